// Copyright (c) 2024, Jay Shah, Ganesh Bikshandi, Ying Zhang, Vijay Thakkar, Pradeep Ramani, Tri Dao.
// Splitting the different template instantiations to different files to speed up compilation.
// This file is auto-generated. See "generate_kernels.py"

#include "flash_fwd_launch_template.h"

#ifndef FLASHATTENTION_DISABLE_SM8x
#ifndef FLASHATTENTION_DISABLE_HDIM64
template void run_mha_fwd_<80, cutlass::bfloat16_t, 64, 64, false, true, false, true>(Flash_fwd_params &params, cudaStream_t stream);
template void run_mha_fwd_<86, cutlass::bfloat16_t, 64, 64, false, true, false, true>(Flash_fwd_params &params, cudaStream_t stream);
#endif
#endif


// ===== COMPILED SASS (sm_80) =====

	.target	sm_80

	.elftype	@"ET_EXEC"


//--------------------- .note.nv.tkinfo           --------------------------
	.section	.note.nv.tkinfo,"",@"SHT_NOTE"
	.sectionflags	@"SHF_NOTE_NV_TKINFO"
	.tkinfo
        /*0018*/ 	.word	0x00000002
        /*0030*/ 	.string	""
        /*0030*/ 	.string	"ptxas"
        /*0030*/ 	.string	"Cuda compilation tools, release 13.0, V13.0.88"
        /*0030*/ 	.string	"Build cuda_13.0.r13.0/compiler.36424714_0"
        /*0030*/ 	.string	"-arch sm_80 -m 64 "



//--------------------- .note.nv.cuinfo           --------------------------
	.section	.note.nv.cuinfo,"",@"SHT_NOTE"
	.sectionflags	@"SHF_NOTE_NV_CUINFO"
        /*0018*/ 	.short	0x0002
        /*001a*/ 	.short	0x0050
        /*001c*/ 	.short	0x0082
	.zero		2


//--------------------- .nv.info                  --------------------------
	.section	.nv.info,"",@"SHT_CUDA_INFO"
	.align	4


	//----- nvinfo : EIATTR_REGCOUNT
	.align		4
        /*0000*/ 	.byte	0x04, 0x2f
        /*0002*/ 	.short	(.L_12 - .L_11)
	.align		4
.L_11:
        /*0004*/ 	.word	index@(_ZN7cutlass13device_kernelIN5flash19enable_sm80_to_sm89INS1_16FlashAttnFwdSm80INS1_25CollectiveMainloopFwdSm80ILi4ELi1ELb0EN4cute5tupleIJNS5_1CILi128EEENS7_ILi112EEENS7_ILi64EEEEEELi64ENS_10bfloat16_tEfNS_4arch4Sm80ELb1ELb0ELb0ELb1ELb1ELb1ELb1ELb0EEENS1_21CollectiveEpilogueFwdINS6_IJS8_SA_S9_EEENS6_IJNS7_ILi1EEESI_SI_EEESC_SE_Li128ELb1ELb1ELb0ELb0EEENS1_19SingleTileSchedulerILb1ELb0ELb1ELi128EEEEEEEEEvNT_6ParamsE)
        /*0008*/ 	.word	0x000000ff


	//----- nvinfo : EIATTR_FRAME_SIZE
	.align		4
.L_12:
        /*000c*/ 	.byte	0x04, 0x11
        /*000e*/ 	.short	(.L_14 - .L_13)
	.align		4
.L_13:
        /*0010*/ 	.word	index@(_ZN7cutlass13device_kernelIN5flash19enable_sm80_to_sm89INS1_16FlashAttnFwdSm80INS1_25CollectiveMainloopFwdSm80ILi4ELi1ELb0EN4cute5tupleIJNS5_1CILi128EEENS7_ILi112EEENS7_ILi64EEEEEELi64ENS_10bfloat16_tEfNS_4arch4Sm80ELb1ELb0ELb0ELb1ELb1ELb1ELb1ELb0EEENS1_21CollectiveEpilogueFwdINS6_IJS8_SA_S9_EEENS6_IJNS7_ILi1EEESI_SI_EEESC_SE_Li128ELb1ELb1ELb0ELb0EEENS1_19SingleTileSchedulerILb1ELb0ELb1ELi128EEEEEEEEEvNT_6ParamsE)
        /*0014*/ 	.word	0x00000050


	//----- nvinfo : EIATTR_REGCOUNT
	.align		4
.L_14:
        /*0018*/ 	.byte	0x04, 0x2f
        /*001a*/ 	.short	(.L_16 - .L_15)
	.align		4
.L_15:
        /*001c*/ 	.word	index@(_ZN7cutlass13device_kernelIN5flash19enable_sm80_to_sm89INS1_16FlashAttnFwdSm80INS1_25CollectiveMainloopFwdSm80ILi4ELi1ELb0EN4cute5tupleIJNS5_1CILi128EEENS7_ILi112EEENS7_ILi64EEEEEELi64ENS_10bfloat16_tEfNS_4arch4Sm80ELb1ELb0ELb0ELb1ELb1ELb0ELb1ELb0EEENS1_21CollectiveEpilogueFwdINS6_IJS8_SA_S9_EEENS6_IJNS7_ILi1EEESI_SI_EEESC_SE_Li128ELb1ELb1ELb0ELb0EEENS1_19SingleTileSchedulerILb1ELb0ELb1ELi128EEEEEEEEEvNT_6ParamsE)
        /*0020*/ 	.word	0x000000ff


	//----- nvinfo : EIATTR_FRAME_SIZE
	.align		4
.L_16:
        /*0024*/ 	.byte	0x04, 0x11
        /*0026*/ 	.short	(.L_18 - .L_17)
	.align		4
.L_17:
        /*0028*/ 	.word	index@(_ZN7cutlass13device_kernelIN5flash19enable_sm80_to_sm89INS1_16FlashAttnFwdSm80INS1_25CollectiveMainloopFwdSm80ILi4ELi1ELb0EN4cute5tupleIJNS5_1CILi128EEENS7_ILi112EEENS7_ILi64EEEEEELi64ENS_10bfloat16_tEfNS_4arch4Sm80ELb1ELb0ELb0ELb1ELb1ELb0ELb1ELb0EEENS1_21CollectiveEpilogueFwdINS6_IJS8_SA_S9_EEENS6_IJNS7_ILi1EEESI_SI_EEESC_SE_Li128ELb1ELb1ELb0ELb0EEENS1_19SingleTileSchedulerILb1ELb0ELb1ELi128EEEEEEEEEvNT_6ParamsE)
        /*002c*/ 	.word	0x00000068


	//----- nvinfo : EIATTR_REGCOUNT
	.align		4
.L_18:
        /*0030*/ 	.byte	0x04, 0x2f
        /*0032*/ 	.short	(.L_20 - .L_19)
	.align		4
.L_19:
        /*0034*/ 	.word	index@(_ZN7cutlass13device_kernelIN5flash19enable_sm80_to_sm89INS1_16FlashAttnFwdSm80INS1_25CollectiveMainloopFwdSm80ILi4ELi1ELb0EN4cute5tupleIJNS5_1CILi128EEENS7_ILi112EEENS7_ILi64EEEEEELi64ENS_10bfloat16_tEfNS_4arch4Sm80ELb1ELb0ELb0ELb0ELb1ELb0ELb1ELb0EEENS1_21CollectiveEpilogueFwdINS6_IJS8_SA_S9_EEENS6_IJNS7_ILi1EEESI_SI_EEESC_SE_Li128ELb0ELb1ELb0ELb0EEENS1_30DynamicPersistentTileSchedulerILi128ELi128ELb0ELb1ELb0EEEEEEEEEvNT_6ParamsE)
        /*0038*/ 	.word	0x000000ff


	//----- nvinfo : EIATTR_FRAME_SIZE
	.align		4
.L_20:
        /*003c*/ 	.byte	0x04, 0x11
        /*003e*/ 	.short	(.L_22 - .L_21)
	.align		4
.L_21:
        /*0040*/ 	.word	index@($__internal_1_$__cuda_sm70_shflsync_idx_p)
        /*0044*/ 	.word	0x00000000


	//----- nvinfo : EIATTR_FRAME_SIZE
	.align		4
.L_22:
        /*0048*/ 	.byte	0x04, 0x11
        /*004a*/ 	.short	(.L_24 - .L_23)
	.align		4
.L_23:
        /*004c*/ 	.word	index@($__internal_0_$__cuda_sm70_shflsync_bfly_p)
        /*0050*/ 	.word	0x00000000


	//----- nvinfo : EIATTR_FRAME_SIZE
	.align		4
.L_24:
        /*0054*/ 	.byte	0x04, 0x11
        /*0056*/ 	.short	(.L_26 - .L_25)
	.align		4
.L_25:
        /*0058*/ 	.word	index@(_ZN7cutlass13device_kernelIN5flash19enable_sm80_to_sm89INS1_16FlashAttnFwdSm80INS1_25CollectiveMainloopFwdSm80ILi4ELi1ELb0EN4cute5tupleIJNS5_1CILi128EEENS7_ILi112EEENS7_ILi64EEEEEELi64ENS_10bfloat16_tEfNS_4arch4Sm80ELb1ELb0ELb0ELb0ELb1ELb0ELb1ELb0EEENS1_21CollectiveEpilogueFwdINS6_IJS8_SA_S9_EEENS6_IJNS7_ILi1EEESI_SI_EEESC_SE_Li128ELb0ELb1ELb0ELb0EEENS1_30DynamicPersistentTileSchedulerILi128ELi128ELb0ELb1ELb0EEEEEEEEEvNT_6ParamsE)
        /*005c*/ 	.word	0x00000098


	//----- nvinfo : EIATTR_REGCOUNT
	.align		4
.L_26:
        /*0060*/ 	.byte	0x04, 0x2f
        /*0062*/ 	.short	(.L_28 - .L_27)
	.align		4
.L_27:
        /*0064*/ 	.word	index@(_ZN7cutlass13device_kernelIN5flash19enable_sm80_to_sm89INS1_16FlashAttnFwdSm80INS1_25CollectiveMainloopFwdSm80ILi4ELi1ELb0EN4cute5tupleIJNS5_1CILi128EEENS7_ILi96EEENS7_ILi64EEEEEELi64ENS_10bfloat16_tEfNS_4arch4Sm80ELb0ELb1ELb0ELb1ELb1ELb1ELb1ELb0EEENS1_21CollectiveEpilogueFwdINS6_IJS8_SA_S9_EEENS6_IJNS7_ILi1EEESI_SI_EEESC_SE_Li128ELb1ELb1ELb0ELb0EEENS1_19SingleTileSchedulerILb1ELb0ELb1ELi128EEEEEEEEEvNT_6ParamsE)
        /*0068*/ 	.word	0x000000ff


	//----- nvinfo : EIATTR_FRAME_SIZE
	.align		4
.L_28:
        /*006c*/ 	.byte	0x04, 0x11
        /*006e*/ 	.short	(.L_30 - .L_29)
	.align		4
.L_29:
        /*0070*/ 	.word	index@(_ZN7cutlass13device_kernelIN5flash19enable_sm80_to_sm89INS1_16FlashAttnFwdSm80INS1_25CollectiveMainloopFwdSm80ILi4ELi1ELb0EN4cute5tupleIJNS5_1CILi128EEENS7_ILi96EEENS7_ILi64EEEEEELi64ENS_10bfloat16_tEfNS_4arch4Sm80ELb0ELb1ELb0ELb1ELb1ELb1ELb1ELb0EEENS1_21CollectiveEpilogueFwdINS6_IJS8_SA_S9_EEENS6_IJNS7_ILi1EEESI_SI_EEESC_SE_Li128ELb1ELb1ELb0ELb0EEENS1_19SingleTileSchedulerILb1ELb0ELb1ELi128EEEEEEEEEvNT_6ParamsE)
        /*0074*/ 	.word	0x00000040


	//----- nvinfo : EIATTR_REGCOUNT
	.align		4
.L_30:
        /*0078*/ 	.byte	0x04, 0x2f
        /*007a*/ 	.short	(.L_32 - .L_31)
	.align		4
.L_31:
        /*007c*/ 	.word	index@(_ZN7cutlass13device_kernelIN5flash19enable_sm80_to_sm89INS1_16FlashAttnFwdSm80INS1_25CollectiveMainloopFwdSm80ILi4ELi1ELb0EN4cute5tupleIJNS5_1CILi128EEENS7_ILi96EEENS7_ILi64EEEEEELi64ENS_10bfloat16_tEfNS_4arch4Sm80ELb0ELb1ELb0ELb1ELb1ELb0ELb1ELb0EEENS1_21CollectiveEpilogueFwdINS6_IJS8_SA_S9_EEENS6_IJNS7_ILi1EEESI_SI_EEESC_SE_Li128ELb1ELb1ELb0ELb0EEENS1_19SingleTileSchedulerILb1ELb0ELb1ELi128EEEEEEEEEvNT_6ParamsE)
        /*0080*/ 	.word	0x000000ff


	//----- nvinfo : EIATTR_FRAME_SIZE
	.align		4
.L_32:
        /*0084*/ 	.byte	0x04, 0x11
        /*0086*/ 	.short	(.L_34 - .L_33)
	.align		4
.L_33:
        /*0088*/ 	.word	index@(_ZN7cutlass13device_kernelIN5flash19enable_sm80_to_sm89INS1_16FlashAttnFwdSm80INS1_25CollectiveMainloopFwdSm80ILi4ELi1ELb0EN4cute5tupleIJNS5_1CILi128EEENS7_ILi96EEENS7_ILi64EEEEEELi64ENS_10bfloat16_tEfNS_4arch4Sm80ELb0ELb1ELb0ELb1ELb1ELb0ELb1ELb0EEENS1_21CollectiveEpilogueFwdINS6_IJS8_SA_S9_EEENS6_IJNS7_ILi1EEESI_SI_EEESC_SE_Li128ELb1ELb1ELb0ELb0EEENS1_19SingleTileSchedulerILb1ELb0ELb1ELi128EEEEEEEEEvNT_6ParamsE)
        /*008c*/ 	.word	0x00000000


	//----- nvinfo : EIATTR_REGCOUNT
	.align		4
.L_34:
        /*0090*/ 	.byte	0x04, 0x2f
        /*0092*/ 	.short	(.L_36 - .L_35)
	.align		4
.L_35:
        /*0094*/ 	.word	index@(_ZN7cutlass13device_kernelIN5flash19enable_sm80_to_sm89INS1_16FlashAttnFwdSm80INS1_25CollectiveMainloopFwdSm80ILi4ELi1ELb0EN4cute5tupleIJNS5_1CILi128EEENS7_ILi96EEENS7_ILi64EEEEEELi64ENS_10bfloat16_tEfNS_4arch4Sm80ELb0ELb1ELb0ELb0ELb1ELb0ELb1ELb0EEENS1_21CollectiveEpilogueFwdINS6_IJS8_SA_S9_EEENS6_IJNS7_ILi1EEESI_SI_EEESC_SE_Li128ELb0ELb1ELb0ELb0EEENS1_19SingleTileSchedulerILb0ELb0ELb1ELi128EEEEEEEEEvNT_6ParamsE)
        /*0098*/ 	.word	0x000000ff


	//----- nvinfo : EIATTR_FRAME_SIZE
	.align		4
.L_36:
        /*009c*/ 	.byte	0x04, 0x11
        /*009e*/ 	.short	(.L_38 - .L_37)
	.align		4
.L_37:
        /*00a0*/ 	.word	index@(_ZN7cutlass13device_kernelIN5flash19enable_sm80_to_sm89INS1_16FlashAttnFwdSm80INS1_25CollectiveMainloopFwdSm80ILi4ELi1ELb0EN4cute5tupleIJNS5_1CILi128EEENS7_ILi96EEENS7_ILi64EEEEEELi64ENS_10bfloat16_tEfNS_4arch4Sm80ELb0ELb1ELb0ELb0ELb1ELb0ELb1ELb0EEENS1_21CollectiveEpilogueFwdINS6_IJS8_SA_S9_EEENS6_IJNS7_ILi1EEESI_SI_EEESC_SE_Li128ELb0ELb1ELb0ELb0EEENS1_19SingleTileSchedulerILb0ELb0ELb1ELi128EEEEEEEEEvNT_6ParamsE)
        /*00a4*/ 	.word	0x00000008


	//----- nvinfo : EIATTR_REGCOUNT
	.align		4
.L_38:
        /*00a8*/ 	.byte	0x04, 0x2f
        /*00aa*/ 	.short	(.L_40 - .L_39)
	.align		4
.L_39:
        /*00ac*/ 	.word	index@(_ZN7cutlass13device_kernelIN5flash19enable_sm80_to_sm89INS1_16FlashAttnFwdSm80INS1_25CollectiveMainloopFwdSm80ILi4ELi1ELb0EN4cute5tupleIJNS5_1CILi128EEENS7_ILi112EEENS7_ILi64EEEEEELi64ENS_10bfloat16_tEfNS_4arch4Sm80ELb0ELb0ELb0ELb1ELb1ELb1ELb1ELb0EEENS1_21CollectiveEpilogueFwdINS6_IJS8_SA_S9_EEENS6_IJNS7_ILi1EEESI_SI_EEESC_SE_Li128ELb1ELb1ELb0ELb0EEENS1_19SingleTileSchedulerILb1ELb0ELb1ELi128EEEEEEEEEvNT_6ParamsE)
        /*00b0*/ 	.word	0x000000ff


	//----- nvinfo : EIATTR_FRAME_SIZE
	.align		4
.L_40:
        /*00b4*/ 	.byte	0x04, 0x11
        /*00b6*/ 	.short	(.L_42 - .L_41)
	.align		4
.L_41:
        /*00b8*/ 	.word	index@(_ZN7cutlass13device_kernelIN5flash19enable_sm80_to_sm89INS1_16FlashAttnFwdSm80INS1_25CollectiveMainloopFwdSm80ILi4ELi1ELb0EN4cute5tupleIJNS5_1CILi128EEENS7_ILi112EEENS7_ILi64EEEEEELi64ENS_10bfloat16_tEfNS_4arch4Sm80ELb0ELb0ELb0ELb1ELb1ELb1ELb1ELb0EEENS1_21CollectiveEpilogueFwdINS6_IJS8_SA_S9_EEENS6_IJNS7_ILi1EEESI_SI_EEESC_SE_Li128ELb1ELb1ELb0ELb0EEENS1_19SingleTileSchedulerILb1ELb0ELb1ELi128EEEEEEEEEvNT_6ParamsE)
        /*00bc*/ 	.word	0x00000038


	//----- nvinfo : EIATTR_REGCOUNT
	.align		4
.L_42:
        /*00c0*/ 	.byte	0x04, 0x2f
        /*00c2*/ 	.short	(.L_44 - .L_43)
	.align		4
.L_43:
        /*00c4*/ 	.word	index@(_ZN7cutlass13device_kernelIN5flash19enable_sm80_to_sm89INS1_16FlashAttnFwdSm80INS1_25CollectiveMainloopFwdSm80ILi4ELi1ELb0EN4cute5tupleIJNS5_1CILi128EEENS7_ILi112EEENS7_ILi64EEEEEELi64ENS_10bfloat16_tEfNS_4arch4Sm80ELb0ELb0ELb0ELb1ELb1ELb0ELb1ELb0EEENS1_21CollectiveEpilogueFwdINS6_IJS8_SA_S9_EEENS6_IJNS7_ILi1EEESI_SI_EEESC_SE_Li128ELb1ELb1ELb0ELb0EEENS1_19SingleTileSchedulerILb1ELb0ELb1ELi128EEEEEEEEEvNT_6ParamsE)
        /*00c8*/ 	.word	0x000000ff


	//----- nvinfo : EIATTR_FRAME_SIZE
	.align		4
.L_44:
        /*00cc*/ 	.byte	0x04, 0x11
        /*00ce*/ 	.short	(.L_46 - .L_45)
	.align		4
.L_45:
        /*00d0*/ 	.word	index@(_ZN7cutlass13device_kernelIN5flash19enable_sm80_to_sm89INS1_16FlashAttnFwdSm80INS1_25CollectiveMainloopFwdSm80ILi4ELi1ELb0EN4cute5tupleIJNS5_1CILi128EEENS7_ILi112EEENS7_ILi64EEEEEELi64ENS_10bfloat16_tEfNS_4arch4Sm80ELb0ELb0ELb0ELb1ELb1ELb0ELb1ELb0EEENS1_21CollectiveEpilogueFwdINS6_IJS8_SA_S9_EEENS6_IJNS7_ILi1EEESI_SI_EEESC_SE_Li128ELb1ELb1ELb0ELb0EEENS1_19SingleTileSchedulerILb1ELb0ELb1ELi128EEEEEEEEEvNT_6ParamsE)
        /*00d4*/ 	.word	0x00000020


	//----- nvinfo : EIATTR_REGCOUNT
	.align		4
.L_46:
        /*00d8*/ 	.byte	0x04, 0x2f
        /*00da*/ 	.short	(.L_48 - .L_47)
	.align		4
.L_47:
        /*00dc*/ 	.word	index@(_ZN7cutlass13device_kernelIN5flash19enable_sm80_to_sm89INS1_16FlashAttnFwdSm80INS1_25CollectiveMainloopFwdSm80ILi4ELi1ELb0EN4cute5tupleIJNS5_1CILi128EEENS7_ILi112EEENS7_ILi64EEEEEELi64ENS_10bfloat16_tEfNS_4arch4Sm80ELb0ELb0ELb0ELb0ELb1ELb0ELb1ELb0EEENS1_21CollectiveEpilogueFwdINS6_IJS8_SA_S9_EEENS6_IJNS7_ILi1EEESI_SI_EEESC_SE_Li128ELb0ELb1ELb0ELb0EEENS1_19SingleTileSchedulerILb0ELb0ELb1ELi128EEEEEEEEEvNT_6ParamsE)
        /*00e0*/ 	.word	0x000000ff


	//----- nvinfo : EIATTR_FRAME_SIZE
	.align		4
.L_48:
        /*00e4*/ 	.byte	0x04, 0x11
        /*00e6*/ 	.short	(.L_50 - .L_49)
	.align		4
.L_49:
        /*00e8*/ 	.word	index@(_ZN7cutlass13device_kernelIN5flash19enable_sm80_to_sm89INS1_16FlashAttnFwdSm80INS1_25CollectiveMainloopFwdSm80ILi4ELi1ELb0EN4cute5tupleIJNS5_1CILi128EEENS7_ILi112EEENS7_ILi64EEEEEELi64ENS_10bfloat16_tEfNS_4arch4Sm80ELb0ELb0ELb0ELb0ELb1ELb0ELb1ELb0EEENS1_21CollectiveEpilogueFwdINS6_IJS8_SA_S9_EEENS6_IJNS7_ILi1EEESI_SI_EEESC_SE_Li128ELb0ELb1ELb0ELb0EEENS1_19SingleTileSchedulerILb0ELb0ELb1ELi128EEEEEEEEEvNT_6ParamsE)
        /*00ec*/ 	.word	0x00000040


	//----- nvinfo : EIATTR_MIN_STACK_SIZE
	.align		4
.L_50:
        /*00f0*/ 	.byte	0x04, 0x12
        /*00f2*/ 	.short	(.L_52 - .L_51)
	.align		4
.L_51:
        /*00f4*/ 	.word	index@(_ZN7cutlass13device_kernelIN5flash19enable_sm80_to_sm89INS1_16FlashAttnFwdSm80INS1_25CollectiveMainloopFwdSm80ILi4ELi1ELb0EN4cute5tupleIJNS5_1CILi128EEENS7_ILi112EEENS7_ILi64EEEEEELi64ENS_10bfloat16_tEfNS_4arch4Sm80ELb0ELb0ELb0ELb0ELb1ELb0ELb1ELb0EEENS1_21CollectiveEpilogueFwdINS6_IJS8_SA_S9_EEENS6_IJNS7_ILi1EEESI_SI_EEESC_SE_Li128ELb0ELb1ELb0ELb0EEENS1_19SingleTileSchedulerILb0ELb0ELb1ELi128EEEEEEEEEvNT_6ParamsE)
        /*00f8*/ 	.word	0x00000040


	//----- nvinfo : EIATTR_MIN_STACK_SIZE
	.align		4
.L_52:
        /*00fc*/ 	.byte	0x04, 0x12
        /*00fe*/ 	.short	(.L_54 - .L_53)
	.align		4
.L_53:
        /*0100*/ 	.word	index@(_ZN7cutlass13device_kernelIN5flash19enable_sm80_to_sm89INS1_16FlashAttnFwdSm80INS1_25CollectiveMainloopFwdSm80ILi4ELi1ELb0EN4cute5tupleIJNS5_1CILi128EEENS7_ILi112EEENS7_ILi64EEEEEELi64ENS_10bfloat16_tEfNS_4arch4Sm80ELb0ELb0ELb0ELb1ELb1ELb0ELb1ELb0EEENS1_21CollectiveEpilogueFwdINS6_IJS8_SA_S9_EEENS6_IJNS7_ILi1EEESI_SI_EEESC_SE_Li128ELb1ELb1ELb0ELb0EEENS1_19SingleTileSchedulerILb1ELb0ELb1ELi128EEEEEEEEEvNT_6ParamsE)
        /*0104*/ 	.word	0x00000020


	//----- nvinfo : EIATTR_MIN_STACK_SIZE
	.align		4
.L_54:
        /*0108*/ 	.byte	0x04, 0x12
        /*010a*/ 	.short	(.L_56 - .L_55)
	.align		4
.L_55:
        /*010c*/ 	.word	index@(_ZN7cutlass13device_kernelIN5flash19enable_sm80_to_sm89INS1_16FlashAttnFwdSm80INS1_25CollectiveMainloopFwdSm80ILi4ELi1ELb0EN4cute5tupleIJNS5_1CILi128EEENS7_ILi112EEENS7_ILi64EEEEEELi64ENS_10bfloat16_tEfNS_4arch4Sm80ELb0ELb0ELb0ELb1ELb1ELb1ELb1ELb0EEENS1_21CollectiveEpilogueFwdINS6_IJS8_SA_S9_EEENS6_IJNS7_ILi1EEESI_SI_EEESC_SE_Li128ELb1ELb1ELb0ELb0EEENS1_19SingleTileSchedulerILb1ELb0ELb1ELi128EEEEEEEEEvNT_6ParamsE)
        /*0110*/ 	.word	0x00000038


	//----- nvinfo : EIATTR_MIN_STACK_SIZE
	.align		4
.L_56:
        /*0114*/ 	.byte	0x04, 0x12
        /*0116*/ 	.short	(.L_58 - .L_57)
	.align		4
.L_57:
        /*0118*/ 	.word	index@(_ZN7cutlass13device_kernelIN5flash19enable_sm80_to_sm89INS1_16FlashAttnFwdSm80INS1_25CollectiveMainloopFwdSm80ILi4ELi1ELb0EN4cute5tupleIJNS5_1CILi128EEENS7_ILi96EEENS7_ILi64EEEEEELi64ENS_10bfloat16_tEfNS_4arch4Sm80ELb0ELb1ELb0ELb0ELb1ELb0ELb1ELb0EEENS1_21CollectiveEpilogueFwdINS6_IJS8_SA_S9_EEENS6_IJNS7_ILi1EEESI_SI_EEESC_SE_Li128ELb0ELb1ELb0ELb0EEENS1_19SingleTileSchedulerILb0ELb0ELb1ELi128EEEEEEEEEvNT_6ParamsE)
        /*011c*/ 	.word	0x00000008


	//----- nvinfo : EIATTR_MIN_STACK_SIZE
	.align		4
.L_58:
        /*0120*/ 	.byte	0x04, 0x12
        /*0122*/ 	.short	(.L_60 - .L_59)
	.align		4
.L_59:
        /*0124*/ 	.word	index@(_ZN7cutlass13device_kernelIN5flash19enable_sm80_to_sm89INS1_16FlashAttnFwdSm80INS1_25CollectiveMainloopFwdSm80ILi4ELi1ELb0EN4cute5tupleIJNS5_1CILi128EEENS7_ILi96EEENS7_ILi64EEEEEELi64ENS_10bfloat16_tEfNS_4arch4Sm80ELb0ELb1ELb0ELb1ELb1ELb0ELb1ELb0EEENS1_21CollectiveEpilogueFwdINS6_IJS8_SA_S9_EEENS6_IJNS7_ILi1EEESI_SI_EEESC_SE_Li128ELb1ELb1ELb0ELb0EEENS1_19SingleTileSchedulerILb1ELb0ELb1ELi128EEEEEEEEEvNT_6ParamsE)
        /*0128*/ 	.word	0x00000000


	//----- nvinfo : EIATTR_MIN_STACK_SIZE
	.align		4
.L_60:
        /*012c*/ 	.byte	0x04, 0x12
        /*012e*/ 	.short	(.L_62 - .L_61)
	.align		4
.L_61:
        /*0130*/ 	.word	index@(_ZN7cutlass13device_kernelIN5flash19enable_sm80_to_sm89INS1_16FlashAttnFwdSm80INS1_25CollectiveMainloopFwdSm80ILi4ELi1ELb0EN4cute5tupleIJNS5_1CILi128EEENS7_ILi96EEENS7_ILi64EEEEEELi64ENS_10bfloat16_tEfNS_4arch4Sm80ELb0ELb1ELb0ELb1ELb1ELb1ELb1ELb0EEENS1_21CollectiveEpilogueFwdINS6_IJS8_SA_S9_EEENS6_IJNS7_ILi1EEESI_SI_EEESC_SE_Li128ELb1ELb1ELb0ELb0EEENS1_19SingleTileSchedulerILb1ELb0ELb1ELi128EEEEEEEEEvNT_6ParamsE)
        /*0134*/ 	.word	0x00000040


	//----- nvinfo : EIATTR_MIN_STACK_SIZE
	.align		4
.L_62:
        /*0138*/ 	.byte	0x04, 0x12
        /*013a*/ 	.short	(.L_64 - .L_63)
	.align		4
.L_63:
        /*013c*/ 	.word	index@(_ZN7cutlass13device_kernelIN5flash19enable_sm80_to_sm89INS1_16FlashAttnFwdSm80INS1_25CollectiveMainloopFwdSm80ILi4ELi1ELb0EN4cute5tupleIJNS5_1CILi128EEENS7_ILi112EEENS7_ILi64EEEEEELi64ENS_10bfloat16_tEfNS_4arch4Sm80ELb1ELb0ELb0ELb0ELb1ELb0ELb1ELb0EEENS1_21CollectiveEpilogueFwdINS6_IJS8_SA_S9_EEENS6_IJNS7_ILi1EEESI_SI_EEESC_SE_Li128ELb0ELb1ELb0ELb0EEENS1_30DynamicPersistentTileSchedulerILi128ELi128ELb0ELb1ELb0EEEEEEEEEvNT_6ParamsE)
        /*0140*/ 	.word	0x00000098


	//----- nvinfo : EIATTR_MIN_STACK_SIZE
	.align		4
.L_64:
        /*0144*/ 	.byte	0x04, 0x12
        /*0146*/ 	.short	(.L_66 - .L_65)
	.align		4
.L_65:
        /*0148*/ 	.word	index@(_ZN7cutlass13device_kernelIN5flash19enable_sm80_to_sm89INS1_16FlashAttnFwdSm80INS1_25CollectiveMainloopFwdSm80ILi4ELi1ELb0EN4cute5tupleIJNS5_1CILi128EEENS7_ILi112EEENS7_ILi64EEEEEELi64ENS_10bfloat16_tEfNS_4arch4Sm80ELb1ELb0ELb0ELb1ELb1ELb0ELb1ELb0EEENS1_21CollectiveEpilogueFwdINS6_IJS8_SA_S9_EEENS6_IJNS7_ILi1EEESI_SI_EEESC_SE_Li128ELb1ELb1ELb0ELb0EEENS1_19SingleTileSchedulerILb1ELb0ELb1ELi128EEEEEEEEEvNT_6ParamsE)
        /*014c*/ 	.word	0x00000068


	//----- nvinfo : EIATTR_MIN_STACK_SIZE
	.align		4
.L_66:
        /*0150*/ 	.byte	0x04, 0x12
        /*0152*/ 	.short	(.L_68 - .L_67)
	.align		4
.L_67:
        /*0154*/ 	.word	index@(_ZN7cutlass13device_kernelIN5flash19enable_sm80_to_sm89INS1_16FlashAttnFwdSm80INS1_25CollectiveMainloopFwdSm80ILi4ELi1ELb0EN4cute5tupleIJNS5_1CILi128EEENS7_ILi112EEENS7_ILi64EEEEEELi64ENS_10bfloat16_tEfNS_4arch4Sm80ELb1ELb0ELb0ELb1ELb1ELb1ELb1ELb0EEENS1_21CollectiveEpilogueFwdINS6_IJS8_SA_S9_EEENS6_IJNS7_ILi1EEESI_SI_EEESC_SE_Li128ELb1ELb1ELb0ELb0EEENS1_19SingleTileSchedulerILb1ELb0ELb1ELi128EEEEEEEEEvNT_6ParamsE)
        /*0158*/ 	.word	0x00000050
.L_68:


//--------------------- .nv.info._ZN7cutlass13device_kernelIN5flash19enable_sm80_to_sm89INS1_16FlashAttnFwdSm80INS1_25CollectiveMainloopFwdSm80ILi4ELi1ELb0EN4cute5tupleIJNS5_1CILi128EEENS7_ILi112EEENS7_ILi64EEEEEELi64ENS_10bfloat16_tEfNS_4arch4Sm80ELb0ELb0ELb0ELb0ELb1ELb0ELb1ELb0EEENS1_21CollectiveEpilogueFwdINS6_IJS8_SA_S9_EEENS6_IJNS7_ILi1EEESI_SI_EEESC_SE_Li128ELb0ELb1ELb0ELb0EEENS1_19SingleTileSchedulerILb0ELb0ELb1ELi128EEEEEEEEEvNT_6ParamsE --------------------------
	.section	.nv.info._ZN7cutlass13device_kernelIN5flash19enable_sm80_to_sm89INS1_16FlashAttnFwdSm80INS1_25CollectiveMainloopFwdSm80ILi4ELi1ELb0EN4cute5tupleIJNS5_1CILi128EEENS7_ILi112EEENS7_ILi64EEEEEELi64ENS_10bfloat16_tEfNS_4arch4Sm80ELb0ELb0ELb0ELb0ELb1ELb0ELb1ELb0EEENS1_21CollectiveEpilogueFwdINS6_IJS8_SA_S9_EEENS6_IJNS7_ILi1EEESI_SI_EEESC_SE_Li128ELb0ELb1ELb0ELb0EEENS1_19SingleTileSchedulerILb0ELb0ELb1ELi128EEEEEEEEEvNT_6ParamsE,"",@"SHT_CUDA_INFO"
	.sectionflags	@""
	.align	4


	//----- nvinfo : EIATTR_CUDA_API_VERSION
	.align		4
        /*0000*/ 	.byte	0x04, 0x37
        /*0002*/ 	.short	(.L_70 - .L_69)
.L_69:
        /*0004*/ 	.word	0x00000082


	//----- nvinfo : EIATTR_SW2861232_WAR
	.align		4
.L_70:
        /*0008*/ 	.byte	0x01, 0x35
	.zero		2


	//----- nvinfo : EIATTR_PARAM_CBANK
	.align		4
        /*000c*/ 	.byte	0x04, 0x0a
        /*000e*/ 	.short	(.L_72 - .L_71)
	.align		4
.L_71:
        /*0010*/ 	.word	index@(.nv.constant0._ZN7cutlass13device_kernelIN5flash19enable_sm80_to_sm89INS1_16FlashAttnFwdSm80INS1_25CollectiveMainloopFwdSm80ILi4ELi1ELb0EN4cute5tupleIJNS5_1CILi128EEENS7_ILi112EEENS7_ILi64EEEEEELi64ENS_10bfloat16_tEfNS_4arch4Sm80ELb0ELb0ELb0ELb0ELb1ELb0ELb1ELb0EEENS1_21CollectiveEpilogueFwdINS6_IJS8_SA_S9_EEENS6_IJNS7_ILi1EEESI_SI_EEESC_SE_Li128ELb0ELb1ELb0ELb0EEENS1_19SingleTileSchedulerILb0ELb0ELb1ELi128EEEEEEEEEvNT_6ParamsE)
        /*0014*/ 	.short	0x0160
        /*0016*/ 	.short	0x0418


	//----- nvinfo : EIATTR_CBANK_PARAM_SIZE
	.align		4
.L_72:
        /*0018*/ 	.byte	0x03, 0x19
        /*001a*/ 	.short	0x0418


	//----- nvinfo : EIATTR_KPARAM_INFO
	.align		4
        /*001c*/ 	.byte	0x04, 0x17
        /*001e*/ 	.short	(.L_74 - .L_73)
.L_73:
        /*0020*/ 	.word	0x00000000
        /*0024*/ 	.short	0x0000
        /*0026*/ 	.short	0x0000
        /*0028*/ 	.byte	0x00, 0xf0, 0x61, 0x10


	//----- nvinfo : EIATTR_MAXREG_COUNT
	.align		4
.L_74:
        /*002c*/ 	.byte	0x03, 0x1b
        /*002e*/ 	.short	0x00ff


	//----- nvinfo : EIATTR_NUM_BARRIERS
	.align		4
        /*0030*/ 	.byte	0x02, 0x4c
        /*0032*/ 	.byte	0x02
	.zero		1


	//----- nvinfo : EIATTR_ANNOTATIONS
	.align		4
        /*0034*/ 	.byte	0x04, 0x55
        /*0036*/ 	.short	(.L_76 - .L_75)


	//   ....[0]....
.L_75:
        /*0038*/ 	.word	0x00000001
        /*003c*/ 	.byte	0x80, 0x03, 0x00, 0x00, 0x01, 0x00, 0x00, 0x00, 0xc0, 0x03, 0x00, 0x00, 0x01, 0x00, 0x00, 0x00
        /* <DEDUP_REMOVED lines=17> */
        /*015c*/ 	.byte	0x40, 0xb4, 0x00, 0x00


	//----- nvinfo : EIATTR_MERCURY_ISA_VERSION
	.align		4
.L_76:
        /*0160*/ 	.byte	0x03, 0x5f
        /*0162*/ 	.short	0x0000


	//----- nvinfo : EIATTR_COOP_GROUP_MASK_REGIDS
	.align		4
        /*0164*/ 	.byte	0x04, 0x29
        /*0166*/ 	.short	(.L_78 - .L_77)


	//   ....[0]....
.L_77:
        /*0168*/ 	.word	0xffffffff


	//   ....[1]....
        /*016c*/ 	.word	0xffffffff


	//   ....[2]....
        /*0170*/ 	.word	0xffffffff


	//   ....[3]....
        /*0174*/ 	.word	0xffffffff


	//   ....[4]....
        /*0178*/ 	.word	0xffffffff


	//   ....[5]....
        /*017c*/ 	.word	0xffffffff


	//   ....[6]....
        /*0180*/ 	.word	0xffffffff


	//   ....[7]....
        /*0184*/ 	.word	0xffffffff


	//   ....[8]....
        /*0188*/ 	.word	0xffffffff


	//   ....[9]....
        /*018c*/ 	.word	0xffffffff


	//   ....[10]....
        /*0190*/ 	.word	0xffffffff


	//   ....[11]....
        /*0194*/ 	.word	0xffffffff


	//   ....[12]....
        /*0198*/ 	.word	0xffffffff


	//   ....[13]....
        /*019c*/ 	.word	0xffffffff


	//   ....[14]....
        /*01a0*/ 	.word	0xffffffff


	//   ....[15]....
        /*01a4*/ 	.word	0xffffffff


	//   ....[16]....
        /*01a8*/ 	.word	0xffffffff


	//   ....[17]....
        /*01ac*/ 	.word	0xffffffff


	//   ....[18]....
        /*01b0*/ 	.word	0xffffffff


	//   ....[19]....
        /*01b4*/ 	.word	0xffffffff


	//   ....[20]....
        /*01b8*/ 	.word	0xffffffff


	//   ....[21]....
        /*01bc*/ 	.word	0xffffffff


	//   ....[22]....
        /*01c0*/ 	.word	0xffffffff


	//   ....[23]....
        /*01c4*/ 	.word	0xffffffff


	//   ....[24]....
        /*01c8*/ 	.word	0xffffffff


	//   ....[25]....
        /*01cc*/ 	.word	0xffffffff


	//   ....[26]....
        /*01d0*/ 	.word	0xffffffff


	//   ....[27]....
        /*01d4*/ 	.word	0xffffffff


	//   ....[28]....
        /*01d8*/ 	.word	0xffffffff


	//   ....[29]....
        /*01dc*/ 	.word	0xffffffff


	//   ....[30]....
        /*01e0*/ 	.word	0xffffffff


	//   ....[31]....
        /*01e4*/ 	.word	0xffffffff


	//   ....[32]....
        /*01e8*/ 	.word	0xffffffff


	//   ....[33]....
        /*01ec*/ 	.word	0xffffffff


	//   ....[34]....
        /*01f0*/ 	.word	0xffffffff


	//   ....[35]....
        /*01f4*/ 	.word	0xffffffff


	//   ....[36]....
        /*01f8*/ 	.word	0xffffffff


	//   ....[37]....
        /*01fc*/ 	.word	0xffffffff


	//   ....[38]....
        /*0200*/ 	.word	0xffffffff


	//   ....[39]....
        /*0204*/ 	.word	0xffffffff


	//   ....[40]....
        /*0208*/ 	.word	0xffffffff


	//   ....[41]....
        /*020c*/ 	.word	0xffffffff


	//   ....[42]....
        /*0210*/ 	.word	0xffffffff


	//   ....[43]....
        /*0214*/ 	.word	0xffffffff


	//   ....[44]....
        /*0218*/ 	.word	0xffffffff


	//   ....[45]....
        /*021c*/ 	.word	0xffffffff


	//   ....[46]....
        /*0220*/ 	.word	0xffffffff


	//   ....[47]....
        /*0224*/ 	.word	0xffffffff


	//   ....[48]....
        /*0228*/ 	.word	0xffffffff


	//   ....[49]....
        /*022c*/ 	.word	0xffffffff


	//   ....[50]....
        /*0230*/ 	.word	0xffffffff


	//   ....[51]....
        /*0234*/ 	.word	0xffffffff


	//   ....[52]....
        /*0238*/ 	.word	0xffffffff


	//   ....[53]....
        /*023c*/ 	.word	0xffffffff


	//   ....[54]....
        /*0240*/ 	.word	0xffffffff


	//   ....[55]....
        /*0244*/ 	.word	0xffffffff


	//   ....[56]....
        /*0248*/ 	.word	0xffffffff


	//   ....[57]....
        /*024c*/ 	.word	0xffffffff


	//   ....[58]....
        /*0250*/ 	.word	0xffffffff


	//   ....[59]....
        /*0254*/ 	.word	0xffffffff


	//   ....[60]....
        /*0258*/ 	.word	0xffffffff


	//   ....[61]....
        /*025c*/ 	.word	0xffffffff


	//   ....[62]....
        /*0260*/ 	.word	0xffffffff


	//   ....[63]....
        /*0264*/ 	.word	0xffffffff


	//   ....[64]....
        /*0268*/ 	.word	0xffffffff


	//   ....[65]....
        /*026c*/ 	.word	0xffffffff


	//   ....[66]....
        /*0270*/ 	.word	0xffffffff


	//   ....[67]....
        /*0274*/ 	.word	0xffffffff


	//   ....[68]....
        /*0278*/ 	.word	0xffffffff


	//   ....[69]....
        /*027c*/ 	.word	0xffffffff


	//   ....[70]....
        /*0280*/ 	.word	0xffffffff


	//   ....[71]....
        /*0284*/ 	.word	0xffffffff


	//   ....[72]....
        /*0288*/ 	.word	0xffffffff


	//   ....[73]....
        /*028c*/ 	.word	0xffffffff


	//   ....[74]....
        /*0290*/ 	.word	0xffffffff


	//   ....[75]....
        /*0294*/ 	.word	0xffffffff


	//   ....[76]....
        /*0298*/ 	.word	0xffffffff


	//   ....[77]....
        /*029c*/ 	.word	0xffffffff


	//   ....[78]....
        /*02a0*/ 	.word	0xffffffff


	//   ....[79]....
        /*02a4*/ 	.word	0xffffffff


	//   ....[80]....
        /*02a8*/ 	.word	0xffffffff


	//   ....[81]....
        /*02ac*/ 	.word	0xffffffff


	//   ....[82]....
        /*02b0*/ 	.word	0xffffffff


	//   ....[83]....
        /*02b4*/ 	.word	0xffffffff


	//   ....[84]....
        /*02b8*/ 	.word	0xffffffff


	//   ....[85]....
        /*02bc*/ 	.word	0xffffffff


	//   ....[86]....
        /*02c0*/ 	.word	0xffffffff


	//   ....[87]....
        /*02c4*/ 	.word	0xffffffff


	//   ....[88]....
        /*02c8*/ 	.word	0xffffffff


	//   ....[89]....
        /*02cc*/ 	.word	0xffffffff


	//   ....[90]....
        /*02d0*/ 	.word	0xffffffff


	//   ....[91]....
        /*02d4*/ 	.word	0xffffffff


	//   ....[92]....
        /*02d8*/ 	.word	0xffffffff


	//   ....[93]....
        /*02dc*/ 	.word	0xffffffff


	//   ....[94]....
        /*02e0*/ 	.word	0xffffffff


	//   ....[95]....
        /*02e4*/ 	.word	0xffffffff


	//   ....[96]....
        /*02e8*/ 	.word	0xffffffff


	//   ....[97]....
        /*02ec*/ 	.word	0xffffffff


	//   ....[98]....
        /*02f0*/ 	.word	0xffffffff


	//   ....[99]....
        /*02f4*/ 	.word	0xffffffff


	//   ....[100]....
        /*02f8*/ 	.word	0xffffffff


	//   ....[101]....
        /*02fc*/ 	.word	0xffffffff


	//   ....[102]....
        /*0300*/ 	.word	0xffffffff


	//   ....[103]....
        /*0304*/ 	.word	0xffffffff


	//   ....[104]....
        /*0308*/ 	.word	0xffffffff


	//   ....[105]....
        /*030c*/ 	.word	0xffffffff


	//   ....[106]....
        /*0310*/ 	.word	0xffffffff


	//   ....[107]....
        /*0314*/ 	.word	0xffffffff


	//   ....[108]....
        /*0318*/ 	.word	0xffffffff


	//   ....[109]....
        /*031c*/ 	.word	0xffffffff


	//   ....[110]....
        /*0320*/ 	.word	0xffffffff


	//   ....[111]....
        /*0324*/ 	.word	0xffffffff


	//   ....[112]....
        /*0328*/ 	.word	0xffffffff


	//   ....[113]....
        /*032c*/ 	.word	0xffffffff


	//   ....[114]....
        /*0330*/ 	.word	0xffffffff


	//   ....[115]....
        /*0334*/ 	.word	0xffffffff


	//   ....[116]....
        /*0338*/ 	.word	0xffffffff


	//   ....[117]....
        /*033c*/ 	.word	0xffffffff


	//   ....[118]....
        /*0340*/ 	.word	0xffffffff


	//   ....[119]....
        /*0344*/ 	.word	0xffffffff


	//   ....[120]....
        /*0348*/ 	.word	0xffffffff


	//   ....[121]....
        /*034c*/ 	.word	0xffffffff


	//   ....[122]....
        /*0350*/ 	.word	0xffffffff


	//   ....[123]....
        /*0354*/ 	.word	0xffffffff


	//   ....[124]....
        /*0358*/ 	.word	0xffffffff


	//   ....[125]....
        /*035c*/ 	.word	0xffffffff


	//   ....[126]....
        /*0360*/ 	.word	0xffffffff


	//   ....[127]....
        /*0364*/ 	.word	0xffffffff


	//   ....[128]....
        /*0368*/ 	.word	0xffffffff


	//   ....[129]....
        /*036c*/ 	.word	0xffffffff


	//   ....[130]....
        /*0370*/ 	.word	0xffffffff


	//   ....[131]....
        /*0374*/ 	.word	0xffffffff


	//   ....[132]....
        /*0378*/ 	.word	0xffffffff


	//   ....[133]....
        /*037c*/ 	.word	0xffffffff


	//----- nvinfo : EIATTR_COOP_GROUP_INSTR_OFFSETS
	.align		4
.L_78:
        /*0380*/ 	.byte	0x04, 0x28
        /*0382*/ 	.short	(.L_80 - .L_79)


	//   ....[0]....
.L_79:
        /*0384*/ 	.word	0x000005f0


	//   ....[1]....
        /*0388*/ 	.word	0x00000630


	//   ....[2]....
        /*038c*/ 	.word	0x00000650


	//   ....[3]....
        /*0390*/ 	.word	0x00000670


	//   ....[4]....
        /*0394*/ 	.word	0x000006a0


	//   ....[5]....
        /*0398*/ 	.word	0x000006d0


	//   ....[6]....
        /*039c*/ 	.word	0x000006f0


	//   ....[7]....
        /*03a0*/ 	.word	0x00000760


	//   ....[8]....
        /*03a4*/ 	.word	0x000007b0


	//   ....[9]....
        /*03a8*/ 	.word	0x00000880


	//   ....[10]....
        /*03ac*/ 	.word	0x00000890


	//   ....[11]....
        /*03b0*/ 	.word	0x000008c0


	//   ....[12]....
        /*03b4*/ 	.word	0x00000900


	//   ....[13]....
        /*03b8*/ 	.word	0x00000950


	//   ....[14]....
        /*03bc*/ 	.word	0x00000980


	//   ....[15]....
        /*03c0*/ 	.word	0x00000990


	//   ....[16]....
        /*03c4*/ 	.word	0x00000dd0


	//   ....[17]....
        /*03c8*/ 	.word	0x00000e00


	//   ....[18]....
        /*03cc*/ 	.word	0x00000e20


	//   ....[19]....
        /*03d0*/ 	.word	0x00000e40


	//   ....[20]....
        /*03d4*/ 	.word	0x00000e60


	//   ....[21]....
        /*03d8*/ 	.word	0x00000e70


	//   ....[22]....
        /*03dc*/ 	.word	0x00000e80


	//   ....[23]....
        /*03e0*/ 	.word	0x00000eb0


	//   ....[24]....
        /*03e4*/ 	.word	0x00000ee0


	//   ....[25]....
        /*03e8*/ 	.word	0x00000f30


	//   ....[26]....
        /*03ec*/ 	.word	0x00000f60


	//   ....[27]....
        /*03f0*/ 	.word	0x00000fb0


	//   ....[28]....
        /*03f4*/ 	.word	0x00000fe0


	//   ....[29]....
        /*03f8*/ 	.word	0x00001050


	//   ....[30]....
        /*03fc*/ 	.word	0x00001690


	//   ....[31]....
        /*0400*/ 	.word	0x000016a0


	//   ....[32]....
        /*0404*/ 	.word	0x000016b0


	//   ....[33]....
        /*0408*/ 	.word	0x000016c0


	//   ....[34]....
        /*040c*/ 	.word	0x000016d0


	//   ....[35]....
        /*0410*/ 	.word	0x000016e0


	//   ....[36]....
        /*0414*/ 	.word	0x000016f0


	//   ....[37]....
        /*0418*/ 	.word	0x00001710


	//   ....[38]....
        /*041c*/ 	.word	0x00001750


	//   ....[39]....
        /*0420*/ 	.word	0x00001760


	//   ....[40]....
        /*0424*/ 	.word	0x00001790


	//   ....[41]....
        /*0428*/ 	.word	0x000017c0


	//   ....[42]....
        /*042c*/ 	.word	0x000017e0


	//   ....[43]....
        /*0430*/ 	.word	0x000017f0


	//   ....[44]....
        /*0434*/ 	.word	0x00002450


	//   ....[45]....
        /*0438*/ 	.word	0x00002460


	//   ....[46]....
        /*043c*/ 	.word	0x00002470


	//   ....[47]....
        /*0440*/ 	.word	0x00002480


	//   ....[48]....
        /*0444*/ 	.word	0x00002490


	//   ....[49]....
        /*0448*/ 	.word	0x000024a0


	//   ....[50]....
        /*044c*/ 	.word	0x000024b0


	//   ....[51]....
        /*0450*/ 	.word	0x000024c0


	//   ....[52]....
        /*0454*/ 	.word	0x000024d0


	//   ....[53]....
        /*0458*/ 	.word	0x000024e0


	//   ....[54]....
        /*045c*/ 	.word	0x000024f0


	//   ....[55]....
        /*0460*/ 	.word	0x00002500


	//   ....[56]....
        /*0464*/ 	.word	0x00002510


	//   ....[57]....
        /*0468*/ 	.word	0x00002520


	//   ....[58]....
        /*046c*/ 	.word	0x000035c0


	//   ....[59]....
        /*0470*/ 	.word	0x00003600


	//   ....[60]....
        /*0474*/ 	.word	0x00003710


	//   ....[61]....
        /*0478*/ 	.word	0x00003740


	//   ....[62]....
        /*047c*/ 	.word	0x00003770


	//   ....[63]....
        /*0480*/ 	.word	0x00003810


	//   ....[64]....
        /*0484*/ 	.word	0x000038e0


	//   ....[65]....
        /*0488*/ 	.word	0x00003a30


	//   ....[66]....
        /*048c*/ 	.word	0x000068e0


	//   ....[67]....
        /*0490*/ 	.word	0x00006900


	//   ....[68]....
        /*0494*/ 	.word	0x00006910


	//   ....[69]....
        /*0498*/ 	.word	0x00006920


	//   ....[70]....
        /*049c*/ 	.word	0x00006930


	//   ....[71]....
        /*04a0*/ 	.word	0x00006940


	//   ....[72]....
        /*04a4*/ 	.word	0x00006950


	//   ....[73]....
        /*04a8*/ 	.word	0x00006970


	//   ....[74]....
        /*04ac*/ 	.word	0x00006980


	//   ....[75]....
        /*04b0*/ 	.word	0x000069a0


	//   ....[76]....
        /*04b4*/ 	.word	0x000069f0


	//   ....[77]....
        /*04b8*/ 	.word	0x00006a30


	//   ....[78]....
        /*04bc*/ 	.word	0x00006a50


	//   ....[79]....
        /*04c0*/ 	.word	0x00006a60


	//   ....[80]....
        /*04c4*/ 	.word	0x00006e40


	//   ....[81]....
        /*04c8*/ 	.word	0x00006e60


	//   ....[82]....
        /*04cc*/ 	.word	0x00006e80


	//   ....[83]....
        /*04d0*/ 	.word	0x00006ea0


	//   ....[84]....
        /*04d4*/ 	.word	0x00006ed0


	//   ....[85]....
        /*04d8*/ 	.word	0x00006ef0


	//   ....[86]....
        /*04dc*/ 	.word	0x00006f40


	//   ....[87]....
        /*04e0*/ 	.word	0x00006f50


	//   ....[88]....
        /*04e4*/ 	.word	0x00006f70


	//   ....[89]....
        /*04e8*/ 	.word	0x00006f90


	//   ....[90]....
        /*04ec*/ 	.word	0x00006fa0


	//   ....[91]....
        /*04f0*/ 	.word	0x00006fe0


	//   ....[92]....
        /*04f4*/ 	.word	0x00006ff0


	//   ....[93]....
        /*04f8*/ 	.word	0x00007010


	//   ....[94]....
        /*04fc*/ 	.word	0x00007d10


	//   ....[95]....
        /*0500*/ 	.word	0x00007d90


	//   ....[96]....
        /*0504*/ 	.word	0x00007ea0


	//   ....[97]....
        /*0508*/ 	.word	0x00007ef0


	//   ....[98]....
        /*050c*/ 	.word	0x00007f40


	//   ....[99]....
        /*0510*/ 	.word	0x00008060


	//   ....[100]....
        /*0514*/ 	.word	0x00008320


	//   ....[101]....
        /*0518*/ 	.word	0x00008640


	//   ....[102]....
        /*051c*/ 	.word	0x0000a9b0


	//   ....[103]....
        /*0520*/ 	.word	0x0000a9c0


	//   ....[104]....
        /*0524*/ 	.word	0x0000a9d0


	//   ....[105]....
        /*0528*/ 	.word	0x0000aa80


	//   ....[106]....
        /*052c*/ 	.word	0x0000aaa0


	//   ....[107]....
        /*0530*/ 	.word	0x0000ac60


	//   ....[108]....
        /*0534*/ 	.word	0x0000acb0


	//   ....[109]....
        /*0538*/ 	.word	0x0000acc0


	//   ....[110]....
        /*053c*/ 	.word	0x0000bbc0


	//   ....[111]....
        /*0540*/ 	.word	0x0000bbf0


	//   ....[112]....
        /*0544*/ 	.word	0x0000bc10


	//   ....[113]....
        /*0548*/ 	.word	0x0000bc30


	//   ....[114]....
        /*054c*/ 	.word	0x0000bdb0


	//   ....[115]....
        /*0550*/ 	.word	0x0000bdd0


	//   ....[116]....
        /*0554*/ 	.word	0x0000bde0


	//   ....[117]....
        /*0558*/ 	.word	0x0000bdf0


	//   ....[118]....
        /*055c*/ 	.word	0x0000be20


	//   ....[119]....
        /*0560*/ 	.word	0x0000be40


	//   ....[120]....
        /*0564*/ 	.word	0x0000be90


	//   ....[121]....
        /*0568*/ 	.word	0x0000bed0


	//   ....[122]....
        /*056c*/ 	.word	0x0000bee0


	//   ....[123]....
        /*0570*/ 	.word	0x0000bef0


	//   ....[124]....
        /*0574*/ 	.word	0x0000bfc0


	//   ....[125]....
        /*0578*/ 	.word	0x0000c000


	//   ....[126]....
        /*057c*/ 	.word	0x0000c030


	//   ....[127]....
        /*0580*/ 	.word	0x0000c050


	//   ....[128]....
        /*0584*/ 	.word	0x0000c070


	//   ....[129]....
        /*0588*/ 	.word	0x0000c090


	//   ....[130]....
        /*058c*/ 	.word	0x0000c0a0


	//   ....[131]....
        /*0590*/ 	.word	0x0000c0c0


	//   ....[132]....
        /*0594*/ 	.word	0x0000c1f0


	//   ....[133]....
        /*0598*/ 	.word	0x0000c200


	//----- nvinfo : EIATTR_EXIT_INSTR_OFFSETS
	.align		4
.L_80:
        /*059c*/ 	.byte	0x04, 0x1c
        /*059e*/ 	.short	(.L_82 - .L_81)


	//   ....[0]....
.L_81:
        /*05a0*/ 	.word	0x00000040


	//   ....[1]....
        /*05a4*/ 	.word	0x0000c230


	//   ....[2]....
        /*05a8*/ 	.word	0x0000c270


	//----- nvinfo : EIATTR_CTAIDZ_USED
	.align		4
.L_82:
        /*05ac*/ 	.byte	0x01, 0x04
	.zero		2


	//----- nvinfo : EIATTR_MAX_THREADS
	.align		4
        /*05b0*/ 	.byte	0x04, 0x05
        /*05b2*/ 	.short	(.L_84 - .L_83)
.L_83:
        /*05b4*/ 	.word	0x00000080
        /*05b8*/ 	.word	0x00000001
        /*05bc*/ 	.word	0x00000001
.L_84:


//--------------------- .nv.info._ZN7cutlass13device_kernelIN5flash19enable_sm80_to_sm89INS1_16FlashAttnFwdSm80INS1_25CollectiveMainloopFwdSm80ILi4ELi1ELb0EN4cute5tupleIJNS5_1CILi128EEENS7_ILi112EEENS7_ILi64EEEEEELi64ENS_10bfloat16_tEfNS_4arch4Sm80ELb0ELb0ELb0ELb1ELb1ELb0ELb1ELb0EEENS1_21CollectiveEpilogueFwdINS6_IJS8_SA_S9_EEENS6_IJNS7_ILi1EEESI_SI_EEESC_SE_Li128ELb1ELb1ELb0ELb0EEENS1_19SingleTileSchedulerILb1ELb0ELb1ELi128EEEEEEEEEvNT_6ParamsE --------------------------
	.section	.nv.info._ZN7cutlass13device_kernelIN5flash19enable_sm80_to_sm89INS1_16FlashAttnFwdSm80INS1_25CollectiveMainloopFwdSm80ILi4ELi1ELb0EN4cute5tupleIJNS5_1CILi128EEENS7_ILi112EEENS7_ILi64EEEEEELi64ENS_10bfloat16_tEfNS_4arch4Sm80ELb0ELb0ELb0ELb1ELb1ELb0ELb1ELb0EEENS1_21CollectiveEpilogueFwdINS6_IJS8_SA_S9_EEENS6_IJNS7_ILi1EEESI_SI_EEESC_SE_Li128ELb1ELb1ELb0ELb0EEENS1_19SingleTileSchedulerILb1ELb0ELb1ELi128EEEEEEEEEvNT_6ParamsE,"",@"SHT_CUDA_INFO"
	.sectionflags	@""
	.align	4


	//----- nvinfo : EIATTR_CUDA_API_VERSION
	.align		4
        /*0000*/ 	.byte	0x04, 0x37
        /*0002*/ 	.short	(.L_86 - .L_85)
.L_85:
        /*0004*/ 	.word	0x00000082


	//----- nvinfo : EIATTR_SW2861232_WAR
	.align		4
.L_86:
        /*0008*/ 	.byte	0x01, 0x35
	.zero		2


	//----- nvinfo : EIATTR_PARAM_CBANK
	.align		4
        /*000c*/ 	.byte	0x04, 0x0a
        /*000e*/ 	.short	(.L_88 - .L_87)
	.align		4
.L_87:
        /*0010*/ 	.word	index@(.nv.constant0._ZN7cutlass13device_kernelIN5flash19enable_sm80_to_sm89INS1_16FlashAttnFwdSm80INS1_25CollectiveMainloopFwdSm80ILi4ELi1ELb0EN4cute5tupleIJNS5_1CILi128EEENS7_ILi112EEENS7_ILi64EEEEEELi64ENS_10bfloat16_tEfNS_4arch4Sm80ELb0ELb0ELb0ELb1ELb1ELb0ELb1ELb0EEENS1_21CollectiveEpilogueFwdINS6_IJS8_SA_S9_EEENS6_IJNS7_ILi1EEESI_SI_EEESC_SE_Li128ELb1ELb1ELb0ELb0EEENS1_19SingleTileSchedulerILb1ELb0ELb1ELi128EEEEEEEEEvNT_6ParamsE)
        /*0014*/ 	.short	0x0160
        /*0016*/ 	.short	0x0418


	//----- nvinfo : EIATTR_CBANK_PARAM_SIZE
	.align		4
.L_88:
        /*0018*/ 	.byte	0x03, 0x19
        /*001a*/ 	.short	0x0418


	//----- nvinfo : EIATTR_KPARAM_INFO
	.align		4
        /*001c*/ 	.byte	0x04, 0x17
        /*001e*/ 	.short	(.L_90 - .L_89)
.L_89:
        /*0020*/ 	.word	0x00000000
        /*0024*/ 	.short	0x0000
        /*0026*/ 	.short	0x0000
        /*0028*/ 	.byte	0x00, 0xf0, 0x61, 0x10


	//----- nvinfo : EIATTR_MAXREG_COUNT
	.align		4
.L_90:
        /*002c*/ 	.byte	0x03, 0x1b
        /*002e*/ 	.short	0x00ff


	//----- nvinfo : EIATTR_NUM_BARRIERS
	.align		4
        /*0030*/ 	.byte	0x02, 0x4c
        /*0032*/ 	.byte	0x02
	.zero		1


	//----- nvinfo : EIATTR_ANNOTATIONS
	.align		4
        /*0034*/ 	.byte	0x04, 0x55
        /*0036*/ 	.short	(.L_92 - .L_91)


	//   ....[0]....
.L_91:
        /* <DEDUP_REMOVED lines=9> */
        /*00bc*/ 	.byte	0x20, 0xb0, 0x00, 0x00, 0x01, 0x00, 0x00, 0x00, 0x30, 0xb0, 0x00, 0x00


	//----- nvinfo : EIATTR_MERCURY_ISA_VERSION
	.align		4
.L_92:
        /*00c8*/ 	.byte	0x03, 0x5f
        /*00ca*/ 	.short	0x0000


	//----- nvinfo : EIATTR_COOP_GROUP_MASK_REGIDS
	.align		4
        /*00cc*/ 	.byte	0x04, 0x29
        /*00ce*/ 	.short	(.L_94 - .L_93)


	//   ....[0]....
.L_93:
        /*00d0*/ 	.word	0xffffffff


	//   ....[1]....
        /*00d4*/ 	.word	0xffffffff


	//   ....[2]....
        /*00d8*/ 	.word	0xffffffff


	//   ....[3]....
        /*00dc*/ 	.word	0xffffffff


	//   ....[4]....
        /*00e0*/ 	.word	0xffffffff


	//   ....[5]....
        /*00e4*/ 	.word	0xffffffff


	//   ....[6]....
        /*00e8*/ 	.word	0xffffffff


	//   ....[7]....
        /*00ec*/ 	.word	0xffffffff


	//   ....[8]....
        /*00f0*/ 	.word	0xffffffff


	//   ....[9]....
        /*00f4*/ 	.word	0xffffffff


	//   ....[10]....
        /*00f8*/ 	.word	0xffffffff


	//   ....[11]....
        /*00fc*/ 	.word	0xffffffff


	//   ....[12]....
        /*0100*/ 	.word	0xffffffff


	//   ....[13]....
        /*0104*/ 	.word	0xffffffff


	//   ....[14]....
        /*0108*/ 	.word	0xffffffff


	//   ....[15]....
        /*010c*/ 	.word	0xffffffff


	//   ....[16]....
        /*0110*/ 	.word	0xffffffff


	//   ....[17]....
        /*0114*/ 	.word	0xffffffff


	//   ....[18]....
        /*0118*/ 	.word	0xffffffff


	//   ....[19]....
        /*011c*/ 	.word	0xffffffff


	//   ....[20]....
        /*0120*/ 	.word	0xffffffff


	//   ....[21]....
        /*0124*/ 	.word	0xffffffff


	//   ....[22]....
        /*0128*/ 	.word	0xffffffff


	//   ....[23]....
        /*012c*/ 	.word	0xffffffff


	//   ....[24]....
        /*0130*/ 	.word	0xffffffff


	//   ....[25]....
        /*0134*/ 	.word	0xffffffff


	//   ....[26]....
        /*0138*/ 	.word	0xffffffff


	//   ....[27]....
        /*013c*/ 	.word	0xffffffff


	//   ....[28]....
        /*0140*/ 	.word	0xffffffff


	//   ....[29]....
        /*0144*/ 	.word	0xffffffff


	//   ....[30]....
        /*0148*/ 	.word	0xffffffff


	//   ....[31]....
        /*014c*/ 	.word	0xffffffff


	//   ....[32]....
        /*0150*/ 	.word	0xffffffff


	//   ....[33]....
        /*0154*/ 	.word	0xffffffff


	//   ....[34]....
        /*0158*/ 	.word	0xffffffff


	//   ....[35]....
        /*015c*/ 	.word	0xffffffff


	//   ....[36]....
        /*0160*/ 	.word	0xffffffff


	//   ....[37]....
        /*0164*/ 	.word	0xffffffff


	//   ....[38]....
        /*0168*/ 	.word	0xffffffff


	//   ....[39]....
        /*016c*/ 	.word	0xffffffff


	//   ....[40]....
        /*0170*/ 	.word	0xffffffff


	//   ....[41]....
        /*0174*/ 	.word	0xffffffff


	//   ....[42]....
        /*0178*/ 	.word	0xffffffff


	//   ....[43]....
        /*017c*/ 	.word	0xffffffff


	//   ....[44]....
        /*0180*/ 	.word	0xffffffff


	//   ....[45]....
        /*0184*/ 	.word	0xffffffff


	//   ....[46]....
        /*0188*/ 	.word	0xffffffff


	//   ....[47]....
        /*018c*/ 	.word	0xffffffff


	//   ....[48]....
        /*0190*/ 	.word	0xffffffff


	//   ....[49]....
        /*0194*/ 	.word	0xffffffff


	//   ....[50]....
        /*0198*/ 	.word	0xffffffff


	//   ....[51]....
        /*019c*/ 	.word	0xffffffff


	//   ....[52]....
        /*01a0*/ 	.word	0xffffffff


	//   ....[53]....
        /*01a4*/ 	.word	0xffffffff


	//   ....[54]....
        /*01a8*/ 	.word	0xffffffff


	//   ....[55]....
        /*01ac*/ 	.word	0xffffffff


	//   ....[56]....
        /*01b0*/ 	.word	0xffffffff


	//   ....[57]....
        /*01b4*/ 	.word	0xffffffff


	//   ....[58]....
        /*01b8*/ 	.word	0xffffffff


	//   ....[59]....
        /*01bc*/ 	.word	0xffffffff


	//   ....[60]....
        /*01c0*/ 	.word	0xffffffff


	//   ....[61]....
        /*01c4*/ 	.word	0xffffffff


	//   ....[62]....
        /*01c8*/ 	.word	0xffffffff


	//   ....[63]....
        /*01cc*/ 	.word	0xffffffff


	//   ....[64]....
        /*01d0*/ 	.word	0xffffffff


	//   ....[65]....
        /*01d4*/ 	.word	0xffffffff


	//   ....[66]....
        /*01d8*/ 	.word	0xffffffff


	//   ....[67]....
        /*01dc*/ 	.word	0xffffffff


	//   ....[68]....
        /*01e0*/ 	.word	0xffffffff


	//   ....[69]....
        /*01e4*/ 	.word	0xffffffff


	//   ....[70]....
        /*01e8*/ 	.word	0xffffffff


	//   ....[71]....
        /*01ec*/ 	.word	0xffffffff


	//   ....[72]....
        /*01f0*/ 	.word	0xffffffff


	//   ....[73]....
        /*01f4*/ 	.word	0xffffffff


	//   ....[74]....
        /*01f8*/ 	.word	0xffffffff


	//   ....[75]....
        /*01fc*/ 	.word	0xffffffff


	//   ....[76]....
        /*0200*/ 	.word	0xffffffff


	//   ....[77]....
        /*0204*/ 	.word	0xffffffff


	//   ....[78]....
        /*0208*/ 	.word	0xffffffff


	//   ....[79]....
        /*020c*/ 	.word	0xffffffff


	//   ....[80]....
        /*0210*/ 	.word	0xffffffff


	//   ....[81]....
        /*0214*/ 	.word	0xffffffff


	//   ....[82]....
        /*0218*/ 	.word	0xffffffff


	//   ....[83]....
        /*021c*/ 	.word	0xffffffff


	//   ....[84]....
        /*0220*/ 	.word	0xffffffff


	//   ....[85]....
        /*0224*/ 	.word	0xffffffff


	//   ....[86]....
        /*0228*/ 	.word	0xffffffff


	//   ....[87]....
        /*022c*/ 	.word	0xffffffff


	//   ....[88]....
        /*0230*/ 	.word	0xffffffff


	//   ....[89]....
        /*0234*/ 	.word	0xffffffff


	//   ....[90]....
        /*0238*/ 	.word	0xffffffff


	//   ....[91]....
        /*023c*/ 	.word	0xffffffff


	//   ....[92]....
        /*0240*/ 	.word	0xffffffff


	//   ....[93]....
        /*0244*/ 	.word	0xffffffff


	//   ....[94]....
        /*0248*/ 	.word	0xffffffff


	//   ....[95]....
        /*024c*/ 	.word	0xffffffff


	//   ....[96]....
        /*0250*/ 	.word	0xffffffff


	//   ....[97]....
        /*0254*/ 	.word	0xffffffff


	//   ....[98]....
        /*0258*/ 	.word	0xffffffff


	//   ....[99]....
        /*025c*/ 	.word	0xffffffff


	//   ....[100]....
        /*0260*/ 	.word	0xffffffff


	//   ....[101]....
        /*0264*/ 	.word	0xffffffff


	//   ....[102]....
        /*0268*/ 	.word	0xffffffff


	//   ....[103]....
        /*026c*/ 	.word	0xffffffff


	//   ....[104]....
        /*0270*/ 	.word	0xffffffff


	//   ....[105]....
        /*0274*/ 	.word	0xffffffff


	//   ....[106]....
        /*0278*/ 	.word	0xffffffff


	//   ....[107]....
        /*027c*/ 	.word	0xffffffff


	//   ....[108]....
        /*0280*/ 	.word	0xffffffff


	//   ....[109]....
        /*0284*/ 	.word	0xffffffff


	//   ....[110]....
        /*0288*/ 	.word	0xffffffff


	//   ....[111]....
        /*028c*/ 	.word	0xffffffff


	//   ....[112]....
        /*0290*/ 	.word	0xffffffff


	//   ....[113]....
        /*0294*/ 	.word	0xffffffff


	//   ....[114]....
        /*0298*/ 	.word	0xffffffff


	//   ....[115]....
        /*029c*/ 	.word	0xffffffff


	//   ....[116]....
        /*02a0*/ 	.word	0xffffffff


	//   ....[117]....
        /*02a4*/ 	.word	0xffffffff


	//   ....[118]....
        /*02a8*/ 	.word	0xffffffff


	//   ....[119]....
        /*02ac*/ 	.word	0xffffffff


	//   ....[120]....
        /*02b0*/ 	.word	0xffffffff


	//   ....[121]....
        /*02b4*/ 	.word	0xffffffff


	//   ....[122]....
        /*02b8*/ 	.word	0xffffffff


	//   ....[123]....
        /*02bc*/ 	.word	0xffffffff


	//   ....[124]....
        /*02c0*/ 	.word	0xffffffff


	//   ....[125]....
        /*02c4*/ 	.word	0xffffffff


	//   ....[126]....
        /*02c8*/ 	.word	0xffffffff


	//   ....[127]....
        /*02cc*/ 	.word	0xffffffff


	//   ....[128]....
        /*02d0*/ 	.word	0xffffffff


	//   ....[129]....
        /*02d4*/ 	.word	0xffffffff


	//   ....[130]....
        /*02d8*/ 	.word	0xffffffff


	//   ....[131]....
        /*02dc*/ 	.word	0xffffffff


	//   ....[132]....
        /*02e0*/ 	.word	0xffffffff


	//   ....[133]....
        /*02e4*/ 	.word	0xffffffff


	//   ....[134]....
        /*02e8*/ 	.word	0xffffffff


	//   ....[135]....
        /*02ec*/ 	.word	0xffffffff


	//   ....[136]....
        /*02f0*/ 	.word	0xffffffff


	//   ....[137]....
        /*02f4*/ 	.word	0xffffffff


	//   ....[138]....
        /*02f8*/ 	.word	0xffffffff


	//   ....[139]....
        /*02fc*/ 	.word	0xffffffff


	//   ....[140]....
        /*0300*/ 	.word	0xffffffff


	//   ....[141]....
        /*0304*/ 	.word	0xffffffff


	//   ....[142]....
        /*0308*/ 	.word	0xffffffff


	//   ....[143]....
        /*030c*/ 	.word	0xffffffff


	//   ....[144]....
        /*0310*/ 	.word	0xffffffff


	//   ....[145]....
        /*0314*/ 	.word	0xffffffff


	//   ....[146]....
        /*0318*/ 	.word	0xffffffff


	//   ....[147]....
        /*031c*/ 	.word	0xffffffff


	//   ....[148]....
        /*0320*/ 	.word	0xffffffff


	//   ....[149]....
        /*0324*/ 	.word	0xffffffff


	//   ....[150]....
        /*0328*/ 	.word	0xffffffff


	//----- nvinfo : EIATTR_COOP_GROUP_INSTR_OFFSETS
	.align		4
.L_94:
        /*032c*/ 	.byte	0x04, 0x28
        /*032e*/ 	.short	(.L_96 - .L_95)


	//   ....[0]....
.L_95:
        /*0330*/ 	.word	0x000000a0


	//   ....[1]....
        /*0334*/ 	.word	0x00001030


	//   ....[2]....
        /*0338*/ 	.word	0x00001160


	//   ....[3]....
        /*033c*/ 	.word	0x000011f0


	//   ....[4]....
        /*0340*/ 	.word	0x00001220


	//   ....[5]....
        /*0344*/ 	.word	0x000012b0


	//   ....[6]....
        /*0348*/ 	.word	0x000012e0


	//   ....[7]....
        /*034c*/ 	.word	0x00001370


	//   ....[8]....
        /*0350*/ 	.word	0x000013a0


	//   ....[9]....
        /*0354*/ 	.word	0x00001430


	//   ....[10]....
        /*0358*/ 	.word	0x00001460


	//   ....[11]....
        /*035c*/ 	.word	0x000014f0


	//   ....[12]....
        /*0360*/ 	.word	0x00001520


	//   ....[13]....
        /*0364*/ 	.word	0x000015b0


	//   ....[14]....
        /*0368*/ 	.word	0x000015e0


	//   ....[15]....
        /*036c*/ 	.word	0x00001660


	//   ....[16]....
        /*0370*/ 	.word	0x000016a0


	//   ....[17]....
        /*0374*/ 	.word	0x00001b10


	//   ....[18]....
        /*0378*/ 	.word	0x00001b20


	//   ....[19]....
        /*037c*/ 	.word	0x00001b30


	//   ....[20]....
        /*0380*/ 	.word	0x00001b40


	//   ....[21]....
        /*0384*/ 	.word	0x00001b50


	//   ....[22]....
        /*0388*/ 	.word	0x00001b60


	//   ....[23]....
        /*038c*/ 	.word	0x00001b70


	//   ....[24]....
        /*0390*/ 	.word	0x00001b90


	//   ....[25]....
        /*0394*/ 	.word	0x00001bb0


	//   ....[26]....
        /*0398*/ 	.word	0x00001be0


	//   ....[27]....
        /*039c*/ 	.word	0x00001bf0


	//   ....[28]....
        /*03a0*/ 	.word	0x00001c00


	//   ....[29]....
        /*03a4*/ 	.word	0x00001c10


	//   ....[30]....
        /*03a8*/ 	.word	0x00001c50


	//   ....[31]....
        /*03ac*/ 	.word	0x00002190


	//   ....[32]....
        /*03b0*/ 	.word	0x000021a0


	//   ....[33]....
        /*03b4*/ 	.word	0x000021c0


	//   ....[34]....
        /*03b8*/ 	.word	0x000021d0


	//   ....[35]....
        /*03bc*/ 	.word	0x000022f0


	//   ....[36]....
        /*03c0*/ 	.word	0x00002300


	//   ....[37]....
        /*03c4*/ 	.word	0x00002320


	//   ....[38]....
        /*03c8*/ 	.word	0x00002330


	//   ....[39]....
        /*03cc*/ 	.word	0x000023c0


	//   ....[40]....
        /*03d0*/ 	.word	0x000023e0


	//   ....[41]....
        /*03d4*/ 	.word	0x00002400


	//   ....[42]....
        /*03d8*/ 	.word	0x00002410


	//   ....[43]....
        /*03dc*/ 	.word	0x00002480


	//   ....[44]....
        /*03e0*/ 	.word	0x000024c0


	//   ....[45]....
        /*03e4*/ 	.word	0x00002f50


	//   ....[46]....
        /*03e8*/ 	.word	0x00002f70


	//   ....[47]....
        /*03ec*/ 	.word	0x00002f80


	//   ....[48]....
        /*03f0*/ 	.word	0x00002f90


	//   ....[49]....
        /*03f4*/ 	.word	0x00002fa0


	//   ....[50]....
        /*03f8*/ 	.word	0x00002fb0


	//   ....[51]....
        /*03fc*/ 	.word	0x00002fc0


	//   ....[52]....
        /*0400*/ 	.word	0x00002fd0


	//   ....[53]....
        /*0404*/ 	.word	0x00002ff0


	//   ....[54]....
        /*0408*/ 	.word	0x00003010


	//   ....[55]....
        /*040c*/ 	.word	0x00003040


	//   ....[56]....
        /*0410*/ 	.word	0x00003060


	//   ....[57]....
        /*0414*/ 	.word	0x00003080


	//   ....[58]....
        /*0418*/ 	.word	0x000030a0


	//   ....[59]....
        /*041c*/ 	.word	0x00004060


	//   ....[60]....
        /*0420*/ 	.word	0x00004090


	//   ....[61]....
        /*0424*/ 	.word	0x000041a0


	//   ....[62]....
        /*0428*/ 	.word	0x000041d0


	//   ....[63]....
        /*042c*/ 	.word	0x00004200


	//   ....[64]....
        /*0430*/ 	.word	0x000042b0


	//   ....[65]....
        /*0434*/ 	.word	0x00004390


	//   ....[66]....
        /*0438*/ 	.word	0x000044f0


	//   ....[67]....
        /*043c*/ 	.word	0x00006fb0


	//   ....[68]....
        /*0440*/ 	.word	0x00006fd0


	//   ....[69]....
        /*0444*/ 	.word	0x00006fe0


	//   ....[70]....
        /*0448*/ 	.word	0x00006ff0


	//   ....[71]....
        /*044c*/ 	.word	0x00007000


	//   ....[72]....
        /*0450*/ 	.word	0x00007010


	//   ....[73]....
        /*0454*/ 	.word	0x00007020


	//   ....[74]....
        /*0458*/ 	.word	0x00007040


	//   ....[75]....
        /*045c*/ 	.word	0x00007050


	//   ....[76]....
        /*0460*/ 	.word	0x00007070


	//   ....[77]....
        /*0464*/ 	.word	0x000070c0


	//   ....[78]....
        /*0468*/ 	.word	0x00007100


	//   ....[79]....
        /*046c*/ 	.word	0x00007120


	//   ....[80]....
        /*0470*/ 	.word	0x00007130


	//   ....[81]....
        /*0474*/ 	.word	0x00007530


	//   ....[82]....
        /*0478*/ 	.word	0x00007560


	//   ....[83]....
        /*047c*/ 	.word	0x00007570


	//   ....[84]....
        /*0480*/ 	.word	0x00007590


	//   ....[85]....
        /*0484*/ 	.word	0x000075b0


	//   ....[86]....
        /*0488*/ 	.word	0x000075e0


	//   ....[87]....
        /*048c*/ 	.word	0x00007600


	//   ....[88]....
        /*0490*/ 	.word	0x00007620


	//   ....[89]....
        /*0494*/ 	.word	0x00007650


	//   ....[90]....
        /*0498*/ 	.word	0x00007670


	//   ....[91]....
        /*049c*/ 	.word	0x00007690


	//   ....[92]....
        /*04a0*/ 	.word	0x000076d0


	//   ....[93]....
        /*04a4*/ 	.word	0x00007780


	//   ....[94]....
        /*04a8*/ 	.word	0x000077a0


	//   ....[95]....
        /*04ac*/ 	.word	0x000083f0


	//   ....[96]....
        /*04b0*/ 	.word	0x00008470


	//   ....[97]....
        /*04b4*/ 	.word	0x00008570


	//   ....[98]....
        /*04b8*/ 	.word	0x000085d0


	//   ....[99]....
        /*04bc*/ 	.word	0x00008600


	//   ....[100]....
        /*04c0*/ 	.word	0x00008700


	//   ....[101]....
        /*04c4*/ 	.word	0x00008980


	//   ....[102]....
        /*04c8*/ 	.word	0x00008cb0


	//   ....[103]....
        /*04cc*/ 	.word	0x0000b060


	//   ....[104]....
        /*04d0*/ 	.word	0x0000b090


	//   ....[105]....
        /*04d4*/ 	.word	0x0000b0d0


	//   ....[106]....
        /*04d8*/ 	.word	0x0000b0e0


	//   ....[107]....
        /*04dc*/ 	.word	0x0000b3b0


	//   ....[108]....
        /*04e0*/ 	.word	0x0000b3c0


	//   ....[109]....
        /*04e4*/ 	.word	0x0000b400


	//   ....[110]....
        /*04e8*/ 	.word	0x0000b420


	//   ....[111]....
        /*04ec*/ 	.word	0x0000c600


	//   ....[112]....
        /*04f0*/ 	.word	0x0000c620


	//   ....[113]....
        /*04f4*/ 	.word	0x0000c650


	//   ....[114]....
        /*04f8*/ 	.word	0x0000c690


	//   ....[115]....
        /*04fc*/ 	.word	0x0000c6d0


	//   ....[116]....
        /*0500*/ 	.word	0x0000c6f0


	//   ....[117]....
        /*0504*/ 	.word	0x0000c720


	//   ....[118]....
        /*0508*/ 	.word	0x0000c750


	//   ....[119]....
        /*050c*/ 	.word	0x0000c7a0


	//   ....[120]....
        /*0510*/ 	.word	0x0000c7b0


	//   ....[121]....
        /*0514*/ 	.word	0x0000c7d0


	//   ....[122]....
        /*0518*/ 	.word	0x0000c820


	//   ....[123]....
        /*051c*/ 	.word	0x0000c840


	//   ....[124]....
        /*0520*/ 	.word	0x0000c870


	//   ....[125]....
        /*0524*/ 	.word	0x0000c8c0


	//   ....[126]....
        /*0528*/ 	.word	0x0000c8f0


	//   ....[127]....
        /*052c*/ 	.word	0x0000c900


	//   ....[128]....
        /*0530*/ 	.word	0x0000ca00


	//   ....[129]....
        /*0534*/ 	.word	0x0000ca20


	//   ....[130]....
        /*0538*/ 	.word	0x0000ca40


	//   ....[131]....
        /*053c*/ 	.word	0x0000ca70


	//   ....[132]....
        /*0540*/ 	.word	0x0000ca90


	//   ....[133]....
        /*0544*/ 	.word	0x0000cb20


	//   ....[134]....
        /*0548*/ 	.word	0x0000cb40


	//   ....[135]....
        /*054c*/ 	.word	0x0000d3c0


	//   ....[136]....
        /*0550*/ 	.word	0x0000d3f0


	//   ....[137]....
        /*0554*/ 	.word	0x0000d420


	//   ....[138]....
        /*0558*/ 	.word	0x0000d450


	//   ....[139]....
        /*055c*/ 	.word	0x0000d480


	//   ....[140]....
        /*0560*/ 	.word	0x0000d4b0


	//   ....[141]....
        /*0564*/ 	.word	0x0000d4e0


	//   ....[142]....
        /*0568*/ 	.word	0x0000d500


	//   ....[143]....
        /*056c*/ 	.word	0x0000d530


	//   ....[144]....
        /*0570*/ 	.word	0x0000d540


	//   ....[145]....
        /*0574*/ 	.word	0x0000d550


	//   ....[146]....
        /*0578*/ 	.word	0x0000d560


	//   ....[147]....
        /*057c*/ 	.word	0x0000d570


	//   ....[148]....
        /*0580*/ 	.word	0x0000d580


	//   ....[149]....
        /*0584*/ 	.word	0x0000d5b0


	//   ....[150]....
        /*0588*/ 	.word	0x0000d5d0


	//----- nvinfo : EIATTR_EXIT_INSTR_OFFSETS
	.align		4
.L_96:
        /*058c*/ 	.byte	0x04, 0x1c
        /*058e*/ 	.short	(.L_98 - .L_97)


	//   ....[0]....
.L_97:
        /*0590*/ 	.word	0x00000450


	//   ....[1]....
        /*0594*/ 	.word	0x0000cbd0


	//   ....[2]....
        /*0598*/ 	.word	0x0000cc10


	//   ....[3]....
        /*059c*/ 	.word	0x0000d730


	//   ....[4]....
        /*05a0*/ 	.word	0x0000d770


	//----- nvinfo : EIATTR_CTAIDZ_USED
	.align		4
.L_98:
        /*05a4*/ 	.byte	0x01, 0x04
	.zero		2


	//----- nvinfo : EIATTR_MAX_THREADS
	.align		4
        /*05a8*/ 	.byte	0x04, 0x05
        /*05aa*/ 	.short	(.L_100 - .L_99)
.L_99:
        /*05ac*/ 	.word	0x00000080
        /*05b0*/ 	.word	0x00000001
        /*05b4*/ 	.word	0x00000001


	//----- nvinfo : EIATTR_CRS_STACK_SIZE
	.align		4
.L_100:
        /*05b8*/ 	.byte	0x04, 0x1e
        /*05ba*/ 	.short	(.L_102 - .L_101)
.L_101:
        /*05bc*/ 	.word	0x00000000
.L_102:


//--------------------- .nv.info._ZN7cutlass13device_kernelIN5flash19enable_sm80_to_sm89INS1_16FlashAttnFwdSm80INS1_25CollectiveMainloopFwdSm80ILi4ELi1ELb0EN4cute5tupleIJNS5_1CILi128EEENS7_ILi112EEENS7_ILi64EEEEEELi64ENS_10bfloat16_tEfNS_4arch4Sm80ELb0ELb0ELb0ELb1ELb1ELb1ELb1ELb0EEENS1_21CollectiveEpilogueFwdINS6_IJS8_SA_S9_EEENS6_IJNS7_ILi1EEESI_SI_EEESC_SE_Li128ELb1ELb1ELb0ELb0EEENS1_19SingleTileSchedulerILb1ELb0ELb1ELi128EEEEEEEEEvNT_6ParamsE --------------------------
	.section	.nv.info._ZN7cutlass13device_kernelIN5flash19enable_sm80_to_sm89INS1_16FlashAttnFwdSm80INS1_25CollectiveMainloopFwdSm80ILi4ELi1ELb0EN4cute5tupleIJNS5_1CILi128EEENS7_ILi112EEENS7_ILi64EEEEEELi64ENS_10bfloat16_tEfNS_4arch4Sm80ELb0ELb0ELb0ELb1ELb1ELb1ELb1ELb0EEENS1_21CollectiveEpilogueFwdINS6_IJS8_SA_S9_EEENS6_IJNS7_ILi1EEESI_SI_EEESC_SE_Li128ELb1ELb1ELb0ELb0EEENS1_19SingleTileSchedulerILb1ELb0ELb1ELi128EEEEEEEEEvNT_6ParamsE,"",@"SHT_CUDA_INFO"
	.sectionflags	@""
	.align	4


	//----- nvinfo : EIATTR_CUDA_API_VERSION
	.align		4
        /*0000*/ 	.byte	0x04, 0x37
        /*0002*/ 	.short	(.L_104 - .L_103)
.L_103:
        /*0004*/ 	.word	0x00000082


	//----- nvinfo : EIATTR_SW2861232_WAR
	.align		4
.L_104:
        /*0008*/ 	.byte	0x01, 0x35
	.zero		2


	//----- nvinfo : EIATTR_PARAM_CBANK
	.align		4
        /*000c*/ 	.byte	0x04, 0x0a
        /*000e*/ 	.short	(.L_106 - .L_105)
	.align		4
.L_105:
        /*0010*/ 	.word	index@(.nv.constant0._ZN7cutlass13device_kernelIN5flash19enable_sm80_to_sm89INS1_16FlashAttnFwdSm80INS1_25CollectiveMainloopFwdSm80ILi4ELi1ELb0EN4cute5tupleIJNS5_1CILi128EEENS7_ILi112EEENS7_ILi64EEEEEELi64ENS_10bfloat16_tEfNS_4arch4Sm80ELb0ELb0ELb0ELb1ELb1ELb1ELb1ELb0EEENS1_21CollectiveEpilogueFwdINS6_IJS8_SA_S9_EEENS6_IJNS7_ILi1EEESI_SI_EEESC_SE_Li128ELb1ELb1ELb0ELb0EEENS1_19SingleTileSchedulerILb1ELb0ELb1ELi128EEEEEEEEEvNT_6ParamsE)
        /*0014*/ 	.short	0x0160
        /*0016*/ 	.short	0x0418


	//----- nvinfo : EIATTR_CBANK_PARAM_SIZE
	.align		4
.L_106:
        /*0018*/ 	.byte	0x03, 0x19
        /*001a*/ 	.short	0x0418


	//----- nvinfo : EIATTR_KPARAM_INFO
	.align		4
        /*001c*/ 	.byte	0x04, 0x17
        /*001e*/ 	.short	(.L_108 - .L_107)
.L_107:
        /*0020*/ 	.word	0x00000000
        /*0024*/ 	.short	0x0000
        /*0026*/ 	.short	0x0000
        /*0028*/ 	.byte	0x00, 0xf0, 0x61, 0x10


	//----- nvinfo : EIATTR_MAXREG_COUNT
	.align		4
.L_108:
        /*002c*/ 	.byte	0x03, 0x1b
        /*002e*/ 	.short	0x00ff


	//----- nvinfo : EIATTR_NUM_BARRIERS
	.align		4
        /*0030*/ 	.byte	0x02, 0x4c
        /*0032*/ 	.byte	0x02
	.zero		1


	//----- nvinfo : EIATTR_ANNOTATIONS
	.align		4
        /*0034*/ 	.byte	0x04, 0x55
        /*0036*/ 	.short	(.L_110 - .L_109)


	//   ....[0]....
.L_109:
        /* <DEDUP_REMOVED lines=17> */


	//----- nvinfo : EIATTR_MERCURY_ISA_VERSION
	.align		4
.L_110:
        /*0138*/ 	.byte	0x03, 0x5f
        /*013a*/ 	.short	0x0000


	//----- nvinfo : EIATTR_COOP_GROUP_MASK_REGIDS
	.align		4
        /*013c*/ 	.byte	0x04, 0x29
        /*013e*/ 	.short	(.L_112 - .L_111)


	//   ....[0]....
.L_111:
        /*0140*/ 	.word	0xffffffff


	//   ....[1]....
        /*0144*/ 	.word	0xffffffff


	//   ....[2]....
        /*0148*/ 	.word	0xffffffff


	//   ....[3]....
        /*014c*/ 	.word	0xffffffff


	//   ....[4]....
        /*0150*/ 	.word	0xffffffff


	//   ....[5]....
        /*0154*/ 	.word	0xffffffff


	//   ....[6]....
        /*0158*/ 	.word	0xffffffff


	//   ....[7]....
        /*015c*/ 	.word	0xffffffff


	//   ....[8]....
        /*0160*/ 	.word	0xffffffff


	//   ....[9]....
        /*0164*/ 	.word	0xffffffff


	//   ....[10]....
        /*0168*/ 	.word	0xffffffff


	//   ....[11]....
        /*016c*/ 	.word	0xffffffff


	//   ....[12]....
        /*0170*/ 	.word	0xffffffff


	//   ....[13]....
        /*0174*/ 	.word	0xffffffff


	//   ....[14]....
        /*0178*/ 	.word	0xffffffff


	//   ....[15]....
        /*017c*/ 	.word	0xffffffff


	//   ....[16]....
        /*0180*/ 	.word	0xffffffff


	//   ....[17]....
        /*0184*/ 	.word	0xffffffff


	//   ....[18]....
        /*0188*/ 	.word	0xffffffff


	//   ....[19]....
        /*018c*/ 	.word	0xffffffff


	//   ....[20]....
        /*0190*/ 	.word	0xffffffff


	//   ....[21]....
        /*0194*/ 	.word	0xffffffff


	//   ....[22]....
        /*0198*/ 	.word	0xffffffff


	//   ....[23]....
        /*019c*/ 	.word	0xffffffff


	//   ....[24]....
        /*01a0*/ 	.word	0xffffffff


	//   ....[25]....
        /*01a4*/ 	.word	0xffffffff


	//   ....[26]....
        /*01a8*/ 	.word	0xffffffff


	//   ....[27]....
        /*01ac*/ 	.word	0xffffffff


	//   ....[28]....
        /*01b0*/ 	.word	0xffffffff


	//   ....[29]....
        /*01b4*/ 	.word	0xffffffff


	//   ....[30]....
        /*01b8*/ 	.word	0xffffffff


	//   ....[31]....
        /*01bc*/ 	.word	0xffffffff


	//   ....[32]....
        /*01c0*/ 	.word	0xffffffff


	//   ....[33]....
        /*01c4*/ 	.word	0xffffffff


	//   ....[34]....
        /*01c8*/ 	.word	0xffffffff


	//   ....[35]....
        /*01cc*/ 	.word	0xffffffff


	//   ....[36]....
        /*01d0*/ 	.word	0xffffffff


	//   ....[37]....
        /*01d4*/ 	.word	0xffffffff


	//   ....[38]....
        /*01d8*/ 	.word	0xffffffff


	//   ....[39]....
        /*01dc*/ 	.word	0xffffffff


	//   ....[40]....
        /*01e0*/ 	.word	0xffffffff


	//   ....[41]....
        /*01e4*/ 	.word	0xffffffff


	//   ....[42]....
        /*01e8*/ 	.word	0xffffffff


	//   ....[43]....
        /*01ec*/ 	.word	0xffffffff


	//   ....[44]....
        /*01f0*/ 	.word	0xffffffff


	//   ....[45]....
        /*01f4*/ 	.word	0xffffffff


	//   ....[46]....
        /*01f8*/ 	.word	0xffffffff


	//   ....[47]....
        /*01fc*/ 	.word	0xffffffff


	//   ....[48]....
        /*0200*/ 	.word	0xffffffff


	//   ....[49]....
        /*0204*/ 	.word	0xffffffff


	//   ....[50]....
        /*0208*/ 	.word	0xffffffff


	//   ....[51]....
        /*020c*/ 	.word	0xffffffff


	//   ....[52]....
        /*0210*/ 	.word	0xffffffff


	//   ....[53]....
        /*0214*/ 	.word	0xffffffff


	//   ....[54]....
        /*0218*/ 	.word	0xffffffff


	//   ....[55]....
        /*021c*/ 	.word	0xffffffff


	//   ....[56]....
        /*0220*/ 	.word	0xffffffff


	//   ....[57]....
        /*0224*/ 	.word	0xffffffff


	//   ....[58]....
        /*0228*/ 	.word	0xffffffff


	//   ....[59]....
        /*022c*/ 	.word	0xffffffff


	//   ....[60]....
        /*0230*/ 	.word	0xffffffff


	//   ....[61]....
        /*0234*/ 	.word	0xffffffff


	//   ....[62]....
        /*0238*/ 	.word	0xffffffff


	//   ....[63]....
        /*023c*/ 	.word	0xffffffff


	//   ....[64]....
        /*0240*/ 	.word	0xffffffff


	//   ....[65]....
        /*0244*/ 	.word	0xffffffff


	//   ....[66]....
        /*0248*/ 	.word	0xffffffff


	//   ....[67]....
        /*024c*/ 	.word	0xffffffff


	//   ....[68]....
        /*0250*/ 	.word	0xffffffff


	//   ....[69]....
        /*0254*/ 	.word	0xffffffff


	//   ....[70]....
        /*0258*/ 	.word	0xffffffff


	//   ....[71]....
        /*025c*/ 	.word	0xffffffff


	//   ....[72]....
        /*0260*/ 	.word	0xffffffff


	//   ....[73]....
        /*0264*/ 	.word	0xffffffff


	//   ....[74]....
        /*0268*/ 	.word	0xffffffff


	//   ....[75]....
        /*026c*/ 	.word	0xffffffff


	//   ....[76]....
        /*0270*/ 	.word	0xffffffff


	//   ....[77]....
        /*0274*/ 	.word	0xffffffff


	//   ....[78]....
        /*0278*/ 	.word	0xffffffff


	//   ....[79]....
        /*027c*/ 	.word	0xffffffff


	//   ....[80]....
        /*0280*/ 	.word	0xffffffff


	//   ....[81]....
        /*0284*/ 	.word	0xffffffff


	//   ....[82]....
        /*0288*/ 	.word	0xffffffff


	//   ....[83]....
        /*028c*/ 	.word	0xffffffff


	//   ....[84]....
        /*0290*/ 	.word	0xffffffff


	//   ....[85]....
        /*0294*/ 	.word	0xffffffff


	//   ....[86]....
        /*0298*/ 	.word	0xffffffff


	//   ....[87]....
        /*029c*/ 	.word	0xffffffff


	//   ....[88]....
        /*02a0*/ 	.word	0xffffffff


	//   ....[89]....
        /*02a4*/ 	.word	0xffffffff


	//   ....[90]....
        /*02a8*/ 	.word	0xffffffff


	//   ....[91]....
        /*02ac*/ 	.word	0xffffffff


	//   ....[92]....
        /*02b0*/ 	.word	0xffffffff


	//   ....[93]....
        /*02b4*/ 	.word	0xffffffff


	//   ....[94]....
        /*02b8*/ 	.word	0xffffffff


	//   ....[95]....
        /*02bc*/ 	.word	0xffffffff


	//   ....[96]....
        /*02c0*/ 	.word	0xffffffff


	//   ....[97]....
        /*02c4*/ 	.word	0xffffffff


	//   ....[98]....
        /*02c8*/ 	.word	0xffffffff


	//   ....[99]....
        /*02cc*/ 	.word	0xffffffff


	//   ....[100]....
        /*02d0*/ 	.word	0xffffffff


	//   ....[101]....
        /*02d4*/ 	.word	0xffffffff


	//   ....[102]....
        /*02d8*/ 	.word	0xffffffff


	//   ....[103]....
        /*02dc*/ 	.word	0xffffffff


	//   ....[104]....
        /*02e0*/ 	.word	0xffffffff


	//   ....[105]....
        /*02e4*/ 	.word	0xffffffff


	//   ....[106]....
        /*02e8*/ 	.word	0xffffffff


	//   ....[107]....
        /*02ec*/ 	.word	0xffffffff


	//   ....[108]....
        /*02f0*/ 	.word	0xffffffff


	//   ....[109]....
        /*02f4*/ 	.word	0xffffffff


	//   ....[110]....
        /*02f8*/ 	.word	0xffffffff


	//   ....[111]....
        /*02fc*/ 	.word	0xffffffff


	//   ....[112]....
        /*0300*/ 	.word	0xffffffff


	//   ....[113]....
        /*0304*/ 	.word	0xffffffff


	//   ....[114]....
        /*0308*/ 	.word	0xffffffff


	//   ....[115]....
        /*030c*/ 	.word	0xffffffff


	//   ....[116]....
        /*0310*/ 	.word	0xffffffff


	//   ....[117]....
        /*0314*/ 	.word	0xffffffff


	//   ....[118]....
        /*0318*/ 	.word	0xffffffff


	//   ....[119]....
        /*031c*/ 	.word	0xffffffff


	//   ....[120]....
        /*0320*/ 	.word	0xffffffff


	//   ....[121]....
        /*0324*/ 	.word	0xffffffff


	//   ....[122]....
        /*0328*/ 	.word	0xffffffff


	//   ....[123]....
        /*032c*/ 	.word	0xffffffff


	//   ....[124]....
        /*0330*/ 	.word	0xffffffff


	//   ....[125]....
        /*0334*/ 	.word	0xffffffff


	//   ....[126]....
        /*0338*/ 	.word	0xffffffff


	//   ....[127]....
        /*033c*/ 	.word	0xffffffff


	//   ....[128]....
        /*0340*/ 	.word	0xffffffff


	//   ....[129]....
        /*0344*/ 	.word	0xffffffff


	//   ....[130]....
        /*0348*/ 	.word	0xffffffff


	//   ....[131]....
        /*034c*/ 	.word	0xffffffff


	//   ....[132]....
        /*0350*/ 	.word	0xffffffff


	//   ....[133]....
        /*0354*/ 	.word	0xffffffff


	//   ....[134]....
        /*0358*/ 	.word	0xffffffff


	//   ....[135]....
        /*035c*/ 	.word	0xffffffff


	//   ....[136]....
        /*0360*/ 	.word	0xffffffff


	//   ....[137]....
        /*0364*/ 	.word	0xffffffff


	//   ....[138]....
        /*0368*/ 	.word	0xffffffff


	//   ....[139]....
        /*036c*/ 	.word	0xffffffff


	//   ....[140]....
        /*0370*/ 	.word	0xffffffff


	//   ....[141]....
        /*0374*/ 	.word	0xffffffff


	//   ....[142]....
        /*0378*/ 	.word	0xffffffff


	//   ....[143]....
        /*037c*/ 	.word	0xffffffff


	//   ....[144]....
        /*0380*/ 	.word	0xffffffff


	//   ....[145]....
        /*0384*/ 	.word	0xffffffff


	//   ....[146]....
        /*0388*/ 	.word	0xffffffff


	//   ....[147]....
        /*038c*/ 	.word	0xffffffff


	//   ....[148]....
        /*0390*/ 	.word	0xffffffff


	//   ....[149]....
        /*0394*/ 	.word	0xffffffff


	//   ....[150]....
        /*0398*/ 	.word	0xffffffff


	//   ....[151]....
        /*039c*/ 	.word	0xffffffff


	//   ....[152]....
        /*03a0*/ 	.word	0xffffffff


	//   ....[153]....
        /*03a4*/ 	.word	0xffffffff


	//   ....[154]....
        /*03a8*/ 	.word	0xffffffff


	//   ....[155]....
        /*03ac*/ 	.word	0xffffffff


	//   ....[156]....
        /*03b0*/ 	.word	0xffffffff


	//   ....[157]....
        /*03b4*/ 	.word	0xffffffff


	//   ....[158]....
        /*03b8*/ 	.word	0xffffffff


	//   ....[159]....
        /*03bc*/ 	.word	0xffffffff


	//   ....[160]....
        /*03c0*/ 	.word	0xffffffff


	//   ....[161]....
        /*03c4*/ 	.word	0xffffffff


	//   ....[162]....
        /*03c8*/ 	.word	0xffffffff


	//   ....[163]....
        /*03cc*/ 	.word	0xffffffff


	//   ....[164]....
        /*03d0*/ 	.word	0xffffffff


	//   ....[165]....
        /*03d4*/ 	.word	0xffffffff


	//   ....[166]....
        /*03d8*/ 	.word	0xffffffff


	//   ....[167]....
        /*03dc*/ 	.word	0xffffffff


	//   ....[168]....
        /*03e0*/ 	.word	0xffffffff


	//   ....[169]....
        /*03e4*/ 	.word	0xffffffff


	//   ....[170]....
        /*03e8*/ 	.word	0xffffffff


	//   ....[171]....
        /*03ec*/ 	.word	0xffffffff


	//   ....[172]....
        /*03f0*/ 	.word	0xffffffff


	//   ....[173]....
        /*03f4*/ 	.word	0xffffffff


	//   ....[174]....
        /*03f8*/ 	.word	0xffffffff


	//   ....[175]....
        /*03fc*/ 	.word	0xffffffff


	//   ....[176]....
        /*0400*/ 	.word	0xffffffff


	//   ....[177]....
        /*0404*/ 	.word	0xffffffff


	//   ....[178]....
        /*0408*/ 	.word	0xffffffff


	//   ....[179]....
        /*040c*/ 	.word	0xffffffff


	//   ....[180]....
        /*0410*/ 	.word	0xffffffff


	//   ....[181]....
        /*0414*/ 	.word	0xffffffff


	//   ....[182]....
        /*0418*/ 	.word	0xffffffff


	//----- nvinfo : EIATTR_COOP_GROUP_INSTR_OFFSETS
	.align		4
.L_112:
        /*041c*/ 	.byte	0x04, 0x28
        /*041e*/ 	.short	(.L_114 - .L_113)


	//   ....[0]....
.L_113:
        /*0420*/ 	.word	0x000000a0


	//   ....[1]....
        /*0424*/ 	.word	0x00002b50


	//   ....[2]....
        /*0428*/ 	.word	0x00002ba0


	//   ....[3]....
        /*042c*/ 	.word	0x00003390


	//   ....[4]....
        /*0430*/ 	.word	0x000033b0


	//   ....[5]....
        /*0434*/ 	.word	0x00003b20


	//   ....[6]....
        /*0438*/ 	.word	0x00003b40


	//   ....[7]....
        /*043c*/ 	.word	0x000042b0


	//   ....[8]....
        /*0440*/ 	.word	0x000042c0


	//   ....[9]....
        /*0444*/ 	.word	0x00004b60


	//   ....[10]....
        /*0448*/ 	.word	0x00004bb0


	//   ....[11]....
        /*044c*/ 	.word	0x000058c0


	//   ....[12]....
        /*0450*/ 	.word	0x000058f0


	//   ....[13]....
        /*0454*/ 	.word	0x00006030


	//   ....[14]....
        /*0458*/ 	.word	0x00006060


	//   ....[15]....
        /*045c*/ 	.word	0x000067a0


	//   ....[16]....
        /*0460*/ 	.word	0x000067c0


	//   ....[17]....
        /*0464*/ 	.word	0x00006f20


	//   ....[18]....
        /*0468*/ 	.word	0x00006f50


	//   ....[19]....
        /*046c*/ 	.word	0x00007090


	//   ....[20]....
        /*0470*/ 	.word	0x000070c0


	//   ....[21]....
        /*0474*/ 	.word	0x000071b0


	//   ....[22]....
        /*0478*/ 	.word	0x000071e0


	//   ....[23]....
        /*047c*/ 	.word	0x000072d0


	//   ....[24]....
        /*0480*/ 	.word	0x000072f0


	//   ....[25]....
        /*0484*/ 	.word	0x00007b50


	//   ....[26]....
        /*0488*/ 	.word	0x00007b70


	//   ....[27]....
        /*048c*/ 	.word	0x00007c60


	//   ....[28]....
        /*0490*/ 	.word	0x00007c90


	//   ....[29]....
        /*0494*/ 	.word	0x00007d80


	//   ....[30]....
        /*0498*/ 	.word	0x00007db0


	//   ....[31]....
        /*049c*/ 	.word	0x00007ea0


	//   ....[32]....
        /*04a0*/ 	.word	0x00007ed0


	//   ....[33]....
        /*04a4*/ 	.word	0x000089f0


	//   ....[34]....
        /*04a8*/ 	.word	0x00008a20


	//   ....[35]....
        /*04ac*/ 	.word	0x00008a50


	//   ....[36]....
        /*04b0*/ 	.word	0x00008a70


	//   ....[37]....
        /*04b4*/ 	.word	0x00008a90


	//   ....[38]....
        /*04b8*/ 	.word	0x00008ad0


	//   ....[39]....
        /*04bc*/ 	.word	0x00008af0


	//   ....[40]....
        /*04c0*/ 	.word	0x00008b30


	//   ....[41]....
        /*04c4*/ 	.word	0x00008b70


	//   ....[42]....
        /*04c8*/ 	.word	0x00008ba0


	//   ....[43]....
        /*04cc*/ 	.word	0x00008bc0


	//   ....[44]....
        /*04d0*/ 	.word	0x00008c40


	//   ....[45]....
        /*04d4*/ 	.word	0x00008c50


	//   ....[46]....
        /*04d8*/ 	.word	0x00008cd0


	//   ....[47]....
        /*04dc*/ 	.word	0x00008d30


	//   ....[48]....
        /*04e0*/ 	.word	0x00008de0


	//   ....[49]....
        /*04e4*/ 	.word	0x000091e0


	//   ....[50]....
        /*04e8*/ 	.word	0x00009210


	//   ....[51]....
        /*04ec*/ 	.word	0x00009240


	//   ....[52]....
        /*04f0*/ 	.word	0x00009260


	//   ....[53]....
        /*04f4*/ 	.word	0x00009270


	//   ....[54]....
        /*04f8*/ 	.word	0x00009290


	//   ....[55]....
        /*04fc*/ 	.word	0x000092a0


	//   ....[56]....
        /*0500*/ 	.word	0x000092c0


	//   ....[57]....
        /*0504*/ 	.word	0x000092d0


	//   ....[58]....
        /*0508*/ 	.word	0x00009300


	//   ....[59]....
        /*050c*/ 	.word	0x00009330


	//   ....[60]....
        /*0510*/ 	.word	0x00009360


	//   ....[61]....
        /*0514*/ 	.word	0x00009380


	//   ....[62]....
        /*0518*/ 	.word	0x000093b0


	//   ....[63]....
        /*051c*/ 	.word	0x0000d000


	//   ....[64]....
        /*0520*/ 	.word	0x0000d010


	//   ....[65]....
        /*0524*/ 	.word	0x0000d030


	//   ....[66]....
        /*0528*/ 	.word	0x0000d170


	//   ....[67]....
        /*052c*/ 	.word	0x0000d180


	//   ....[68]....
        /*0530*/ 	.word	0x0000d1a0


	//   ....[69]....
        /*0534*/ 	.word	0x0000d200


	//   ....[70]....
        /*0538*/ 	.word	0x0000d220


	//   ....[71]....
        /*053c*/ 	.word	0x0000d2d0


	//   ....[72]....
        /*0540*/ 	.word	0x0000d2e0


	//   ....[73]....
        /*0544*/ 	.word	0x0000d320


	//   ....[74]....
        /*0548*/ 	.word	0x0000d330


	//   ....[75]....
        /*054c*/ 	.word	0x0000d360


	//   ....[76]....
        /*0550*/ 	.word	0x0000d400


	//   ....[77]....
        /*0554*/ 	.word	0x0000ddd0


	//   ....[78]....
        /*0558*/ 	.word	0x0000ddf0


	//   ....[79]....
        /*055c*/ 	.word	0x0000de00


	//   ....[80]....
        /*0560*/ 	.word	0x0000de10


	//   ....[81]....
        /*0564*/ 	.word	0x0000de20


	//   ....[82]....
        /*0568*/ 	.word	0x0000de30


	//   ....[83]....
        /*056c*/ 	.word	0x0000de40


	//   ....[84]....
        /*0570*/ 	.word	0x0000de50


	//   ....[85]....
        /*0574*/ 	.word	0x0000de70


	//   ....[86]....
        /*0578*/ 	.word	0x0000de90


	//   ....[87]....
        /*057c*/ 	.word	0x0000deb0


	//   ....[88]....
        /*0580*/ 	.word	0x0000dee0


	//   ....[89]....
        /*0584*/ 	.word	0x0000df00


	//   ....[90]....
        /*0588*/ 	.word	0x0000df20


	//   ....[91]....
        /*058c*/ 	.word	0x0000eef0


	//   ....[92]....
        /*0590*/ 	.word	0x0000ef30


	//   ....[93]....
        /*0594*/ 	.word	0x0000f040


	//   ....[94]....
        /*0598*/ 	.word	0x0000f070


	//   ....[95]....
        /*059c*/ 	.word	0x0000f0a0


	//   ....[96]....
        /*05a0*/ 	.word	0x0000f1c0


	//   ....[97]....
        /*05a4*/ 	.word	0x0000f280


	//   ....[98]....
        /*05a8*/ 	.word	0x0000f400


	//   ....[99]....
        /*05ac*/ 	.word	0x00012380


	//   ....[100]....
        /*05b0*/ 	.word	0x000123a0


	//   ....[101]....
        /*05b4*/ 	.word	0x000123b0


	//   ....[102]....
        /*05b8*/ 	.word	0x000123c0


	//   ....[103]....
        /*05bc*/ 	.word	0x000123d0


	//   ....[104]....
        /*05c0*/ 	.word	0x000123e0


	//   ....[105]....
        /*05c4*/ 	.word	0x000123f0


	//   ....[106]....
        /*05c8*/ 	.word	0x00012410


	//   ....[107]....
        /*05cc*/ 	.word	0x00012420


	//   ....[108]....
        /*05d0*/ 	.word	0x00012440


	//   ....[109]....
        /*05d4*/ 	.word	0x00012490


	//   ....[110]....
        /*05d8*/ 	.word	0x000124d0


	//   ....[111]....
        /*05dc*/ 	.word	0x000124f0


	//   ....[112]....
        /*05e0*/ 	.word	0x00012500


	//   ....[113]....
        /*05e4*/ 	.word	0x00012900


	//   ....[114]....
        /*05e8*/ 	.word	0x00012930


	//   ....[115]....
        /*05ec*/ 	.word	0x00012940


	//   ....[116]....
        /*05f0*/ 	.word	0x00012960


	//   ....[117]....
        /*05f4*/ 	.word	0x00012980


	//   ....[118]....
        /*05f8*/ 	.word	0x000129b0


	//   ....[119]....
        /*05fc*/ 	.word	0x000129d0


	//   ....[120]....
        /*0600*/ 	.word	0x000129f0


	//   ....[121]....
        /*0604*/ 	.word	0x00012a20


	//   ....[122]....
        /*0608*/ 	.word	0x00012a40


	//   ....[123]....
        /*060c*/ 	.word	0x00012a60


	//   ....[124]....
        /*0610*/ 	.word	0x00012aa0


	//   ....[125]....
        /*0614*/ 	.word	0x00012b50


	//   ....[126]....
        /*0618*/ 	.word	0x00012b70


	//   ....[127]....
        /*061c*/ 	.word	0x000137c0


	//   ....[128]....
        /*0620*/ 	.word	0x00013840


	//   ....[129]....
        /*0624*/ 	.word	0x00013940


	//   ....[130]....
        /*0628*/ 	.word	0x000139a0


	//   ....[131]....
        /*062c*/ 	.word	0x000139d0


	//   ....[132]....
        /*0630*/ 	.word	0x00013ad0


	//   ....[133]....
        /*0634*/ 	.word	0x00013d50


	//   ....[134]....
        /*0638*/ 	.word	0x00014080


	//   ....[135]....
        /*063c*/ 	.word	0x00016430


	//   ....[136]....
        /*0640*/ 	.word	0x00016460


	//   ....[137]....
        /*0644*/ 	.word	0x000164a0


	//   ....[138]....
        /*0648*/ 	.word	0x000164b0


	//   ....[139]....
        /*064c*/ 	.word	0x00016780


	//   ....[140]....
        /*0650*/ 	.word	0x00016790


	//   ....[141]....
        /*0654*/ 	.word	0x000167d0


	//   ....[142]....
        /*0658*/ 	.word	0x000167f0


	//   ....[143]....
        /*065c*/ 	.word	0x000179d0


	//   ....[144]....
        /*0660*/ 	.word	0x000179f0


	//   ....[145]....
        /*0664*/ 	.word	0x00017a20


	//   ....[146]....
        /*0668*/ 	.word	0x00017a50


	//   ....[147]....
        /*066c*/ 	.word	0x00017a90


	//   ....[148]....
        /*0670*/ 	.word	0x00017ac0


	//   ....[149]....
        /*0674*/ 	.word	0x00017b00


	//   ....[150]....
        /*0678*/ 	.word	0x00017b20


	//   ....[151]....
        /*067c*/ 	.word	0x00017b70


	//   ....[152]....
        /*0680*/ 	.word	0x00017b80


	//   ....[153]....
        /*0684*/ 	.word	0x00017b90


	//   ....[154]....
        /*0688*/ 	.word	0x00017bb0


	//   ....[155]....
        /*068c*/ 	.word	0x00017c00


	//   ....[156]....
        /*0690*/ 	.word	0x00017c20


	//   ....[157]....
        /*0694*/ 	.word	0x00017c50


	//   ....[158]....
        /*0698*/ 	.word	0x00017c90


	//   ....[159]....
        /*069c*/ 	.word	0x00017ce0


	//   ....[160]....
        /*06a0*/ 	.word	0x00017da0


	//   ....[161]....
        /*06a4*/ 	.word	0x00017dc0


	//   ....[162]....
        /*06a8*/ 	.word	0x00017e10


	//   ....[163]....
        /*06ac*/ 	.word	0x00017e30


	//   ....[164]....
        /*06b0*/ 	.word	0x00017e60


	//   ....[165]....
        /*06b4*/ 	.word	0x00017e90


	//   ....[166]....
        /*06b8*/ 	.word	0x00017f30


	//   ....[167]....
        /*06bc*/ 	.word	0x000187c0


	//   ....[168]....
        /*06c0*/ 	.word	0x000187f0


	//   ....[169]....
        /*06c4*/ 	.word	0x00018820


	//   ....[170]....
        /*06c8*/ 	.word	0x00018850


	//   ....[171]....
        /*06cc*/ 	.word	0x00018880


	//   ....[172]....
        /*06d0*/ 	.word	0x000188b0


	//   ....[173]....
        /*06d4*/ 	.word	0x000188e0


	//   ....[174]....
        /*06d8*/ 	.word	0x00018900


	//   ....[175]....
        /*06dc*/ 	.word	0x00018920


	//   ....[176]....
        /*06e0*/ 	.word	0x00018940


	//   ....[177]....
        /*06e4*/ 	.word	0x00018950


	//   ....[178]....
        /*06e8*/ 	.word	0x00018960


	//   ....[179]....
        /*06ec*/ 	.word	0x00018970


	//   ....[180]....
        /*06f0*/ 	.word	0x00018980


	//   ....[181]....
        /*06f4*/ 	.word	0x00018990


	//   ....[182]....
        /*06f8*/ 	.word	0x000189c0


	//----- nvinfo : EIATTR_EXIT_INSTR_OFFSETS
	.align		4
.L_114:
        /*06fc*/ 	.byte	0x04, 0x1c
        /*06fe*/ 	.short	(.L_116 - .L_115)


	//   ....[0]....
.L_115:
        /*0700*/ 	.word	0x00000450


	//   ....[1]....
        /*0704*/ 	.word	0x00017fd0


	//   ....[2]....
        /*0708*/ 	.word	0x00018010


	//   ....[3]....
        /*070c*/ 	.word	0x00018b50


	//   ....[4]....
        /*0710*/ 	.word	0x00018b90


	//----- nvinfo : EIATTR_CTAIDZ_USED
	.align		4
.L_116:
        /*0714*/ 	.byte	0x01, 0x04
	.zero		2


	//----- nvinfo : EIATTR_MAX_THREADS
	.align		4
        /*0718*/ 	.byte	0x04, 0x05
        /*071a*/ 	.short	(.L_118 - .L_117)
.L_117:
        /*071c*/ 	.word	0x00000080
        /*0720*/ 	.word	0x00000001
        /*0724*/ 	.word	0x00000001


	//----- nvinfo : EIATTR_CRS_STACK_SIZE
	.align		4
.L_118:
        /*0728*/ 	.byte	0x04, 0x1e
        /*072a*/ 	.short	(.L_120 - .L_119)
.L_119:
        /*072c*/ 	.word	0x00000000
.L_120:


//--------------------- .nv.info._ZN7cutlass13device_kernelIN5flash19enable_sm80_to_sm89INS1_16FlashAttnFwdSm80INS1_25CollectiveMainloopFwdSm80ILi4ELi1ELb0EN4cute5tupleIJNS5_1CILi128EEENS7_ILi96EEENS7_ILi64EEEEEELi64ENS_10bfloat16_tEfNS_4arch4Sm80ELb0ELb1ELb0ELb0ELb1ELb0ELb1ELb0EEENS1_21CollectiveEpilogueFwdINS6_IJS8_SA_S9_EEENS6_IJNS7_ILi1EEESI_SI_EEESC_SE_Li128ELb0ELb1ELb0ELb0EEENS1_19SingleTileSchedulerILb0ELb0ELb1ELi128EEEEEEEEEvNT_6ParamsE --------------------------
	.section	.nv.info._ZN7cutlass13device_kernelIN5flash19enable_sm80_to_sm89INS1_16FlashAttnFwdSm80INS1_25CollectiveMainloopFwdSm80ILi4ELi1ELb0EN4cute5tupleIJNS5_1CILi128EEENS7_ILi96EEENS7_ILi64EEEEEELi64ENS_10bfloat16_tEfNS_4arch4Sm80ELb0ELb1ELb0ELb0ELb1ELb0ELb1ELb0EEENS1_21CollectiveEpilogueFwdINS6_IJS8_SA_S9_EEENS6_IJNS7_ILi1EEESI_SI_EEESC_SE_Li128ELb0ELb1ELb0ELb0EEENS1_19SingleTileSchedulerILb0ELb0ELb1ELi128EEEEEEEEEvNT_6ParamsE,"",@"SHT_CUDA_INFO"
	.sectionflags	@""
	.align	4


	//----- nvinfo : EIATTR_CUDA_API_VERSION
	.align		4
        /*0000*/ 	.byte	0x04, 0x37
        /*0002*/ 	.short	(.L_122 - .L_121)
.L_121:
        /*0004*/ 	.word	0x00000082


	//----- nvinfo : EIATTR_SW2861232_WAR
	.align		4
.L_122:
        /*0008*/ 	.byte	0x01, 0x35
	.zero		2


	//----- nvinfo : EIATTR_PARAM_CBANK
	.align		4
        /*000c*/ 	.byte	0x04, 0x0a
        /*000e*/ 	.short	(.L_124 - .L_123)
	.align		4
.L_123:
        /*0010*/ 	.word	index@(.nv.constant0._ZN7cutlass13device_kernelIN5flash19enable_sm80_to_sm89INS1_16FlashAttnFwdSm80INS1_25CollectiveMainloopFwdSm80ILi4ELi1ELb0EN4cute5tupleIJNS5_1CILi128EEENS7_ILi96EEENS7_ILi64EEEEEELi64ENS_10bfloat16_tEfNS_4arch4Sm80ELb0ELb1ELb0ELb0ELb1ELb0ELb1ELb0EEENS1_21CollectiveEpilogueFwdINS6_IJS8_SA_S9_EEENS6_IJNS7_ILi1EEESI_SI_EEESC_SE_Li128ELb0ELb1ELb0ELb0EEENS1_19SingleTileSchedulerILb0ELb0ELb1ELi128EEEEEEEEEvNT_6ParamsE)
        /*0014*/ 	.short	0x0160
        /*0016*/ 	.short	0x0418


	//----- nvinfo : EIATTR_CBANK_PARAM_SIZE
	.align		4
.L_124:
        /*0018*/ 	.byte	0x03, 0x19
        /*001a*/ 	.short	0x0418


	//----- nvinfo : EIATTR_KPARAM_INFO
	.align		4
        /*001c*/ 	.byte	0x04, 0x17
        /*001e*/ 	.short	(.L_126 - .L_125)
.L_125:
        /*0020*/ 	.word	0x00000000
        /*0024*/ 	.short	0x0000
        /*0026*/ 	.short	0x0000
        /*0028*/ 	.byte	0x00, 0xf0, 0x61, 0x10


	//----- nvinfo : EIATTR_MAXREG_COUNT
	.align		4
.L_126:
        /*002c*/ 	.byte	0x03, 0x1b
        /*002e*/ 	.short	0x00ff


	//----- nvinfo : EIATTR_NUM_BARRIERS
	.align		4
        /*0030*/ 	.byte	0x02, 0x4c
        /*0032*/ 	.byte	0x02
	.zero		1


	//----- nvinfo : EIATTR_ANNOTATIONS
	.align		4
        /*0034*/ 	.byte	0x04, 0x55
        /*0036*/ 	.short	(.L_128 - .L_127)


	//   ....[0]....
.L_127:
        /*0038*/ 	.word	0x00000001
        /*003c*/ 	.byte	0xf0, 0x97, 0x00, 0x00, 0x01, 0x00, 0x00, 0x00, 0x00, 0xa5, 0x00, 0x00, 0x01, 0x00, 0x00, 0x00
        /*004c*/ 	.byte	0x90, 0x29, 0x01, 0x00, 0x01, 0x00, 0x00, 0x00, 0xb0, 0x3e, 0x01, 0x00


	//----- nvinfo : EIATTR_MERCURY_ISA_VERSION
	.align		4
.L_128:
        /*0058*/ 	.byte	0x03, 0x5f
        /*005a*/ 	.short	0x0000


	//----- nvinfo : EIATTR_COOP_GROUP_MASK_REGIDS
	.align		4
        /*005c*/ 	.byte	0x04, 0x29
        /*005e*/ 	.short	(.L_130 - .L_129)


	//   ....[0]....
.L_129:
        /*0060*/ 	.word	0xffffffff


	//   ....[1]....
        /*0064*/ 	.word	0xffffffff


	//   ....[2]....
        /*0068*/ 	.word	0xffffffff


	//   ....[3]....
        /*006c*/ 	.word	0xffffffff


	//   ....[4]....
        /*0070*/ 	.word	0xffffffff


	//   ....[5]....
        /*0074*/ 	.word	0xffffffff


	//   ....[6]....
        /*0078*/ 	.word	0xffffffff


	//   ....[7]....
        /*007c*/ 	.word	0xffffffff


	//   ....[8]....
        /*0080*/ 	.word	0xffffffff


	//   ....[9]....
        /*0084*/ 	.word	0xffffffff


	//   ....[10]....
        /*0088*/ 	.word	0xffffffff


	//   ....[11]....
        /*008c*/ 	.word	0xffffffff


	//   ....[12]....
        /*0090*/ 	.word	0xffffffff


	//   ....[13]....
        /*0094*/ 	.word	0xffffffff


	//   ....[14]....
        /*0098*/ 	.word	0xffffffff


	//   ....[15]....
        /*009c*/ 	.word	0xffffffff


	//   ....[16]....
        /*00a0*/ 	.word	0xffffffff


	//   ....[17]....
        /*00a4*/ 	.word	0xffffffff


	//   ....[18]....
        /*00a8*/ 	.word	0xffffffff


	//   ....[19]....
        /*00ac*/ 	.word	0xffffffff


	//   ....[20]....
        /*00b0*/ 	.word	0xffffffff


	//   ....[21]....
        /*00b4*/ 	.word	0xffffffff


	//   ....[22]....
        /*00b8*/ 	.word	0xffffffff


	//   ....[23]....
        /*00bc*/ 	.word	0xffffffff


	//   ....[24]....
        /*00c0*/ 	.word	0xffffffff


	//   ....[25]....
        /*00c4*/ 	.word	0xffffffff


	//   ....[26]....
        /*00c8*/ 	.word	0xffffffff


	//   ....[27]....
        /*00cc*/ 	.word	0xffffffff


	//   ....[28]....
        /*00d0*/ 	.word	0xffffffff


	//   ....[29]....
        /*00d4*/ 	.word	0xffffffff


	//   ....[30]....
        /*00d8*/ 	.word	0xffffffff


	//   ....[31]....
        /*00dc*/ 	.word	0xffffffff


	//   ....[32]....
        /*00e0*/ 	.word	0xffffffff


	//   ....[33]....
        /*00e4*/ 	.word	0xffffffff


	//   ....[34]....
        /*00e8*/ 	.word	0xffffffff


	//   ....[35]....
        /*00ec*/ 	.word	0xffffffff


	//   ....[36]....
        /*00f0*/ 	.word	0xffffffff


	//   ....[37]....
        /*00f4*/ 	.word	0xffffffff


	//   ....[38]....
        /*00f8*/ 	.word	0xffffffff


	//   ....[39]....
        /*00fc*/ 	.word	0xffffffff


	//   ....[40]....
        /*0100*/ 	.word	0xffffffff


	//   ....[41]....
        /*0104*/ 	.word	0xffffffff


	//   ....[42]....
        /*0108*/ 	.word	0xffffffff


	//   ....[43]....
        /*010c*/ 	.word	0xffffffff


	//   ....[44]....
        /*0110*/ 	.word	0xffffffff


	//   ....[45]....
        /*0114*/ 	.word	0xffffffff


	//   ....[46]....
        /*0118*/ 	.word	0xffffffff


	//   ....[47]....
        /*011c*/ 	.word	0xffffffff


	//   ....[48]....
        /*0120*/ 	.word	0xffffffff


	//   ....[49]....
        /*0124*/ 	.word	0xffffffff


	//   ....[50]....
        /*0128*/ 	.word	0xffffffff


	//   ....[51]....
        /*012c*/ 	.word	0xffffffff


	//   ....[52]....
        /*0130*/ 	.word	0xffffffff


	//   ....[53]....
        /*0134*/ 	.word	0xffffffff


	//   ....[54]....
        /*0138*/ 	.word	0xffffffff


	//   ....[55]....
        /*013c*/ 	.word	0xffffffff


	//   ....[56]....
        /*0140*/ 	.word	0xffffffff


	//   ....[57]....
        /*0144*/ 	.word	0xffffffff


	//   ....[58]....
        /*0148*/ 	.word	0xffffffff


	//   ....[59]....
        /*014c*/ 	.word	0xffffffff


	//   ....[60]....
        /*0150*/ 	.word	0xffffffff


	//   ....[61]....
        /*0154*/ 	.word	0xffffffff


	//   ....[62]....
        /*0158*/ 	.word	0xffffffff


	//   ....[63]....
        /*015c*/ 	.word	0xffffffff


	//   ....[64]....
        /*0160*/ 	.word	0xffffffff


	//   ....[65]....
        /*0164*/ 	.word	0xffffffff


	//   ....[66]....
        /*0168*/ 	.word	0xffffffff


	//   ....[67]....
        /*016c*/ 	.word	0xffffffff


	//   ....[68]....
        /*0170*/ 	.word	0xffffffff


	//   ....[69]....
        /*0174*/ 	.word	0xffffffff


	//   ....[70]....
        /*0178*/ 	.word	0xffffffff


	//   ....[71]....
        /*017c*/ 	.word	0xffffffff


	//   ....[72]....
        /*0180*/ 	.word	0xffffffff


	//   ....[73]....
        /*0184*/ 	.word	0xffffffff


	//   ....[74]....
        /*0188*/ 	.word	0xffffffff


	//   ....[75]....
        /*018c*/ 	.word	0xffffffff


	//   ....[76]....
        /*0190*/ 	.word	0xffffffff


	//   ....[77]....
        /*0194*/ 	.word	0xffffffff


	//   ....[78]....
        /*0198*/ 	.word	0xffffffff


	//   ....[79]....
        /*019c*/ 	.word	0xffffffff


	//   ....[80]....
        /*01a0*/ 	.word	0xffffffff


	//   ....[81]....
        /*01a4*/ 	.word	0xffffffff


	//   ....[82]....
        /*01a8*/ 	.word	0xffffffff


	//   ....[83]....
        /*01ac*/ 	.word	0xffffffff


	//   ....[84]....
        /*01b0*/ 	.word	0xffffffff


	//   ....[85]....
        /*01b4*/ 	.word	0xffffffff


	//   ....[86]....
        /*01b8*/ 	.word	0xffffffff


	//   ....[87]....
        /*01bc*/ 	.word	0xffffffff


	//   ....[88]....
        /*01c0*/ 	.word	0xffffffff


	//   ....[89]....
        /*01c4*/ 	.word	0xffffffff


	//   ....[90]....
        /*01c8*/ 	.word	0xffffffff


	//   ....[91]....
        /*01cc*/ 	.word	0xffffffff


	//   ....[92]....
        /*01d0*/ 	.word	0xffffffff


	//   ....[93]....
        /*01d4*/ 	.word	0xffffffff


	//   ....[94]....
        /*01d8*/ 	.word	0xffffffff


	//   ....[95]....
        /*01dc*/ 	.word	0xffffffff


	//   ....[96]....
        /*01e0*/ 	.word	0xffffffff


	//   ....[97]....
        /*01e4*/ 	.word	0xffffffff


	//   ....[98]....
        /*01e8*/ 	.word	0xffffffff


	//   ....[99]....
        /*01ec*/ 	.word	0xffffffff


	//   ....[100]....
        /*01f0*/ 	.word	0xffffffff


	//   ....[101]....
        /*01f4*/ 	.word	0xffffffff


	//   ....[102]....
        /*01f8*/ 	.word	0xffffffff


	//   ....[103]....
        /*01fc*/ 	.word	0xffffffff


	//   ....[104]....
        /*0200*/ 	.word	0xffffffff


	//   ....[105]....
        /*0204*/ 	.word	0xffffffff


	//   ....[106]....
        /*0208*/ 	.word	0xffffffff


	//   ....[107]....
        /*020c*/ 	.word	0xffffffff


	//   ....[108]....
        /*0210*/ 	.word	0xffffffff


	//   ....[109]....
        /*0214*/ 	.word	0xffffffff


	//   ....[110]....
        /*0218*/ 	.word	0xffffffff


	//   ....[111]....
        /*021c*/ 	.word	0xffffffff


	//   ....[112]....
        /*0220*/ 	.word	0xffffffff


	//   ....[113]....
        /*0224*/ 	.word	0xffffffff


	//   ....[114]....
        /*0228*/ 	.word	0xffffffff


	//   ....[115]....
        /*022c*/ 	.word	0xffffffff


	//   ....[116]....
        /*0230*/ 	.word	0xffffffff


	//   ....[117]....
        /*0234*/ 	.word	0xffffffff


	//   ....[118]....
        /*0238*/ 	.word	0xffffffff


	//   ....[119]....
        /*023c*/ 	.word	0xffffffff


	//   ....[120]....
        /*0240*/ 	.word	0xffffffff


	//   ....[121]....
        /*0244*/ 	.word	0xffffffff


	//   ....[122]....
        /*0248*/ 	.word	0xffffffff


	//   ....[123]....
        /*024c*/ 	.word	0xffffffff


	//   ....[124]....
        /*0250*/ 	.word	0xffffffff


	//   ....[125]....
        /*0254*/ 	.word	0xffffffff


	//   ....[126]....
        /*0258*/ 	.word	0xffffffff


	//   ....[127]....
        /*025c*/ 	.word	0xffffffff


	//   ....[128]....
        /*0260*/ 	.word	0xffffffff


	//   ....[129]....
        /*0264*/ 	.word	0xffffffff


	//   ....[130]....
        /*0268*/ 	.word	0xffffffff


	//   ....[131]....
        /*026c*/ 	.word	0xffffffff


	//   ....[132]....
        /*0270*/ 	.word	0xffffffff


	//   ....[133]....
        /*0274*/ 	.word	0xffffffff


	//   ....[134]....
        /*0278*/ 	.word	0xffffffff


	//   ....[135]....
        /*027c*/ 	.word	0xffffffff


	//   ....[136]....
        /*0280*/ 	.word	0xffffffff


	//   ....[137]....
        /*0284*/ 	.word	0xffffffff


	//   ....[138]....
        /*0288*/ 	.word	0xffffffff


	//   ....[139]....
        /*028c*/ 	.word	0xffffffff


	//   ....[140]....
        /*0290*/ 	.word	0xffffffff


	//   ....[141]....
        /*0294*/ 	.word	0xffffffff


	//   ....[142]....
        /*0298*/ 	.word	0xffffffff


	//   ....[143]....
        /*029c*/ 	.word	0xffffffff


	//   ....[144]....
        /*02a0*/ 	.word	0xffffffff


	//   ....[145]....
        /*02a4*/ 	.word	0xffffffff


	//   ....[146]....
        /*02a8*/ 	.word	0xffffffff


	//   ....[147]....
        /*02ac*/ 	.word	0xffffffff


	//   ....[148]....
        /*02b0*/ 	.word	0xffffffff


	//   ....[149]....
        /*02b4*/ 	.word	0xffffffff


	//   ....[150]....
        /*02b8*/ 	.word	0xffffffff


	//   ....[151]....
        /*02bc*/ 	.word	0xffffffff


	//   ....[152]....
        /*02c0*/ 	.word	0xffffffff


	//   ....[153]....
        /*02c4*/ 	.word	0xffffffff


	//   ....[154]....
        /*02c8*/ 	.word	0xffffffff


	//   ....[155]....
        /*02cc*/ 	.word	0xffffffff


	//   ....[156]....
        /*02d0*/ 	.word	0xffffffff


	//   ....[157]....
        /*02d4*/ 	.word	0xffffffff


	//   ....[158]....
        /*02d8*/ 	.word	0xffffffff


	//   ....[159]....
        /*02dc*/ 	.word	0xffffffff


	//   ....[160]....
        /*02e0*/ 	.word	0xffffffff


	//   ....[161]....
        /*02e4*/ 	.word	0xffffffff


	//   ....[162]....
        /*02e8*/ 	.word	0xffffffff


	//   ....[163]....
        /*02ec*/ 	.word	0xffffffff


	//   ....[164]....
        /*02f0*/ 	.word	0xffffffff


	//   ....[165]....
        /*02f4*/ 	.word	0xffffffff


	//   ....[166]....
        /*02f8*/ 	.word	0xffffffff


	//   ....[167]....
        /*02fc*/ 	.word	0xffffffff


	//   ....[168]....
        /*0300*/ 	.word	0xffffffff


	//   ....[169]....
        /*0304*/ 	.word	0xffffffff


	//   ....[170]....
        /*0308*/ 	.word	0xffffffff


	//   ....[171]....
        /*030c*/ 	.word	0xffffffff


	//   ....[172]....
        /*0310*/ 	.word	0xffffffff


	//   ....[173]....
        /*0314*/ 	.word	0xffffffff


	//   ....[174]....
        /*0318*/ 	.word	0xffffffff


	//   ....[175]....
        /*031c*/ 	.word	0xffffffff


	//   ....[176]....
        /*0320*/ 	.word	0xffffffff


	//   ....[177]....
        /*0324*/ 	.word	0xffffffff


	//   ....[178]....
        /*0328*/ 	.word	0xffffffff


	//   ....[179]....
        /*032c*/ 	.word	0xffffffff


	//   ....[180]....
        /*0330*/ 	.word	0xffffffff


	//   ....[181]....
        /*0334*/ 	.word	0xffffffff


	//   ....[182]....
        /*0338*/ 	.word	0xffffffff


	//   ....[183]....
        /*033c*/ 	.word	0xffffffff


	//   ....[184]....
        /*0340*/ 	.word	0xffffffff


	//   ....[185]....
        /*0344*/ 	.word	0xffffffff


	//   ....[186]....
        /*0348*/ 	.word	0xffffffff


	//   ....[187]....
        /*034c*/ 	.word	0xffffffff


	//   ....[188]....
        /*0350*/ 	.word	0xffffffff


	//   ....[189]....
        /*0354*/ 	.word	0xffffffff


	//   ....[190]....
        /*0358*/ 	.word	0xffffffff


	//   ....[191]....
        /*035c*/ 	.word	0xffffffff


	//   ....[192]....
        /*0360*/ 	.word	0xffffffff


	//   ....[193]....
        /*0364*/ 	.word	0xffffffff


	//   ....[194]....
        /*0368*/ 	.word	0xffffffff


	//   ....[195]....
        /*036c*/ 	.word	0xffffffff


	//   ....[196]....
        /*0370*/ 	.word	0xffffffff


	//   ....[197]....
        /*0374*/ 	.word	0xffffffff


	//   ....[198]....
        /*0378*/ 	.word	0xffffffff


	//   ....[199]....
        /*037c*/ 	.word	0xffffffff


	//   ....[200]....
        /*0380*/ 	.word	0xffffffff


	//   ....[201]....
        /*0384*/ 	.word	0xffffffff


	//   ....[202]....
        /*0388*/ 	.word	0xffffffff


	//   ....[203]....
        /*038c*/ 	.word	0xffffffff


	//   ....[204]....
        /*0390*/ 	.word	0xffffffff


	//   ....[205]....
        /*0394*/ 	.word	0xffffffff


	//   ....[206]....
        /*0398*/ 	.word	0xffffffff


	//   ....[207]....
        /*039c*/ 	.word	0xffffffff


	//   ....[208]....
        /*03a0*/ 	.word	0xffffffff


	//   ....[209]....
        /*03a4*/ 	.word	0xffffffff


	//   ....[210]....
        /*03a8*/ 	.word	0xffffffff


	//   ....[211]....
        /*03ac*/ 	.word	0xffffffff


	//   ....[212]....
        /*03b0*/ 	.word	0xffffffff


	//   ....[213]....
        /*03b4*/ 	.word	0xffffffff


	//   ....[214]....
        /*03b8*/ 	.word	0xffffffff


	//   ....[215]....
        /*03bc*/ 	.word	0xffffffff


	//----- nvinfo : EIATTR_COOP_GROUP_INSTR_OFFSETS
	.align		4
.L_130:
        /*03c0*/ 	.byte	0x04, 0x28
        /*03c2*/ 	.short	(.L_132 - .L_131)


	//   ....[0]....
.L_131:
        /*03c4*/ 	.word	0x00000de0


	//   ....[1]....
        /*03c8*/ 	.word	0x00000e10


	//   ....[2]....
        /*03cc*/ 	.word	0x00000e40


	//   ....[3]....
        /*03d0*/ 	.word	0x00000e90


	//   ....[4]....
        /*03d4*/ 	.word	0x00000eb0


	//   ....[5]....
        /*03d8*/ 	.word	0x00000ed0


	//   ....[6]....
        /*03dc*/ 	.word	0x00000f00


	//   ....[7]....
        /*03e0*/ 	.word	0x00000f10


	//   ....[8]....
        /*03e4*/ 	.word	0x00000f40


	//   ....[9]....
        /*03e8*/ 	.word	0x00000f90


	//   ....[10]....
        /*03ec*/ 	.word	0x00000fc0


	//   ....[11]....
        /*03f0*/ 	.word	0x00000fe0


	//   ....[12]....
        /*03f4*/ 	.word	0x00001050


	//   ....[13]....
        /*03f8*/ 	.word	0x00001070


	//   ....[14]....
        /*03fc*/ 	.word	0x00001080


	//   ....[15]....
        /*0400*/ 	.word	0x00001090


	//   ....[16]....
        /*0404*/ 	.word	0x00001620


	//   ....[17]....
        /*0408*/ 	.word	0x00001650


	//   ....[18]....
        /*040c*/ 	.word	0x00001660


	//   ....[19]....
        /*0410*/ 	.word	0x00001670


	//   ....[20]....
        /*0414*/ 	.word	0x00001680


	//   ....[21]....
        /*0418*/ 	.word	0x00001690


	//   ....[22]....
        /*041c*/ 	.word	0x000016b0


	//   ....[23]....
        /*0420*/ 	.word	0x000016e0


	//   ....[24]....
        /*0424*/ 	.word	0x000017d0


	//   ....[25]....
        /*0428*/ 	.word	0x000017e0


	//   ....[26]....
        /*042c*/ 	.word	0x000017f0


	//   ....[27]....
        /*0430*/ 	.word	0x00001800


	//   ....[28]....
        /*0434*/ 	.word	0x00001aa0


	//   ....[29]....
        /*0438*/ 	.word	0x00001ac0


	//   ....[30]....
        /*043c*/ 	.word	0x00001b00


	//   ....[31]....
        /*0440*/ 	.word	0x00001b20


	//   ....[32]....
        /*0444*/ 	.word	0x00001b50


	//   ....[33]....
        /*0448*/ 	.word	0x00001b90


	//   ....[34]....
        /*044c*/ 	.word	0x00001bc0


	//   ....[35]....
        /*0450*/ 	.word	0x00001cb0


	//   ....[36]....
        /*0454*/ 	.word	0x00001cf0


	//   ....[37]....
        /*0458*/ 	.word	0x00001d00


	//   ....[38]....
        /*045c*/ 	.word	0x00001d10


	//   ....[39]....
        /*0460*/ 	.word	0x00001d20


	//   ....[40]....
        /*0464*/ 	.word	0x00002860


	//   ....[41]....
        /*0468*/ 	.word	0x00002870


	//   ....[42]....
        /*046c*/ 	.word	0x00002880


	//   ....[43]....
        /*0470*/ 	.word	0x00002890


	//   ....[44]....
        /*0474*/ 	.word	0x000028a0


	//   ....[45]....
        /*0478*/ 	.word	0x000028b0


	//   ....[46]....
        /*047c*/ 	.word	0x000028c0


	//   ....[47]....
        /*0480*/ 	.word	0x000028e0


	//   ....[48]....
        /*0484*/ 	.word	0x00002900


	//   ....[49]....
        /*0488*/ 	.word	0x00002910


	//   ....[50]....
        /*048c*/ 	.word	0x00002920


	//   ....[51]....
        /*0490*/ 	.word	0x00002930


	//   ....[52]....
        /*0494*/ 	.word	0x00002c80


	//   ....[53]....
        /*0498*/ 	.word	0x00002e80


	//   ....[54]....
        /*049c*/ 	.word	0x00003040


	//   ....[55]....
        /*04a0*/ 	.word	0x00004840


	//   ....[56]....
        /*04a4*/ 	.word	0x00005140


	//   ....[57]....
        /*04a8*/ 	.word	0x00005180


	//   ....[58]....
        /*04ac*/ 	.word	0x000052a0


	//   ....[59]....
        /*04b0*/ 	.word	0x00005350


	//   ....[60]....
        /*04b4*/ 	.word	0x00005ee0


	//   ....[61]....
        /*04b8*/ 	.word	0x00006080


	//   ....[62]....
        /*04bc*/ 	.word	0x000060f0


	//   ....[63]....
        /*04c0*/ 	.word	0x00006210


	//   ....[64]....
        /*04c4*/ 	.word	0x00007dd0


	//   ....[65]....
        /*04c8*/ 	.word	0x00007de0


	//   ....[66]....
        /*04cc*/ 	.word	0x00007df0


	//   ....[67]....
        /*04d0*/ 	.word	0x00007e00


	//   ....[68]....
        /*04d4*/ 	.word	0x00007e10


	//   ....[69]....
        /*04d8*/ 	.word	0x00007e20


	//   ....[70]....
        /*04dc*/ 	.word	0x00007e30


	//   ....[71]....
        /*04e0*/ 	.word	0x00007e40


	//   ....[72]....
        /*04e4*/ 	.word	0x00007e50


	//   ....[73]....
        /*04e8*/ 	.word	0x00007e60


	//   ....[74]....
        /*04ec*/ 	.word	0x00007e70


	//   ....[75]....
        /*04f0*/ 	.word	0x00007e80


	//   ....[76]....
        /*04f4*/ 	.word	0x000088c0


	//   ....[77]....
        /*04f8*/ 	.word	0x000088d0


	//   ....[78]....
        /*04fc*/ 	.word	0x000088e0


	//   ....[79]....
        /*0500*/ 	.word	0x000088f0


	//   ....[80]....
        /*0504*/ 	.word	0x00008900


	//   ....[81]....
        /*0508*/ 	.word	0x00008910


	//   ....[82]....
        /*050c*/ 	.word	0x00008920


	//   ....[83]....
        /*0510*/ 	.word	0x00008940


	//   ....[84]....
        /*0514*/ 	.word	0x00008960


	//   ....[85]....
        /*0518*/ 	.word	0x00008990


	//   ....[86]....
        /*051c*/ 	.word	0x000089b0


	//   ....[87]....
        /*0520*/ 	.word	0x000089d0


	//   ....[88]....
        /*0524*/ 	.word	0x00008b40


	//   ....[89]....
        /*0528*/ 	.word	0x00008d70


	//   ....[90]....
        /*052c*/ 	.word	0x00008f60


	//   ....[91]....
        /*0530*/ 	.word	0x00009ed0


	//   ....[92]....
        /*0534*/ 	.word	0x0000aef0


	//   ....[93]....
        /*0538*/ 	.word	0x0000aff0


	//   ....[94]....
        /*053c*/ 	.word	0x0000b050


	//   ....[95]....
        /*0540*/ 	.word	0x0000b190


	//   ....[96]....
        /*0544*/ 	.word	0x0000b210


	//   ....[97]....
        /*0548*/ 	.word	0x0000b350


	//   ....[98]....
        /*054c*/ 	.word	0x0000b4e0


	//   ....[99]....
        /*0550*/ 	.word	0x0000b650


	//   ....[100]....
        /*0554*/ 	.word	0x0000ddc0


	//   ....[101]....
        /*0558*/ 	.word	0x0000ddd0


	//   ....[102]....
        /*055c*/ 	.word	0x0000dde0


	//   ....[103]....
        /*0560*/ 	.word	0x0000ddf0


	//   ....[104]....
        /*0564*/ 	.word	0x0000de00


	//   ....[105]....
        /*0568*/ 	.word	0x0000de10


	//   ....[106]....
        /*056c*/ 	.word	0x0000de20


	//   ....[107]....
        /*0570*/ 	.word	0x0000de30


	//   ....[108]....
        /*0574*/ 	.word	0x0000de40


	//   ....[109]....
        /*0578*/ 	.word	0x0000de50


	//   ....[110]....
        /*057c*/ 	.word	0x0000de60


	//   ....[111]....
        /*0580*/ 	.word	0x0000de70


	//   ....[112]....
        /*0584*/ 	.word	0x0000e8b0


	//   ....[113]....
        /*0588*/ 	.word	0x0000e8c0


	//   ....[114]....
        /*058c*/ 	.word	0x0000e8d0


	//   ....[115]....
        /*0590*/ 	.word	0x0000e8e0


	//   ....[116]....
        /*0594*/ 	.word	0x0000e8f0


	//   ....[117]....
        /*0598*/ 	.word	0x0000e900


	//   ....[118]....
        /*059c*/ 	.word	0x0000e910


	//   ....[119]....
        /*05a0*/ 	.word	0x0000e930


	//   ....[120]....
        /*05a4*/ 	.word	0x0000e950


	//   ....[121]....
        /*05a8*/ 	.word	0x0000e980


	//   ....[122]....
        /*05ac*/ 	.word	0x0000e9a0


	//   ....[123]....
        /*05b0*/ 	.word	0x0000e9c0


	//   ....[124]....
        /*05b4*/ 	.word	0x0000f040


	//   ....[125]....
        /*05b8*/ 	.word	0x0000f080


	//   ....[126]....
        /*05bc*/ 	.word	0x0000f090


	//   ....[127]....
        /*05c0*/ 	.word	0x0000f0d0


	//   ....[128]....
        /*05c4*/ 	.word	0x0000f100


	//   ....[129]....
        /*05c8*/ 	.word	0x0000f130


	//   ....[130]....
        /*05cc*/ 	.word	0x0000f220


	//   ....[131]....
        /*05d0*/ 	.word	0x0000f370


	//   ....[132]....
        /*05d4*/ 	.word	0x00011640


	//   ....[133]....
        /*05d8*/ 	.word	0x00011660


	//   ....[134]....
        /*05dc*/ 	.word	0x00011670


	//   ....[135]....
        /*05e0*/ 	.word	0x00011690


	//   ....[136]....
        /*05e4*/ 	.word	0x000116b0


	//   ....[137]....
        /*05e8*/ 	.word	0x000116e0


	//   ....[138]....
        /*05ec*/ 	.word	0x00011720


	//   ....[139]....
        /*05f0*/ 	.word	0x00011740


	//   ....[140]....
        /*05f4*/ 	.word	0x00011780


	//   ....[141]....
        /*05f8*/ 	.word	0x000117a0


	//   ....[142]....
        /*05fc*/ 	.word	0x000117b0


	//   ....[143]....
        /*0600*/ 	.word	0x000117d0


	//   ....[144]....
        /*0604*/ 	.word	0x00012160


	//   ....[145]....
        /*0608*/ 	.word	0x00012170


	//   ....[146]....
        /*060c*/ 	.word	0x00012180


	//   ....[147]....
        /*0610*/ 	.word	0x00012190


	//   ....[148]....
        /*0614*/ 	.word	0x000121a0


	//   ....[149]....
        /*0618*/ 	.word	0x000121b0


	//   ....[150]....
        /*061c*/ 	.word	0x000121c0


	//   ....[151]....
        /*0620*/ 	.word	0x000121e0


	//   ....[152]....
        /*0624*/ 	.word	0x00012200


	//   ....[153]....
        /*0628*/ 	.word	0x00012230


	//   ....[154]....
        /*062c*/ 	.word	0x00012250


	//   ....[155]....
        /*0630*/ 	.word	0x00012270


	//   ....[156]....
        /*0634*/ 	.word	0x000123f0


	//   ....[157]....
        /*0638*/ 	.word	0x00012600


	//   ....[158]....
        /*063c*/ 	.word	0x000128d0


	//   ....[159]....
        /*0640*/ 	.word	0x00013270


	//   ....[160]....
        /*0644*/ 	.word	0x000147c0


	//   ....[161]....
        /*0648*/ 	.word	0x000148d0


	//   ....[162]....
        /*064c*/ 	.word	0x00014a60


	//   ....[163]....
        /*0650*/ 	.word	0x00014a80


	//   ....[164]....
        /*0654*/ 	.word	0x00014aa0


	//   ....[165]....
        /*0658*/ 	.word	0x00014bb0


	//   ....[166]....
        /*065c*/ 	.word	0x00014ed0


	//   ....[167]....
        /*0660*/ 	.word	0x00015020


	//   ....[168]....
        /*0664*/ 	.word	0x00016ed0


	//   ....[169]....
        /*0668*/ 	.word	0x00016f10


	//   ....[170]....
        /*066c*/ 	.word	0x00016f40


	//   ....[171]....
        /*0670*/ 	.word	0x00016f60


	//   ....[172]....
        /*0674*/ 	.word	0x00016f90


	//   ....[173]....
        /*0678*/ 	.word	0x00016fb0


	//   ....[174]....
        /*067c*/ 	.word	0x00016fd0


	//   ....[175]....
        /*0680*/ 	.word	0x00016fe0


	//   ....[176]....
        /*0684*/ 	.word	0x000180d0


	//   ....[177]....
        /*0688*/ 	.word	0x00018100


	//   ....[178]....
        /*068c*/ 	.word	0x00018130


	//   ....[179]....
        /*0690*/ 	.word	0x00018150


	//   ....[180]....
        /*0694*/ 	.word	0x00018170


	//   ....[181]....
        /*0698*/ 	.word	0x00018230


	//   ....[182]....
        /*069c*/ 	.word	0x00018240


	//   ....[183]....
        /*06a0*/ 	.word	0x00018250


	//   ....[184]....
        /*06a4*/ 	.word	0x00018260


	//   ....[185]....
        /*06a8*/ 	.word	0x00018280


	//   ....[186]....
        /*06ac*/ 	.word	0x000183c0


	//   ....[187]....
        /*06b0*/ 	.word	0x000183e0


	//   ....[188]....
        /*06b4*/ 	.word	0x000183f0


	//   ....[189]....
        /*06b8*/ 	.word	0x00018400


	//   ....[190]....
        /*06bc*/ 	.word	0x00018420


	//   ....[191]....
        /*06c0*/ 	.word	0x000184f0


	//   ....[192]....
        /*06c4*/ 	.word	0x00018600


	//   ....[193]....
        /*06c8*/ 	.word	0x00018620


	//   ....[194]....
        /*06cc*/ 	.word	0x00018640


	//   ....[195]....
        /*06d0*/ 	.word	0x00018670


	//   ....[196]....
        /*06d4*/ 	.word	0x00018680


	//   ....[197]....
        /*06d8*/ 	.word	0x00018690


	//   ....[198]....
        /*06dc*/ 	.word	0x00018740


	//   ....[199]....
        /*06e0*/ 	.word	0x00018750


	//   ....[200]....
        /*06e4*/ 	.word	0x00018db0


	//   ....[201]....
        /*06e8*/ 	.word	0x00018de0


	//   ....[202]....
        /*06ec*/ 	.word	0x00018e10


	//   ....[203]....
        /*06f0*/ 	.word	0x00018e30


	//   ....[204]....
        /*06f4*/ 	.word	0x00018e40


	//   ....[205]....
        /*06f8*/ 	.word	0x00018e50


	//   ....[206]....
        /*06fc*/ 	.word	0x00018e70


	//   ....[207]....
        /*0700*/ 	.word	0x00018e90


	//   ....[208]....
        /*0704*/ 	.word	0x00018ef0


	//   ....[209]....
        /*0708*/ 	.word	0x00018f20


	//   ....[210]....
        /*070c*/ 	.word	0x00018f50


	//   ....[211]....
        /*0710*/ 	.word	0x00018f70


	//   ....[212]....
        /*0714*/ 	.word	0x00018f90


	//   ....[213]....
        /*0718*/ 	.word	0x00018fb0


	//   ....[214]....
        /*071c*/ 	.word	0x00019040


	//   ....[215]....
        /*0720*/ 	.word	0x000190a0


	//----- nvinfo : EIATTR_EXIT_INSTR_OFFSETS
	.align		4
.L_132:
        /*0724*/ 	.byte	0x04, 0x1c
        /*0726*/ 	.short	(.L_134 - .L_133)


	//   ....[0]....
.L_133:
        /*0728*/ 	.word	0x00000040


	//   ....[1]....
        /*072c*/ 	.word	0x000187c0


	//   ....[2]....
        /*0730*/ 	.word	0x00018800


	//   ....[3]....
        /*0734*/ 	.word	0x000190c0


	//   ....[4]....
        /*0738*/ 	.word	0x00019100


	//----- nvinfo : EIATTR_CTAIDZ_USED
	.align		4
.L_134:
        /*073c*/ 	.byte	0x01, 0x04
	.zero		2


	//----- nvinfo : EIATTR_MAX_THREADS
	.align		4
        /*0740*/ 	.byte	0x04, 0x05
        /*0742*/ 	.short	(.L_136 - .L_135)
.L_135:
        /*0744*/ 	.word	0x00000080
        /*0748*/ 	.word	0x00000001
        /*074c*/ 	.word	0x00000001


	//----- nvinfo : EIATTR_CRS_STACK_SIZE
	.align		4
.L_136:
        /*0750*/ 	.byte	0x04, 0x1e
        /*0752*/ 	.short	(.L_138 - .L_137)
.L_137:
        /*0754*/ 	.word	0x00000000
.L_138:


//--------------------- .nv.info._ZN7cutlass13device_kernelIN5flash19enable_sm80_to_sm89INS1_16FlashAttnFwdSm80INS1_25CollectiveMainloopFwdSm80ILi4ELi1ELb0EN4cute5tupleIJNS5_1CILi128EEENS7_ILi96EEENS7_ILi64EEEEEELi64ENS_10bfloat16_tEfNS_4arch4Sm80ELb0ELb1ELb0ELb1ELb1ELb0ELb1ELb0EEENS1_21CollectiveEpilogueFwdINS6_IJS8_SA_S9_EEENS6_IJNS7_ILi1EEESI_SI_EEESC_SE_Li128ELb1ELb1ELb0ELb0EEENS1_19SingleTileSchedulerILb1ELb0ELb1ELi128EEEEEEEEEvNT_6ParamsE --------------------------
	.section	.nv.info._ZN7cutlass13device_kernelIN5flash19enable_sm80_to_sm89INS1_16FlashAttnFwdSm80INS1_25CollectiveMainloopFwdSm80ILi4ELi1ELb0EN4cute5tupleIJNS5_1CILi128EEENS7_ILi96EEENS7_ILi64EEEEEELi64ENS_10bfloat16_tEfNS_4arch4Sm80ELb0ELb1ELb0ELb1ELb1ELb0ELb1ELb0EEENS1_21CollectiveEpilogueFwdINS6_IJS8_SA_S9_EEENS6_IJNS7_ILi1EEESI_SI_EEESC_SE_Li128ELb1ELb1ELb0ELb0EEENS1_19SingleTileSchedulerILb1ELb0ELb1ELi128EEEEEEEEEvNT_6ParamsE,"",@"SHT_CUDA_INFO"
	.sectionflags	@""
	.align	4


	//----- nvinfo : EIATTR_CUDA_API_VERSION
	.align		4
        /*0000*/ 	.byte	0x04, 0x37
        /*0002*/ 	.short	(.L_140 - .L_139)
.L_139:
        /*0004*/ 	.word	0x00000082


	//----- nvinfo : EIATTR_SW2861232_WAR
	.align		4
.L_140:
        /*0008*/ 	.byte	0x01, 0x35
	.zero		2


	//----- nvinfo : EIATTR_PARAM_CBANK
	.align		4
        /*000c*/ 	.byte	0x04, 0x0a
        /*000e*/ 	.short	(.L_142 - .L_141)
	.align		4
.L_141:
        /*0010*/ 	.word	index@(.nv.constant0._ZN7cutlass13device_kernelIN5flash19enable_sm80_to_sm89INS1_16FlashAttnFwdSm80INS1_25CollectiveMainloopFwdSm80ILi4ELi1ELb0EN4cute5tupleIJNS5_1CILi128EEENS7_ILi96EEENS7_ILi64EEEEEELi64ENS_10bfloat16_tEfNS_4arch4Sm80ELb0ELb1ELb0ELb1ELb1ELb0ELb1ELb0EEENS1_21CollectiveEpilogueFwdINS6_IJS8_SA_S9_EEENS6_IJNS7_ILi1EEESI_SI_EEESC_SE_Li128ELb1ELb1ELb0ELb0EEENS1_19SingleTileSchedulerILb1ELb0ELb1ELi128EEEEEEEEEvNT_6ParamsE)
        /*0014*/ 	.short	0x0160
        /*0016*/ 	.short	0x0418


	//----- nvinfo : EIATTR_CBANK_PARAM_SIZE
	.align		4
.L_142:
        /*0018*/ 	.byte	0x03, 0x19
        /*001a*/ 	.short	0x0418


	//----- nvinfo : EIATTR_KPARAM_INFO
	.align		4
        /*001c*/ 	.byte	0x04, 0x17
        /*001e*/ 	.short	(.L_144 - .L_143)
.L_143:
        /*0020*/ 	.word	0x00000000
        /*0024*/ 	.short	0x0000
        /*0026*/ 	.short	0x0000
        /*0028*/ 	.byte	0x00, 0xf0, 0x61, 0x10


	//----- nvinfo : EIATTR_MAXREG_COUNT
	.align		4
.L_144:
        /*002c*/ 	.byte	0x03, 0x1b
        /*002e*/ 	.short	0x00ff


	//----- nvinfo : EIATTR_NUM_BARRIERS
	.align		4
        /*0030*/ 	.byte	0x02, 0x4c
        /*0032*/ 	.byte	0x02
	.zero		1


	//----- nvinfo : EIATTR_MERCURY_ISA_VERSION
	.align		4
        /*0034*/ 	.byte	0x03, 0x5f
        /*0036*/ 	.short	0x0000


	//----- nvinfo : EIATTR_COOP_GROUP_MASK_REGIDS
	.align		4
        /*0038*/ 	.byte	0x04, 0x29
        /*003a*/ 	.short	(.L_146 - .L_145)


	//   ....[0]....
.L_145:
        /*003c*/ 	.word	0xffffffff


	//   ....[1]....
        /*0040*/ 	.word	0xffffffff


	//   ....[2]....
        /*0044*/ 	.word	0xffffffff


	//   ....[3]....
        /*0048*/ 	.word	0xffffffff


	//   ....[4]....
        /*004c*/ 	.word	0xffffffff


	//   ....[5]....
        /*0050*/ 	.word	0xffffffff


	//   ....[6]....
        /*0054*/ 	.word	0xffffffff


	//   ....[7]....
        /*0058*/ 	.word	0xffffffff


	//   ....[8]....
        /*005c*/ 	.word	0xffffffff


	//   ....[9]....
        /*0060*/ 	.word	0xffffffff


	//   ....[10]....
        /*0064*/ 	.word	0xffffffff


	//   ....[11]....
        /*0068*/ 	.word	0xffffffff


	//   ....[12]....
        /*006c*/ 	.word	0xffffffff


	//   ....[13]....
        /*0070*/ 	.word	0xffffffff


	//   ....[14]....
        /*0074*/ 	.word	0xffffffff


	//   ....[15]....
        /*0078*/ 	.word	0xffffffff


	//   ....[16]....
        /*007c*/ 	.word	0xffffffff


	//   ....[17]....
        /*0080*/ 	.word	0xffffffff


	//   ....[18]....
        /*0084*/ 	.word	0xffffffff


	//   ....[19]....
        /*0088*/ 	.word	0xffffffff


	//   ....[20]....
        /*008c*/ 	.word	0xffffffff


	//   ....[21]....
        /*0090*/ 	.word	0xffffffff


	//   ....[22]....
        /*0094*/ 	.word	0xffffffff


	//   ....[23]....
        /*0098*/ 	.word	0xffffffff


	//   ....[24]....
        /*009c*/ 	.word	0xffffffff


	//   ....[25]....
        /*00a0*/ 	.word	0xffffffff


	//   ....[26]....
        /*00a4*/ 	.word	0xffffffff


	//   ....[27]....
        /*00a8*/ 	.word	0xffffffff


	//   ....[28]....
        /*00ac*/ 	.word	0xffffffff


	//   ....[29]....
        /*00b0*/ 	.word	0xffffffff


	//   ....[30]....
        /*00b4*/ 	.word	0xffffffff


	//   ....[31]....
        /*00b8*/ 	.word	0xffffffff


	//   ....[32]....
        /*00bc*/ 	.word	0xffffffff


	//   ....[33]....
        /*00c0*/ 	.word	0xffffffff


	//   ....[34]....
        /*00c4*/ 	.word	0xffffffff


	//   ....[35]....
        /*00c8*/ 	.word	0xffffffff


	//   ....[36]....
        /*00cc*/ 	.word	0xffffffff


	//   ....[37]....
        /*00d0*/ 	.word	0xffffffff


	//   ....[38]....
        /*00d4*/ 	.word	0xffffffff


	//   ....[39]....
        /*00d8*/ 	.word	0xffffffff


	//   ....[40]....
        /*00dc*/ 	.word	0xffffffff


	//   ....[41]....
        /*00e0*/ 	.word	0xffffffff


	//   ....[42]....
        /*00e4*/ 	.word	0xffffffff


	//   ....[43]....
        /*00e8*/ 	.word	0xffffffff


	//   ....[44]....
        /*00ec*/ 	.word	0xffffffff


	//   ....[45]....
        /*00f0*/ 	.word	0xffffffff


	//   ....[46]....
        /*00f4*/ 	.word	0xffffffff


	//   ....[47]....
        /*00f8*/ 	.word	0xffffffff


	//   ....[48]....
        /*00fc*/ 	.word	0xffffffff


	//   ....[49]....
        /*0100*/ 	.word	0xffffffff


	//   ....[50]....
        /*0104*/ 	.word	0xffffffff


	//   ....[51]....
        /*0108*/ 	.word	0xffffffff


	//   ....[52]....
        /*010c*/ 	.word	0xffffffff


	//   ....[53]....
        /*0110*/ 	.word	0xffffffff


	//   ....[54]....
        /*0114*/ 	.word	0xffffffff


	//   ....[55]....
        /*0118*/ 	.word	0xffffffff


	//   ....[56]....
        /*011c*/ 	.word	0xffffffff


	//   ....[57]....
        /*0120*/ 	.word	0xffffffff


	//   ....[58]....
        /*0124*/ 	.word	0xffffffff


	//   ....[59]....
        /*0128*/ 	.word	0xffffffff


	//   ....[60]....
        /*012c*/ 	.word	0xffffffff


	//   ....[61]....
        /*0130*/ 	.word	0xffffffff


	//   ....[62]....
        /*0134*/ 	.word	0xffffffff


	//   ....[63]....
        /*0138*/ 	.word	0xffffffff


	//   ....[64]....
        /*013c*/ 	.word	0xffffffff


	//   ....[65]....
        /*0140*/ 	.word	0xffffffff


	//   ....[66]....
        /*0144*/ 	.word	0xffffffff


	//   ....[67]....
        /*0148*/ 	.word	0xffffffff


	//   ....[68]....
        /*014c*/ 	.word	0xffffffff


	//   ....[69]....
        /*0150*/ 	.word	0xffffffff


	//   ....[70]....
        /*0154*/ 	.word	0xffffffff


	//   ....[71]....
        /*0158*/ 	.word	0xffffffff


	//   ....[72]....
        /*015c*/ 	.word	0xffffffff


	//   ....[73]....
        /*0160*/ 	.word	0xffffffff


	//   ....[74]....
        /*0164*/ 	.word	0xffffffff


	//   ....[75]....
        /*0168*/ 	.word	0xffffffff


	//   ....[76]....
        /*016c*/ 	.word	0xffffffff


	//   ....[77]....
        /*0170*/ 	.word	0xffffffff


	//   ....[78]....
        /*0174*/ 	.word	0xffffffff


	//   ....[79]....
        /*0178*/ 	.word	0xffffffff


	//   ....[80]....
        /*017c*/ 	.word	0xffffffff


	//   ....[81]....
        /*0180*/ 	.word	0xffffffff


	//   ....[82]....
        /*0184*/ 	.word	0xffffffff


	//   ....[83]....
        /*0188*/ 	.word	0xffffffff


	//   ....[84]....
        /*018c*/ 	.word	0xffffffff


	//   ....[85]....
        /*0190*/ 	.word	0xffffffff


	//   ....[86]....
        /*0194*/ 	.word	0xffffffff


	//   ....[87]....
        /*0198*/ 	.word	0xffffffff


	//   ....[88]....
        /*019c*/ 	.word	0xffffffff


	//   ....[89]....
        /*01a0*/ 	.word	0xffffffff


	//   ....[90]....
        /*01a4*/ 	.word	0xffffffff


	//   ....[91]....
        /*01a8*/ 	.word	0xffffffff


	//   ....[92]....
        /*01ac*/ 	.word	0xffffffff


	//   ....[93]....
        /*01b0*/ 	.word	0xffffffff


	//   ....[94]....
        /*01b4*/ 	.word	0xffffffff


	//   ....[95]....
        /*01b8*/ 	.word	0xffffffff


	//   ....[96]....
        /*01bc*/ 	.word	0xffffffff


	//   ....[97]....
        /*01c0*/ 	.word	0xffffffff


	//   ....[98]....
        /*01c4*/ 	.word	0xffffffff


	//   ....[99]....
        /*01c8*/ 	.word	0xffffffff


	//   ....[100]....
        /*01cc*/ 	.word	0xffffffff


	//   ....[101]....
        /*01d0*/ 	.word	0xffffffff


	//   ....[102]....
        /*01d4*/ 	.word	0xffffffff


	//   ....[103]....
        /*01d8*/ 	.word	0xffffffff


	//   ....[104]....
        /*01dc*/ 	.word	0xffffffff


	//   ....[105]....
        /*01e0*/ 	.word	0xffffffff


	//   ....[106]....
        /*01e4*/ 	.word	0xffffffff


	//   ....[107]....
        /*01e8*/ 	.word	0xffffffff


	//   ....[108]....
        /*01ec*/ 	.word	0xffffffff


	//   ....[109]....
        /*01f0*/ 	.word	0xffffffff


	//   ....[110]....
        /*01f4*/ 	.word	0xffffffff


	//   ....[111]....
        /*01f8*/ 	.word	0xffffffff


	//   ....[112]....
        /*01fc*/ 	.word	0xffffffff


	//   ....[113]....
        /*0200*/ 	.word	0xffffffff


	//   ....[114]....
        /*0204*/ 	.word	0xffffffff


	//   ....[115]....
        /*0208*/ 	.word	0xffffffff


	//   ....[116]....
        /*020c*/ 	.word	0xffffffff


	//   ....[117]....
        /*0210*/ 	.word	0xffffffff


	//   ....[118]....
        /*0214*/ 	.word	0xffffffff


	//   ....[119]....
        /*0218*/ 	.word	0xffffffff


	//   ....[120]....
        /*021c*/ 	.word	0xffffffff


	//   ....[121]....
        /*0220*/ 	.word	0xffffffff


	//   ....[122]....
        /*0224*/ 	.word	0xffffffff


	//   ....[123]....
        /*0228*/ 	.word	0xffffffff


	//   ....[124]....
        /*022c*/ 	.word	0xffffffff


	//   ....[125]....
        /*0230*/ 	.word	0xffffffff


	//   ....[126]....
        /*0234*/ 	.word	0xffffffff


	//   ....[127]....
        /*0238*/ 	.word	0xffffffff


	//   ....[128]....
        /*023c*/ 	.word	0xffffffff


	//   ....[129]....
        /*0240*/ 	.word	0xffffffff


	//   ....[130]....
        /*0244*/ 	.word	0xffffffff


	//   ....[131]....
        /*0248*/ 	.word	0xffffffff


	//   ....[132]....
        /*024c*/ 	.word	0xffffffff


	//   ....[133]....
        /*0250*/ 	.word	0xffffffff


	//   ....[134]....
        /*0254*/ 	.word	0xffffffff


	//   ....[135]....
        /*0258*/ 	.word	0xffffffff


	//   ....[136]....
        /*025c*/ 	.word	0xffffffff


	//   ....[137]....
        /*0260*/ 	.word	0xffffffff


	//   ....[138]....
        /*0264*/ 	.word	0xffffffff


	//   ....[139]....
        /*0268*/ 	.word	0xffffffff


	//   ....[140]....
        /*026c*/ 	.word	0xffffffff


	//   ....[141]....
        /*0270*/ 	.word	0xffffffff


	//   ....[142]....
        /*0274*/ 	.word	0xffffffff


	//   ....[143]....
        /*0278*/ 	.word	0xffffffff


	//   ....[144]....
        /*027c*/ 	.word	0xffffffff


	//   ....[145]....
        /*0280*/ 	.word	0xffffffff


	//   ....[146]....
        /*0284*/ 	.word	0xffffffff


	//   ....[147]....
        /*0288*/ 	.word	0xffffffff


	//   ....[148]....
        /*028c*/ 	.word	0xffffffff


	//   ....[149]....
        /*0290*/ 	.word	0xffffffff


	//   ....[150]....
        /*0294*/ 	.word	0xffffffff


	//   ....[151]....
        /*0298*/ 	.word	0xffffffff


	//   ....[152]....
        /*029c*/ 	.word	0xffffffff


	//   ....[153]....
        /*02a0*/ 	.word	0xffffffff


	//   ....[154]....
        /*02a4*/ 	.word	0xffffffff


	//   ....[155]....
        /*02a8*/ 	.word	0xffffffff


	//   ....[156]....
        /*02ac*/ 	.word	0xffffffff


	//   ....[157]....
        /*02b0*/ 	.word	0xffffffff


	//   ....[158]....
        /*02b4*/ 	.word	0xffffffff


	//   ....[159]....
        /*02b8*/ 	.word	0xffffffff


	//   ....[160]....
        /*02bc*/ 	.word	0xffffffff


	//   ....[161]....
        /*02c0*/ 	.word	0xffffffff


	//   ....[162]....
        /*02c4*/ 	.word	0xffffffff


	//   ....[163]....
        /*02c8*/ 	.word	0xffffffff


	//   ....[164]....
        /*02cc*/ 	.word	0xffffffff


	//   ....[165]....
        /*02d0*/ 	.word	0xffffffff


	//   ....[166]....
        /*02d4*/ 	.word	0xffffffff


	//   ....[167]....
        /*02d8*/ 	.word	0xffffffff


	//   ....[168]....
        /*02dc*/ 	.word	0xffffffff


	//   ....[169]....
        /*02e0*/ 	.word	0xffffffff


	//   ....[170]....
        /*02e4*/ 	.word	0xffffffff


	//   ....[171]....
        /*02e8*/ 	.word	0xffffffff


	//   ....[172]....
        /*02ec*/ 	.word	0xffffffff


	//   ....[173]....
        /*02f0*/ 	.word	0xffffffff


	//   ....[174]....
        /*02f4*/ 	.word	0xffffffff


	//   ....[175]....
        /*02f8*/ 	.word	0xffffffff


	//   ....[176]....
        /*02fc*/ 	.word	0xffffffff


	//   ....[177]....
        /*0300*/ 	.word	0xffffffff


	//   ....[178]....
        /*0304*/ 	.word	0xffffffff


	//   ....[179]....
        /*0308*/ 	.word	0xffffffff


	//   ....[180]....
        /*030c*/ 	.word	0xffffffff


	//   ....[181]....
        /*0310*/ 	.word	0xffffffff


	//   ....[182]....
        /*0314*/ 	.word	0xffffffff


	//   ....[183]....
        /*0318*/ 	.word	0xffffffff


	//   ....[184]....
        /*031c*/ 	.word	0xffffffff


	//   ....[185]....
        /*0320*/ 	.word	0xffffffff


	//   ....[186]....
        /*0324*/ 	.word	0xffffffff


	//   ....[187]....
        /*0328*/ 	.word	0xffffffff


	//   ....[188]....
        /*032c*/ 	.word	0xffffffff


	//   ....[189]....
        /*0330*/ 	.word	0xffffffff


	//   ....[190]....
        /*0334*/ 	.word	0xffffffff


	//   ....[191]....
        /*0338*/ 	.word	0xffffffff


	//   ....[192]....
        /*033c*/ 	.word	0xffffffff


	//   ....[193]....
        /*0340*/ 	.word	0xffffffff


	//   ....[194]....
        /*0344*/ 	.word	0xffffffff


	//   ....[195]....
        /*0348*/ 	.word	0xffffffff


	//   ....[196]....
        /*034c*/ 	.word	0xffffffff


	//   ....[197]....
        /*0350*/ 	.word	0xffffffff


	//   ....[198]....
        /*0354*/ 	.word	0xffffffff


	//   ....[199]....
        /*0358*/ 	.word	0xffffffff


	//   ....[200]....
        /*035c*/ 	.word	0xffffffff


	//   ....[201]....
        /*0360*/ 	.word	0xffffffff


	//   ....[202]....
        /*0364*/ 	.word	0xffffffff


	//   ....[203]....
        /*0368*/ 	.word	0xffffffff


	//   ....[204]....
        /*036c*/ 	.word	0xffffffff


	//   ....[205]....
        /*0370*/ 	.word	0xffffffff


	//   ....[206]....
        /*0374*/ 	.word	0xffffffff


	//   ....[207]....
        /*0378*/ 	.word	0xffffffff


	//   ....[208]....
        /*037c*/ 	.word	0xffffffff


	//   ....[209]....
        /*0380*/ 	.word	0xffffffff


	//   ....[210]....
        /*0384*/ 	.word	0xffffffff


	//   ....[211]....
        /*0388*/ 	.word	0xffffffff


	//   ....[212]....
        /*038c*/ 	.word	0xffffffff


	//   ....[213]....
        /*0390*/ 	.word	0xffffffff


	//   ....[214]....
        /*0394*/ 	.word	0xffffffff


	//   ....[215]....
        /*0398*/ 	.word	0xffffffff


	//   ....[216]....
        /*039c*/ 	.word	0xffffffff


	//----- nvinfo : EIATTR_COOP_GROUP_INSTR_OFFSETS
	.align		4
.L_146:
        /*03a0*/ 	.byte	0x04, 0x28
        /*03a2*/ 	.short	(.L_148 - .L_147)


	//   ....[0]....
.L_147:
        /*03a4*/ 	.word	0x00000090


	//   ....[1]....
        /*03a8*/ 	.word	0x00001560


	//   ....[2]....
        /*03ac*/ 	.word	0x00001590


	//   ....[3]....
        /*03b0*/ 	.word	0x000016c0


	//   ....[4]....
        /*03b4*/ 	.word	0x000016f0


	//   ....[5]....
        /*03b8*/ 	.word	0x00001780


	//   ....[6]....
        /*03bc*/ 	.word	0x000017b0


	//   ....[7]....
        /*03c0*/ 	.word	0x00001840


	//   ....[8]....
        /*03c4*/ 	.word	0x00001870


	//   ....[9]....
        /*03c8*/ 	.word	0x00001900


	//   ....[10]....
        /*03cc*/ 	.word	0x00001930


	//   ....[11]....
        /*03d0*/ 	.word	0x000019c0


	//   ....[12]....
        /*03d4*/ 	.word	0x000019f0


	//   ....[13]....
        /*03d8*/ 	.word	0x00001a80


	//   ....[14]....
        /*03dc*/ 	.word	0x00001ab0


	//   ....[15]....
        /*03e0*/ 	.word	0x00001b30


	//   ....[16]....
        /*03e4*/ 	.word	0x00001b70


	//   ....[17]....
        /*03e8*/ 	.word	0x00002030


	//   ....[18]....
        /*03ec*/ 	.word	0x00002050


	//   ....[19]....
        /*03f0*/ 	.word	0x00002060


	//   ....[20]....
        /*03f4*/ 	.word	0x00002070


	//   ....[21]....
        /*03f8*/ 	.word	0x00002080


	//   ....[22]....
        /*03fc*/ 	.word	0x00002090


	//   ....[23]....
        /*0400*/ 	.word	0x000020a0


	//   ....[24]....
        /*0404*/ 	.word	0x000020c0


	//   ....[25]....
        /*0408*/ 	.word	0x000020f0


	//   ....[26]....
        /*040c*/ 	.word	0x00002110


	//   ....[27]....
        /*0410*/ 	.word	0x00002140


	//   ....[28]....
        /*0414*/ 	.word	0x00002150


	//   ....[29]....
        /*0418*/ 	.word	0x00002400


	//   ....[30]....
        /*041c*/ 	.word	0x00002440


	//   ....[31]....
        /*0420*/ 	.word	0x00002480


	//   ....[32]....
        /*0424*/ 	.word	0x000024c0


	//   ....[33]....
        /*0428*/ 	.word	0x00002500


	//   ....[34]....
        /*042c*/ 	.word	0x000025a0


	//   ....[35]....
        /*0430*/ 	.word	0x000025b0


	//   ....[36]....
        /*0434*/ 	.word	0x000025c0


	//   ....[37]....
        /*0438*/ 	.word	0x000025d0


	//   ....[38]....
        /*043c*/ 	.word	0x000026e0


	//   ....[39]....
        /*0440*/ 	.word	0x00002710


	//   ....[40]....
        /*0444*/ 	.word	0x00002790


	//   ....[41]....
        /*0448*/ 	.word	0x000031d0


	//   ....[42]....
        /*044c*/ 	.word	0x000031e0


	//   ....[43]....
        /*0450*/ 	.word	0x000031f0


	//   ....[44]....
        /*0454*/ 	.word	0x00003200


	//   ....[45]....
        /*0458*/ 	.word	0x00003210


	//   ....[46]....
        /*045c*/ 	.word	0x00003220


	//   ....[47]....
        /*0460*/ 	.word	0x00003230


	//   ....[48]....
        /*0464*/ 	.word	0x00003250


	//   ....[49]....
        /*0468*/ 	.word	0x00003270


	//   ....[50]....
        /*046c*/ 	.word	0x00003290


	//   ....[51]....
        /*0470*/ 	.word	0x000032a0


	//   ....[52]....
        /*0474*/ 	.word	0x000032c0


	//   ....[53]....
        /*0478*/ 	.word	0x00003600


	//   ....[54]....
        /*047c*/ 	.word	0x00003800


	//   ....[55]....
        /*0480*/ 	.word	0x000039d0


	//   ....[56]....
        /*0484*/ 	.word	0x00004f20


	//   ....[57]....
        /*0488*/ 	.word	0x000058b0


	//   ....[58]....
        /*048c*/ 	.word	0x000058f0


	//   ....[59]....
        /*0490*/ 	.word	0x00005a10


	//   ....[60]....
        /*0494*/ 	.word	0x00005a50


	//   ....[61]....
        /*0498*/ 	.word	0x00006720


	//   ....[62]....
        /*049c*/ 	.word	0x000068f0


	//   ....[63]....
        /*04a0*/ 	.word	0x00006970


	//   ....[64]....
        /*04a4*/ 	.word	0x00006c60


	//   ....[65]....
        /*04a8*/ 	.word	0x00008590


	//   ....[66]....
        /*04ac*/ 	.word	0x000085a0


	//   ....[67]....
        /*04b0*/ 	.word	0x000085b0


	//   ....[68]....
        /*04b4*/ 	.word	0x000085c0


	//   ....[69]....
        /*04b8*/ 	.word	0x000085d0


	//   ....[70]....
        /*04bc*/ 	.word	0x000085e0


	//   ....[71]....
        /*04c0*/ 	.word	0x000085f0


	//   ....[72]....
        /*04c4*/ 	.word	0x00008600


	//   ....[73]....
        /*04c8*/ 	.word	0x00008610


	//   ....[74]....
        /*04cc*/ 	.word	0x00008620


	//   ....[75]....
        /*04d0*/ 	.word	0x00008630


	//   ....[76]....
        /*04d4*/ 	.word	0x00008640


	//   ....[77]....
        /*04d8*/ 	.word	0x00009080


	//   ....[78]....
        /*04dc*/ 	.word	0x00009090


	//   ....[79]....
        /*04e0*/ 	.word	0x000090a0


	//   ....[80]....
        /*04e4*/ 	.word	0x000090b0


	//   ....[81]....
        /*04e8*/ 	.word	0x000090c0


	//   ....[82]....
        /*04ec*/ 	.word	0x000090d0


	//   ....[83]....
        /*04f0*/ 	.word	0x000090e0


	//   ....[84]....
        /*04f4*/ 	.word	0x00009100


	//   ....[85]....
        /*04f8*/ 	.word	0x00009120


	//   ....[86]....
        /*04fc*/ 	.word	0x00009150


	//   ....[87]....
        /*0500*/ 	.word	0x00009170


	//   ....[88]....
        /*0504*/ 	.word	0x00009190


	//   ....[89]....
        /*0508*/ 	.word	0x00009360


	//   ....[90]....
        /*050c*/ 	.word	0x00009530


	//   ....[91]....
        /*0510*/ 	.word	0x00009720


	//   ....[92]....
        /*0514*/ 	.word	0x00009d70


	//   ....[93]....
        /*0518*/ 	.word	0x0000b820


	//   ....[94]....
        /*051c*/ 	.word	0x0000b9d0


	//   ....[95]....
        /*0520*/ 	.word	0x0000ba20


	//   ....[96]....
        /*0524*/ 	.word	0x0000bc40


	//   ....[97]....
        /*0528*/ 	.word	0x0000be50


	//   ....[98]....
        /*052c*/ 	.word	0x0000c1b0


	//   ....[99]....
        /*0530*/ 	.word	0x0000c480


	//   ....[100]....
        /*0534*/ 	.word	0x0000c620


	//   ....[101]....
        /*0538*/ 	.word	0x0000ed20


	//   ....[102]....
        /*053c*/ 	.word	0x0000ed30


	//   ....[103]....
        /*0540*/ 	.word	0x0000ed40


	//   ....[104]....
        /*0544*/ 	.word	0x0000ed50


	//   ....[105]....
        /*0548*/ 	.word	0x0000ed60


	//   ....[106]....
        /*054c*/ 	.word	0x0000ed70


	//   ....[107]....
        /*0550*/ 	.word	0x0000ed80


	//   ....[108]....
        /*0554*/ 	.word	0x0000ed90


	//   ....[109]....
        /*0558*/ 	.word	0x0000eda0


	//   ....[110]....
        /*055c*/ 	.word	0x0000edb0


	//   ....[111]....
        /*0560*/ 	.word	0x0000edc0


	//   ....[112]....
        /*0564*/ 	.word	0x0000edd0


	//   ....[113]....
        /*0568*/ 	.word	0x0000f810


	//   ....[114]....
        /*056c*/ 	.word	0x0000f820


	//   ....[115]....
        /*0570*/ 	.word	0x0000f830


	//   ....[116]....
        /*0574*/ 	.word	0x0000f840


	//   ....[117]....
        /*0578*/ 	.word	0x0000f850


	//   ....[118]....
        /*057c*/ 	.word	0x0000f860


	//   ....[119]....
        /*0580*/ 	.word	0x0000f870


	//   ....[120]....
        /*0584*/ 	.word	0x0000f890


	//   ....[121]....
        /*0588*/ 	.word	0x0000f8b0


	//   ....[122]....
        /*058c*/ 	.word	0x0000f8e0


	//   ....[123]....
        /*0590*/ 	.word	0x0000f900


	//   ....[124]....
        /*0594*/ 	.word	0x0000f920


	//   ....[125]....
        /*0598*/ 	.word	0x0000ffa0


	//   ....[126]....
        /*059c*/ 	.word	0x0000ffe0


	//   ....[127]....
        /*05a0*/ 	.word	0x00010000


	//   ....[128]....
        /*05a4*/ 	.word	0x00010040


	//   ....[129]....
        /*05a8*/ 	.word	0x00010080


	//   ....[130]....
        /*05ac*/ 	.word	0x000100b0


	//   ....[131]....
        /*05b0*/ 	.word	0x000100f0


	//   ....[132]....
        /*05b4*/ 	.word	0x00010230


	//   ....[133]....
        /*05b8*/ 	.word	0x000125b0


	//   ....[134]....
        /*05bc*/ 	.word	0x000125d0


	//   ....[135]....
        /*05c0*/ 	.word	0x000125e0


	//   ....[136]....
        /*05c4*/ 	.word	0x00012600


	//   ....[137]....
        /*05c8*/ 	.word	0x00012620


	//   ....[138]....
        /*05cc*/ 	.word	0x00012650


	//   ....[139]....
        /*05d0*/ 	.word	0x00012690


	//   ....[140]....
        /*05d4*/ 	.word	0x000126b0


	//   ....[141]....
        /*05d8*/ 	.word	0x000126f0


	//   ....[142]....
        /*05dc*/ 	.word	0x00012710


	//   ....[143]....
        /*05e0*/ 	.word	0x00012720


	//   ....[144]....
        /*05e4*/ 	.word	0x00012740


	//   ....[145]....
        /*05e8*/ 	.word	0x000130c0


	//   ....[146]....
        /*05ec*/ 	.word	0x000130d0


	//   ....[147]....
        /*05f0*/ 	.word	0x000130e0


	//   ....[148]....
        /*05f4*/ 	.word	0x000130f0


	//   ....[149]....
        /*05f8*/ 	.word	0x00013100


	//   ....[150]....
        /*05fc*/ 	.word	0x00013110


	//   ....[151]....
        /*0600*/ 	.word	0x00013120


	//   ....[152]....
        /*0604*/ 	.word	0x00013140


	//   ....[153]....
        /*0608*/ 	.word	0x00013160


	//   ....[154]....
        /*060c*/ 	.word	0x00013190


	//   ....[155]....
        /*0610*/ 	.word	0x000131b0


	//   ....[156]....
        /*0614*/ 	.word	0x000131d0


	//   ....[157]....
        /*0618*/ 	.word	0x000133b0


	//   ....[158]....
        /*061c*/ 	.word	0x00013570


	//   ....[159]....
        /*0620*/ 	.word	0x00013760


	//   ....[160]....
        /*0624*/ 	.word	0x000145a0


	//   ....[161]....
        /*0628*/ 	.word	0x000157a0


	//   ....[162]....
        /*062c*/ 	.word	0x00015a80


	//   ....[163]....
        /*0630*/ 	.word	0x00015ad0


	//   ....[164]....
        /*0634*/ 	.word	0x00015dd0


	//   ....[165]....
        /*0638*/ 	.word	0x00015f50


	//   ....[166]....
        /*063c*/ 	.word	0x00016230


	//   ....[167]....
        /*0640*/ 	.word	0x00016560


	//   ....[168]....
        /*0644*/ 	.word	0x000166b0


	//   ....[169]....
        /*0648*/ 	.word	0x00018580


	//   ....[170]....
        /*064c*/ 	.word	0x000185b0


	//   ....[171]....
        /*0650*/ 	.word	0x000185e0


	//   ....[172]....
        /*0654*/ 	.word	0x00018600


	//   ....[173]....
        /*0658*/ 	.word	0x00018630


	//   ....[174]....
        /*065c*/ 	.word	0x00018670


	//   ....[175]....
        /*0660*/ 	.word	0x00018680


	//   ....[176]....
        /*0664*/ 	.word	0x000186a0


	//   ....[177]....
        /*0668*/ 	.word	0x00019b00


	//   ....[178]....
        /*066c*/ 	.word	0x00019b40


	//   ....[179]....
        /*0670*/ 	.word	0x00019b60


	//   ....[180]....
        /*0674*/ 	.word	0x00019b90


	//   ....[181]....
        /*0678*/ 	.word	0x00019bd0


	//   ....[182]....
        /*067c*/ 	.word	0x00019c10


	//   ....[183]....
        /*0680*/ 	.word	0x00019c40


	//   ....[184]....
        /*0684*/ 	.word	0x00019c80


	//   ....[185]....
        /*0688*/ 	.word	0x00019d30


	//   ....[186]....
        /*068c*/ 	.word	0x00019d50


	//   ....[187]....
        /*0690*/ 	.word	0x00019d90


	//   ....[188]....
        /*0694*/ 	.word	0x00019da0


	//   ....[189]....
        /*0698*/ 	.word	0x00019e00


	//   ....[190]....
        /*069c*/ 	.word	0x00019e20


	//   ....[191]....
        /*06a0*/ 	.word	0x00019e40


	//   ....[192]....
        /*06a4*/ 	.word	0x00019ed0


	//   ....[193]....
        /*06a8*/ 	.word	0x00019f60


	//   ....[194]....
        /*06ac*/ 	.word	0x00019f70


	//   ....[195]....
        /*06b0*/ 	.word	0x00019f80


	//   ....[196]....
        /*06b4*/ 	.word	0x00019fb0


	//   ....[197]....
        /*06b8*/ 	.word	0x00019fc0


	//   ....[198]....
        /*06bc*/ 	.word	0x00019fd0


	//   ....[199]....
        /*06c0*/ 	.word	0x0001a050


	//   ....[200]....
        /*06c4*/ 	.word	0x0001a060


	//   ....[201]....
        /*06c8*/ 	.word	0x0001a930


	//   ....[202]....
        /*06cc*/ 	.word	0x0001a960


	//   ....[203]....
        /*06d0*/ 	.word	0x0001a990


	//   ....[204]....
        /*06d4*/ 	.word	0x0001a9c0


	//   ....[205]....
        /*06d8*/ 	.word	0x0001a9e0


	//   ....[206]....
        /*06dc*/ 	.word	0x0001aa00


	//   ....[207]....
        /*06e0*/ 	.word	0x0001aa30


	//   ....[208]....
        /*06e4*/ 	.word	0x0001aa60


	//   ....[209]....
        /*06e8*/ 	.word	0x0001aa90


	//   ....[210]....
        /*06ec*/ 	.word	0x0001aac0


	//   ....[211]....
        /*06f0*/ 	.word	0x0001aaf0


	//   ....[212]....
        /*06f4*/ 	.word	0x0001ab10


	//   ....[213]....
        /*06f8*/ 	.word	0x0001ab30


	//   ....[214]....
        /*06fc*/ 	.word	0x0001ab50


	//   ....[215]....
        /*0700*/ 	.word	0x0001abe0


	//   ....[216]....
        /*0704*/ 	.word	0x0001ac40


	//----- nvinfo : EIATTR_EXIT_INSTR_OFFSETS
	.align		4
.L_148:
        /*0708*/ 	.byte	0x04, 0x1c
        /*070a*/ 	.short	(.L_150 - .L_149)


	//   ....[0]....
.L_149:
        /*070c*/ 	.word	0x00000440


	//   ....[1]....
        /*0710*/ 	.word	0x0001a100


	//   ....[2]....
        /*0714*/ 	.word	0x0001a140


	//   ....[3]....
        /*0718*/ 	.word	0x0001ac60


	//   ....[4]....
        /*071c*/ 	.word	0x0001aca0


	//----- nvinfo : EIATTR_CTAIDZ_USED
	.align		4
.L_150:
        /*0720*/ 	.byte	0x01, 0x04
	.zero		2


	//----- nvinfo : EIATTR_MAX_THREADS
	.align		4
        /*0724*/ 	.byte	0x04, 0x05
        /*0726*/ 	.short	(.L_152 - .L_151)
.L_151:
        /*0728*/ 	.word	0x00000080
        /*072c*/ 	.word	0x00000001
        /*0730*/ 	.word	0x00000001


	//----- nvinfo : EIATTR_CRS_STACK_SIZE
	.align		4
.L_152:
        /*0734*/ 	.byte	0x04, 0x1e
        /*0736*/ 	.short	(.L_154 - .L_153)
.L_153:
        /*0738*/ 	.word	0x00000000
.L_154:


//--------------------- .nv.info._ZN7cutlass13device_kernelIN5flash19enable_sm80_to_sm89INS1_16FlashAttnFwdSm80INS1_25CollectiveMainloopFwdSm80ILi4ELi1ELb0EN4cute5tupleIJNS5_1CILi128EEENS7_ILi96EEENS7_ILi64EEEEEELi64ENS_10bfloat16_tEfNS_4arch4Sm80ELb0ELb1ELb0ELb1ELb1ELb1ELb1ELb0EEENS1_21CollectiveEpilogueFwdINS6_IJS8_SA_S9_EEENS6_IJNS7_ILi1EEESI_SI_EEESC_SE_Li128ELb1ELb1ELb0ELb0EEENS1_19SingleTileSchedulerILb1ELb0ELb1ELi128EEEEEEEEEvNT_6ParamsE --------------------------
	.section	.nv.info._ZN7cutlass13device_kernelIN5flash19enable_sm80_to_sm89INS1_16FlashAttnFwdSm80INS1_25CollectiveMainloopFwdSm80ILi4ELi1ELb0EN4cute5tupleIJNS5_1CILi128EEENS7_ILi96EEENS7_ILi64EEEEEELi64ENS_10bfloat16_tEfNS_4arch4Sm80ELb0ELb1ELb0ELb1ELb1ELb1ELb1ELb0EEENS1_21CollectiveEpilogueFwdINS6_IJS8_SA_S9_EEENS6_IJNS7_ILi1EEESI_SI_EEESC_SE_Li128ELb1ELb1ELb0ELb0EEENS1_19SingleTileSchedulerILb1ELb0ELb1ELi128EEEEEEEEEvNT_6ParamsE,"",@"SHT_CUDA_INFO"
	.sectionflags	@""
	.align	4


	//----- nvinfo : EIATTR_CUDA_API_VERSION
	.align		4
        /*0000*/ 	.byte	0x04, 0x37
        /*0002*/ 	.short	(.L_156 - .L_155)
.L_155:
        /*0004*/ 	.word	0x00000082


	//----- nvinfo : EIATTR_SW2861232_WAR
	.align		4
.L_156:
        /*0008*/ 	.byte	0x01, 0x35
	.zero		2


	//----- nvinfo : EIATTR_PARAM_CBANK
	.align		4
        /*000c*/ 	.byte	0x04, 0x0a
        /*000e*/ 	.short	(.L_158 - .L_157)
	.align		4
.L_157:
        /*0010*/ 	.word	index@(.nv.constant0._ZN7cutlass13device_kernelIN5flash19enable_sm80_to_sm89INS1_16FlashAttnFwdSm80INS1_25CollectiveMainloopFwdSm80ILi4ELi1ELb0EN4cute5tupleIJNS5_1CILi128EEENS7_ILi96EEENS7_ILi64EEEEEELi64ENS_10bfloat16_tEfNS_4arch4Sm80ELb0ELb1ELb0ELb1ELb1ELb1ELb1ELb0EEENS1_21CollectiveEpilogueFwdINS6_IJS8_SA_S9_EEENS6_IJNS7_ILi1EEESI_SI_EEESC_SE_Li128ELb1ELb1ELb0ELb0EEENS1_19SingleTileSchedulerILb1ELb0ELb1ELi128EEEEEEEEEvNT_6ParamsE)
        /*0014*/ 	.short	0x0160
        /*0016*/ 	.short	0x0418


	//----- nvinfo : EIATTR_CBANK_PARAM_SIZE
	.align		4
.L_158:
        /*0018*/ 	.byte	0x03, 0x19
        /*001a*/ 	.short	0x0418


	//----- nvinfo : EIATTR_KPARAM_INFO
	.align		4
        /*001c*/ 	.byte	0x04, 0x17
        /*001e*/ 	.short	(.L_160 - .L_159)
.L_159:
        /*0020*/ 	.word	0x00000000
        /*0024*/ 	.short	0x0000
        /*0026*/ 	.short	0x0000
        /*0028*/ 	.byte	0x00, 0xf0, 0x61, 0x10


	//----- nvinfo : EIATTR_MAXREG_COUNT
	.align		4
.L_160:
        /*002c*/ 	.byte	0x03, 0x1b
        /*002e*/ 	.short	0x00ff


	//----- nvinfo : EIATTR_NUM_BARRIERS
	.align		4
        /*0030*/ 	.byte	0x02, 0x4c
        /*0032*/ 	.byte	0x02
	.zero		1


	//----- nvinfo : EIATTR_ANNOTATIONS
	.align		4
        /*0034*/ 	.byte	0x04, 0x55
        /*0036*/ 	.short	(.L_162 - .L_161)


	//   ....[0]....
.L_161:
        /* <DEDUP_REMOVED lines=32> */


	//----- nvinfo : EIATTR_MERCURY_ISA_VERSION
	.align		4
.L_162:
        /*0228*/ 	.byte	0x03, 0x5f
        /*022a*/ 	.short	0x0000


	//----- nvinfo : EIATTR_COOP_GROUP_MASK_REGIDS
	.align		4
        /*022c*/ 	.byte	0x04, 0x29
        /*022e*/ 	.short	(.L_164 - .L_163)


	//   ....[0]....
.L_163:
        /*0230*/ 	.word	0xffffffff


	//   ....[1]....
        /*0234*/ 	.word	0xffffffff


	//   ....[2]....
        /*0238*/ 	.word	0xffffffff


	//   ....[3]....
        /*023c*/ 	.word	0xffffffff


	//   ....[4]....
        /*0240*/ 	.word	0xffffffff


	//   ....[5]....
        /*0244*/ 	.word	0xffffffff


	//   ....[6]....
        /*0248*/ 	.word	0xffffffff


	//   ....[7]....
        /*024c*/ 	.word	0xffffffff


	//   ....[8]....
        /*0250*/ 	.word	0xffffffff


	//   ....[9]....
        /*0254*/ 	.word	0xffffffff


	//   ....[10]....
        /*0258*/ 	.word	0xffffffff


	//   ....[11]....
        /*025c*/ 	.word	0xffffffff


	//   ....[12]....
        /*0260*/ 	.word	0xffffffff


	//   ....[13]....
        /*0264*/ 	.word	0xffffffff


	//   ....[14]....
        /*0268*/ 	.word	0xffffffff


	//   ....[15]....
        /*026c*/ 	.word	0xffffffff


	//   ....[16]....
        /*0270*/ 	.word	0xffffffff


	//   ....[17]....
        /*0274*/ 	.word	0xffffffff


	//   ....[18]....
        /*0278*/ 	.word	0xffffffff


	//   ....[19]....
        /*027c*/ 	.word	0xffffffff


	//   ....[20]....
        /*0280*/ 	.word	0xffffffff


	//   ....[21]....
        /*0284*/ 	.word	0xffffffff


	//   ....[22]....
        /*0288*/ 	.word	0xffffffff


	//   ....[23]....
        /*028c*/ 	.word	0xffffffff


	//   ....[24]....
        /*0290*/ 	.word	0xffffffff


	//   ....[25]....
        /*0294*/ 	.word	0xffffffff


	//   ....[26]....
        /*0298*/ 	.word	0xffffffff


	//   ....[27]....
        /*029c*/ 	.word	0xffffffff


	//   ....[28]....
        /*02a0*/ 	.word	0xffffffff


	//   ....[29]....
        /*02a4*/ 	.word	0xffffffff


	//   ....[30]....
        /*02a8*/ 	.word	0xffffffff


	//   ....[31]....
        /*02ac*/ 	.word	0xffffffff


	//   ....[32]....
        /*02b0*/ 	.word	0xffffffff


	//   ....[33]....
        /*02b4*/ 	.word	0xffffffff


	//   ....[34]....
        /*02b8*/ 	.word	0xffffffff


	//   ....[35]....
        /*02bc*/ 	.word	0xffffffff


	//   ....[36]....
        /*02c0*/ 	.word	0xffffffff


	//   ....[37]....
        /*02c4*/ 	.word	0xffffffff


	//   ....[38]....
        /*02c8*/ 	.word	0xffffffff


	//   ....[39]....
        /*02cc*/ 	.word	0xffffffff


	//   ....[40]....
        /*02d0*/ 	.word	0xffffffff


	//   ....[41]....
        /*02d4*/ 	.word	0xffffffff


	//   ....[42]....
        /*02d8*/ 	.word	0xffffffff


	//   ....[43]....
        /*02dc*/ 	.word	0xffffffff


	//   ....[44]....
        /*02e0*/ 	.word	0xffffffff


	//   ....[45]....
        /*02e4*/ 	.word	0xffffffff


	//   ....[46]....
        /*02e8*/ 	.word	0xffffffff


	//   ....[47]....
        /*02ec*/ 	.word	0xffffffff


	//   ....[48]....
        /*02f0*/ 	.word	0xffffffff


	//   ....[49]....
        /*02f4*/ 	.word	0xffffffff


	//   ....[50]....
        /*02f8*/ 	.word	0xffffffff


	//   ....[51]....
        /*02fc*/ 	.word	0xffffffff


	//   ....[52]....
        /*0300*/ 	.word	0xffffffff


	//   ....[53]....
        /*0304*/ 	.word	0xffffffff


	//   ....[54]....
        /*0308*/ 	.word	0xffffffff


	//   ....[55]....
        /*030c*/ 	.word	0xffffffff


	//   ....[56]....
        /*0310*/ 	.word	0xffffffff


	//   ....[57]....
        /*0314*/ 	.word	0xffffffff


	//   ....[58]....
        /*0318*/ 	.word	0xffffffff


	//   ....[59]....
        /*031c*/ 	.word	0xffffffff


	//   ....[60]....
        /*0320*/ 	.word	0xffffffff


	//   ....[61]....
        /*0324*/ 	.word	0xffffffff


	//   ....[62]....
        /*0328*/ 	.word	0xffffffff


	//   ....[63]....
        /*032c*/ 	.word	0xffffffff


	//   ....[64]....
        /*0330*/ 	.word	0xffffffff


	//   ....[65]....
        /*0334*/ 	.word	0xffffffff


	//   ....[66]....
        /*0338*/ 	.word	0xffffffff


	//   ....[67]....
        /*033c*/ 	.word	0xffffffff


	//   ....[68]....
        /*0340*/ 	.word	0xffffffff


	//   ....[69]....
        /*0344*/ 	.word	0xffffffff


	//   ....[70]....
        /*0348*/ 	.word	0xffffffff


	//   ....[71]....
        /*034c*/ 	.word	0xffffffff


	//   ....[72]....
        /*0350*/ 	.word	0xffffffff


	//   ....[73]....
        /*0354*/ 	.word	0xffffffff


	//   ....[74]....
        /*0358*/ 	.word	0xffffffff


	//   ....[75]....
        /*035c*/ 	.word	0xffffffff


	//   ....[76]....
        /*0360*/ 	.word	0xffffffff


	//   ....[77]....
        /*0364*/ 	.word	0xffffffff


	//   ....[78]....
        /*0368*/ 	.word	0xffffffff


	//   ....[79]....
        /*036c*/ 	.word	0xffffffff


	//   ....[80]....
        /*0370*/ 	.word	0xffffffff


	//   ....[81]....
        /*0374*/ 	.word	0xffffffff


	//   ....[82]....
        /*0378*/ 	.word	0xffffffff


	//   ....[83]....
        /*037c*/ 	.word	0xffffffff


	//   ....[84]....
        /*0380*/ 	.word	0xffffffff


	//   ....[85]....
        /*0384*/ 	.word	0xffffffff


	//   ....[86]....
        /*0388*/ 	.word	0xffffffff


	//   ....[87]....
        /*038c*/ 	.word	0xffffffff


	//   ....[88]....
        /*0390*/ 	.word	0xffffffff


	//   ....[89]....
        /*0394*/ 	.word	0xffffffff


	//   ....[90]....
        /*0398*/ 	.word	0xffffffff


	//   ....[91]....
        /*039c*/ 	.word	0xffffffff


	//   ....[92]....
        /*03a0*/ 	.word	0xffffffff


	//   ....[93]....
        /*03a4*/ 	.word	0xffffffff


	//   ....[94]....
        /*03a8*/ 	.word	0xffffffff


	//   ....[95]....
        /*03ac*/ 	.word	0xffffffff


	//   ....[96]....
        /*03b0*/ 	.word	0xffffffff


	//   ....[97]....
        /*03b4*/ 	.word	0xffffffff


	//   ....[98]....
        /*03b8*/ 	.word	0xffffffff


	//   ....[99]....
        /*03bc*/ 	.word	0xffffffff


	//   ....[100]....
        /*03c0*/ 	.word	0xffffffff


	//   ....[101]....
        /*03c4*/ 	.word	0xffffffff


	//   ....[102]....
        /*03c8*/ 	.word	0xffffffff


	//   ....[103]....
        /*03cc*/ 	.word	0xffffffff


	//   ....[104]....
        /*03d0*/ 	.word	0xffffffff


	//   ....[105]....
        /*03d4*/ 	.word	0xffffffff


	//   ....[106]....
        /*03d8*/ 	.word	0xffffffff


	//   ....[107]....
        /*03dc*/ 	.word	0xffffffff


	//   ....[108]....
        /*03e0*/ 	.word	0xffffffff


	//   ....[109]....
        /*03e4*/ 	.word	0xffffffff


	//   ....[110]....
        /*03e8*/ 	.word	0xffffffff


	//   ....[111]....
        /*03ec*/ 	.word	0xffffffff


	//   ....[112]....
        /*03f0*/ 	.word	0xffffffff


	//   ....[113]....
        /*03f4*/ 	.word	0xffffffff


	//   ....[114]....
        /*03f8*/ 	.word	0xffffffff


	//   ....[115]....
        /*03fc*/ 	.word	0xffffffff


	//   ....[116]....
        /*0400*/ 	.word	0xffffffff


	//   ....[117]....
        /*0404*/ 	.word	0xffffffff


	//   ....[118]....
        /*0408*/ 	.word	0xffffffff


	//   ....[119]....
        /*040c*/ 	.word	0xffffffff


	//   ....[120]....
        /*0410*/ 	.word	0xffffffff


	//   ....[121]....
        /*0414*/ 	.word	0xffffffff


	//   ....[122]....
        /*0418*/ 	.word	0xffffffff


	//   ....[123]....
        /*041c*/ 	.word	0xffffffff


	//   ....[124]....
        /*0420*/ 	.word	0xffffffff


	//   ....[125]....
        /*0424*/ 	.word	0xffffffff


	//   ....[126]....
        /*0428*/ 	.word	0xffffffff


	//   ....[127]....
        /*042c*/ 	.word	0xffffffff


	//   ....[128]....
        /*0430*/ 	.word	0xffffffff


	//   ....[129]....
        /*0434*/ 	.word	0xffffffff


	//   ....[130]....
        /*0438*/ 	.word	0xffffffff


	//   ....[131]....
        /*043c*/ 	.word	0xffffffff


	//   ....[132]....
        /*0440*/ 	.word	0xffffffff


	//   ....[133]....
        /*0444*/ 	.word	0xffffffff


	//   ....[134]....
        /*0448*/ 	.word	0xffffffff


	//   ....[135]....
        /*044c*/ 	.word	0xffffffff


	//   ....[136]....
        /*0450*/ 	.word	0xffffffff


	//   ....[137]....
        /*0454*/ 	.word	0xffffffff


	//   ....[138]....
        /*0458*/ 	.word	0xffffffff


	//   ....[139]....
        /*045c*/ 	.word	0xffffffff


	//   ....[140]....
        /*0460*/ 	.word	0xffffffff


	//   ....[141]....
        /*0464*/ 	.word	0xffffffff


	//   ....[142]....
        /*0468*/ 	.word	0xffffffff


	//   ....[143]....
        /*046c*/ 	.word	0xffffffff


	//   ....[144]....
        /*0470*/ 	.word	0xffffffff


	//   ....[145]....
        /*0474*/ 	.word	0xffffffff


	//   ....[146]....
        /*0478*/ 	.word	0xffffffff


	//   ....[147]....
        /*047c*/ 	.word	0xffffffff


	//   ....[148]....
        /*0480*/ 	.word	0xffffffff


	//   ....[149]....
        /*0484*/ 	.word	0xffffffff


	//   ....[150]....
        /*0488*/ 	.word	0xffffffff


	//   ....[151]....
        /*048c*/ 	.word	0xffffffff


	//   ....[152]....
        /*0490*/ 	.word	0xffffffff


	//   ....[153]....
        /*0494*/ 	.word	0xffffffff


	//   ....[154]....
        /*0498*/ 	.word	0xffffffff


	//   ....[155]....
        /*049c*/ 	.word	0xffffffff


	//   ....[156]....
        /*04a0*/ 	.word	0xffffffff


	//   ....[157]....
        /*04a4*/ 	.word	0xffffffff


	//   ....[158]....
        /*04a8*/ 	.word	0xffffffff


	//   ....[159]....
        /*04ac*/ 	.word	0xffffffff


	//   ....[160]....
        /*04b0*/ 	.word	0xffffffff


	//   ....[161]....
        /*04b4*/ 	.word	0xffffffff


	//   ....[162]....
        /*04b8*/ 	.word	0xffffffff


	//   ....[163]....
        /*04bc*/ 	.word	0xffffffff


	//   ....[164]....
        /*04c0*/ 	.word	0xffffffff


	//   ....[165]....
        /*04c4*/ 	.word	0xffffffff


	//   ....[166]....
        /*04c8*/ 	.word	0xffffffff


	//   ....[167]....
        /*04cc*/ 	.word	0xffffffff


	//   ....[168]....
        /*04d0*/ 	.word	0xffffffff


	//   ....[169]....
        /*04d4*/ 	.word	0xffffffff


	//   ....[170]....
        /*04d8*/ 	.word	0xffffffff


	//   ....[171]....
        /*04dc*/ 	.word	0xffffffff


	//   ....[172]....
        /*04e0*/ 	.word	0xffffffff


	//   ....[173]....
        /*04e4*/ 	.word	0xffffffff


	//   ....[174]....
        /*04e8*/ 	.word	0xffffffff


	//   ....[175]....
        /*04ec*/ 	.word	0xffffffff


	//   ....[176]....
        /*04f0*/ 	.word	0xffffffff


	//   ....[177]....
        /*04f4*/ 	.word	0xffffffff


	//   ....[178]....
        /*04f8*/ 	.word	0xffffffff


	//   ....[179]....
        /*04fc*/ 	.word	0xffffffff


	//   ....[180]....
        /*0500*/ 	.word	0xffffffff


	//   ....[181]....
        /*0504*/ 	.word	0xffffffff


	//   ....[182]....
        /*0508*/ 	.word	0xffffffff


	//   ....[183]....
        /*050c*/ 	.word	0xffffffff


	//   ....[184]....
        /*0510*/ 	.word	0xffffffff


	//   ....[185]....
        /*0514*/ 	.word	0xffffffff


	//   ....[186]....
        /*0518*/ 	.word	0xffffffff


	//   ....[187]....
        /*051c*/ 	.word	0xffffffff


	//   ....[188]....
        /*0520*/ 	.word	0xffffffff


	//   ....[189]....
        /*0524*/ 	.word	0xffffffff


	//   ....[190]....
        /*0528*/ 	.word	0xffffffff


	//   ....[191]....
        /*052c*/ 	.word	0xffffffff


	//   ....[192]....
        /*0530*/ 	.word	0xffffffff


	//   ....[193]....
        /*0534*/ 	.word	0xffffffff


	//   ....[194]....
        /*0538*/ 	.word	0xffffffff


	//   ....[195]....
        /*053c*/ 	.word	0xffffffff


	//   ....[196]....
        /*0540*/ 	.word	0xffffffff


	//   ....[197]....
        /*0544*/ 	.word	0xffffffff


	//   ....[198]....
        /*0548*/ 	.word	0xffffffff


	//   ....[199]....
        /*054c*/ 	.word	0xffffffff


	//   ....[200]....
        /*0550*/ 	.word	0xffffffff


	//   ....[201]....
        /*0554*/ 	.word	0xffffffff


	//   ....[202]....
        /*0558*/ 	.word	0xffffffff


	//   ....[203]....
        /*055c*/ 	.word	0xffffffff


	//   ....[204]....
        /*0560*/ 	.word	0xffffffff


	//   ....[205]....
        /*0564*/ 	.word	0xffffffff


	//   ....[206]....
        /*0568*/ 	.word	0xffffffff


	//   ....[207]....
        /*056c*/ 	.word	0xffffffff


	//   ....[208]....
        /*0570*/ 	.word	0xffffffff


	//   ....[209]....
        /*0574*/ 	.word	0xffffffff


	//   ....[210]....
        /*0578*/ 	.word	0xffffffff


	//   ....[211]....
        /*057c*/ 	.word	0xffffffff


	//   ....[212]....
        /*0580*/ 	.word	0xffffffff


	//   ....[213]....
        /*0584*/ 	.word	0xffffffff


	//   ....[214]....
        /*0588*/ 	.word	0xffffffff


	//   ....[215]....
        /*058c*/ 	.word	0xffffffff


	//   ....[216]....
        /*0590*/ 	.word	0xffffffff


	//   ....[217]....
        /*0594*/ 	.word	0xffffffff


	//   ....[218]....
        /*0598*/ 	.word	0xffffffff


	//   ....[219]....
        /*059c*/ 	.word	0xffffffff


	//   ....[220]....
        /*05a0*/ 	.word	0xffffffff


	//   ....[221]....
        /*05a4*/ 	.word	0xffffffff


	//   ....[222]....
        /*05a8*/ 	.word	0xffffffff


	//   ....[223]....
        /*05ac*/ 	.word	0xffffffff


	//   ....[224]....
        /*05b0*/ 	.word	0xffffffff


	//   ....[225]....
        /*05b4*/ 	.word	0xffffffff


	//   ....[226]....
        /*05b8*/ 	.word	0xffffffff


	//   ....[227]....
        /*05bc*/ 	.word	0xffffffff


	//   ....[228]....
        /*05c0*/ 	.word	0xffffffff


	//   ....[229]....
        /*05c4*/ 	.word	0xffffffff


	//   ....[230]....
        /*05c8*/ 	.word	0xffffffff


	//   ....[231]....
        /*05cc*/ 	.word	0xffffffff


	//   ....[232]....
        /*05d0*/ 	.word	0xffffffff


	//   ....[233]....
        /*05d4*/ 	.word	0xffffffff


	//   ....[234]....
        /*05d8*/ 	.word	0xffffffff


	//   ....[235]....
        /*05dc*/ 	.word	0xffffffff


	//   ....[236]....
        /*05e0*/ 	.word	0xffffffff


	//   ....[237]....
        /*05e4*/ 	.word	0xffffffff


	//   ....[238]....
        /*05e8*/ 	.word	0xffffffff


	//   ....[239]....
        /*05ec*/ 	.word	0xffffffff


	//   ....[240]....
        /*05f0*/ 	.word	0xffffffff


	//   ....[241]....
        /*05f4*/ 	.word	0xffffffff


	//   ....[242]....
        /*05f8*/ 	.word	0xffffffff


	//   ....[243]....
        /*05fc*/ 	.word	0xffffffff


	//   ....[244]....
        /*0600*/ 	.word	0xffffffff


	//   ....[245]....
        /*0604*/ 	.word	0xffffffff


	//   ....[246]....
        /*0608*/ 	.word	0xffffffff


	//   ....[247]....
        /*060c*/ 	.word	0xffffffff


	//   ....[248]....
        /*0610*/ 	.word	0xffffffff


	//   ....[249]....
        /*0614*/ 	.word	0xffffffff


	//   ....[250]....
        /*0618*/ 	.word	0xffffffff


	//   ....[251]....
        /*061c*/ 	.word	0xffffffff


	//   ....[252]....
        /*0620*/ 	.word	0xffffffff


	//   ....[253]....
        /*0624*/ 	.word	0xffffffff


	//   ....[254]....
        /*0628*/ 	.word	0xffffffff


	//   ....[255]....
        /*062c*/ 	.word	0xffffffff


	//   ....[0]....
        /*0630*/ 	.word	0xffffffff


	//   ....[1]....
        /*0634*/ 	.word	0xffffffff


	//   ....[2]....
        /*0638*/ 	.word	0xffffffff


	//   ....[3]....
        /*063c*/ 	.word	0xffffffff


	//   ....[4]....
        /*0640*/ 	.word	0xffffffff


	//   ....[5]....
        /*0644*/ 	.word	0xffffffff


	//   ....[6]....
        /*0648*/ 	.word	0xffffffff


	//   ....[7]....
        /*064c*/ 	.word	0xffffffff


	//   ....[8]....
        /*0650*/ 	.word	0xffffffff


	//   ....[9]....
        /*0654*/ 	.word	0xffffffff


	//   ....[10]....
        /*0658*/ 	.word	0xffffffff


	//   ....[11]....
        /*065c*/ 	.word	0xffffffff


	//   ....[12]....
        /*0660*/ 	.word	0xffffffff


	//   ....[13]....
        /*0664*/ 	.word	0xffffffff


	//   ....[14]....
        /*0668*/ 	.word	0xffffffff


	//   ....[15]....
        /*066c*/ 	.word	0xffffffff


	//   ....[16]....
        /*0670*/ 	.word	0xffffffff


	//----- nvinfo : EIATTR_COOP_GROUP_INSTR_OFFSETS
	.align		4
.L_164:
        /*0674*/ 	.byte	0x04, 0x28
        /*0676*/ 	.short	(.L_166 - .L_165)


	//   ....[0]....
.L_165:
        /*0678*/ 	.word	0x000000a0


	//   ....[1]....
        /*067c*/ 	.word	0x00002a00


	//   ....[2]....
        /*0680*/ 	.word	0x00002a50


	//   ....[3]....
        /*0684*/ 	.word	0x00003240


	//   ....[4]....
        /*0688*/ 	.word	0x00003260


	//   ....[5]....
        /*068c*/ 	.word	0x000039d0


	//   ....[6]....
        /*0690*/ 	.word	0x000039e0


	//   ....[7]....
        /*0694*/ 	.word	0x00004280


	//   ....[8]....
        /*0698*/ 	.word	0x000042e0


	//   ....[9]....
        /*069c*/ 	.word	0x00004e60


	//   ....[10]....
        /*06a0*/ 	.word	0x00004e90


	//   ....[11]....
        /*06a4*/ 	.word	0x000055d0


	//   ....[12]....
        /*06a8*/ 	.word	0x000055f0


	//   ....[13]....
        /*06ac*/ 	.word	0x00005d50


	//   ....[14]....
        /*06b0*/ 	.word	0x00005d80


	//   ....[15]....
        /*06b4*/ 	.word	0x00005ec0


	//   ....[16]....
        /*06b8*/ 	.word	0x00005ef0


	//   ....[17]....
        /*06bc*/ 	.word	0x00005fe0


	//   ....[18]....
        /*06c0*/ 	.word	0x00006000


	//   ....[19]....
        /*06c4*/ 	.word	0x00006730


	//   ....[20]....
        /*06c8*/ 	.word	0x00006750


	//   ....[21]....
        /*06cc*/ 	.word	0x00006840


	//   ....[22]....
        /*06d0*/ 	.word	0x00006870


	//   ....[23]....
        /*06d4*/ 	.word	0x00006960


	//   ....[24]....
        /*06d8*/ 	.word	0x00006990


	//   ....[25]....
        /*06dc*/ 	.word	0x00007c50


	//   ....[26]....
        /*06e0*/ 	.word	0x00007ca0


	//   ....[27]....
        /*06e4*/ 	.word	0x00007e50


	//   ....[28]....
        /*06e8*/ 	.word	0x00007e80


	//   ....[29]....
        /*06ec*/ 	.word	0x00007f10


	//   ....[30]....
        /*06f0*/ 	.word	0x00007f40


	//   ....[31]....
        /*06f4*/ 	.word	0x00007fd0


	//   ....[32]....
        /*06f8*/ 	.word	0x00008000


	//   ....[33]....
        /*06fc*/ 	.word	0x00008090


	//   ....[34]....
        /*0700*/ 	.word	0x000080c0


	//   ....[35]....
        /*0704*/ 	.word	0x00008150


	//   ....[36]....
        /*0708*/ 	.word	0x00008180


	//   ....[37]....
        /*070c*/ 	.word	0x00008210


	//   ....[38]....
        /*0710*/ 	.word	0x00008240


	//   ....[39]....
        /*0714*/ 	.word	0x000082c0


	//   ....[40]....
        /*0718*/ 	.word	0x00008300


	//   ....[41]....
        /*071c*/ 	.word	0x00008720


	//   ....[42]....
        /*0720*/ 	.word	0x00008740


	//   ....[43]....
        /*0724*/ 	.word	0x00008750


	//   ....[44]....
        /*0728*/ 	.word	0x00008760


	//   ....[45]....
        /*072c*/ 	.word	0x00008780


	//   ....[46]....
        /*0730*/ 	.word	0x00008790


	//   ....[47]....
        /*0734*/ 	.word	0x000087a0


	//   ....[48]....
        /*0738*/ 	.word	0x000087c0


	//   ....[49]....
        /*073c*/ 	.word	0x000087e0


	//   ....[50]....
        /*0740*/ 	.word	0x00008800


	//   ....[51]....
        /*0744*/ 	.word	0x00008830


	//   ....[52]....
        /*0748*/ 	.word	0x00008840


	//   ....[53]....
        /*074c*/ 	.word	0x00008ce0


	//   ....[54]....
        /*0750*/ 	.word	0x00008d00


	//   ....[55]....
        /*0754*/ 	.word	0x00008d10


	//   ....[56]....
        /*0758*/ 	.word	0x00008d20


	//   ....[57]....
        /*075c*/ 	.word	0x00008e90


	//   ....[58]....
        /*0760*/ 	.word	0x00008ed0


	//   ....[59]....
        /*0764*/ 	.word	0x00008f20


	//   ....[60]....
        /*0768*/ 	.word	0x00008f60


	//   ....[61]....
        /*076c*/ 	.word	0x00009130


	//   ....[62]....
        /*0770*/ 	.word	0x00009170


	//   ....[63]....
        /*0774*/ 	.word	0x000091c0


	//   ....[64]....
        /*0778*/ 	.word	0x00009200


	//   ....[65]....
        /*077c*/ 	.word	0x000093f0


	//   ....[66]....
        /*0780*/ 	.word	0x00009430


	//   ....[67]....
        /*0784*/ 	.word	0x00009480


	//   ....[68]....
        /*0788*/ 	.word	0x000094c0


	//   ....[69]....
        /*078c*/ 	.word	0x0000b3d0


	//   ....[70]....
        /*0790*/ 	.word	0x0000b3f0


	//   ....[71]....
        /*0794*/ 	.word	0x0000b420


	//   ....[72]....
        /*0798*/ 	.word	0x0000b430


	//   ....[73]....
        /*079c*/ 	.word	0x0000b510


	//   ....[74]....
        /*07a0*/ 	.word	0x0000b550


	//   ....[75]....
        /*07a4*/ 	.word	0x0000b570


	//   ....[76]....
        /*07a8*/ 	.word	0x0000b580


	//   ....[77]....
        /*07ac*/ 	.word	0x0000b740


	//   ....[78]....
        /*07b0*/ 	.word	0x0000b780


	//   ....[79]....
        /*07b4*/ 	.word	0x0000b7a0


	//   ....[80]....
        /*07b8*/ 	.word	0x0000b7b0


	//   ....[81]....
        /*07bc*/ 	.word	0x0000b8b0


	//   ....[82]....
        /*07c0*/ 	.word	0x0000b8f0


	//   ....[83]....
        /*07c4*/ 	.word	0x0000b950


	//   ....[84]....
        /*07c8*/ 	.word	0x0000b980


	//   ....[85]....
        /*07cc*/ 	.word	0x0000dbe0


	//   ....[86]....
        /*07d0*/ 	.word	0x0000dbf0


	//   ....[87]....
        /*07d4*/ 	.word	0x0000dc00


	//   ....[88]....
        /*07d8*/ 	.word	0x0000dcc0


	//   ....[89]....
        /*07dc*/ 	.word	0x0000dcd0


	//   ....[90]....
        /*07e0*/ 	.word	0x0000dd70


	//   ....[91]....
        /*07e4*/ 	.word	0x0000ddc0


	//   ....[92]....
        /*07e8*/ 	.word	0x0000ddd0


	//   ....[93]....
        /*07ec*/ 	.word	0x0000ddf0


	//   ....[94]....
        /*07f0*/ 	.word	0x0000de70


	//   ....[95]....
        /*07f4*/ 	.word	0x0000dec0


	//   ....[96]....
        /*07f8*/ 	.word	0x0000df10


	//   ....[97]....
        /*07fc*/ 	.word	0x0000e810


	//   ....[98]....
        /*0800*/ 	.word	0x0000e820


	//   ....[99]....
        /*0804*/ 	.word	0x0000e830


	//   ....[100]....
        /*0808*/ 	.word	0x0000e840


	//   ....[101]....
        /*080c*/ 	.word	0x0000e850


	//   ....[102]....
        /*0810*/ 	.word	0x0000e860


	//   ....[103]....
        /*0814*/ 	.word	0x0000e870


	//   ....[104]....
        /*0818*/ 	.word	0x0000e880


	//   ....[105]....
        /*081c*/ 	.word	0x0000e8a0


	//   ....[106]....
        /*0820*/ 	.word	0x0000e8d0


	//   ....[107]....
        /*0824*/ 	.word	0x0000e8f0


	//   ....[108]....
        /*0828*/ 	.word	0x0000e910


	//   ....[109]....
        /*082c*/ 	.word	0x0000ec00


	//   ....[110]....
        /*0830*/ 	.word	0x0000ee60


	//   ....[111]....
        /*0834*/ 	.word	0x0000f030


	//   ....[112]....
        /*0838*/ 	.word	0x0000faa0


	//   ....[113]....
        /*083c*/ 	.word	0x00010fc0


	//   ....[114]....
        /*0840*/ 	.word	0x00011070


	//   ....[115]....
        /*0844*/ 	.word	0x00011700


	//   ....[116]....
        /*0848*/ 	.word	0x00011770


	//   ....[117]....
        /*084c*/ 	.word	0x00011d00


	//   ....[118]....
        /*0850*/ 	.word	0x00011d50


	//   ....[119]....
        /*0854*/ 	.word	0x00011d90


	//   ....[120]....
        /*0858*/ 	.word	0x00011dd0


	//   ....[121]....
        /*085c*/ 	.word	0x000147e0


	//   ....[122]....
        /*0860*/ 	.word	0x000147f0


	//   ....[123]....
        /*0864*/ 	.word	0x00014800


	//   ....[124]....
        /*0868*/ 	.word	0x00014810


	//   ....[125]....
        /*086c*/ 	.word	0x00014820


	//   ....[126]....
        /*0870*/ 	.word	0x00014830


	//   ....[127]....
        /*0874*/ 	.word	0x00014840


	//   ....[128]....
        /*0878*/ 	.word	0x00014850


	//   ....[129]....
        /*087c*/ 	.word	0x00014860


	//   ....[130]....
        /*0880*/ 	.word	0x00014870


	//   ....[131]....
        /*0884*/ 	.word	0x00014880


	//   ....[132]....
        /*0888*/ 	.word	0x00014890


	//   ....[133]....
        /*088c*/ 	.word	0x00015330


	//   ....[134]....
        /*0890*/ 	.word	0x00015340


	//   ....[135]....
        /*0894*/ 	.word	0x00015350


	//   ....[136]....
        /*0898*/ 	.word	0x00015360


	//   ....[137]....
        /*089c*/ 	.word	0x00015370


	//   ....[138]....
        /*08a0*/ 	.word	0x00015380


	//   ....[139]....
        /*08a4*/ 	.word	0x00015390


	//   ....[140]....
        /*08a8*/ 	.word	0x000153b0


	//   ....[141]....
        /*08ac*/ 	.word	0x000153d0


	//   ....[142]....
        /*08b0*/ 	.word	0x00015410


	//   ....[143]....
        /*08b4*/ 	.word	0x00015430


	//   ....[144]....
        /*08b8*/ 	.word	0x00015450


	//   ....[145]....
        /*08bc*/ 	.word	0x000155f0


	//   ....[146]....
        /*08c0*/ 	.word	0x00015800


	//   ....[147]....
        /*08c4*/ 	.word	0x000159f0


	//   ....[148]....
        /*08c8*/ 	.word	0x00016ac0


	//   ....[149]....
        /*08cc*/ 	.word	0x00017b60


	//   ....[150]....
        /*08d0*/ 	.word	0x00017da0


	//   ....[151]....
        /*08d4*/ 	.word	0x00017e40


	//   ....[152]....
        /*08d8*/ 	.word	0x00018100


	//   ....[153]....
        /*08dc*/ 	.word	0x00018160


	//   ....[154]....
        /*08e0*/ 	.word	0x000182e0


	//   ....[155]....
        /*08e4*/ 	.word	0x00018650


	//   ....[156]....
        /*08e8*/ 	.word	0x000187d0


	//   ....[157]....
        /*08ec*/ 	.word	0x0001b0c0


	//   ....[158]....
        /*08f0*/ 	.word	0x0001b0d0


	//   ....[159]....
        /*08f4*/ 	.word	0x0001b0e0


	//   ....[160]....
        /*08f8*/ 	.word	0x0001b0f0


	//   ....[161]....
        /*08fc*/ 	.word	0x0001b100


	//   ....[162]....
        /*0900*/ 	.word	0x0001b110


	//   ....[163]....
        /*0904*/ 	.word	0x0001b120


	//   ....[164]....
        /*0908*/ 	.word	0x0001b130


	//   ....[165]....
        /*090c*/ 	.word	0x0001b140


	//   ....[166]....
        /*0910*/ 	.word	0x0001b150


	//   ....[167]....
        /*0914*/ 	.word	0x0001b160


	//   ....[168]....
        /*0918*/ 	.word	0x0001b170


	//   ....[169]....
        /*091c*/ 	.word	0x0001bc10


	//   ....[170]....
        /*0920*/ 	.word	0x0001bc20


	//   ....[171]....
        /*0924*/ 	.word	0x0001bc30


	//   ....[172]....
        /*0928*/ 	.word	0x0001bc40


	//   ....[173]....
        /*092c*/ 	.word	0x0001bc50


	//   ....[174]....
        /*0930*/ 	.word	0x0001bc60


	//   ....[175]....
        /*0934*/ 	.word	0x0001bc70


	//   ....[176]....
        /*0938*/ 	.word	0x0001bc80


	//   ....[177]....
        /*093c*/ 	.word	0x0001bca0


	//   ....[178]....
        /*0940*/ 	.word	0x0001bcd0


	//   ....[179]....
        /*0944*/ 	.word	0x0001bd10


	//   ....[180]....
        /*0948*/ 	.word	0x0001bd30


	//   ....[181]....
        /*094c*/ 	.word	0x0001c2b0


	//   ....[182]....
        /*0950*/ 	.word	0x0001c350


	//   ....[183]....
        /*0954*/ 	.word	0x0001c3d0


	//   ....[184]....
        /*0958*/ 	.word	0x0001c460


	//   ....[185]....
        /*095c*/ 	.word	0x0001c4a0


	//   ....[186]....
        /*0960*/ 	.word	0x0001c4d0


	//   ....[187]....
        /*0964*/ 	.word	0x0001c690


	//   ....[188]....
        /*0968*/ 	.word	0x0001ca50


	//   ....[189]....
        /*096c*/ 	.word	0x0001ea30


	//   ....[190]....
        /*0970*/ 	.word	0x0001ea40


	//   ....[191]....
        /*0974*/ 	.word	0x0001ea60


	//   ....[192]....
        /*0978*/ 	.word	0x0001ea80


	//   ....[193]....
        /*097c*/ 	.word	0x0001eaa0


	//   ....[194]....
        /*0980*/ 	.word	0x0001eab0


	//   ....[195]....
        /*0984*/ 	.word	0x0001ead0


	//   ....[196]....
        /*0988*/ 	.word	0x0001eaf0


	//   ....[197]....
        /*098c*/ 	.word	0x0001eb30


	//   ....[198]....
        /*0990*/ 	.word	0x0001eb50


	//   ....[199]....
        /*0994*/ 	.word	0x0001eb60


	//   ....[200]....
        /*0998*/ 	.word	0x0001eb80


	//   ....[201]....
        /*099c*/ 	.word	0x0001f580


	//   ....[202]....
        /*09a0*/ 	.word	0x0001f590


	//   ....[203]....
        /*09a4*/ 	.word	0x0001f5a0


	//   ....[204]....
        /*09a8*/ 	.word	0x0001f5b0


	//   ....[205]....
        /*09ac*/ 	.word	0x0001f5c0


	//   ....[206]....
        /*09b0*/ 	.word	0x0001f5d0


	//   ....[207]....
        /*09b4*/ 	.word	0x0001f5e0


	//   ....[208]....
        /*09b8*/ 	.word	0x0001f600


	//   ....[209]....
        /*09bc*/ 	.word	0x0001f620


	//   ....[210]....
        /*09c0*/ 	.word	0x0001f660


	//   ....[211]....
        /*09c4*/ 	.word	0x0001f680


	//   ....[212]....
        /*09c8*/ 	.word	0x0001f6a0


	//   ....[213]....
        /*09cc*/ 	.word	0x0001f850


	//   ....[214]....
        /*09d0*/ 	.word	0x0001fa50


	//   ....[215]....
        /*09d4*/ 	.word	0x0001fc40


	//   ....[216]....
        /*09d8*/ 	.word	0x00020ef0


	//   ....[217]....
        /*09dc*/ 	.word	0x00021ec0


	//   ....[218]....
        /*09e0*/ 	.word	0x00022100


	//   ....[219]....
        /*09e4*/ 	.word	0x00022190


	//   ....[220]....
        /*09e8*/ 	.word	0x00022410


	//   ....[221]....
        /*09ec*/ 	.word	0x00022470


	//   ....[222]....
        /*09f0*/ 	.word	0x000225e0


	//   ....[223]....
        /*09f4*/ 	.word	0x000228f0


	//   ....[224]....
        /*09f8*/ 	.word	0x00022a70


	//   ....[225]....
        /*09fc*/ 	.word	0x00024d40


	//   ....[226]....
        /*0a00*/ 	.word	0x00024d50


	//   ....[227]....
        /*0a04*/ 	.word	0x00024d60


	//   ....[228]....
        /*0a08*/ 	.word	0x00024d70


	//   ....[229]....
        /*0a0c*/ 	.word	0x00024da0


	//   ....[230]....
        /*0a10*/ 	.word	0x00024dc0


	//   ....[231]....
        /*0a14*/ 	.word	0x00024de0


	//   ....[232]....
        /*0a18*/ 	.word	0x00024df0


	//   ....[233]....
        /*0a1c*/ 	.word	0x000262c0


	//   ....[234]....
        /*0a20*/ 	.word	0x000262f0


	//   ....[235]....
        /*0a24*/ 	.word	0x00026320


	//   ....[236]....
        /*0a28*/ 	.word	0x00026350


	//   ....[237]....
        /*0a2c*/ 	.word	0x00026390


	//   ....[238]....
        /*0a30*/ 	.word	0x000263c0


	//   ....[239]....
        /*0a34*/ 	.word	0x00026400


	//   ....[240]....
        /*0a38*/ 	.word	0x00026420


	//   ....[241]....
        /*0a3c*/ 	.word	0x000264d0


	//   ....[242]....
        /*0a40*/ 	.word	0x000264f0


	//   ....[243]....
        /*0a44*/ 	.word	0x00026520


	//   ....[244]....
        /*0a48*/ 	.word	0x00026550


	//   ....[245]....
        /*0a4c*/ 	.word	0x00026580


	//   ....[246]....
        /*0a50*/ 	.word	0x000265d0


	//   ....[247]....
        /*0a54*/ 	.word	0x00026600


	//   ....[248]....
        /*0a58*/ 	.word	0x00026670


	//   ....[249]....
        /*0a5c*/ 	.word	0x00026730


	//   ....[250]....
        /*0a60*/ 	.word	0x00026750


	//   ....[251]....
        /*0a64*/ 	.word	0x00026780


	//   ....[252]....
        /*0a68*/ 	.word	0x00026790


	//   ....[253]....
        /*0a6c*/ 	.word	0x000267a0


	//   ....[254]....
        /*0a70*/ 	.word	0x000267b0


	//   ....[255]....
        /*0a74*/ 	.word	0x000268a0


	//   ....[0]....
        /*0a78*/ 	.word	0x000268c0


	//   ....[1]....
        /*0a7c*/ 	.word	0x00027130


	//   ....[2]....
        /*0a80*/ 	.word	0x00027160


	//   ....[3]....
        /*0a84*/ 	.word	0x00027190


	//   ....[4]....
        /*0a88*/ 	.word	0x000271c0


	//   ....[5]....
        /*0a8c*/ 	.word	0x000271f0


	//   ....[6]....
        /*0a90*/ 	.word	0x00027220


	//   ....[7]....
        /*0a94*/ 	.word	0x00027250


	//   ....[8]....
        /*0a98*/ 	.word	0x00027270


	//   ....[9]....
        /*0a9c*/ 	.word	0x00027290


	//   ....[10]....
        /*0aa0*/ 	.word	0x000272b0


	//   ....[11]....
        /*0aa4*/ 	.word	0x000272c0


	//   ....[12]....
        /*0aa8*/ 	.word	0x000272d0


	//   ....[13]....
        /*0aac*/ 	.word	0x000272e0


	//   ....[14]....
        /*0ab0*/ 	.word	0x000272f0


	//   ....[15]....
        /*0ab4*/ 	.word	0x00027300


	//   ....[16]....
        /*0ab8*/ 	.word	0x00027330


	//----- nvinfo : EIATTR_EXIT_INSTR_OFFSETS
	.align		4
.L_166:
        /*0abc*/ 	.byte	0x04, 0x1c
        /*0abe*/ 	.short	(.L_168 - .L_167)


	//   ....[0]....
.L_167:
        /*0ac0*/ 	.word	0x000003b0


	//   ....[1]....
        /*0ac4*/ 	.word	0x000268e0


	//   ....[2]....
        /*0ac8*/ 	.word	0x00026920


	//   ....[3]....
        /*0acc*/ 	.word	0x000274c0


	//   ....[4]....
        /*0ad0*/ 	.word	0x00027500


	//----- nvinfo : EIATTR_CTAIDZ_USED
	.align		4
.L_168:
        /*0ad4*/ 	.byte	0x01, 0x04
	.zero		2


	//----- nvinfo : EIATTR_MAX_THREADS
	.align		4
        /*0ad8*/ 	.byte	0x04, 0x05
        /*0ada*/ 	.short	(.L_170 - .L_169)
.L_169:
        /*0adc*/ 	.word	0x00000080
        /*0ae0*/ 	.word	0x00000001
        /*0ae4*/ 	.word	0x00000001


	//----- nvinfo : EIATTR_CRS_STACK_SIZE
	.align		4
.L_170:
        /*0ae8*/ 	.byte	0x04, 0x1e
        /*0aea*/ 	.short	(.L_172 - .L_171)
.L_171:
        /*0aec*/ 	.word	0x00000000
.L_172:


//--------------------- .nv.info._ZN7cutlass13device_kernelIN5flash19enable_sm80_to_sm89INS1_16FlashAttnFwdSm80INS1_25CollectiveMainloopFwdSm80ILi4ELi1ELb0EN4cute5tupleIJNS5_1CILi128EEENS7_ILi112EEENS7_ILi64EEEEEELi64ENS_10bfloat16_tEfNS_4arch4Sm80ELb1ELb0ELb0ELb0ELb1ELb0ELb1ELb0EEENS1_21CollectiveEpilogueFwdINS6_IJS8_SA_S9_EEENS6_IJNS7_ILi1EEESI_SI_EEESC_SE_Li128ELb0ELb1ELb0ELb0EEENS1_30DynamicPersistentTileSchedulerILi128ELi128ELb0ELb1ELb0EEEEEEEEEvNT_6ParamsE --------------------------
	.section	.nv.info._ZN7cutlass13device_kernelIN5flash19enable_sm80_to_sm89INS1_16FlashAttnFwdSm80INS1_25CollectiveMainloopFwdSm80ILi4ELi1ELb0EN4cute5tupleIJNS5_1CILi128EEENS7_ILi112EEENS7_ILi64EEEEEELi64ENS_10bfloat16_tEfNS_4arch4Sm80ELb1ELb0ELb0ELb0ELb1ELb0ELb1ELb0EEENS1_21CollectiveEpilogueFwdINS6_IJS8_SA_S9_EEENS6_IJNS7_ILi1EEESI_SI_EEESC_SE_Li128ELb0ELb1ELb0ELb0EEENS1_30DynamicPersistentTileSchedulerILi128ELi128ELb0ELb1ELb0EEEEEEEEEvNT_6ParamsE,"",@"SHT_CUDA_INFO"
	.sectionflags	@""
	.align	4


	//----- nvinfo : EIATTR_CUDA_API_VERSION
	.align		4
        /*0000*/ 	.byte	0x04, 0x37
        /*0002*/ 	.short	(.L_174 - .L_173)
.L_173:
        /*0004*/ 	.word	0x00000082


	//----- nvinfo : EIATTR_SW2861232_WAR
	.align		4
.L_174:
        /*0008*/ 	.byte	0x01, 0x35
	.zero		2


	//----- nvinfo : EIATTR_PARAM_CBANK
	.align		4
        /*000c*/ 	.byte	0x04, 0x0a
        /*000e*/ 	.short	(.L_176 - .L_175)
	.align		4
.L_175:
        /*0010*/ 	.word	index@(.nv.constant0._ZN7cutlass13device_kernelIN5flash19enable_sm80_to_sm89INS1_16FlashAttnFwdSm80INS1_25CollectiveMainloopFwdSm80ILi4ELi1ELb0EN4cute5tupleIJNS5_1CILi128EEENS7_ILi112EEENS7_ILi64EEEEEELi64ENS_10bfloat16_tEfNS_4arch4Sm80ELb1ELb0ELb0ELb0ELb1ELb0ELb1ELb0EEENS1_21CollectiveEpilogueFwdINS6_IJS8_SA_S9_EEENS6_IJNS7_ILi1EEESI_SI_EEESC_SE_Li128ELb0ELb1ELb0ELb0EEENS1_30DynamicPersistentTileSchedulerILi128ELi128ELb0ELb1ELb0EEEEEEEEEvNT_6ParamsE)
        /*0014*/ 	.short	0x0160
        /*0016*/ 	.short	0x0428


	//----- nvinfo : EIATTR_CBANK_PARAM_SIZE
	.align		4
.L_176:
        /*0018*/ 	.byte	0x03, 0x19
        /*001a*/ 	.short	0x0428


	//----- nvinfo : EIATTR_KPARAM_INFO
	.align		4
        /*001c*/ 	.byte	0x04, 0x17
        /*001e*/ 	.short	(.L_178 - .L_177)
.L_177:
        /*0020*/ 	.word	0x00000000
        /*0024*/ 	.short	0x0000
        /*0026*/ 	.short	0x0000
        /*0028*/ 	.byte	0x00, 0xf0, 0xa1, 0x10


	//----- nvinfo : EIATTR_MAXREG_COUNT
	.align		4
.L_178:
        /*002c*/ 	.byte	0x03, 0x1b
        /*002e*/ 	.short	0x00ff


	//----- nvinfo : EIATTR_NUM_BARRIERS
	.align		4
        /*0030*/ 	.byte	0x02, 0x4c
        /*0032*/ 	.byte	0x06
	.zero		1


	//----- nvinfo : EIATTR_ANNOTATIONS
	.align		4
        /*0034*/ 	.byte	0x04, 0x55
        /*0036*/ 	.short	(.L_180 - .L_179)


	//   ....[0]....
.L_179:
        /* <DEDUP_REMOVED lines=65> */


	//----- nvinfo : EIATTR_MERCURY_ISA_VERSION
	.align		4
.L_180:
        /*0430*/ 	.byte	0x03, 0x5f
        /*0432*/ 	.short	0x0000


	//----- nvinfo : EIATTR_INT_WARP_WIDE_INSTR_OFFSETS
	.align		4
        /*0434*/ 	.byte	0x04, 0x31
        /*0436*/ 	.short	(.L_182 - .L_181)


	//   ....[0]....
.L_181:
        /*0438*/ 	.word	0x00011ae0


	//   ....[1]....
        /*043c*/ 	.word	0x00011b60


	//----- nvinfo : EIATTR_COOP_GROUP_MASK_REGIDS
	.align		4
.L_182:
        /*0440*/ 	.byte	0x04, 0x29
        /*0442*/ 	.short	(.L_184 - .L_183)


	//   ....[0]....
.L_183:
        /*0444*/ 	.word	0xffffffff


	//   ....[1]....
        /*0448*/ 	.word	0xffffffff


	//   ....[2]....
        /*044c*/ 	.word	0xffffffff


	//   ....[3]....
        /*0450*/ 	.word	0xffffffff


	//   ....[4]....
        /*0454*/ 	.word	0xffffffff


	//   ....[5]....
        /*0458*/ 	.word	0xffffffff


	//   ....[6]....
        /*045c*/ 	.word	0xffffffff


	//   ....[7]....
        /*0460*/ 	.word	0xffffffff


	//   ....[8]....
        /*0464*/ 	.word	0xffffffff


	//   ....[9]....
        /*0468*/ 	.word	0xffffffff


	//   ....[10]....
        /*046c*/ 	.word	0xffffffff


	//   ....[11]....
        /*0470*/ 	.word	0xffffffff


	//   ....[12]....
        /*0474*/ 	.word	0xffffffff


	//   ....[13]....
        /*0478*/ 	.word	0xffffffff


	//   ....[14]....
        /*047c*/ 	.word	0xffffffff


	//   ....[15]....
        /*0480*/ 	.word	0xffffffff


	//   ....[16]....
        /*0484*/ 	.word	0xffffffff


	//   ....[17]....
        /*0488*/ 	.word	0xffffffff


	//   ....[18]....
        /*048c*/ 	.word	0xffffffff


	//   ....[19]....
        /*0490*/ 	.word	0xffffffff


	//   ....[20]....
        /*0494*/ 	.word	0xffffffff


	//   ....[21]....
        /*0498*/ 	.word	0xffffffff


	//   ....[22]....
        /*049c*/ 	.word	0xffffffff


	//   ....[23]....
        /*04a0*/ 	.word	0xffffffff


	//   ....[24]....
        /*04a4*/ 	.word	0xffffffff


	//   ....[25]....
        /*04a8*/ 	.word	0xffffffff


	//   ....[26]....
        /*04ac*/ 	.word	0xffffffff


	//   ....[27]....
        /*04b0*/ 	.word	0xffffffff


	//   ....[28]....
        /*04b4*/ 	.word	0xffffffff


	//   ....[29]....
        /*04b8*/ 	.word	0xffffffff


	//   ....[30]....
        /*04bc*/ 	.word	0xffffffff


	//   ....[31]....
        /*04c0*/ 	.word	0xffffffff


	//   ....[32]....
        /*04c4*/ 	.word	0xffffffff


	//   ....[33]....
        /*04c8*/ 	.word	0xffffffff


	//   ....[34]....
        /*04cc*/ 	.word	0xffffffff


	//   ....[35]....
        /*04d0*/ 	.word	0xffffffff


	//   ....[36]....
        /*04d4*/ 	.word	0xffffffff


	//   ....[37]....
        /*04d8*/ 	.word	0xffffffff


	//   ....[38]....
        /*04dc*/ 	.word	0xffffffff


	//   ....[39]....
        /*04e0*/ 	.word	0xffffffff


	//   ....[40]....
        /*04e4*/ 	.word	0xffffffff


	//   ....[41]....
        /*04e8*/ 	.word	0xffffffff


	//   ....[42]....
        /*04ec*/ 	.word	0xffffffff


	//   ....[43]....
        /*04f0*/ 	.word	0xffffffff


	//   ....[44]....
        /*04f4*/ 	.word	0xffffffff


	//   ....[45]....
        /*04f8*/ 	.word	0xffffffff


	//   ....[46]....
        /*04fc*/ 	.word	0xffffffff


	//   ....[47]....
        /*0500*/ 	.word	0xffffffff


	//   ....[48]....
        /*0504*/ 	.word	0xffffffff


	//   ....[49]....
        /*0508*/ 	.word	0xffffffff


	//   ....[50]....
        /*050c*/ 	.word	0xffffffff


	//   ....[51]....
        /*0510*/ 	.word	0xffffffff


	//   ....[52]....
        /*0514*/ 	.word	0xffffffff


	//   ....[53]....
        /*0518*/ 	.word	0xffffffff


	//   ....[54]....
        /*051c*/ 	.word	0xffffffff


	//   ....[55]....
        /*0520*/ 	.word	0xffffffff


	//   ....[56]....
        /*0524*/ 	.word	0xffffffff


	//   ....[57]....
        /*0528*/ 	.word	0xffffffff


	//   ....[58]....
        /*052c*/ 	.word	0xffffffff


	//   ....[59]....
        /*0530*/ 	.word	0xffffffff


	//   ....[60]....
        /*0534*/ 	.word	0xffffffff


	//   ....[61]....
        /*0538*/ 	.word	0xffffffff


	//   ....[62]....
        /*053c*/ 	.word	0xffffffff


	//   ....[63]....
        /*0540*/ 	.word	0xffffffff


	//   ....[64]....
        /*0544*/ 	.word	0xffffffff


	//   ....[65]....
        /*0548*/ 	.word	0xffffffff


	//   ....[66]....
        /*054c*/ 	.word	0xffffffff


	//   ....[67]....
        /*0550*/ 	.word	0xffffffff


	//   ....[68]....
        /*0554*/ 	.word	0xffffffff


	//   ....[69]....
        /*0558*/ 	.word	0xffffffff


	//   ....[70]....
        /*055c*/ 	.word	0xffffffff


	//   ....[71]....
        /*0560*/ 	.word	0xffffffff


	//   ....[72]....
        /*0564*/ 	.word	0xffffffff


	//   ....[73]....
        /*0568*/ 	.word	0xffffffff


	//   ....[74]....
        /*056c*/ 	.word	0xffffffff


	//   ....[75]....
        /*0570*/ 	.word	0xffffffff


	//   ....[76]....
        /*0574*/ 	.word	0xffffffff


	//   ....[77]....
        /*0578*/ 	.word	0xffffffff


	//   ....[78]....
        /*057c*/ 	.word	0xffffffff


	//   ....[79]....
        /*0580*/ 	.word	0xffffffff


	//   ....[80]....
        /*0584*/ 	.word	0xffffffff


	//   ....[81]....
        /*0588*/ 	.word	0xffffffff


	//   ....[82]....
        /*058c*/ 	.word	0xffffffff


	//   ....[83]....
        /*0590*/ 	.word	0xffffffff


	//   ....[84]....
        /*0594*/ 	.word	0xffffffff


	//   ....[85]....
        /*0598*/ 	.word	0xffffffff


	//   ....[86]....
        /*059c*/ 	.word	0xffffffff


	//   ....[87]....
        /*05a0*/ 	.word	0xffffffff


	//   ....[88]....
        /*05a4*/ 	.word	0xffffffff


	//   ....[89]....
        /*05a8*/ 	.word	0xffffffff


	//   ....[90]....
        /*05ac*/ 	.word	0xffffffff


	//   ....[91]....
        /*05b0*/ 	.word	0xffffffff


	//   ....[92]....
        /*05b4*/ 	.word	0xffffffff


	//   ....[93]....
        /*05b8*/ 	.word	0xffffffff


	//   ....[94]....
        /*05bc*/ 	.word	0xffffffff


	//   ....[95]....
        /*05c0*/ 	.word	0xffffffff


	//   ....[96]....
        /*05c4*/ 	.word	0xffffffff


	//   ....[97]....
        /*05c8*/ 	.word	0xffffffff


	//   ....[98]....
        /*05cc*/ 	.word	0xffffffff


	//   ....[99]....
        /*05d0*/ 	.word	0xffffffff


	//   ....[100]....
        /*05d4*/ 	.word	0xffffffff


	//   ....[101]....
        /*05d8*/ 	.word	0xffffffff


	//   ....[102]....
        /*05dc*/ 	.word	0xffffffff


	//   ....[103]....
        /*05e0*/ 	.word	0xffffffff


	//   ....[104]....
        /*05e4*/ 	.word	0xffffffff


	//   ....[105]....
        /*05e8*/ 	.word	0xffffffff


	//   ....[106]....
        /*05ec*/ 	.word	0xffffffff


	//   ....[107]....
        /*05f0*/ 	.word	0xffffffff


	//   ....[108]....
        /*05f4*/ 	.word	0xffffffff


	//   ....[109]....
        /*05f8*/ 	.word	0xffffffff


	//   ....[110]....
        /*05fc*/ 	.word	0xffffffff


	//   ....[111]....
        /*0600*/ 	.word	0xffffffff


	//   ....[112]....
        /*0604*/ 	.word	0xffffffff


	//   ....[113]....
        /*0608*/ 	.word	0xffffffff


	//   ....[114]....
        /*060c*/ 	.word	0xffffffff


	//   ....[115]....
        /*0610*/ 	.word	0xffffffff


	//   ....[116]....
        /*0614*/ 	.word	0xffffffff


	//   ....[117]....
        /*0618*/ 	.word	0xffffffff


	//   ....[118]....
        /*061c*/ 	.word	0xffffffff


	//   ....[119]....
        /*0620*/ 	.word	0xffffffff


	//   ....[120]....
        /*0624*/ 	.word	0xffffffff


	//   ....[121]....
        /*0628*/ 	.word	0xffffffff


	//   ....[122]....
        /*062c*/ 	.word	0xffffffff


	//   ....[123]....
        /*0630*/ 	.word	0xffffffff


	//   ....[124]....
        /*0634*/ 	.word	0xffffffff


	//   ....[125]....
        /*0638*/ 	.word	0xffffffff


	//   ....[126]....
        /*063c*/ 	.word	0xffffffff


	//   ....[127]....
        /*0640*/ 	.word	0xffffffff


	//   ....[128]....
        /*0644*/ 	.word	0xffffffff


	//   ....[129]....
        /*0648*/ 	.word	0xffffffff


	//   ....[130]....
        /*064c*/ 	.word	0xffffffff


	//   ....[131]....
        /*0650*/ 	.word	0xffffffff


	//   ....[132]....
        /*0654*/ 	.word	0xffffffff


	//   ....[133]....
        /*0658*/ 	.word	0xffffffff


	//   ....[134]....
        /*065c*/ 	.word	0xffffffff


	//   ....[135]....
        /*0660*/ 	.word	0xffffffff


	//   ....[136]....
        /*0664*/ 	.word	0xffffffff


	//   ....[137]....
        /*0668*/ 	.word	0xffffffff


	//   ....[138]....
        /*066c*/ 	.word	0xffffffff


	//   ....[139]....
        /*0670*/ 	.word	0xffffffff


	//   ....[140]....
        /*0674*/ 	.word	0xffffffff


	//   ....[141]....
        /*0678*/ 	.word	0xffffffff


	//   ....[142]....
        /*067c*/ 	.word	0xffffffff


	//   ....[143]....
        /*0680*/ 	.word	0xffffffff


	//   ....[144]....
        /*0684*/ 	.word	0xffffffff


	//   ....[145]....
        /*0688*/ 	.word	0xffffffff


	//   ....[146]....
        /*068c*/ 	.word	0xffffffff


	//   ....[147]....
        /*0690*/ 	.word	0xffffffff


	//   ....[148]....
        /*0694*/ 	.word	0xffffffff


	//   ....[149]....
        /*0698*/ 	.word	0xffffffff


	//   ....[150]....
        /*069c*/ 	.word	0xffffffff


	//   ....[151]....
        /*06a0*/ 	.word	0xffffffff


	//   ....[152]....
        /*06a4*/ 	.word	0xffffffff


	//   ....[153]....
        /*06a8*/ 	.word	0xffffffff


	//   ....[154]....
        /*06ac*/ 	.word	0xffffffff


	//   ....[155]....
        /*06b0*/ 	.word	0xffffffff


	//   ....[156]....
        /*06b4*/ 	.word	0xffffffff


	//   ....[157]....
        /*06b8*/ 	.word	0xffffffff


	//   ....[158]....
        /*06bc*/ 	.word	0xffffffff


	//   ....[159]....
        /*06c0*/ 	.word	0xffffffff


	//   ....[160]....
        /*06c4*/ 	.word	0xffffffff


	//   ....[161]....
        /*06c8*/ 	.word	0xffffffff


	//   ....[162]....
        /*06cc*/ 	.word	0xffffffff


	//   ....[163]....
        /*06d0*/ 	.word	0xffffffff


	//   ....[164]....
        /*06d4*/ 	.word	0xffffffff


	//   ....[165]....
        /*06d8*/ 	.word	0xffffffff


	//   ....[166]....
        /*06dc*/ 	.word	0xffffffff


	//   ....[167]....
        /*06e0*/ 	.word	0xffffffff


	//   ....[168]....
        /*06e4*/ 	.word	0xffffffff


	//   ....[169]....
        /*06e8*/ 	.word	0xffffffff


	//   ....[170]....
        /*06ec*/ 	.word	0xffffffff


	//   ....[171]....
        /*06f0*/ 	.word	0xffffffff


	//   ....[172]....
        /*06f4*/ 	.word	0xffffffff


	//   ....[173]....
        /*06f8*/ 	.word	0xffffffff


	//   ....[174]....
        /*06fc*/ 	.word	0xffffffff


	//   ....[175]....
        /*0700*/ 	.word	0xffffffff


	//   ....[176]....
        /*0704*/ 	.word	0xffffffff


	//   ....[177]....
        /*0708*/ 	.word	0xffffffff


	//   ....[178]....
        /*070c*/ 	.word	0xffffffff


	//   ....[179]....
        /*0710*/ 	.word	0xffffffff


	//   ....[180]....
        /*0714*/ 	.word	0xffffffff


	//   ....[181]....
        /*0718*/ 	.word	0xffffffff


	//   ....[182]....
        /*071c*/ 	.word	0xffffffff


	//   ....[183]....
        /*0720*/ 	.word	0xffffffff


	//   ....[184]....
        /*0724*/ 	.word	0xffffffff


	//   ....[185]....
        /*0728*/ 	.word	0xffffffff


	//   ....[186]....
        /*072c*/ 	.word	0xffffffff


	//   ....[187]....
        /*0730*/ 	.word	0xffffffff


	//   ....[188]....
        /*0734*/ 	.word	0xffffffff


	//   ....[189]....
        /*0738*/ 	.word	0xffffffff


	//   ....[190]....
        /*073c*/ 	.word	0xffffffff


	//   ....[191]....
        /*0740*/ 	.word	0xffffffff


	//   ....[192]....
        /*0744*/ 	.word	0xffffffff


	//   ....[193]....
        /*0748*/ 	.word	0xffffffff


	//   ....[194]....
        /*074c*/ 	.word	0xffffffff


	//   ....[195]....
        /*0750*/ 	.word	0xffffffff


	//   ....[196]....
        /*0754*/ 	.word	0xffffffff


	//   ....[197]....
        /*0758*/ 	.word	0xffffffff


	//   ....[198]....
        /*075c*/ 	.word	0xffffffff


	//   ....[199]....
        /*0760*/ 	.word	0xffffffff


	//   ....[200]....
        /*0764*/ 	.word	0xffffffff


	//   ....[201]....
        /*0768*/ 	.word	0xffffffff


	//   ....[202]....
        /*076c*/ 	.word	0xffffffff


	//   ....[203]....
        /*0770*/ 	.word	0xffffffff


	//   ....[204]....
        /*0774*/ 	.word	0xffffffff


	//   ....[205]....
        /*0778*/ 	.word	0xffffffff


	//   ....[206]....
        /*077c*/ 	.word	0xffffffff


	//   ....[207]....
        /*0780*/ 	.word	0xffffffff


	//   ....[208]....
        /*0784*/ 	.word	0xffffffff


	//   ....[209]....
        /*0788*/ 	.word	0xffffffff


	//   ....[210]....
        /*078c*/ 	.word	0xffffffff


	//   ....[211]....
        /*0790*/ 	.word	0xffffffff


	//   ....[212]....
        /*0794*/ 	.word	0xffffffff


	//   ....[213]....
        /*0798*/ 	.word	0xffffffff


	//   ....[214]....
        /*079c*/ 	.word	0xffffffff


	//   ....[215]....
        /*07a0*/ 	.word	0xffffffff


	//   ....[216]....
        /*07a4*/ 	.word	0xffffffff


	//   ....[217]....
        /*07a8*/ 	.word	0xffffffff


	//   ....[218]....
        /*07ac*/ 	.word	0xffffffff


	//   ....[219]....
        /*07b0*/ 	.word	0xffffffff


	//   ....[220]....
        /*07b4*/ 	.word	0xffffffff


	//   ....[221]....
        /*07b8*/ 	.word	0xffffffff


	//   ....[222]....
        /*07bc*/ 	.word	0xffffffff


	//   ....[223]....
        /*07c0*/ 	.word	0xffffffff


	//   ....[224]....
        /*07c4*/ 	.word	0xffffffff


	//   ....[225]....
        /*07c8*/ 	.word	0xffffffff


	//   ....[226]....
        /*07cc*/ 	.word	0xffffffff


	//   ....[227]....
        /*07d0*/ 	.word	0xffffffff


	//   ....[228]....
        /*07d4*/ 	.word	0xffffffff


	//   ....[229]....
        /*07d8*/ 	.word	0xffffffff


	//   ....[230]....
        /*07dc*/ 	.word	0xffffffff


	//   ....[231]....
        /*07e0*/ 	.word	0xffffffff


	//   ....[232]....
        /*07e4*/ 	.word	0xffffffff


	//   ....[233]....
        /*07e8*/ 	.word	0xffffffff


	//   ....[234]....
        /*07ec*/ 	.word	0xffffffff


	//   ....[235]....
        /*07f0*/ 	.word	0xffffffff


	//   ....[236]....
        /*07f4*/ 	.word	0xffffffff


	//   ....[237]....
        /*07f8*/ 	.word	0xffffffff


	//   ....[238]....
        /*07fc*/ 	.word	0xffffffff


	//   ....[239]....
        /*0800*/ 	.word	0xffffffff


	//   ....[240]....
        /*0804*/ 	.word	0xffffffff


	//   ....[241]....
        /*0808*/ 	.word	0xffffffff


	//   ....[242]....
        /*080c*/ 	.word	0xffffffff


	//   ....[243]....
        /*0810*/ 	.word	0xffffffff


	//   ....[244]....
        /*0814*/ 	.word	0xffffffff


	//   ....[245]....
        /*0818*/ 	.word	0xffffffff


	//   ....[246]....
        /*081c*/ 	.word	0xffffffff


	//   ....[247]....
        /*0820*/ 	.word	0xffffffff


	//   ....[248]....
        /*0824*/ 	.word	0xffffffff


	//   ....[249]....
        /*0828*/ 	.word	0xffffffff


	//   ....[250]....
        /*082c*/ 	.word	0xffffffff


	//   ....[251]....
        /*0830*/ 	.word	0xffffffff


	//   ....[252]....
        /*0834*/ 	.word	0xffffffff


	//   ....[253]....
        /*0838*/ 	.word	0xffffffff


	//   ....[254]....
        /*083c*/ 	.word	0xffffffff


	//   ....[255]....
        /*0840*/ 	.word	0xffffffff


	//   ....[0]....
        /*0844*/ 	.word	0xffffffff


	//   ....[1]....
        /*0848*/ 	.word	0xffffffff


	//   ....[2]....
        /*084c*/ 	.word	0xffffffff


	//   ....[3]....
        /*0850*/ 	.word	0xffffffff


	//   ....[4]....
        /*0854*/ 	.word	0xffffffff


	//   ....[5]....
        /*0858*/ 	.word	0xffffffff


	//   ....[6]....
        /*085c*/ 	.word	0xffffffff


	//   ....[7]....
        /*0860*/ 	.word	0xffffffff


	//   ....[8]....
        /*0864*/ 	.word	0xffffffff


	//   ....[9]....
        /*0868*/ 	.word	0xffffffff


	//   ....[10]....
        /*086c*/ 	.word	0xffffffff


	//   ....[11]....
        /*0870*/ 	.word	0xffffffff


	//   ....[12]....
        /*0874*/ 	.word	0xffffffff


	//   ....[13]....
        /*0878*/ 	.word	0xffffffff


	//   ....[14]....
        /*087c*/ 	.word	0xffffffff


	//   ....[15]....
        /*0880*/ 	.word	0xffffffff


	//   ....[16]....
        /*0884*/ 	.word	0xffffffff


	//   ....[17]....
        /*0888*/ 	.word	0xffffffff


	//   ....[18]....
        /*088c*/ 	.word	0xffffffff


	//   ....[19]....
        /*0890*/ 	.word	0xffffffff


	//   ....[20]....
        /*0894*/ 	.word	0xffffffff


	//   ....[21]....
        /*0898*/ 	.word	0xffffffff


	//   ....[22]....
        /*089c*/ 	.word	0xffffffff


	//   ....[23]....
        /*08a0*/ 	.word	0xffffffff


	//   ....[24]....
        /*08a4*/ 	.word	0xffffffff


	//   ....[25]....
        /*08a8*/ 	.word	0xffffffff


	//   ....[26]....
        /*08ac*/ 	.word	0xffffffff


	//   ....[27]....
        /*08b0*/ 	.word	0xffffffff


	//   ....[28]....
        /*08b4*/ 	.word	0xffffffff


	//   ....[29]....
        /*08b8*/ 	.word	0xffffffff


	//   ....[30]....
        /*08bc*/ 	.word	0xffffffff


	//   ....[31]....
        /*08c0*/ 	.word	0xffffffff


	//   ....[32]....
        /*08c4*/ 	.word	0xffffffff


	//   ....[33]....
        /*08c8*/ 	.word	0xffffffff


	//   ....[34]....
        /*08cc*/ 	.word	0xffffffff


	//   ....[35]....
        /*08d0*/ 	.word	0xffffffff


	//   ....[36]....
        /*08d4*/ 	.word	0xffffffff


	//   ....[37]....
        /*08d8*/ 	.word	0xffffffff


	//   ....[38]....
        /*08dc*/ 	.word	0xffffffff


	//   ....[39]....
        /*08e0*/ 	.word	0xffffffff


	//   ....[40]....
        /*08e4*/ 	.word	0xffffffff


	//   ....[41]....
        /*08e8*/ 	.word	0xffffffff


	//   ....[42]....
        /*08ec*/ 	.word	0xffffffff


	//   ....[43]....
        /*08f0*/ 	.word	0xffffffff


	//   ....[44]....
        /*08f4*/ 	.word	0xffffffff


	//   ....[45]....
        /*08f8*/ 	.word	0xffffffff


	//   ....[46]....
        /*08fc*/ 	.word	0xffffffff


	//   ....[47]....
        /*0900*/ 	.word	0xffffffff


	//   ....[48]....
        /*0904*/ 	.word	0xffffffff


	//   ....[49]....
        /*0908*/ 	.word	0xffffffff


	//   ....[50]....
        /*090c*/ 	.word	0xffffffff


	//   ....[51]....
        /*0910*/ 	.word	0xffffffff


	//   ....[52]....
        /*0914*/ 	.word	0xffffffff


	//   ....[53]....
        /*0918*/ 	.word	0xffffffff


	//   ....[54]....
        /*091c*/ 	.word	0xffffffff


	//   ....[55]....
        /*0920*/ 	.word	0xffffffff


	//   ....[56]....
        /*0924*/ 	.word	0xffffffff


	//   ....[57]....
        /*0928*/ 	.word	0xffffffff


	//   ....[58]....
        /*092c*/ 	.word	0xffffffff


	//   ....[59]....
        /*0930*/ 	.word	0xffffffff


	//   ....[60]....
        /*0934*/ 	.word	0xffffffff


	//   ....[61]....
        /*0938*/ 	.word	0xffffffff


	//   ....[62]....
        /*093c*/ 	.word	0xffffffff


	//   ....[63]....
        /*0940*/ 	.word	0xffffffff


	//   ....[64]....
        /*0944*/ 	.word	0xffffffff


	//   ....[65]....
        /*0948*/ 	.word	0xffffffff


	//   ....[66]....
        /*094c*/ 	.word	0xffffffff


	//   ....[67]....
        /*0950*/ 	.word	0xffffffff


	//   ....[68]....
        /*0954*/ 	.word	0xffffffff


	//   ....[69]....
        /*0958*/ 	.word	0xffffffff


	//   ....[70]....
        /*095c*/ 	.word	0xffffffff


	//----- nvinfo : EIATTR_COOP_GROUP_INSTR_OFFSETS
	.align		4
.L_184:
        /*0960*/ 	.byte	0x04, 0x28
        /*0962*/ 	.short	(.L_186 - .L_185)


	//   ....[0]....
.L_185:
        /*0964*/ 	.word	0x00000050


	//   ....[1]....
        /*0968*/ 	.word	0x00001370


	//   ....[2]....
        /*096c*/ 	.word	0x00001390


	//   ....[3]....
        /*0970*/ 	.word	0x000014e0


	//   ....[4]....
        /*0974*/ 	.word	0x000014f0


	//   ....[5]....
        /*0978*/ 	.word	0x000015d0


	//   ....[6]....
        /*097c*/ 	.word	0x000015f0


	//   ....[7]....
        /*0980*/ 	.word	0x000016d0


	//   ....[8]....
        /*0984*/ 	.word	0x000016e0


	//   ....[9]....
        /*0988*/ 	.word	0x000017c0


	//   ....[10]....
        /*098c*/ 	.word	0x000017e0


	//   ....[11]....
        /*0990*/ 	.word	0x000018c0


	//   ....[12]....
        /*0994*/ 	.word	0x000018d0


	//   ....[13]....
        /*0998*/ 	.word	0x000019b0


	//   ....[14]....
        /*099c*/ 	.word	0x000019d0


	//   ....[15]....
        /*09a0*/ 	.word	0x00001ab0


	//   ....[16]....
        /*09a4*/ 	.word	0x00001ac0


	//   ....[17]....
        /*09a8*/ 	.word	0x00001f20


	//   ....[18]....
        /*09ac*/ 	.word	0x00001f40


	//   ....[19]....
        /*09b0*/ 	.word	0x00001f60


	//   ....[20]....
        /*09b4*/ 	.word	0x00001f70


	//   ....[21]....
        /*09b8*/ 	.word	0x00001f80


	//   ....[22]....
        /*09bc*/ 	.word	0x00001fa0


	//   ....[23]....
        /*09c0*/ 	.word	0x00001fc0


	//   ....[24]....
        /*09c4*/ 	.word	0x00001fe0


	//   ....[25]....
        /*09c8*/ 	.word	0x00002000


	//   ....[26]....
        /*09cc*/ 	.word	0x00002050


	//   ....[27]....
        /*09d0*/ 	.word	0x00002070


	//   ....[28]....
        /*09d4*/ 	.word	0x00002090


	//   ....[29]....
        /*09d8*/ 	.word	0x000020c0


	//   ....[30]....
        /*09dc*/ 	.word	0x000020d0


	//   ....[31]....
        /*09e0*/ 	.word	0x00002530


	//   ....[32]....
        /*09e4*/ 	.word	0x00002550


	//   ....[33]....
        /*09e8*/ 	.word	0x000025c0


	//   ....[34]....
        /*09ec*/ 	.word	0x00002630


	//   ....[35]....
        /*09f0*/ 	.word	0x00002650


	//   ....[36]....
        /*09f4*/ 	.word	0x00002670


	//   ....[37]....
        /*09f8*/ 	.word	0x00002680


	//   ....[38]....
        /*09fc*/ 	.word	0x000026b0


	//   ....[39]....
        /*0a00*/ 	.word	0x000026c0


	//   ....[40]....
        /*0a04*/ 	.word	0x000026d0


	//   ....[41]....
        /*0a08*/ 	.word	0x000026e0


	//   ....[42]....
        /*0a0c*/ 	.word	0x00002700


	//   ....[43]....
        /*0a10*/ 	.word	0x00002730


	//   ....[44]....
        /*0a14*/ 	.word	0x00002770


	//   ....[45]....
        /*0a18*/ 	.word	0x00003330


	//   ....[46]....
        /*0a1c*/ 	.word	0x00003350


	//   ....[47]....
        /*0a20*/ 	.word	0x00003360


	//   ....[48]....
        /*0a24*/ 	.word	0x00003370


	//   ....[49]....
        /*0a28*/ 	.word	0x00003380


	//   ....[50]....
        /*0a2c*/ 	.word	0x00003390


	//   ....[51]....
        /*0a30*/ 	.word	0x000033a0


	//   ....[52]....
        /*0a34*/ 	.word	0x000033b0


	//   ....[53]....
        /*0a38*/ 	.word	0x000033d0


	//   ....[54]....
        /*0a3c*/ 	.word	0x00003400


	//   ....[55]....
        /*0a40*/ 	.word	0x00003420


	//   ....[56]....
        /*0a44*/ 	.word	0x00003440


	//   ....[57]....
        /*0a48*/ 	.word	0x000034b0


	//   ....[58]....
        /*0a4c*/ 	.word	0x000034d0


	//   ....[59]....
        /*0a50*/ 	.word	0x00003670


	//   ....[60]....
        /*0a54*/ 	.word	0x00003a30


	//   ....[61]....
        /*0a58*/ 	.word	0x00003a40


	//   ....[62]....
        /*0a5c*/ 	.word	0x00003a50


	//   ....[63]....
        /*0a60*/ 	.word	0x00004bd0


	//   ....[64]....
        /*0a64*/ 	.word	0x00004c00


	//   ....[65]....
        /*0a68*/ 	.word	0x00004c20


	//   ....[66]....
        /*0a6c*/ 	.word	0x00004c30


	//   ....[67]....
        /*0a70*/ 	.word	0x00004c60


	//   ....[68]....
        /*0a74*/ 	.word	0x00004c80


	//   ....[69]....
        /*0a78*/ 	.word	0x00004ca0


	//   ....[70]....
        /*0a7c*/ 	.word	0x00004cb0


	//   ....[71]....
        /*0a80*/ 	.word	0x00007900


	//   ....[72]....
        /*0a84*/ 	.word	0x00007920


	//   ....[73]....
        /*0a88*/ 	.word	0x00007930


	//   ....[74]....
        /*0a8c*/ 	.word	0x00007940


	//   ....[75]....
        /*0a90*/ 	.word	0x00007950


	//   ....[76]....
        /*0a94*/ 	.word	0x00007960


	//   ....[77]....
        /*0a98*/ 	.word	0x00007970


	//   ....[78]....
        /*0a9c*/ 	.word	0x00007980


	//   ....[79]....
        /*0aa0*/ 	.word	0x00007990


	//   ....[80]....
        /*0aa4*/ 	.word	0x000079a0


	//   ....[81]....
        /*0aa8*/ 	.word	0x000079b0


	//   ....[82]....
        /*0aac*/ 	.word	0x000079c0


	//   ....[83]....
        /*0ab0*/ 	.word	0x000079d0


	//   ....[84]....
        /*0ab4*/ 	.word	0x000079e0


	//   ....[85]....
        /*0ab8*/ 	.word	0x00008660


	//   ....[86]....
        /*0abc*/ 	.word	0x00008680


	//   ....[87]....
        /*0ac0*/ 	.word	0x000086e0


	//   ....[88]....
        /*0ac4*/ 	.word	0x000086f0


	//   ....[89]....
        /*0ac8*/ 	.word	0x00008730


	//   ....[90]....
        /*0acc*/ 	.word	0x00008740


	//   ....[91]....
        /*0ad0*/ 	.word	0x00008780


	//   ....[92]....
        /*0ad4*/ 	.word	0x00008790


	//   ....[93]....
        /*0ad8*/ 	.word	0x000087d0


	//   ....[94]....
        /*0adc*/ 	.word	0x000087e0


	//   ....[95]....
        /*0ae0*/ 	.word	0x00008820


	//   ....[96]....
        /*0ae4*/ 	.word	0x00008830


	//   ....[97]....
        /*0ae8*/ 	.word	0x00008840


	//   ....[98]....
        /*0aec*/ 	.word	0x00008850


	//   ....[99]....
        /*0af0*/ 	.word	0x000089d0


	//   ....[100]....
        /*0af4*/ 	.word	0x00008d90


	//   ....[101]....
        /*0af8*/ 	.word	0x00008dc0


	//   ....[102]....
        /*0afc*/ 	.word	0x00008df0


	//   ....[103]....
        /*0b00*/ 	.word	0x00009c90


	//   ....[104]....
        /*0b04*/ 	.word	0x00009dc0


	//   ....[105]....
        /*0b08*/ 	.word	0x00009ea0


	//   ....[106]....
        /*0b0c*/ 	.word	0x00009ef0


	//   ....[107]....
        /*0b10*/ 	.word	0x00009fb0


	//   ....[108]....
        /*0b14*/ 	.word	0x00009ff0


	//   ....[109]....
        /*0b18*/ 	.word	0x0000a010


	//   ....[110]....
        /*0b1c*/ 	.word	0x0000a030


	//   ....[111]....
        /*0b20*/ 	.word	0x0000ceb0


	//   ....[112]....
        /*0b24*/ 	.word	0x0000ced0


	//   ....[113]....
        /*0b28*/ 	.word	0x0000cf00


	//   ....[114]....
        /*0b2c*/ 	.word	0x0000cf20


	//   ....[115]....
        /*0b30*/ 	.word	0x0000cf40


	//   ....[116]....
        /*0b34*/ 	.word	0x0000cf60


	//   ....[117]....
        /*0b38*/ 	.word	0x0000cf80


	//   ....[118]....
        /*0b3c*/ 	.word	0x0000cfa0


	//   ....[119]....
        /*0b40*/ 	.word	0x0000cfc0


	//   ....[120]....
        /*0b44*/ 	.word	0x0000cfe0


	//   ....[121]....
        /*0b48*/ 	.word	0x0000d000


	//   ....[122]....
        /*0b4c*/ 	.word	0x0000d020


	//   ....[123]....
        /*0b50*/ 	.word	0x0000d040


	//   ....[124]....
        /*0b54*/ 	.word	0x0000d1e0


	//   ....[125]....
        /*0b58*/ 	.word	0x0000dbb0


	//   ....[126]....
        /*0b5c*/ 	.word	0x0000dbd0


	//   ....[127]....
        /*0b60*/ 	.word	0x0000dc30


	//   ....[128]....
        /*0b64*/ 	.word	0x0000dc40


	//   ....[129]....
        /*0b68*/ 	.word	0x0000dc80


	//   ....[130]....
        /*0b6c*/ 	.word	0x0000dc90


	//   ....[131]....
        /*0b70*/ 	.word	0x0000dcd0


	//   ....[132]....
        /*0b74*/ 	.word	0x0000dce0


	//   ....[133]....
        /*0b78*/ 	.word	0x0000dd20


	//   ....[134]....
        /*0b7c*/ 	.word	0x0000dd30


	//   ....[135]....
        /*0b80*/ 	.word	0x0000dd70


	//   ....[136]....
        /*0b84*/ 	.word	0x0000dd80


	//   ....[137]....
        /*0b88*/ 	.word	0x0000dd90


	//   ....[138]....
        /*0b8c*/ 	.word	0x0000dda0


	//   ....[139]....
        /*0b90*/ 	.word	0x0000e570


	//   ....[140]....
        /*0b94*/ 	.word	0x0000e580


	//   ....[141]....
        /*0b98*/ 	.word	0x0000e5b0


	//   ....[142]....
        /*0b9c*/ 	.word	0x0000e5c0


	//   ....[143]....
        /*0ba0*/ 	.word	0x0000e5d0


	//   ....[144]....
        /*0ba4*/ 	.word	0x0000e600


	//   ....[145]....
        /*0ba8*/ 	.word	0x0000e620


	//   ....[146]....
        /*0bac*/ 	.word	0x0000e650


	//   ....[147]....
        /*0bb0*/ 	.word	0x000112e0


	//   ....[148]....
        /*0bb4*/ 	.word	0x00011350


	//   ....[149]....
        /*0bb8*/ 	.word	0x00011360


	//   ....[150]....
        /*0bbc*/ 	.word	0x00011370


	//   ....[151]....
        /*0bc0*/ 	.word	0x000113a0


	//   ....[152]....
        /*0bc4*/ 	.word	0x000113c0


	//   ....[153]....
        /*0bc8*/ 	.word	0x000113d0


	//   ....[154]....
        /*0bcc*/ 	.word	0x000113e0


	//   ....[155]....
        /*0bd0*/ 	.word	0x00012150


	//   ....[156]....
        /*0bd4*/ 	.word	0x00012580


	//   ....[157]....
        /*0bd8*/ 	.word	0x000125a0


	//   ....[158]....
        /*0bdc*/ 	.word	0x000125b0


	//   ....[159]....
        /*0be0*/ 	.word	0x000125c0


	//   ....[160]....
        /*0be4*/ 	.word	0x000125d0


	//   ....[161]....
        /*0be8*/ 	.word	0x000125e0


	//   ....[162]....
        /*0bec*/ 	.word	0x000125f0


	//   ....[163]....
        /*0bf0*/ 	.word	0x00012600


	//   ....[164]....
        /*0bf4*/ 	.word	0x00012770


	//   ....[165]....
        /*0bf8*/ 	.word	0x000127a0


	//   ....[166]....
        /*0bfc*/ 	.word	0x000127b0


	//   ....[167]....
        /*0c00*/ 	.word	0x000127c0


	//   ....[168]....
        /*0c04*/ 	.word	0x000127e0


	//   ....[169]....
        /*0c08*/ 	.word	0x00012800


	//   ....[170]....
        /*0c0c*/ 	.word	0x00012890


	//   ....[171]....
        /*0c10*/ 	.word	0x000128c0


	//   ....[172]....
        /*0c14*/ 	.word	0x00012950


	//   ....[173]....
        /*0c18*/ 	.word	0x00012980


	//   ....[174]....
        /*0c1c*/ 	.word	0x00012990


	//   ....[175]....
        /*0c20*/ 	.word	0x000129a0


	//   ....[176]....
        /*0c24*/ 	.word	0x000129b0


	//   ....[177]....
        /*0c28*/ 	.word	0x000129c0


	//   ....[178]....
        /*0c2c*/ 	.word	0x00012b10


	//   ....[179]....
        /*0c30*/ 	.word	0x00012b20


	//   ....[180]....
        /*0c34*/ 	.word	0x00013020


	//   ....[181]....
        /*0c38*/ 	.word	0x00013040


	//   ....[182]....
        /*0c3c*/ 	.word	0x00013130


	//   ....[183]....
        /*0c40*/ 	.word	0x00013140


	//   ....[184]....
        /*0c44*/ 	.word	0x000131c0


	//   ....[185]....
        /*0c48*/ 	.word	0x000131e0


	//   ....[186]....
        /*0c4c*/ 	.word	0x00013260


	//   ....[187]....
        /*0c50*/ 	.word	0x00013270


	//   ....[188]....
        /*0c54*/ 	.word	0x000132f0


	//   ....[189]....
        /*0c58*/ 	.word	0x00013310


	//   ....[190]....
        /*0c5c*/ 	.word	0x00013390


	//   ....[191]....
        /*0c60*/ 	.word	0x000133a0


	//   ....[192]....
        /*0c64*/ 	.word	0x00013420


	//   ....[193]....
        /*0c68*/ 	.word	0x00013440


	//   ....[194]....
        /*0c6c*/ 	.word	0x000134c0


	//   ....[195]....
        /*0c70*/ 	.word	0x000134d0


	//   ....[196]....
        /*0c74*/ 	.word	0x000135e0


	//   ....[197]....
        /*0c78*/ 	.word	0x000136d0


	//   ....[198]....
        /*0c7c*/ 	.word	0x00013740


	//   ....[199]....
        /*0c80*/ 	.word	0x000137b0


	//   ....[200]....
        /*0c84*/ 	.word	0x00013810


	//   ....[201]....
        /*0c88*/ 	.word	0x00013880


	//   ....[202]....
        /*0c8c*/ 	.word	0x000138f0


	//   ....[203]....
        /*0c90*/ 	.word	0x00013960


	//   ....[204]....
        /*0c94*/ 	.word	0x000139c0


	//   ....[205]....
        /*0c98*/ 	.word	0x00013a30


	//   ....[206]....
        /*0c9c*/ 	.word	0x00013aa0


	//   ....[207]....
        /*0ca0*/ 	.word	0x00013b10


	//   ....[208]....
        /*0ca4*/ 	.word	0x00013b70


	//   ....[209]....
        /*0ca8*/ 	.word	0x00013be0


	//   ....[210]....
        /*0cac*/ 	.word	0x00013c50


	//   ....[211]....
        /*0cb0*/ 	.word	0x00013cc0


	//   ....[212]....
        /*0cb4*/ 	.word	0x00013d20


	//   ....[213]....
        /*0cb8*/ 	.word	0x00013d90


	//   ....[214]....
        /*0cbc*/ 	.word	0x00013e00


	//   ....[215]....
        /*0cc0*/ 	.word	0x00013eb0


	//   ....[216]....
        /*0cc4*/ 	.word	0x00013f10


	//   ....[217]....
        /*0cc8*/ 	.word	0x00013fc0


	//   ....[218]....
        /*0ccc*/ 	.word	0x00014020


	//   ....[219]....
        /*0cd0*/ 	.word	0x000140d0


	//   ....[220]....
        /*0cd4*/ 	.word	0x00014130


	//   ....[221]....
        /*0cd8*/ 	.word	0x000141e0


	//   ....[222]....
        /*0cdc*/ 	.word	0x00014240


	//   ....[223]....
        /*0ce0*/ 	.word	0x000142f0


	//   ....[224]....
        /*0ce4*/ 	.word	0x00014350


	//   ....[225]....
        /*0ce8*/ 	.word	0x00014400


	//   ....[226]....
        /*0cec*/ 	.word	0x00014460


	//   ....[227]....
        /*0cf0*/ 	.word	0x000144d0


	//   ....[228]....
        /*0cf4*/ 	.word	0x00014540


	//   ....[229]....
        /*0cf8*/ 	.word	0x00014930


	//   ....[230]....
        /*0cfc*/ 	.word	0x00014d20


	//   ....[231]....
        /*0d00*/ 	.word	0x000157c0


	//   ....[232]....
        /*0d04*/ 	.word	0x00015810


	//   ....[233]....
        /*0d08*/ 	.word	0x00015860


	//   ....[234]....
        /*0d0c*/ 	.word	0x000158b0


	//   ....[235]....
        /*0d10*/ 	.word	0x00015900


	//   ....[236]....
        /*0d14*/ 	.word	0x00015950


	//   ....[237]....
        /*0d18*/ 	.word	0x000159a0


	//   ....[238]....
        /*0d1c*/ 	.word	0x000159f0


	//   ....[239]....
        /*0d20*/ 	.word	0x00015a60


	//   ....[240]....
        /*0d24*/ 	.word	0x00015ad0


	//   ....[241]....
        /*0d28*/ 	.word	0x00015b80


	//   ....[242]....
        /*0d2c*/ 	.word	0x00015be0


	//   ....[243]....
        /*0d30*/ 	.word	0x00015c90


	//   ....[244]....
        /*0d34*/ 	.word	0x00015cf0


	//   ....[245]....
        /*0d38*/ 	.word	0x00015da0


	//   ....[246]....
        /*0d3c*/ 	.word	0x00015e00


	//   ....[247]....
        /*0d40*/ 	.word	0x00015eb0


	//   ....[248]....
        /*0d44*/ 	.word	0x00015f10


	//   ....[249]....
        /*0d48*/ 	.word	0x00015fc0


	//   ....[250]....
        /*0d4c*/ 	.word	0x00016020


	//   ....[251]....
        /*0d50*/ 	.word	0x000160d0


	//   ....[252]....
        /*0d54*/ 	.word	0x00016130


	//   ....[253]....
        /*0d58*/ 	.word	0x000161a0


	//   ....[254]....
        /*0d5c*/ 	.word	0x00016210


	//   ....[255]....
        /*0d60*/ 	.word	0x000162c0


	//   ....[0]....
        /*0d64*/ 	.word	0x00016320


	//   ....[1]....
        /*0d68*/ 	.word	0x000163d0


	//   ....[2]....
        /*0d6c*/ 	.word	0x00016430


	//   ....[3]....
        /*0d70*/ 	.word	0x000164e0


	//   ....[4]....
        /*0d74*/ 	.word	0x00016540


	//   ....[5]....
        /*0d78*/ 	.word	0x000165f0


	//   ....[6]....
        /*0d7c*/ 	.word	0x00016650


	//   ....[7]....
        /*0d80*/ 	.word	0x00016700


	//   ....[8]....
        /*0d84*/ 	.word	0x00016760


	//   ....[9]....
        /*0d88*/ 	.word	0x00016810


	//   ....[10]....
        /*0d8c*/ 	.word	0x00016870


	//   ....[11]....
        /*0d90*/ 	.word	0x000168e0


	//   ....[12]....
        /*0d94*/ 	.word	0x00016950


	//   ....[13]....
        /*0d98*/ 	.word	0x00016d30


	//   ....[14]....
        /*0d9c*/ 	.word	0x00017110


	//   ....[15]....
        /*0da0*/ 	.word	0x00017bd0


	//   ....[16]....
        /*0da4*/ 	.word	0x00017c10


	//   ....[17]....
        /*0da8*/ 	.word	0x00017c60


	//   ....[18]....
        /*0dac*/ 	.word	0x00017ca0


	//   ....[19]....
        /*0db0*/ 	.word	0x00017cf0


	//   ....[20]....
        /*0db4*/ 	.word	0x00017d30


	//   ....[21]....
        /*0db8*/ 	.word	0x00017d80


	//   ....[22]....
        /*0dbc*/ 	.word	0x00017dc0


	//   ....[23]....
        /*0dc0*/ 	.word	0x00017e20


	//   ....[24]....
        /*0dc4*/ 	.word	0x00017e90


	//   ....[25]....
        /*0dc8*/ 	.word	0x00017f00


	//   ....[26]....
        /*0dcc*/ 	.word	0x00017fb0


	//   ....[27]....
        /*0dd0*/ 	.word	0x00018010


	//   ....[28]....
        /*0dd4*/ 	.word	0x000180c0


	//   ....[29]....
        /*0dd8*/ 	.word	0x00018120


	//   ....[30]....
        /*0ddc*/ 	.word	0x000181d0


	//   ....[31]....
        /*0de0*/ 	.word	0x00018230


	//   ....[32]....
        /*0de4*/ 	.word	0x000182e0


	//   ....[33]....
        /*0de8*/ 	.word	0x00018340


	//   ....[34]....
        /*0dec*/ 	.word	0x000183f0


	//   ....[35]....
        /*0df0*/ 	.word	0x00018450


	//   ....[36]....
        /*0df4*/ 	.word	0x00018500


	//   ....[37]....
        /*0df8*/ 	.word	0x00018560


	//   ....[38]....
        /*0dfc*/ 	.word	0x000185b0


	//   ....[39]....
        /*0e00*/ 	.word	0x000185f0


	//   ....[40]....
        /*0e04*/ 	.word	0x00018640


	//   ....[41]....
        /*0e08*/ 	.word	0x00018680


	//   ....[42]....
        /*0e0c*/ 	.word	0x000186d0


	//   ....[43]....
        /*0e10*/ 	.word	0x00018710


	//   ....[44]....
        /*0e14*/ 	.word	0x00018760


	//   ....[45]....
        /*0e18*/ 	.word	0x000187a0


	//   ....[46]....
        /*0e1c*/ 	.word	0x000187f0


	//   ....[47]....
        /*0e20*/ 	.word	0x00018850


	//   ....[48]....
        /*0e24*/ 	.word	0x000188a0


	//   ....[49]....
        /*0e28*/ 	.word	0x00018900


	//   ....[50]....
        /*0e2c*/ 	.word	0x00018950


	//   ....[51]....
        /*0e30*/ 	.word	0x000189b0


	//   ....[52]....
        /*0e34*/ 	.word	0x00018a00


	//   ....[53]....
        /*0e38*/ 	.word	0x00018a60


	//   ....[54]....
        /*0e3c*/ 	.word	0x00018ad0


	//   ....[55]....
        /*0e40*/ 	.word	0x00018b40


	//   ....[56]....
        /*0e44*/ 	.word	0x00018bb0


	//   ....[57]....
        /*0e48*/ 	.word	0x00018c10


	//   ....[58]....
        /*0e4c*/ 	.word	0x00018c80


	//   ....[59]....
        /*0e50*/ 	.word	0x00018cf0


	//   ....[60]....
        /*0e54*/ 	.word	0x00018d60


	//   ....[61]....
        /*0e58*/ 	.word	0x00018dc0


	//   ....[62]....
        /*0e5c*/ 	.word	0x00018e30


	//   ....[63]....
        /*0e60*/ 	.word	0x00018ea0


	//   ....[64]....
        /*0e64*/ 	.word	0x00018f10


	//   ....[65]....
        /*0e68*/ 	.word	0x00018f70


	//   ....[66]....
        /*0e6c*/ 	.word	0x00018fe0


	//   ....[67]....
        /*0e70*/ 	.word	0x00019050


	//   ....[68]....
        /*0e74*/ 	.word	0x000190c0


	//   ....[69]....
        /*0e78*/ 	.word	0x00019120


	//   ....[70]....
        /*0e7c*/ 	.word	0x00019190


	//----- nvinfo : EIATTR_EXIT_INSTR_OFFSETS
	.align		4
.L_186:
        /*0e80*/ 	.byte	0x04, 0x1c
        /*0e82*/ 	.short	(.L_188 - .L_187)


	//   ....[0]....
.L_187:
        /*0e84*/ 	.word	0x000000a0


	//   ....[1]....
        /*0e88*/ 	.word	0x00013680


	//----- nvinfo : EIATTR_MAX_THREADS
	.align		4
.L_188:
        /*0e8c*/ 	.byte	0x04, 0x05
        /*0e8e*/ 	.short	(.L_190 - .L_189)
.L_189:
        /*0e90*/ 	.word	0x00000080
        /*0e94*/ 	.word	0x00000001
        /*0e98*/ 	.word	0x00000001


	//----- nvinfo : EIATTR_CRS_STACK_SIZE
	.align		4
.L_190:
        /*0e9c*/ 	.byte	0x04, 0x1e
        /*0e9e*/ 	.short	(.L_192 - .L_191)
.L_191:
        /*0ea0*/ 	.word	0x00000000
.L_192:


//--------------------- .nv.info._ZN7cutlass13device_kernelIN5flash19enable_sm80_to_sm89INS1_16FlashAttnFwdSm80INS1_25CollectiveMainloopFwdSm80ILi4ELi1ELb0EN4cute5tupleIJNS5_1CILi128EEENS7_ILi112EEENS7_ILi64EEEEEELi64ENS_10bfloat16_tEfNS_4arch4Sm80ELb1ELb0ELb0ELb1ELb1ELb0ELb1ELb0EEENS1_21CollectiveEpilogueFwdINS6_IJS8_SA_S9_EEENS6_IJNS7_ILi1EEESI_SI_EEESC_SE_Li128ELb1ELb1ELb0ELb0EEENS1_19SingleTileSchedulerILb1ELb0ELb1ELi128EEEEEEEEEvNT_6ParamsE --------------------------
	.section	.nv.info._ZN7cutlass13device_kernelIN5flash19enable_sm80_to_sm89INS1_16FlashAttnFwdSm80INS1_25CollectiveMainloopFwdSm80ILi4ELi1ELb0EN4cute5tupleIJNS5_1CILi128EEENS7_ILi112EEENS7_ILi64EEEEEELi64ENS_10bfloat16_tEfNS_4arch4Sm80ELb1ELb0ELb0ELb1ELb1ELb0ELb1ELb0EEENS1_21CollectiveEpilogueFwdINS6_IJS8_SA_S9_EEENS6_IJNS7_ILi1EEESI_SI_EEESC_SE_Li128ELb1ELb1ELb0ELb0EEENS1_19SingleTileSchedulerILb1ELb0ELb1ELi128EEEEEEEEEvNT_6ParamsE,"",@"SHT_CUDA_INFO"
	.sectionflags	@""
	.align	4


	//----- nvinfo : EIATTR_CUDA_API_VERSION
	.align		4
        /*0000*/ 	.byte	0x04, 0x37
        /*0002*/ 	.short	(.L_194 - .L_193)
.L_193:
        /*0004*/ 	.word	0x00000082


	//----- nvinfo : EIATTR_SW2861232_WAR
	.align		4
.L_194:
        /*0008*/ 	.byte	0x01, 0x35
	.zero		2


	//----- nvinfo : EIATTR_PARAM_CBANK
	.align		4
        /*000c*/ 	.byte	0x04, 0x0a
        /*000e*/ 	.short	(.L_196 - .L_195)
	.align		4
.L_195:
        /*0010*/ 	.word	index@(.nv.constant0._ZN7cutlass13device_kernelIN5flash19enable_sm80_to_sm89INS1_16FlashAttnFwdSm80INS1_25CollectiveMainloopFwdSm80ILi4ELi1ELb0EN4cute5tupleIJNS5_1CILi128EEENS7_ILi112EEENS7_ILi64EEEEEELi64ENS_10bfloat16_tEfNS_4arch4Sm80ELb1ELb0ELb0ELb1ELb1ELb0ELb1ELb0EEENS1_21CollectiveEpilogueFwdINS6_IJS8_SA_S9_EEENS6_IJNS7_ILi1EEESI_SI_EEESC_SE_Li128ELb1ELb1ELb0ELb0EEENS1_19SingleTileSchedulerILb1ELb0ELb1ELi128EEEEEEEEEvNT_6ParamsE)
        /*0014*/ 	.short	0x0160
        /*0016*/ 	.short	0x0418


	//----- nvinfo : EIATTR_CBANK_PARAM_SIZE
	.align		4
.L_196:
        /*0018*/ 	.byte	0x03, 0x19
        /*001a*/ 	.short	0x0418


	//----- nvinfo : EIATTR_KPARAM_INFO
	.align		4
        /*001c*/ 	.byte	0x04, 0x17
        /*001e*/ 	.short	(.L_198 - .L_197)
.L_197:
        /*0020*/ 	.word	0x00000000
        /*0024*/ 	.short	0x0000
        /*0026*/ 	.short	0x0000
        /*0028*/ 	.byte	0x00, 0xf0, 0x61, 0x10


	//----- nvinfo : EIATTR_MAXREG_COUNT
	.align		4
.L_198:
        /*002c*/ 	.byte	0x03, 0x1b
        /*002e*/ 	.short	0x00ff


	//----- nvinfo : EIATTR_NUM_BARRIERS
	.align		4
        /*0030*/ 	.byte	0x02, 0x4c
        /*0032*/ 	.byte	0x02
	.zero		1


	//----- nvinfo : EIATTR_ANNOTATIONS
	.align		4
        /*0034*/ 	.byte	0x04, 0x55
        /*0036*/ 	.short	(.L_200 - .L_199)


	//   ....[0]....
.L_199:
        /* <DEDUP_REMOVED lines=38> */


	//----- nvinfo : EIATTR_MERCURY_ISA_VERSION
	.align		4
.L_200:
        /*0288*/ 	.byte	0x03, 0x5f
        /*028a*/ 	.short	0x0000


	//----- nvinfo : EIATTR_COOP_GROUP_MASK_REGIDS
	.align		4
        /*028c*/ 	.byte	0x04, 0x29
        /*028e*/ 	.short	(.L_202 - .L_201)


	//   ....[0]....
.L_201:
        /*0290*/ 	.word	0xffffffff


	//   ....[1]....
        /*0294*/ 	.word	0xffffffff


	//   ....[2]....
        /*0298*/ 	.word	0xffffffff


	//   ....[3]....
        /*029c*/ 	.word	0xffffffff


	//   ....[4]....
        /*02a0*/ 	.word	0xffffffff


	//   ....[5]....
        /*02a4*/ 	.word	0xffffffff


	//   ....[6]....
        /*02a8*/ 	.word	0xffffffff


	//   ....[7]....
        /*02ac*/ 	.word	0xffffffff


	//   ....[8]....
        /*02b0*/ 	.word	0xffffffff


	//   ....[9]....
        /*02b4*/ 	.word	0xffffffff


	//   ....[10]....
        /*02b8*/ 	.word	0xffffffff


	//   ....[11]....
        /*02bc*/ 	.word	0xffffffff


	//   ....[12]....
        /*02c0*/ 	.word	0xffffffff


	//   ....[13]....
        /*02c4*/ 	.word	0xffffffff


	//   ....[14]....
        /*02c8*/ 	.word	0xffffffff


	//   ....[15]....
        /*02cc*/ 	.word	0xffffffff


	//   ....[16]....
        /*02d0*/ 	.word	0xffffffff


	//   ....[17]....
        /*02d4*/ 	.word	0xffffffff


	//   ....[18]....
        /*02d8*/ 	.word	0xffffffff


	//   ....[19]....
        /*02dc*/ 	.word	0xffffffff


	//   ....[20]....
        /*02e0*/ 	.word	0xffffffff


	//   ....[21]....
        /*02e4*/ 	.word	0xffffffff


	//   ....[22]....
        /*02e8*/ 	.word	0xffffffff


	//   ....[23]....
        /*02ec*/ 	.word	0xffffffff


	//   ....[24]....
        /*02f0*/ 	.word	0xffffffff


	//   ....[25]....
        /*02f4*/ 	.word	0xffffffff


	//   ....[26]....
        /*02f8*/ 	.word	0xffffffff


	//   ....[27]....
        /*02fc*/ 	.word	0xffffffff


	//   ....[28]....
        /*0300*/ 	.word	0xffffffff


	//   ....[29]....
        /*0304*/ 	.word	0xffffffff


	//   ....[30]....
        /*0308*/ 	.word	0xffffffff


	//   ....[31]....
        /*030c*/ 	.word	0xffffffff


	//   ....[32]....
        /*0310*/ 	.word	0xffffffff


	//   ....[33]....
        /*0314*/ 	.word	0xffffffff


	//   ....[34]....
        /*0318*/ 	.word	0xffffffff


	//   ....[35]....
        /*031c*/ 	.word	0xffffffff


	//   ....[36]....
        /*0320*/ 	.word	0xffffffff


	//   ....[37]....
        /*0324*/ 	.word	0xffffffff


	//   ....[38]....
        /*0328*/ 	.word	0xffffffff


	//   ....[39]....
        /*032c*/ 	.word	0xffffffff


	//   ....[40]....
        /*0330*/ 	.word	0xffffffff


	//   ....[41]....
        /*0334*/ 	.word	0xffffffff


	//   ....[42]....
        /*0338*/ 	.word	0xffffffff


	//   ....[43]....
        /*033c*/ 	.word	0xffffffff


	//   ....[44]....
        /*0340*/ 	.word	0xffffffff


	//   ....[45]....
        /*0344*/ 	.word	0xffffffff


	//   ....[46]....
        /*0348*/ 	.word	0xffffffff


	//   ....[47]....
        /*034c*/ 	.word	0xffffffff


	//   ....[48]....
        /*0350*/ 	.word	0xffffffff


	//   ....[49]....
        /*0354*/ 	.word	0xffffffff


	//   ....[50]....
        /*0358*/ 	.word	0xffffffff


	//   ....[51]....
        /*035c*/ 	.word	0xffffffff


	//   ....[52]....
        /*0360*/ 	.word	0xffffffff


	//   ....[53]....
        /*0364*/ 	.word	0xffffffff


	//   ....[54]....
        /*0368*/ 	.word	0xffffffff


	//   ....[55]....
        /*036c*/ 	.word	0xffffffff


	//   ....[56]....
        /*0370*/ 	.word	0xffffffff


	//   ....[57]....
        /*0374*/ 	.word	0xffffffff


	//   ....[58]....
        /*0378*/ 	.word	0xffffffff


	//   ....[59]....
        /*037c*/ 	.word	0xffffffff


	//   ....[60]....
        /*0380*/ 	.word	0xffffffff


	//   ....[61]....
        /*0384*/ 	.word	0xffffffff


	//   ....[62]....
        /*0388*/ 	.word	0xffffffff


	//   ....[63]....
        /*038c*/ 	.word	0xffffffff


	//   ....[64]....
        /*0390*/ 	.word	0xffffffff


	//   ....[65]....
        /*0394*/ 	.word	0xffffffff


	//   ....[66]....
        /*0398*/ 	.word	0xffffffff


	//   ....[67]....
        /*039c*/ 	.word	0xffffffff


	//   ....[68]....
        /*03a0*/ 	.word	0xffffffff


	//   ....[69]....
        /*03a4*/ 	.word	0xffffffff


	//   ....[70]....
        /*03a8*/ 	.word	0xffffffff


	//   ....[71]....
        /*03ac*/ 	.word	0xffffffff


	//   ....[72]....
        /*03b0*/ 	.word	0xffffffff


	//   ....[73]....
        /*03b4*/ 	.word	0xffffffff


	//   ....[74]....
        /*03b8*/ 	.word	0xffffffff


	//   ....[75]....
        /*03bc*/ 	.word	0xffffffff


	//   ....[76]....
        /*03c0*/ 	.word	0xffffffff


	//   ....[77]....
        /*03c4*/ 	.word	0xffffffff


	//   ....[78]....
        /*03c8*/ 	.word	0xffffffff


	//   ....[79]....
        /*03cc*/ 	.word	0xffffffff


	//   ....[80]....
        /*03d0*/ 	.word	0xffffffff


	//   ....[81]....
        /*03d4*/ 	.word	0xffffffff


	//   ....[82]....
        /*03d8*/ 	.word	0xffffffff


	//   ....[83]....
        /*03dc*/ 	.word	0xffffffff


	//   ....[84]....
        /*03e0*/ 	.word	0xffffffff


	//   ....[85]....
        /*03e4*/ 	.word	0xffffffff


	//   ....[86]....
        /*03e8*/ 	.word	0xffffffff


	//   ....[87]....
        /*03ec*/ 	.word	0xffffffff


	//   ....[88]....
        /*03f0*/ 	.word	0xffffffff


	//   ....[89]....
        /*03f4*/ 	.word	0xffffffff


	//   ....[90]....
        /*03f8*/ 	.word	0xffffffff


	//   ....[91]....
        /*03fc*/ 	.word	0xffffffff


	//   ....[92]....
        /*0400*/ 	.word	0xffffffff


	//   ....[93]....
        /*0404*/ 	.word	0xffffffff


	//   ....[94]....
        /*0408*/ 	.word	0xffffffff


	//   ....[95]....
        /*040c*/ 	.word	0xffffffff


	//   ....[96]....
        /*0410*/ 	.word	0xffffffff


	//   ....[97]....
        /*0414*/ 	.word	0xffffffff


	//   ....[98]....
        /*0418*/ 	.word	0xffffffff


	//   ....[99]....
        /*041c*/ 	.word	0xffffffff


	//   ....[100]....
        /*0420*/ 	.word	0xffffffff


	//   ....[101]....
        /*0424*/ 	.word	0xffffffff


	//   ....[102]....
        /*0428*/ 	.word	0xffffffff


	//   ....[103]....
        /*042c*/ 	.word	0xffffffff


	//   ....[104]....
        /*0430*/ 	.word	0xffffffff


	//   ....[105]....
        /*0434*/ 	.word	0xffffffff


	//   ....[106]....
        /*0438*/ 	.word	0xffffffff


	//   ....[107]....
        /*043c*/ 	.word	0xffffffff


	//   ....[108]....
        /*0440*/ 	.word	0xffffffff


	//   ....[109]....
        /*0444*/ 	.word	0xffffffff


	//   ....[110]....
        /*0448*/ 	.word	0xffffffff


	//   ....[111]....
        /*044c*/ 	.word	0xffffffff


	//   ....[112]....
        /*0450*/ 	.word	0xffffffff


	//   ....[113]....
        /*0454*/ 	.word	0xffffffff


	//   ....[114]....
        /*0458*/ 	.word	0xffffffff


	//   ....[115]....
        /*045c*/ 	.word	0xffffffff


	//   ....[116]....
        /*0460*/ 	.word	0xffffffff


	//   ....[117]....
        /*0464*/ 	.word	0xffffffff


	//   ....[118]....
        /*0468*/ 	.word	0xffffffff


	//   ....[119]....
        /*046c*/ 	.word	0xffffffff


	//   ....[120]....
        /*0470*/ 	.word	0xffffffff


	//   ....[121]....
        /*0474*/ 	.word	0xffffffff


	//   ....[122]....
        /*0478*/ 	.word	0xffffffff


	//   ....[123]....
        /*047c*/ 	.word	0xffffffff


	//   ....[124]....
        /*0480*/ 	.word	0xffffffff


	//   ....[125]....
        /*0484*/ 	.word	0xffffffff


	//   ....[126]....
        /*0488*/ 	.word	0xffffffff


	//   ....[127]....
        /*048c*/ 	.word	0xffffffff


	//   ....[128]....
        /*0490*/ 	.word	0xffffffff


	//   ....[129]....
        /*0494*/ 	.word	0xffffffff


	//   ....[130]....
        /*0498*/ 	.word	0xffffffff


	//   ....[131]....
        /*049c*/ 	.word	0xffffffff


	//   ....[132]....
        /*04a0*/ 	.word	0xffffffff


	//   ....[133]....
        /*04a4*/ 	.word	0xffffffff


	//   ....[134]....
        /*04a8*/ 	.word	0xffffffff


	//   ....[135]....
        /*04ac*/ 	.word	0xffffffff


	//   ....[136]....
        /*04b0*/ 	.word	0xffffffff


	//   ....[137]....
        /*04b4*/ 	.word	0xffffffff


	//   ....[138]....
        /*04b8*/ 	.word	0xffffffff


	//   ....[139]....
        /*04bc*/ 	.word	0xffffffff


	//   ....[140]....
        /*04c0*/ 	.word	0xffffffff


	//   ....[141]....
        /*04c4*/ 	.word	0xffffffff


	//   ....[142]....
        /*04c8*/ 	.word	0xffffffff


	//   ....[143]....
        /*04cc*/ 	.word	0xffffffff


	//   ....[144]....
        /*04d0*/ 	.word	0xffffffff


	//   ....[145]....
        /*04d4*/ 	.word	0xffffffff


	//   ....[146]....
        /*04d8*/ 	.word	0xffffffff


	//   ....[147]....
        /*04dc*/ 	.word	0xffffffff


	//   ....[148]....
        /*04e0*/ 	.word	0xffffffff


	//   ....[149]....
        /*04e4*/ 	.word	0xffffffff


	//   ....[150]....
        /*04e8*/ 	.word	0xffffffff


	//   ....[151]....
        /*04ec*/ 	.word	0xffffffff


	//   ....[152]....
        /*04f0*/ 	.word	0xffffffff


	//   ....[153]....
        /*04f4*/ 	.word	0xffffffff


	//   ....[154]....
        /*04f8*/ 	.word	0xffffffff


	//   ....[155]....
        /*04fc*/ 	.word	0xffffffff


	//   ....[156]....
        /*0500*/ 	.word	0xffffffff


	//   ....[157]....
        /*0504*/ 	.word	0xffffffff


	//   ....[158]....
        /*0508*/ 	.word	0xffffffff


	//   ....[159]....
        /*050c*/ 	.word	0xffffffff


	//   ....[160]....
        /*0510*/ 	.word	0xffffffff


	//   ....[161]....
        /*0514*/ 	.word	0xffffffff


	//   ....[162]....
        /*0518*/ 	.word	0xffffffff


	//   ....[163]....
        /*051c*/ 	.word	0xffffffff


	//   ....[164]....
        /*0520*/ 	.word	0xffffffff


	//   ....[165]....
        /*0524*/ 	.word	0xffffffff


	//   ....[166]....
        /*0528*/ 	.word	0xffffffff


	//   ....[167]....
        /*052c*/ 	.word	0xffffffff


	//   ....[168]....
        /*0530*/ 	.word	0xffffffff


	//   ....[169]....
        /*0534*/ 	.word	0xffffffff


	//   ....[170]....
        /*0538*/ 	.word	0xffffffff


	//   ....[171]....
        /*053c*/ 	.word	0xffffffff


	//   ....[172]....
        /*0540*/ 	.word	0xffffffff


	//   ....[173]....
        /*0544*/ 	.word	0xffffffff


	//   ....[174]....
        /*0548*/ 	.word	0xffffffff


	//   ....[175]....
        /*054c*/ 	.word	0xffffffff


	//   ....[176]....
        /*0550*/ 	.word	0xffffffff


	//   ....[177]....
        /*0554*/ 	.word	0xffffffff


	//   ....[178]....
        /*0558*/ 	.word	0xffffffff


	//   ....[179]....
        /*055c*/ 	.word	0xffffffff


	//   ....[180]....
        /*0560*/ 	.word	0xffffffff


	//   ....[181]....
        /*0564*/ 	.word	0xffffffff


	//   ....[182]....
        /*0568*/ 	.word	0xffffffff


	//   ....[183]....
        /*056c*/ 	.word	0xffffffff


	//   ....[184]....
        /*0570*/ 	.word	0xffffffff


	//   ....[185]....
        /*0574*/ 	.word	0xffffffff


	//   ....[186]....
        /*0578*/ 	.word	0xffffffff


	//   ....[187]....
        /*057c*/ 	.word	0xffffffff


	//   ....[188]....
        /*0580*/ 	.word	0xffffffff


	//   ....[189]....
        /*0584*/ 	.word	0xffffffff


	//   ....[190]....
        /*0588*/ 	.word	0xffffffff


	//   ....[191]....
        /*058c*/ 	.word	0xffffffff


	//   ....[192]....
        /*0590*/ 	.word	0xffffffff


	//   ....[193]....
        /*0594*/ 	.word	0xffffffff


	//   ....[194]....
        /*0598*/ 	.word	0xffffffff


	//----- nvinfo : EIATTR_COOP_GROUP_INSTR_OFFSETS
	.align		4
.L_202:
        /*059c*/ 	.byte	0x04, 0x28
        /*059e*/ 	.short	(.L_204 - .L_203)


	//   ....[0]....
.L_203:
        /*05a0*/ 	.word	0x000000a0


	//   ....[1]....
        /*05a4*/ 	.word	0x00001150


	//   ....[2]....
        /*05a8*/ 	.word	0x00001190


	//   ....[3]....
        /*05ac*/ 	.word	0x00001360


	//   ....[4]....
        /*05b0*/ 	.word	0x00001390


	//   ....[5]....
        /*05b4*/ 	.word	0x00001420


	//   ....[6]....
        /*05b8*/ 	.word	0x00001450


	//   ....[7]....
        /*05bc*/ 	.word	0x000014e0


	//   ....[8]....
        /*05c0*/ 	.word	0x00001510


	//   ....[9]....
        /*05c4*/ 	.word	0x000015a0


	//   ....[10]....
        /*05c8*/ 	.word	0x000015d0


	//   ....[11]....
        /*05cc*/ 	.word	0x00001660


	//   ....[12]....
        /*05d0*/ 	.word	0x00001690


	//   ....[13]....
        /*05d4*/ 	.word	0x00001720


	//   ....[14]....
        /*05d8*/ 	.word	0x00001750


	//   ....[15]....
        /*05dc*/ 	.word	0x000017d0


	//   ....[16]....
        /*05e0*/ 	.word	0x00001810


	//   ....[17]....
        /*05e4*/ 	.word	0x00001c80


	//   ....[18]....
        /*05e8*/ 	.word	0x00001ca0


	//   ....[19]....
        /*05ec*/ 	.word	0x00001cb0


	//   ....[20]....
        /*05f0*/ 	.word	0x00001cc0


	//   ....[21]....
        /*05f4*/ 	.word	0x00001cd0


	//   ....[22]....
        /*05f8*/ 	.word	0x00001ce0


	//   ....[23]....
        /*05fc*/ 	.word	0x00001cf0


	//   ....[24]....
        /*0600*/ 	.word	0x00001d20


	//   ....[25]....
        /*0604*/ 	.word	0x00001d40


	//   ....[26]....
        /*0608*/ 	.word	0x00001d70


	//   ....[27]....
        /*060c*/ 	.word	0x00001d80


	//   ....[28]....
        /*0610*/ 	.word	0x00001d90


	//   ....[29]....
        /*0614*/ 	.word	0x00001dc0


	//   ....[30]....
        /*0618*/ 	.word	0x00001df0


	//   ....[31]....
        /*061c*/ 	.word	0x000022f0


	//   ....[32]....
        /*0620*/ 	.word	0x00002300


	//   ....[33]....
        /*0624*/ 	.word	0x00002320


	//   ....[34]....
        /*0628*/ 	.word	0x00002440


	//   ....[35]....
        /*062c*/ 	.word	0x00002450


	//   ....[36]....
        /*0630*/ 	.word	0x00002470


	//   ....[37]....
        /*0634*/ 	.word	0x00002480


	//   ....[38]....
        /*0638*/ 	.word	0x000024c0


	//   ....[39]....
        /*063c*/ 	.word	0x000024e0


	//   ....[40]....
        /*0640*/ 	.word	0x00002520


	//   ....[41]....
        /*0644*/ 	.word	0x00002540


	//   ....[42]....
        /*0648*/ 	.word	0x00002560


	//   ....[43]....
        /*064c*/ 	.word	0x00002570


	//   ....[44]....
        /*0650*/ 	.word	0x00002620


	//   ....[45]....
        /*0654*/ 	.word	0x000030c0


	//   ....[46]....
        /*0658*/ 	.word	0x000030e0


	//   ....[47]....
        /*065c*/ 	.word	0x000030f0


	//   ....[48]....
        /*0660*/ 	.word	0x00003100


	//   ....[49]....
        /*0664*/ 	.word	0x00003110


	//   ....[50]....
        /*0668*/ 	.word	0x00003120


	//   ....[51]....
        /*066c*/ 	.word	0x00003130


	//   ....[52]....
        /*0670*/ 	.word	0x00003140


	//   ....[53]....
        /*0674*/ 	.word	0x00003160


	//   ....[54]....
        /*0678*/ 	.word	0x00003180


	//   ....[55]....
        /*067c*/ 	.word	0x000031a0


	//   ....[56]....
        /*0680*/ 	.word	0x000031d0


	//   ....[57]....
        /*0684*/ 	.word	0x000031f0


	//   ....[58]....
        /*0688*/ 	.word	0x00003210


	//   ....[59]....
        /*068c*/ 	.word	0x00003540


	//   ....[60]....
        /*0690*/ 	.word	0x00003550


	//   ....[61]....
        /*0694*/ 	.word	0x00003560


	//   ....[62]....
        /*0698*/ 	.word	0x00003570


	//   ....[63]....
        /*069c*/ 	.word	0x00004410


	//   ....[64]....
        /*06a0*/ 	.word	0x00004640


	//   ....[65]....
        /*06a4*/ 	.word	0x00004860


	//   ....[66]....
        /*06a8*/ 	.word	0x00004a00


	//   ....[67]....
        /*06ac*/ 	.word	0x00004a30


	//   ....[68]....
        /*06b0*/ 	.word	0x00004bd0


	//   ....[69]....
        /*06b4*/ 	.word	0x00004da0


	//   ....[70]....
        /*06b8*/ 	.word	0x00004ee0


	//   ....[71]....
        /*06bc*/ 	.word	0x00007aa0


	//   ....[72]....
        /*06c0*/ 	.word	0x00007ac0


	//   ....[73]....
        /*06c4*/ 	.word	0x00007ad0


	//   ....[74]....
        /*06c8*/ 	.word	0x00007ae0


	//   ....[75]....
        /*06cc*/ 	.word	0x00007af0


	//   ....[76]....
        /*06d0*/ 	.word	0x00007b00


	//   ....[77]....
        /*06d4*/ 	.word	0x00007b10


	//   ....[78]....
        /*06d8*/ 	.word	0x00007b20


	//   ....[79]....
        /*06dc*/ 	.word	0x00007b30


	//   ....[80]....
        /*06e0*/ 	.word	0x00007b40


	//   ....[81]....
        /*06e4*/ 	.word	0x00007b50


	//   ....[82]....
        /*06e8*/ 	.word	0x00007b60


	//   ....[83]....
        /*06ec*/ 	.word	0x00007b70


	//   ....[84]....
        /*06f0*/ 	.word	0x00007b80


	//   ....[85]....
        /*06f4*/ 	.word	0x00008710


	//   ....[86]....
        /*06f8*/ 	.word	0x00008730


	//   ....[87]....
        /*06fc*/ 	.word	0x00008740


	//   ....[88]....
        /*0700*/ 	.word	0x00008750


	//   ....[89]....
        /*0704*/ 	.word	0x00008760


	//   ....[90]....
        /*0708*/ 	.word	0x00008770


	//   ....[91]....
        /*070c*/ 	.word	0x00008780


	//   ....[92]....
        /*0710*/ 	.word	0x000087a0


	//   ....[93]....
        /*0714*/ 	.word	0x000087b0


	//   ....[94]....
        /*0718*/ 	.word	0x000087d0


	//   ....[95]....
        /*071c*/ 	.word	0x00008820


	//   ....[96]....
        /*0720*/ 	.word	0x00008860


	//   ....[97]....
        /*0724*/ 	.word	0x00008880


	//   ....[98]....
        /*0728*/ 	.word	0x00008890


	//   ....[99]....
        /*072c*/ 	.word	0x00008b00


	//   ....[100]....
        /*0730*/ 	.word	0x00008b10


	//   ....[101]....
        /*0734*/ 	.word	0x00008b20


	//   ....[102]....
        /*0738*/ 	.word	0x00008b30


	//   ....[103]....
        /*073c*/ 	.word	0x00009a10


	//   ....[104]....
        /*0740*/ 	.word	0x00009cd0


	//   ....[105]....
        /*0744*/ 	.word	0x00009ef0


	//   ....[106]....
        /*0748*/ 	.word	0x0000a030


	//   ....[107]....
        /*074c*/ 	.word	0x0000a240


	//   ....[108]....
        /*0750*/ 	.word	0x0000a290


	//   ....[109]....
        /*0754*/ 	.word	0x0000a2b0


	//   ....[110]....
        /*0758*/ 	.word	0x0000a3b0


	//   ....[111]....
        /*075c*/ 	.word	0x0000d120


	//   ....[112]....
        /*0760*/ 	.word	0x0000d140


	//   ....[113]....
        /*0764*/ 	.word	0x0000d150


	//   ....[114]....
        /*0768*/ 	.word	0x0000d160


	//   ....[115]....
        /*076c*/ 	.word	0x0000d170


	//   ....[116]....
        /*0770*/ 	.word	0x0000d180


	//   ....[117]....
        /*0774*/ 	.word	0x0000d190


	//   ....[118]....
        /*0778*/ 	.word	0x0000d1b0


	//   ....[119]....
        /*077c*/ 	.word	0x0000d1c0


	//   ....[120]....
        /*0780*/ 	.word	0x0000d1e0


	//   ....[121]....
        /*0784*/ 	.word	0x0000d200


	//   ....[122]....
        /*0788*/ 	.word	0x0000d270


	//   ....[123]....
        /*078c*/ 	.word	0x0000d290


	//   ....[124]....
        /*0790*/ 	.word	0x0000d2b0


	//   ....[125]....
        /*0794*/ 	.word	0x0000d6b0


	//   ....[126]....
        /*0798*/ 	.word	0x0000d6e0


	//   ....[127]....
        /*079c*/ 	.word	0x0000d6f0


	//   ....[128]....
        /*07a0*/ 	.word	0x0000d710


	//   ....[129]....
        /*07a4*/ 	.word	0x0000d730


	//   ....[130]....
        /*07a8*/ 	.word	0x0000d760


	//   ....[131]....
        /*07ac*/ 	.word	0x0000d780


	//   ....[132]....
        /*07b0*/ 	.word	0x0000d7a0


	//   ....[133]....
        /*07b4*/ 	.word	0x0000d7d0


	//   ....[134]....
        /*07b8*/ 	.word	0x0000d7f0


	//   ....[135]....
        /*07bc*/ 	.word	0x0000d810


	//   ....[136]....
        /*07c0*/ 	.word	0x0000d850


	//   ....[137]....
        /*07c4*/ 	.word	0x0000d900


	//   ....[138]....
        /*07c8*/ 	.word	0x0000d920


	//   ....[139]....
        /*07cc*/ 	.word	0x0000e570


	//   ....[140]....
        /*07d0*/ 	.word	0x0000e5f0


	//   ....[141]....
        /*07d4*/ 	.word	0x0000e6f0


	//   ....[142]....
        /*07d8*/ 	.word	0x0000e750


	//   ....[143]....
        /*07dc*/ 	.word	0x0000e780


	//   ....[144]....
        /*07e0*/ 	.word	0x0000e830


	//   ....[145]....
        /*07e4*/ 	.word	0x0000eab0


	//   ....[146]....
        /*07e8*/ 	.word	0x0000ede0


	//   ....[147]....
        /*07ec*/ 	.word	0x00011200


	//   ....[148]....
        /*07f0*/ 	.word	0x00011210


	//   ....[149]....
        /*07f4*/ 	.word	0x00011220


	//   ....[150]....
        /*07f8*/ 	.word	0x00011240


	//   ....[151]....
        /*07fc*/ 	.word	0x00011260


	//   ....[152]....
        /*0800*/ 	.word	0x00011270


	//   ....[153]....
        /*0804*/ 	.word	0x000112a0


	//   ....[154]....
        /*0808*/ 	.word	0x000112d0


	//   ....[155]....
        /*080c*/ 	.word	0x00012710


	//   ....[156]....
        /*0810*/ 	.word	0x00012750


	//   ....[157]....
        /*0814*/ 	.word	0x00012770


	//   ....[158]....
        /*0818*/ 	.word	0x000127a0


	//   ....[159]....
        /*081c*/ 	.word	0x000127d0


	//   ....[160]....
        /*0820*/ 	.word	0x00012810


	//   ....[161]....
        /*0824*/ 	.word	0x00012850


	//   ....[162]....
        /*0828*/ 	.word	0x00012870


	//   ....[163]....
        /*082c*/ 	.word	0x00012900


	//   ....[164]....
        /*0830*/ 	.word	0x00012910


	//   ....[165]....
        /*0834*/ 	.word	0x00012940


	//   ....[166]....
        /*0838*/ 	.word	0x00012980


	//   ....[167]....
        /*083c*/ 	.word	0x000129a0


	//   ....[168]....
        /*0840*/ 	.word	0x000129d0


	//   ....[169]....
        /*0844*/ 	.word	0x00012a20


	//   ....[170]....
        /*0848*/ 	.word	0x00012a50


	//   ....[171]....
        /*084c*/ 	.word	0x00012a60


	//   ....[172]....
        /*0850*/ 	.word	0x00012b60


	//   ....[173]....
        /*0854*/ 	.word	0x00012b80


	//   ....[174]....
        /*0858*/ 	.word	0x00012ba0


	//   ....[175]....
        /*085c*/ 	.word	0x00012bd0


	//   ....[176]....
        /*0860*/ 	.word	0x00012bf0


	//   ....[177]....
        /*0864*/ 	.word	0x00012c80


	//   ....[178]....
        /*0868*/ 	.word	0x00012ca0


	//   ....[179]....
        /*086c*/ 	.word	0x00013520


	//   ....[180]....
        /*0870*/ 	.word	0x00013550


	//   ....[181]....
        /*0874*/ 	.word	0x00013580


	//   ....[182]....
        /*0878*/ 	.word	0x000135b0


	//   ....[183]....
        /*087c*/ 	.word	0x000135e0


	//   ....[184]....
        /*0880*/ 	.word	0x00013610


	//   ....[185]....
        /*0884*/ 	.word	0x00013640


	//   ....[186]....
        /*0888*/ 	.word	0x00013660


	//   ....[187]....
        /*088c*/ 	.word	0x00013690


	//   ....[188]....
        /*0890*/ 	.word	0x000136a0


	//   ....[189]....
        /*0894*/ 	.word	0x000136b0


	//   ....[190]....
        /*0898*/ 	.word	0x000136c0


	//   ....[191]....
        /*089c*/ 	.word	0x000136d0


	//   ....[192]....
        /*08a0*/ 	.word	0x000136e0


	//   ....[193]....
        /*08a4*/ 	.word	0x00013710


	//   ....[194]....
        /*08a8*/ 	.word	0x00013730


	//----- nvinfo : EIATTR_EXIT_INSTR_OFFSETS
	.align		4
.L_204:
        /*08ac*/ 	.byte	0x04, 0x1c
        /*08ae*/ 	.short	(.L_206 - .L_205)


	//   ....[0]....
.L_205:
        /*08b0*/ 	.word	0x00000450


	//   ....[1]....
        /*08b4*/ 	.word	0x00012d30


	//   ....[2]....
        /*08b8*/ 	.word	0x00012d70


	//   ....[3]....
        /*08bc*/ 	.word	0x00013890


	//   ....[4]....
        /*08c0*/ 	.word	0x000138d0


	//----- nvinfo : EIATTR_CTAIDZ_USED
	.align		4
.L_206:
        /*08c4*/ 	.byte	0x01, 0x04
	.zero		2


	//----- nvinfo : EIATTR_MAX_THREADS
	.align		4
        /*08c8*/ 	.byte	0x04, 0x05
        /*08ca*/ 	.short	(.L_208 - .L_207)
.L_207:
        /*08cc*/ 	.word	0x00000080
        /*08d0*/ 	.word	0x00000001
        /*08d4*/ 	.word	0x00000001


	//----- nvinfo : EIATTR_CRS_STACK_SIZE
	.align		4
.L_208:
        /*08d8*/ 	.byte	0x04, 0x1e
        /*08da*/ 	.short	(.L_210 - .L_209)
.L_209:
        /*08dc*/ 	.word	0x00000000
.L_210:


//--------------------- .nv.info._ZN7cutlass13device_kernelIN5flash19enable_sm80_to_sm89INS1_16FlashAttnFwdSm80INS1_25CollectiveMainloopFwdSm80ILi4ELi1ELb0EN4cute5tupleIJNS5_1CILi128EEENS7_ILi112EEENS7_ILi64EEEEEELi64ENS_10bfloat16_tEfNS_4arch4Sm80ELb1ELb0ELb0ELb1ELb1ELb1ELb1ELb0EEENS1_21CollectiveEpilogueFwdINS6_IJS8_SA_S9_EEENS6_IJNS7_ILi1EEESI_SI_EEESC_SE_Li128ELb1ELb1ELb0ELb0EEENS1_19SingleTileSchedulerILb1ELb0ELb1ELi128EEEEEEEEEvNT_6ParamsE --------------------------
	.section	.nv.info._ZN7cutlass13device_kernelIN5flash19enable_sm80_to_sm89INS1_16FlashAttnFwdSm80INS1_25CollectiveMainloopFwdSm80ILi4ELi1ELb0EN4cute5tupleIJNS5_1CILi128EEENS7_ILi112EEENS7_ILi64EEEEEELi64ENS_10bfloat16_tEfNS_4arch4Sm80ELb1ELb0ELb0ELb1ELb1ELb1ELb1ELb0EEENS1_21CollectiveEpilogueFwdINS6_IJS8_SA_S9_EEENS6_IJNS7_ILi1EEESI_SI_EEESC_SE_Li128ELb1ELb1ELb0ELb0EEENS1_19SingleTileSchedulerILb1ELb0ELb1ELi128EEEEEEEEEvNT_6ParamsE,"",@"SHT_CUDA_INFO"
	.sectionflags	@""
	.align	4


	//----- nvinfo : EIATTR_CUDA_API_VERSION
	.align		4
        /*0000*/ 	.byte	0x04, 0x37
        /*0002*/ 	.short	(.L_212 - .L_211)
.L_211:
        /*0004*/ 	.word	0x00000082


	//----- nvinfo : EIATTR_SW2861232_WAR
	.align		4
.L_212:
        /*0008*/ 	.byte	0x01, 0x35
	.zero		2


	//----- nvinfo : EIATTR_PARAM_CBANK
	.align		4
        /*000c*/ 	.byte	0x04, 0x0a
        /*000e*/ 	.short	(.L_214 - .L_213)
	.align		4
.L_213:
        /*0010*/ 	.word	index@(.nv.constant0._ZN7cutlass13device_kernelIN5flash19enable_sm80_to_sm89INS1_16FlashAttnFwdSm80INS1_25CollectiveMainloopFwdSm80ILi4ELi1ELb0EN4cute5tupleIJNS5_1CILi128EEENS7_ILi112EEENS7_ILi64EEEEEELi64ENS_10bfloat16_tEfNS_4arch4Sm80ELb1ELb0ELb0ELb1ELb1ELb1ELb1ELb0EEENS1_21CollectiveEpilogueFwdINS6_IJS8_SA_S9_EEENS6_IJNS7_ILi1EEESI_SI_EEESC_SE_Li128ELb1ELb1ELb0ELb0EEENS1_19SingleTileSchedulerILb1ELb0ELb1ELi128EEEEEEEEEvNT_6ParamsE)
        /*0014*/ 	.short	0x0160
        /*0016*/ 	.short	0x0418


	//----- nvinfo : EIATTR_CBANK_PARAM_SIZE
	.align		4
.L_214:
        /*0018*/ 	.byte	0x03, 0x19
        /*001a*/ 	.short	0x0418


	//----- nvinfo : EIATTR_KPARAM_INFO
	.align		4
        /*001c*/ 	.byte	0x04, 0x17
        /*001e*/ 	.short	(.L_216 - .L_215)
.L_215:
        /*0020*/ 	.word	0x00000000
        /*0024*/ 	.short	0x0000
        /*0026*/ 	.short	0x0000
        /*0028*/ 	.byte	0x00, 0xf0, 0x61, 0x10


	//----- nvinfo : EIATTR_MAXREG_COUNT
	.align		4
.L_216:
        /*002c*/ 	.byte	0x03, 0x1b
        /*002e*/ 	.short	0x00ff


	//----- nvinfo : EIATTR_NUM_BARRIERS
	.align		4
        /*0030*/ 	.byte	0x02, 0x4c
        /*0032*/ 	.byte	0x02
	.zero		1


	//----- nvinfo : EIATTR_ANNOTATIONS
	.align		4
        /*0034*/ 	.byte	0x04, 0x55
        /*0036*/ 	.short	(.L_218 - .L_217)


	//   ....[0]....
.L_217:
        /* <DEDUP_REMOVED lines=38> */


	//----- nvinfo : EIATTR_MERCURY_ISA_VERSION
	.align		4
.L_218:
        /*0288*/ 	.byte	0x03, 0x5f
        /*028a*/ 	.short	0x0000


	//----- nvinfo : EIATTR_COOP_GROUP_MASK_REGIDS
	.align		4
        /*028c*/ 	.byte	0x04, 0x29
        /*028e*/ 	.short	(.L_220 - .L_219)


	//   ....[0]....
.L_219:
        /*0290*/ 	.word	0xffffffff


	//   ....[1]....
        /*0294*/ 	.word	0xffffffff


	//   ....[2]....
        /*0298*/ 	.word	0xffffffff


	//   ....[3]....
        /*029c*/ 	.word	0xffffffff


	//   ....[4]....
        /*02a0*/ 	.word	0xffffffff


	//   ....[5]....
        /*02a4*/ 	.word	0xffffffff


	//   ....[6]....
        /*02a8*/ 	.word	0xffffffff


	//   ....[7]....
        /*02ac*/ 	.word	0xffffffff


	//   ....[8]....
        /*02b0*/ 	.word	0xffffffff


	//   ....[9]....
        /*02b4*/ 	.word	0xffffffff


	//   ....[10]....
        /*02b8*/ 	.word	0xffffffff


	//   ....[11]....
        /*02bc*/ 	.word	0xffffffff


	//   ....[12]....
        /*02c0*/ 	.word	0xffffffff


	//   ....[13]....
        /*02c4*/ 	.word	0xffffffff


	//   ....[14]....
        /*02c8*/ 	.word	0xffffffff


	//   ....[15]....
        /*02cc*/ 	.word	0xffffffff


	//   ....[16]....
        /*02d0*/ 	.word	0xffffffff


	//   ....[17]....
        /*02d4*/ 	.word	0xffffffff


	//   ....[18]....
        /*02d8*/ 	.word	0xffffffff


	//   ....[19]....
        /*02dc*/ 	.word	0xffffffff


	//   ....[20]....
        /*02e0*/ 	.word	0xffffffff


	//   ....[21]....
        /*02e4*/ 	.word	0xffffffff


	//   ....[22]....
        /*02e8*/ 	.word	0xffffffff


	//   ....[23]....
        /*02ec*/ 	.word	0xffffffff


	//   ....[24]....
        /*02f0*/ 	.word	0xffffffff


	//   ....[25]....
        /*02f4*/ 	.word	0xffffffff


	//   ....[26]....
        /*02f8*/ 	.word	0xffffffff


	//   ....[27]....
        /*02fc*/ 	.word	0xffffffff


	//   ....[28]....
        /*0300*/ 	.word	0xffffffff


	//   ....[29]....
        /*0304*/ 	.word	0xffffffff


	//   ....[30]....
        /*0308*/ 	.word	0xffffffff


	//   ....[31]....
        /*030c*/ 	.word	0xffffffff


	//   ....[32]....
        /*0310*/ 	.word	0xffffffff


	//   ....[33]....
        /*0314*/ 	.word	0xffffffff


	//   ....[34]....
        /*0318*/ 	.word	0xffffffff


	//   ....[35]....
        /*031c*/ 	.word	0xffffffff


	//   ....[36]....
        /*0320*/ 	.word	0xffffffff


	//   ....[37]....
        /*0324*/ 	.word	0xffffffff


	//   ....[38]....
        /*0328*/ 	.word	0xffffffff


	//   ....[39]....
        /*032c*/ 	.word	0xffffffff


	//   ....[40]....
        /*0330*/ 	.word	0xffffffff


	//   ....[41]....
        /*0334*/ 	.word	0xffffffff


	//   ....[42]....
        /*0338*/ 	.word	0xffffffff


	//   ....[43]....
        /*033c*/ 	.word	0xffffffff


	//   ....[44]....
        /*0340*/ 	.word	0xffffffff


	//   ....[45]....
        /*0344*/ 	.word	0xffffffff


	//   ....[46]....
        /*0348*/ 	.word	0xffffffff


	//   ....[47]....
        /*034c*/ 	.word	0xffffffff


	//   ....[48]....
        /*0350*/ 	.word	0xffffffff


	//   ....[49]....
        /*0354*/ 	.word	0xffffffff


	//   ....[50]....
        /*0358*/ 	.word	0xffffffff


	//   ....[51]....
        /*035c*/ 	.word	0xffffffff


	//   ....[52]....
        /*0360*/ 	.word	0xffffffff


	//   ....[53]....
        /*0364*/ 	.word	0xffffffff


	//   ....[54]....
        /*0368*/ 	.word	0xffffffff


	//   ....[55]....
        /*036c*/ 	.word	0xffffffff


	//   ....[56]....
        /*0370*/ 	.word	0xffffffff


	//   ....[57]....
        /*0374*/ 	.word	0xffffffff


	//   ....[58]....
        /*0378*/ 	.word	0xffffffff


	//   ....[59]....
        /*037c*/ 	.word	0xffffffff


	//   ....[60]....
        /*0380*/ 	.word	0xffffffff


	//   ....[61]....
        /*0384*/ 	.word	0xffffffff


	//   ....[62]....
        /*0388*/ 	.word	0xffffffff


	//   ....[63]....
        /*038c*/ 	.word	0xffffffff


	//   ....[64]....
        /*0390*/ 	.word	0xffffffff


	//   ....[65]....
        /*0394*/ 	.word	0xffffffff


	//   ....[66]....
        /*0398*/ 	.word	0xffffffff


	//   ....[67]....
        /*039c*/ 	.word	0xffffffff


	//   ....[68]....
        /*03a0*/ 	.word	0xffffffff


	//   ....[69]....
        /*03a4*/ 	.word	0xffffffff


	//   ....[70]....
        /*03a8*/ 	.word	0xffffffff


	//   ....[71]....
        /*03ac*/ 	.word	0xffffffff


	//   ....[72]....
        /*03b0*/ 	.word	0xffffffff


	//   ....[73]....
        /*03b4*/ 	.word	0xffffffff


	//   ....[74]....
        /*03b8*/ 	.word	0xffffffff


	//   ....[75]....
        /*03bc*/ 	.word	0xffffffff


	//   ....[76]....
        /*03c0*/ 	.word	0xffffffff


	//   ....[77]....
        /*03c4*/ 	.word	0xffffffff


	//   ....[78]....
        /*03c8*/ 	.word	0xffffffff


	//   ....[79]....
        /*03cc*/ 	.word	0xffffffff


	//   ....[80]....
        /*03d0*/ 	.word	0xffffffff


	//   ....[81]....
        /*03d4*/ 	.word	0xffffffff


	//   ....[82]....
        /*03d8*/ 	.word	0xffffffff


	//   ....[83]....
        /*03dc*/ 	.word	0xffffffff


	//   ....[84]....
        /*03e0*/ 	.word	0xffffffff


	//   ....[85]....
        /*03e4*/ 	.word	0xffffffff


	//   ....[86]....
        /*03e8*/ 	.word	0xffffffff


	//   ....[87]....
        /*03ec*/ 	.word	0xffffffff


	//   ....[88]....
        /*03f0*/ 	.word	0xffffffff


	//   ....[89]....
        /*03f4*/ 	.word	0xffffffff


	//   ....[90]....
        /*03f8*/ 	.word	0xffffffff


	//   ....[91]....
        /*03fc*/ 	.word	0xffffffff


	//   ....[92]....
        /*0400*/ 	.word	0xffffffff


	//   ....[93]....
        /*0404*/ 	.word	0xffffffff


	//   ....[94]....
        /*0408*/ 	.word	0xffffffff


	//   ....[95]....
        /*040c*/ 	.word	0xffffffff


	//   ....[96]....
        /*0410*/ 	.word	0xffffffff


	//   ....[97]....
        /*0414*/ 	.word	0xffffffff


	//   ....[98]....
        /*0418*/ 	.word	0xffffffff


	//   ....[99]....
        /*041c*/ 	.word	0xffffffff


	//   ....[100]....
        /*0420*/ 	.word	0xffffffff


	//   ....[101]....
        /*0424*/ 	.word	0xffffffff


	//   ....[102]....
        /*0428*/ 	.word	0xffffffff


	//   ....[103]....
        /*042c*/ 	.word	0xffffffff


	//   ....[104]....
        /*0430*/ 	.word	0xffffffff


	//   ....[105]....
        /*0434*/ 	.word	0xffffffff


	//   ....[106]....
        /*0438*/ 	.word	0xffffffff


	//   ....[107]....
        /*043c*/ 	.word	0xffffffff


	//   ....[108]....
        /*0440*/ 	.word	0xffffffff


	//   ....[109]....
        /*0444*/ 	.word	0xffffffff


	//   ....[110]....
        /*0448*/ 	.word	0xffffffff


	//   ....[111]....
        /*044c*/ 	.word	0xffffffff


	//   ....[112]....
        /*0450*/ 	.word	0xffffffff


	//   ....[113]....
        /*0454*/ 	.word	0xffffffff


	//   ....[114]....
        /*0458*/ 	.word	0xffffffff


	//   ....[115]....
        /*045c*/ 	.word	0xffffffff


	//   ....[116]....
        /*0460*/ 	.word	0xffffffff


	//   ....[117]....
        /*0464*/ 	.word	0xffffffff


	//   ....[118]....
        /*0468*/ 	.word	0xffffffff


	//   ....[119]....
        /*046c*/ 	.word	0xffffffff


	//   ....[120]....
        /*0470*/ 	.word	0xffffffff


	//   ....[121]....
        /*0474*/ 	.word	0xffffffff


	//   ....[122]....
        /*0478*/ 	.word	0xffffffff


	//   ....[123]....
        /*047c*/ 	.word	0xffffffff


	//   ....[124]....
        /*0480*/ 	.word	0xffffffff


	//   ....[125]....
        /*0484*/ 	.word	0xffffffff


	//   ....[126]....
        /*0488*/ 	.word	0xffffffff


	//   ....[127]....
        /*048c*/ 	.word	0xffffffff


	//   ....[128]....
        /*0490*/ 	.word	0xffffffff


	//   ....[129]....
        /*0494*/ 	.word	0xffffffff


	//   ....[130]....
        /*0498*/ 	.word	0xffffffff


	//   ....[131]....
        /*049c*/ 	.word	0xffffffff


	//   ....[132]....
        /*04a0*/ 	.word	0xffffffff


	//   ....[133]....
        /*04a4*/ 	.word	0xffffffff


	//   ....[134]....
        /*04a8*/ 	.word	0xffffffff


	//   ....[135]....
        /*04ac*/ 	.word	0xffffffff


	//   ....[136]....
        /*04b0*/ 	.word	0xffffffff


	//   ....[137]....
        /*04b4*/ 	.word	0xffffffff


	//   ....[138]....
        /*04b8*/ 	.word	0xffffffff


	//   ....[139]....
        /*04bc*/ 	.word	0xffffffff


	//   ....[140]....
        /*04c0*/ 	.word	0xffffffff


	//   ....[141]....
        /*04c4*/ 	.word	0xffffffff


	//   ....[142]....
        /*04c8*/ 	.word	0xffffffff


	//   ....[143]....
        /*04cc*/ 	.word	0xffffffff


	//   ....[144]....
        /*04d0*/ 	.word	0xffffffff


	//   ....[145]....
        /*04d4*/ 	.word	0xffffffff


	//   ....[146]....
        /*04d8*/ 	.word	0xffffffff


	//   ....[147]....
        /*04dc*/ 	.word	0xffffffff


	//   ....[148]....
        /*04e0*/ 	.word	0xffffffff


	//   ....[149]....
        /*04e4*/ 	.word	0xffffffff


	//   ....[150]....
        /*04e8*/ 	.word	0xffffffff


	//   ....[151]....
        /*04ec*/ 	.word	0xffffffff


	//   ....[152]....
        /*04f0*/ 	.word	0xffffffff


	//   ....[153]....
        /*04f4*/ 	.word	0xffffffff


	//   ....[154]....
        /*04f8*/ 	.word	0xffffffff


	//   ....[155]....
        /*04fc*/ 	.word	0xffffffff


	//   ....[156]....
        /*0500*/ 	.word	0xffffffff


	//   ....[157]....
        /*0504*/ 	.word	0xffffffff


	//   ....[158]....
        /*0508*/ 	.word	0xffffffff


	//   ....[159]....
        /*050c*/ 	.word	0xffffffff


	//   ....[160]....
        /*0510*/ 	.word	0xffffffff


	//   ....[161]....
        /*0514*/ 	.word	0xffffffff


	//   ....[162]....
        /*0518*/ 	.word	0xffffffff


	//   ....[163]....
        /*051c*/ 	.word	0xffffffff


	//   ....[164]....
        /*0520*/ 	.word	0xffffffff


	//   ....[165]....
        /*0524*/ 	.word	0xffffffff


	//   ....[166]....
        /*0528*/ 	.word	0xffffffff


	//   ....[167]....
        /*052c*/ 	.word	0xffffffff


	//   ....[168]....
        /*0530*/ 	.word	0xffffffff


	//   ....[169]....
        /*0534*/ 	.word	0xffffffff


	//   ....[170]....
        /*0538*/ 	.word	0xffffffff


	//   ....[171]....
        /*053c*/ 	.word	0xffffffff


	//   ....[172]....
        /*0540*/ 	.word	0xffffffff


	//   ....[173]....
        /*0544*/ 	.word	0xffffffff


	//   ....[174]....
        /*0548*/ 	.word	0xffffffff


	//   ....[175]....
        /*054c*/ 	.word	0xffffffff


	//   ....[176]....
        /*0550*/ 	.word	0xffffffff


	//   ....[177]....
        /*0554*/ 	.word	0xffffffff


	//   ....[178]....
        /*0558*/ 	.word	0xffffffff


	//   ....[179]....
        /*055c*/ 	.word	0xffffffff


	//   ....[180]....
        /*0560*/ 	.word	0xffffffff


	//   ....[181]....
        /*0564*/ 	.word	0xffffffff


	//   ....[182]....
        /*0568*/ 	.word	0xffffffff


	//   ....[183]....
        /*056c*/ 	.word	0xffffffff


	//   ....[184]....
        /*0570*/ 	.word	0xffffffff


	//   ....[185]....
        /*0574*/ 	.word	0xffffffff


	//   ....[186]....
        /*0578*/ 	.word	0xffffffff


	//   ....[187]....
        /*057c*/ 	.word	0xffffffff


	//   ....[188]....
        /*0580*/ 	.word	0xffffffff


	//   ....[189]....
        /*0584*/ 	.word	0xffffffff


	//   ....[190]....
        /*0588*/ 	.word	0xffffffff


	//   ....[191]....
        /*058c*/ 	.word	0xffffffff


	//   ....[192]....
        /*0590*/ 	.word	0xffffffff


	//   ....[193]....
        /*0594*/ 	.word	0xffffffff


	//   ....[194]....
        /*0598*/ 	.word	0xffffffff


	//   ....[195]....
        /*059c*/ 	.word	0xffffffff


	//   ....[196]....
        /*05a0*/ 	.word	0xffffffff


	//   ....[197]....
        /*05a4*/ 	.word	0xffffffff


	//   ....[198]....
        /*05a8*/ 	.word	0xffffffff


	//   ....[199]....
        /*05ac*/ 	.word	0xffffffff


	//   ....[200]....
        /*05b0*/ 	.word	0xffffffff


	//   ....[201]....
        /*05b4*/ 	.word	0xffffffff


	//   ....[202]....
        /*05b8*/ 	.word	0xffffffff


	//   ....[203]....
        /*05bc*/ 	.word	0xffffffff


	//   ....[204]....
        /*05c0*/ 	.word	0xffffffff


	//   ....[205]....
        /*05c4*/ 	.word	0xffffffff


	//   ....[206]....
        /*05c8*/ 	.word	0xffffffff


	//   ....[207]....
        /*05cc*/ 	.word	0xffffffff


	//   ....[208]....
        /*05d0*/ 	.word	0xffffffff


	//   ....[209]....
        /*05d4*/ 	.word	0xffffffff


	//   ....[210]....
        /*05d8*/ 	.word	0xffffffff


	//   ....[211]....
        /*05dc*/ 	.word	0xffffffff


	//   ....[212]....
        /*05e0*/ 	.word	0xffffffff


	//   ....[213]....
        /*05e4*/ 	.word	0xffffffff


	//   ....[214]....
        /*05e8*/ 	.word	0xffffffff


	//   ....[215]....
        /*05ec*/ 	.word	0xffffffff


	//   ....[216]....
        /*05f0*/ 	.word	0xffffffff


	//   ....[217]....
        /*05f4*/ 	.word	0xffffffff


	//   ....[218]....
        /*05f8*/ 	.word	0xffffffff


	//   ....[219]....
        /*05fc*/ 	.word	0xffffffff


	//   ....[220]....
        /*0600*/ 	.word	0xffffffff


	//   ....[221]....
        /*0604*/ 	.word	0xffffffff


	//   ....[222]....
        /*0608*/ 	.word	0xffffffff


	//   ....[223]....
        /*060c*/ 	.word	0xffffffff


	//   ....[224]....
        /*0610*/ 	.word	0xffffffff


	//   ....[225]....
        /*0614*/ 	.word	0xffffffff


	//   ....[226]....
        /*0618*/ 	.word	0xffffffff


	//   ....[227]....
        /*061c*/ 	.word	0xffffffff


	//   ....[228]....
        /*0620*/ 	.word	0xffffffff


	//   ....[229]....
        /*0624*/ 	.word	0xffffffff


	//   ....[230]....
        /*0628*/ 	.word	0xffffffff


	//   ....[231]....
        /*062c*/ 	.word	0xffffffff


	//   ....[232]....
        /*0630*/ 	.word	0xffffffff


	//   ....[233]....
        /*0634*/ 	.word	0xffffffff


	//   ....[234]....
        /*0638*/ 	.word	0xffffffff


	//   ....[235]....
        /*063c*/ 	.word	0xffffffff


	//   ....[236]....
        /*0640*/ 	.word	0xffffffff


	//   ....[237]....
        /*0644*/ 	.word	0xffffffff


	//   ....[238]....
        /*0648*/ 	.word	0xffffffff


	//   ....[239]....
        /*064c*/ 	.word	0xffffffff


	//   ....[240]....
        /*0650*/ 	.word	0xffffffff


	//   ....[241]....
        /*0654*/ 	.word	0xffffffff


	//   ....[242]....
        /*0658*/ 	.word	0xffffffff


	//   ....[243]....
        /*065c*/ 	.word	0xffffffff


	//   ....[244]....
        /*0660*/ 	.word	0xffffffff


	//   ....[245]....
        /*0664*/ 	.word	0xffffffff


	//   ....[246]....
        /*0668*/ 	.word	0xffffffff


	//   ....[247]....
        /*066c*/ 	.word	0xffffffff


	//   ....[248]....
        /*0670*/ 	.word	0xffffffff


	//   ....[249]....
        /*0674*/ 	.word	0xffffffff


	//   ....[250]....
        /*0678*/ 	.word	0xffffffff


	//   ....[251]....
        /*067c*/ 	.word	0xffffffff


	//   ....[252]....
        /*0680*/ 	.word	0xffffffff


	//   ....[253]....
        /*0684*/ 	.word	0xffffffff


	//   ....[254]....
        /*0688*/ 	.word	0xffffffff


	//   ....[255]....
        /*068c*/ 	.word	0xffffffff


	//   ....[0]....
        /*0690*/ 	.word	0xffffffff


	//   ....[1]....
        /*0694*/ 	.word	0xffffffff


	//   ....[2]....
        /*0698*/ 	.word	0xffffffff


	//----- nvinfo : EIATTR_COOP_GROUP_INSTR_OFFSETS
	.align		4
.L_220:
        /*069c*/ 	.byte	0x04, 0x28
        /*069e*/ 	.short	(.L_222 - .L_221)


	//   ....[0]....
.L_221:
        /*06a0*/ 	.word	0x000000a0


	//   ....[1]....
        /*06a4*/ 	.word	0x00002c70


	//   ....[2]....
        /*06a8*/ 	.word	0x00002cc0


	//   ....[3]....
        /*06ac*/ 	.word	0x000034b0


	//   ....[4]....
        /*06b0*/ 	.word	0x000034d0


	//   ....[5]....
        /*06b4*/ 	.word	0x00003c40


	//   ....[6]....
        /*06b8*/ 	.word	0x00003c60


	//   ....[7]....
        /*06bc*/ 	.word	0x000043d0


	//   ....[8]....
        /*06c0*/ 	.word	0x000043e0


	//   ....[9]....
        /*06c4*/ 	.word	0x00004c80


	//   ....[10]....
        /*06c8*/ 	.word	0x00004cd0


	//   ....[11]....
        /*06cc*/ 	.word	0x000059e0


	//   ....[12]....
        /*06d0*/ 	.word	0x00005a10


	//   ....[13]....
        /*06d4*/ 	.word	0x00006150


	//   ....[14]....
        /*06d8*/ 	.word	0x00006180


	//   ....[15]....
        /*06dc*/ 	.word	0x000068c0


	//   ....[16]....
        /*06e0*/ 	.word	0x000068e0


	//   ....[17]....
        /*06e4*/ 	.word	0x00007040


	//   ....[18]....
        /*06e8*/ 	.word	0x00007070


	//   ....[19]....
        /*06ec*/ 	.word	0x000071b0


	//   ....[20]....
        /*06f0*/ 	.word	0x000071e0


	//   ....[21]....
        /*06f4*/ 	.word	0x000072d0


	//   ....[22]....
        /*06f8*/ 	.word	0x00007300


	//   ....[23]....
        /*06fc*/ 	.word	0x000073f0


	//   ....[24]....
        /*0700*/ 	.word	0x00007410


	//   ....[25]....
        /*0704*/ 	.word	0x00007c70


	//   ....[26]....
        /*0708*/ 	.word	0x00007c90


	//   ....[27]....
        /*070c*/ 	.word	0x00007d80


	//   ....[28]....
        /*0710*/ 	.word	0x00007db0


	//   ....[29]....
        /*0714*/ 	.word	0x00007ea0


	//   ....[30]....
        /*0718*/ 	.word	0x00007ed0


	//   ....[31]....
        /*071c*/ 	.word	0x00007fc0


	//   ....[32]....
        /*0720*/ 	.word	0x00007ff0


	//   ....[33]....
        /*0724*/ 	.word	0x00008b90


	//   ....[34]....
        /*0728*/ 	.word	0x00008bd0


	//   ....[35]....
        /*072c*/ 	.word	0x00008da0


	//   ....[36]....
        /*0730*/ 	.word	0x00008dd0


	//   ....[37]....
        /*0734*/ 	.word	0x00008e60


	//   ....[38]....
        /*0738*/ 	.word	0x00008e90


	//   ....[39]....
        /*073c*/ 	.word	0x00008f20


	//   ....[40]....
        /*0740*/ 	.word	0x00008f50


	//   ....[41]....
        /*0744*/ 	.word	0x00008fe0


	//   ....[42]....
        /*0748*/ 	.word	0x00009010


	//   ....[43]....
        /*074c*/ 	.word	0x000090a0


	//   ....[44]....
        /*0750*/ 	.word	0x000090d0


	//   ....[45]....
        /*0754*/ 	.word	0x00009160


	//   ....[46]....
        /*0758*/ 	.word	0x00009190


	//   ....[47]....
        /*075c*/ 	.word	0x00009210


	//   ....[48]....
        /*0760*/ 	.word	0x00009250


	//   ....[49]....
        /*0764*/ 	.word	0x000096c0


	//   ....[50]....
        /*0768*/ 	.word	0x000096e0


	//   ....[51]....
        /*076c*/ 	.word	0x000096f0


	//   ....[52]....
        /*0770*/ 	.word	0x00009700


	//   ....[53]....
        /*0774*/ 	.word	0x00009720


	//   ....[54]....
        /*0778*/ 	.word	0x00009730


	//   ....[55]....
        /*077c*/ 	.word	0x00009740


	//   ....[56]....
        /*0780*/ 	.word	0x00009760


	//   ....[57]....
        /*0784*/ 	.word	0x00009790


	//   ....[58]....
        /*0788*/ 	.word	0x000097b0


	//   ....[59]....
        /*078c*/ 	.word	0x000097c0


	//   ....[60]....
        /*0790*/ 	.word	0x00009810


	//   ....[61]....
        /*0794*/ 	.word	0x00009840


	//   ....[62]....
        /*0798*/ 	.word	0x00009880


	//   ....[63]....
        /*079c*/ 	.word	0x00009ce0


	//   ....[64]....
        /*07a0*/ 	.word	0x00009d00


	//   ....[65]....
        /*07a4*/ 	.word	0x00009d10


	//   ....[66]....
        /*07a8*/ 	.word	0x00009d20


	//   ....[67]....
        /*07ac*/ 	.word	0x00009e90


	//   ....[68]....
        /*07b0*/ 	.word	0x00009ed0


	//   ....[69]....
        /*07b4*/ 	.word	0x00009f20


	//   ....[70]....
        /*07b8*/ 	.word	0x00009f60


	//   ....[71]....
        /*07bc*/ 	.word	0x0000a130


	//   ....[72]....
        /*07c0*/ 	.word	0x0000a170


	//   ....[73]....
        /*07c4*/ 	.word	0x0000a1c0


	//   ....[74]....
        /*07c8*/ 	.word	0x0000a200


	//   ....[75]....
        /*07cc*/ 	.word	0x0000a3f0


	//   ....[76]....
        /*07d0*/ 	.word	0x0000a430


	//   ....[77]....
        /*07d4*/ 	.word	0x0000a480


	//   ....[78]....
        /*07d8*/ 	.word	0x0000a4c0


	//   ....[79]....
        /*07dc*/ 	.word	0x0000c3c0


	//   ....[80]....
        /*07e0*/ 	.word	0x0000c3e0


	//   ....[81]....
        /*07e4*/ 	.word	0x0000c410


	//   ....[82]....
        /*07e8*/ 	.word	0x0000c420


	//   ....[83]....
        /*07ec*/ 	.word	0x0000c500


	//   ....[84]....
        /*07f0*/ 	.word	0x0000c540


	//   ....[85]....
        /*07f4*/ 	.word	0x0000c560


	//   ....[86]....
        /*07f8*/ 	.word	0x0000c570


	//   ....[87]....
        /*07fc*/ 	.word	0x0000c730


	//   ....[88]....
        /*0800*/ 	.word	0x0000c770


	//   ....[89]....
        /*0804*/ 	.word	0x0000c790


	//   ....[90]....
        /*0808*/ 	.word	0x0000c7a0


	//   ....[91]....
        /*080c*/ 	.word	0x0000c8a0


	//   ....[92]....
        /*0810*/ 	.word	0x0000c8e0


	//   ....[93]....
        /*0814*/ 	.word	0x0000c940


	//   ....[94]....
        /*0818*/ 	.word	0x0000c970


	//   ....[95]....
        /*081c*/ 	.word	0x0000ebf0


	//   ....[96]....
        /*0820*/ 	.word	0x0000ec00


	//   ....[97]....
        /*0824*/ 	.word	0x0000ec20


	//   ....[98]....
        /*0828*/ 	.word	0x0000ed60


	//   ....[99]....
        /*082c*/ 	.word	0x0000ed70


	//   ....[100]....
        /*0830*/ 	.word	0x0000ed90


	//   ....[101]....
        /*0834*/ 	.word	0x0000edf0


	//   ....[102]....
        /*0838*/ 	.word	0x0000ee10


	//   ....[103]....
        /*083c*/ 	.word	0x0000eec0


	//   ....[104]....
        /*0840*/ 	.word	0x0000eed0


	//   ....[105]....
        /*0844*/ 	.word	0x0000ef10


	//   ....[106]....
        /*0848*/ 	.word	0x0000ef20


	//   ....[107]....
        /*084c*/ 	.word	0x0000ef50


	//   ....[108]....
        /*0850*/ 	.word	0x0000eff0


	//   ....[109]....
        /*0854*/ 	.word	0x0000f9d0


	//   ....[110]....
        /*0858*/ 	.word	0x0000f9f0


	//   ....[111]....
        /*085c*/ 	.word	0x0000fa00


	//   ....[112]....
        /*0860*/ 	.word	0x0000fa10


	//   ....[113]....
        /*0864*/ 	.word	0x0000fa20


	//   ....[114]....
        /*0868*/ 	.word	0x0000fa30


	//   ....[115]....
        /*086c*/ 	.word	0x0000fa40


	//   ....[116]....
        /*0870*/ 	.word	0x0000fa50


	//   ....[117]....
        /*0874*/ 	.word	0x0000fa70


	//   ....[118]....
        /*0878*/ 	.word	0x0000fa90


	//   ....[119]....
        /*087c*/ 	.word	0x0000fab0


	//   ....[120]....
        /*0880*/ 	.word	0x0000fae0


	//   ....[121]....
        /*0884*/ 	.word	0x0000fb00


	//   ....[122]....
        /*0888*/ 	.word	0x0000fb20


	//   ....[123]....
        /*088c*/ 	.word	0x0000fe60


	//   ....[124]....
        /*0890*/ 	.word	0x0000fe70


	//   ....[125]....
        /*0894*/ 	.word	0x0000fe80


	//   ....[126]....
        /*0898*/ 	.word	0x0000fe90


	//   ....[127]....
        /*089c*/ 	.word	0x00011010


	//   ....[128]....
        /*08a0*/ 	.word	0x000111b0


	//   ....[129]....
        /*08a4*/ 	.word	0x00011290


	//   ....[130]....
        /*08a8*/ 	.word	0x000112d0


	//   ....[131]....
        /*08ac*/ 	.word	0x00011390


	//   ....[132]....
        /*08b0*/ 	.word	0x00011490


	//   ....[133]....
        /*08b4*/ 	.word	0x00011600


	//   ....[134]....
        /*08b8*/ 	.word	0x00011730


	//   ....[135]....
        /*08bc*/ 	.word	0x00014570


	//   ....[136]....
        /*08c0*/ 	.word	0x00014590


	//   ....[137]....
        /*08c4*/ 	.word	0x000145a0


	//   ....[138]....
        /*08c8*/ 	.word	0x000145b0


	//   ....[139]....
        /*08cc*/ 	.word	0x000145c0


	//   ....[140]....
        /*08d0*/ 	.word	0x000145d0


	//   ....[141]....
        /*08d4*/ 	.word	0x000145e0


	//   ....[142]....
        /*08d8*/ 	.word	0x00014600


	//   ....[143]....
        /*08dc*/ 	.word	0x00014620


	//   ....[144]....
        /*08e0*/ 	.word	0x00014640


	//   ....[145]....
        /*08e4*/ 	.word	0x00014660


	//   ....[146]....
        /*08e8*/ 	.word	0x00014670


	//   ....[147]....
        /*08ec*/ 	.word	0x00014680


	//   ....[148]....
        /*08f0*/ 	.word	0x00014690


	//   ....[149]....
        /*08f4*/ 	.word	0x00015240


	//   ....[150]....
        /*08f8*/ 	.word	0x00015260


	//   ....[151]....
        /*08fc*/ 	.word	0x00015270


	//   ....[152]....
        /*0900*/ 	.word	0x00015280


	//   ....[153]....
        /*0904*/ 	.word	0x00015290


	//   ....[154]....
        /*0908*/ 	.word	0x000152a0


	//   ....[155]....
        /*090c*/ 	.word	0x000152b0


	//   ....[156]....
        /*0910*/ 	.word	0x000152d0


	//   ....[157]....
        /*0914*/ 	.word	0x000152e0


	//   ....[158]....
        /*0918*/ 	.word	0x00015300


	//   ....[159]....
        /*091c*/ 	.word	0x00015350


	//   ....[160]....
        /*0920*/ 	.word	0x00015390


	//   ....[161]....
        /*0924*/ 	.word	0x000153b0


	//   ....[162]....
        /*0928*/ 	.word	0x000153c0


	//   ....[163]....
        /*092c*/ 	.word	0x000155c0


	//   ....[164]....
        /*0930*/ 	.word	0x000155d0


	//   ....[165]....
        /*0934*/ 	.word	0x000155e0


	//   ....[166]....
        /*0938*/ 	.word	0x000155f0


	//   ....[167]....
        /*093c*/ 	.word	0x000164b0


	//   ....[168]....
        /*0940*/ 	.word	0x00016700


	//   ....[169]....
        /*0944*/ 	.word	0x00016970


	//   ....[170]....
        /*0948*/ 	.word	0x00016ac0


	//   ....[171]....
        /*094c*/ 	.word	0x00016cc0


	//   ....[172]....
        /*0950*/ 	.word	0x00016d40


	//   ....[173]....
        /*0954*/ 	.word	0x00016d90


	//   ....[174]....
        /*0958*/ 	.word	0x00016e70


	//   ....[175]....
        /*095c*/ 	.word	0x00019bf0


	//   ....[176]....
        /*0960*/ 	.word	0x00019c10


	//   ....[177]....
        /*0964*/ 	.word	0x00019c20


	//   ....[178]....
        /*0968*/ 	.word	0x00019c30


	//   ....[179]....
        /*096c*/ 	.word	0x00019c40


	//   ....[180]....
        /*0970*/ 	.word	0x00019c50


	//   ....[181]....
        /*0974*/ 	.word	0x00019c60


	//   ....[182]....
        /*0978*/ 	.word	0x00019c80


	//   ....[183]....
        /*097c*/ 	.word	0x00019c90


	//   ....[184]....
        /*0980*/ 	.word	0x00019cb0


	//   ....[185]....
        /*0984*/ 	.word	0x00019cd0


	//   ....[186]....
        /*0988*/ 	.word	0x00019d40


	//   ....[187]....
        /*098c*/ 	.word	0x00019d60


	//   ....[188]....
        /*0990*/ 	.word	0x00019d80


	//   ....[189]....
        /*0994*/ 	.word	0x0001a190


	//   ....[190]....
        /*0998*/ 	.word	0x0001a1c0


	//   ....[191]....
        /*099c*/ 	.word	0x0001a1d0


	//   ....[192]....
        /*09a0*/ 	.word	0x0001a1f0


	//   ....[193]....
        /*09a4*/ 	.word	0x0001a210


	//   ....[194]....
        /*09a8*/ 	.word	0x0001a240


	//   ....[195]....
        /*09ac*/ 	.word	0x0001a260


	//   ....[196]....
        /*09b0*/ 	.word	0x0001a280


	//   ....[197]....
        /*09b4*/ 	.word	0x0001a2b0


	//   ....[198]....
        /*09b8*/ 	.word	0x0001a2d0


	//   ....[199]....
        /*09bc*/ 	.word	0x0001a2f0


	//   ....[200]....
        /*09c0*/ 	.word	0x0001a330


	//   ....[201]....
        /*09c4*/ 	.word	0x0001a3e0


	//   ....[202]....
        /*09c8*/ 	.word	0x0001a400


	//   ....[203]....
        /*09cc*/ 	.word	0x0001b050


	//   ....[204]....
        /*09d0*/ 	.word	0x0001b0d0


	//   ....[205]....
        /*09d4*/ 	.word	0x0001b1d0


	//   ....[206]....
        /*09d8*/ 	.word	0x0001b230


	//   ....[207]....
        /*09dc*/ 	.word	0x0001b260


	//   ....[208]....
        /*09e0*/ 	.word	0x0001b310


	//   ....[209]....
        /*09e4*/ 	.word	0x0001b590


	//   ....[210]....
        /*09e8*/ 	.word	0x0001b8c0


	//   ....[211]....
        /*09ec*/ 	.word	0x0001dcc0


	//   ....[212]....
        /*09f0*/ 	.word	0x0001dcd0


	//   ....[213]....
        /*09f4*/ 	.word	0x0001dce0


	//   ....[214]....
        /*09f8*/ 	.word	0x0001dd00


	//   ....[215]....
        /*09fc*/ 	.word	0x0001dd20


	//   ....[216]....
        /*0a00*/ 	.word	0x0001dd30


	//   ....[217]....
        /*0a04*/ 	.word	0x0001dd60


	//   ....[218]....
        /*0a08*/ 	.word	0x0001dd90


	//   ....[219]....
        /*0a0c*/ 	.word	0x0001f1d0


	//   ....[220]....
        /*0a10*/ 	.word	0x0001f200


	//   ....[221]....
        /*0a14*/ 	.word	0x0001f230


	//   ....[222]....
        /*0a18*/ 	.word	0x0001f260


	//   ....[223]....
        /*0a1c*/ 	.word	0x0001f290


	//   ....[224]....
        /*0a20*/ 	.word	0x0001f2d0


	//   ....[225]....
        /*0a24*/ 	.word	0x0001f310


	//   ....[226]....
        /*0a28*/ 	.word	0x0001f340


	//   ....[227]....
        /*0a2c*/ 	.word	0x0001f3f0


	//   ....[228]....
        /*0a30*/ 	.word	0x0001f410


	//   ....[229]....
        /*0a34*/ 	.word	0x0001f440


	//   ....[230]....
        /*0a38*/ 	.word	0x0001f470


	//   ....[231]....
        /*0a3c*/ 	.word	0x0001f4a0


	//   ....[232]....
        /*0a40*/ 	.word	0x0001f4f0


	//   ....[233]....
        /*0a44*/ 	.word	0x0001f520


	//   ....[234]....
        /*0a48*/ 	.word	0x0001f590


	//   ....[235]....
        /*0a4c*/ 	.word	0x0001f650


	//   ....[236]....
        /*0a50*/ 	.word	0x0001f670


	//   ....[237]....
        /*0a54*/ 	.word	0x0001f6a0


	//   ....[238]....
        /*0a58*/ 	.word	0x0001f6b0


	//   ....[239]....
        /*0a5c*/ 	.word	0x0001f6c0


	//   ....[240]....
        /*0a60*/ 	.word	0x0001f6d0


	//   ....[241]....
        /*0a64*/ 	.word	0x0001f7c0


	//   ....[242]....
        /*0a68*/ 	.word	0x0001f7e0


	//   ....[243]....
        /*0a6c*/ 	.word	0x0001fff0


	//   ....[244]....
        /*0a70*/ 	.word	0x00020020


	//   ....[245]....
        /*0a74*/ 	.word	0x00020050


	//   ....[246]....
        /*0a78*/ 	.word	0x00020080


	//   ....[247]....
        /*0a7c*/ 	.word	0x000200b0


	//   ....[248]....
        /*0a80*/ 	.word	0x000200e0


	//   ....[249]....
        /*0a84*/ 	.word	0x00020110


	//   ....[250]....
        /*0a88*/ 	.word	0x00020130


	//   ....[251]....
        /*0a8c*/ 	.word	0x00020150


	//   ....[252]....
        /*0a90*/ 	.word	0x00020170


	//   ....[253]....
        /*0a94*/ 	.word	0x00020180


	//   ....[254]....
        /*0a98*/ 	.word	0x00020190


	//   ....[255]....
        /*0a9c*/ 	.word	0x000201a0


	//   ....[0]....
        /*0aa0*/ 	.word	0x000201b0


	//   ....[1]....
        /*0aa4*/ 	.word	0x000201c0


	//   ....[2]....
        /*0aa8*/ 	.word	0x000201f0


	//----- nvinfo : EIATTR_EXIT_INSTR_OFFSETS
	.align		4
.L_222:
        /*0aac*/ 	.byte	0x04, 0x1c
        /*0aae*/ 	.short	(.L_224 - .L_223)


	//   ....[0]....
.L_223:
        /*0ab0*/ 	.word	0x00000450


	//   ....[1]....
        /*0ab4*/ 	.word	0x0001f800


	//   ....[2]....
        /*0ab8*/ 	.word	0x0001f840


	//   ....[3]....
        /*0abc*/ 	.word	0x00020380


	//   ....[4]....
        /*0ac0*/ 	.word	0x000203c0


	//----- nvinfo : EIATTR_CTAIDZ_USED
	.align		4
.L_224:
        /*0ac4*/ 	.byte	0x01, 0x04
	.zero		2


	//----- nvinfo : EIATTR_MAX_THREADS
	.align		4
        /*0ac8*/ 	.byte	0x04, 0x05
        /*0aca*/ 	.short	(.L_226 - .L_225)
.L_225:
        /*0acc*/ 	.word	0x00000080
        /*0ad0*/ 	.word	0x00000001
        /*0ad4*/ 	.word	0x00000001


	//----- nvinfo : EIATTR_CRS_STACK_SIZE
	.align		4
.L_226:
        /*0ad8*/ 	.byte	0x04, 0x1e
        /*0ada*/ 	.short	(.L_228 - .L_227)
.L_227:
        /*0adc*/ 	.word	0x00000000
.L_228:


//--------------------- .nv.callgraph             --------------------------
	.section	.nv.callgraph,"",@"SHT_CUDA_CALLGRAPH"
	.align	4
	.sectionentsize	8
	.align		4
        /*0000*/ 	.word	0x00000000
	.align		4
        /*0004*/ 	.word	0xffffffff
	.align		4
        /*0008*/ 	.word	0x00000000
	.align		4
        /*000c*/ 	.word	0xfffffffe
	.align		4
        /*0010*/ 	.word	0x00000000
	.align		4
        /*0014*/ 	.word	0xfffffffd
	.align		4
        /*0018*/ 	.word	0x00000000
	.align		4
        /*001c*/ 	.word	0xfffffffc


//--------------------- .nv.rel.action            --------------------------
	.section	.nv.rel.action,"",@"SHT_CUDA_RELOCINFO"
	.align	8
	.sectionentsize	8
        /*0000*/ 	.byte	0x73, 0x00, 0x00, 0x00, 0x00, 0x00, 0x00, 0x00, 0x00, 0x00, 0x00, 0x11, 0x25, 0x00, 0x05, 0x36


//--------------------- .nv.constant4             --------------------------
	.section	.nv.constant4,"a",@progbits
	.align	8
	.align		8
.nv.constant4:
        /*0000*/ 	.dword	_ZN71_INTERNAL_decf364e_35_flash_fwd_hdim64_bf16_paged_sm80_cu_0106449f_37824cuda3std3__45__cpo5beginE
	.align		8
        /*0008*/ 	.dword	_ZN71_INTERNAL_decf364e_35_flash_fwd_hdim64_bf16_paged_sm80_cu_0106449f_37824cuda3std3__45__cpo3endE
	.align		8
        /*0010*/ 	.dword	_ZN71_INTERNAL_decf364e_35_flash_fwd_hdim64_bf16_paged_sm80_cu_0106449f_37824cuda3std3__45__cpo6cbeginE
	.align		8
        /*0018*/ 	.dword	_ZN71_INTERNAL_decf364e_35_flash_fwd_hdim64_bf16_paged_sm80_cu_0106449f_37824cuda3std3__45__cpo4cendE
	.align		8
        /*0020*/ 	.dword	_ZN71_INTERNAL_decf364e_35_flash_fwd_hdim64_bf16_paged_sm80_cu_0106449f_37824cuda3std3__473_GLOBAL__N__decf364e_35_flash_fwd_hdim64_bf16_paged_sm80_cu_0106449f_37826ignoreE
	.align		8
        /*0028*/ 	.dword	_ZN71_INTERNAL_decf364e_35_flash_fwd_hdim64_bf16_paged_sm80_cu_0106449f_37824cuda3std3__419piecewise_constructE
	.align		8
        /*0030*/ 	.dword	_ZN71_INTERNAL_decf364e_35_flash_fwd_hdim64_bf16_paged_sm80_cu_0106449f_37824cuda3std3__48in_placeE
	.align		8
        /*0038*/ 	.dword	_ZN71_INTERNAL_decf364e_35_flash_fwd_hdim64_bf16_paged_sm80_cu_0106449f_37824cuda3std6ranges3__45__cpo4swapE
	.align		8
        /*0040*/ 	.dword	_ZN71_INTERNAL_decf364e_35_flash_fwd_hdim64_bf16_paged_sm80_cu_0106449f_37824cuda3std6ranges3__45__cpo9iter_moveE
	.align		8
        /*0048*/ 	.dword	_ZN71_INTERNAL_decf364e_35_flash_fwd_hdim64_bf16_paged_sm80_cu_0106449f_37824cute7productE
	.align		8
        /*0050*/ 	.dword	_ZN71_INTERNAL_decf364e_35_flash_fwd_hdim64_bf16_paged_sm80_cu_0106449f_37824cute1_E


//--------------------- .nv.constant0._ZN7cutlass13device_kernelIN5flash19enable_sm80_to_sm89INS1_16FlashAttnFwdSm80INS1_25CollectiveMainloopFwdSm80ILi4ELi1ELb0EN4cute5tupleIJNS5_1CILi128EEENS7_ILi112EEENS7_ILi64EEEEEELi64ENS_10bfloat16_tEfNS_4arch4Sm80ELb0ELb0ELb0ELb0ELb1ELb0ELb1ELb0EEENS1_21CollectiveEpilogueFwdINS6_IJS8_SA_S9_EEENS6_IJNS7_ILi1EEESI_SI_EEESC_SE_Li128ELb0ELb1ELb0ELb0EEENS1_19SingleTileSchedulerILb0ELb0ELb1ELi128EEEEEEEEEvNT_6ParamsE --------------------------
	.section	.nv.constant0._ZN7cutlass13device_kernelIN5flash19enable_sm80_to_sm89INS1_16FlashAttnFwdSm80INS1_25CollectiveMainloopFwdSm80ILi4ELi1ELb0EN4cute5tupleIJNS5_1CILi128EEENS7_ILi112EEENS7_ILi64EEEEEELi64ENS_10bfloat16_tEfNS_4arch4Sm80ELb0ELb0ELb0ELb0ELb1ELb0ELb1ELb0EEENS1_21CollectiveEpilogueFwdINS6_IJS8_SA_S9_EEENS6_IJNS7_ILi1EEESI_SI_EEESC_SE_Li128ELb0ELb1ELb0ELb0EEENS1_19SingleTileSchedulerILb0ELb0ELb1ELi128EEEEEEEEEvNT_6ParamsE,"a",@progbits
	.sectionflags	@""
	.align	4
.nv.constant0._ZN7cutlass13device_kernelIN5flash19enable_sm80_to_sm89INS1_16FlashAttnFwdSm80INS1_25CollectiveMainloopFwdSm80ILi4ELi1ELb0EN4cute5tupleIJNS5_1CILi128EEENS7_ILi112EEENS7_ILi64EEEEEELi64ENS_10bfloat16_tEfNS_4arch4Sm80ELb0ELb0ELb0ELb0ELb1ELb0ELb1ELb0EEENS1_21CollectiveEpilogueFwdINS6_IJS8_SA_S9_EEENS6_IJNS7_ILi1EEESI_SI_EEESC_SE_Li128ELb0ELb1ELb0ELb0EEENS1_19SingleTileSchedulerILb0ELb0ELb1ELi128EEEEEEEEEvNT_6ParamsE:
	.zero		1400


//--------------------- .nv.constant0._ZN7cutlass13device_kernelIN5flash19enable_sm80_to_sm89INS1_16FlashAttnFwdSm80INS1_25CollectiveMainloopFwdSm80ILi4ELi1ELb0EN4cute5tupleIJNS5_1CILi128EEENS7_ILi112EEENS7_ILi64EEEEEELi64ENS_10bfloat16_tEfNS_4arch4Sm80ELb0ELb0ELb0ELb1ELb1ELb0ELb1ELb0EEENS1_21CollectiveEpilogueFwdINS6_IJS8_SA_S9_EEENS6_IJNS7_ILi1EEESI_SI_EEESC_SE_Li128ELb1ELb1ELb0ELb0EEENS1_19SingleTileSchedulerILb1ELb0ELb1ELi128EEEEEEEEEvNT_6ParamsE --------------------------
	.section	.nv.constant0._ZN7cutlass13device_kernelIN5flash19enable_sm80_to_sm89INS1_16FlashAttnFwdSm80INS1_25CollectiveMainloopFwdSm80ILi4ELi1ELb0EN4cute5tupleIJNS5_1CILi128EEENS7_ILi112EEENS7_ILi64EEEEEELi64ENS_10bfloat16_tEfNS_4arch4Sm80ELb0ELb0ELb0ELb1ELb1ELb0ELb1ELb0EEENS1_21CollectiveEpilogueFwdINS6_IJS8_SA_S9_EEENS6_IJNS7_ILi1EEESI_SI_EEESC_SE_Li128ELb1ELb1ELb0ELb0EEENS1_19SingleTileSchedulerILb1ELb0ELb1ELi128EEEEEEEEEvNT_6ParamsE,"a",@progbits
	.sectionflags	@""
	.align	4
.nv.constant0._ZN7cutlass13device_kernelIN5flash19enable_sm80_to_sm89INS1_16FlashAttnFwdSm80INS1_25CollectiveMainloopFwdSm80ILi4ELi1ELb0EN4cute5tupleIJNS5_1CILi128EEENS7_ILi112EEENS7_ILi64EEEEEELi64ENS_10bfloat16_tEfNS_4arch4Sm80ELb0ELb0ELb0ELb1ELb1ELb0ELb1ELb0EEENS1_21CollectiveEpilogueFwdINS6_IJS8_SA_S9_EEENS6_IJNS7_ILi1EEESI_SI_EEESC_SE_Li128ELb1ELb1ELb0ELb0EEENS1_19SingleTileSchedulerILb1ELb0ELb1ELi128EEEEEEEEEvNT_6ParamsE:
	.zero		1400


//--------------------- .nv.constant0._ZN7cutlass13device_kernelIN5flash19enable_sm80_to_sm89INS1_16FlashAttnFwdSm80INS1_25CollectiveMainloopFwdSm80ILi4ELi1ELb0EN4cute5tupleIJNS5_1CILi128EEENS7_ILi112EEENS7_ILi64EEEEEELi64ENS_10bfloat16_tEfNS_4arch4Sm80ELb0ELb0ELb0ELb1ELb1ELb1ELb1ELb0EEENS1_21CollectiveEpilogueFwdINS6_IJS8_SA_S9_EEENS6_IJNS7_ILi1EEESI_SI_EEESC_SE_Li128ELb1ELb1ELb0ELb0EEENS1_19SingleTileSchedulerILb1ELb0ELb1ELi128EEEEEEEEEvNT_6ParamsE --------------------------
	.section	.nv.constant0._ZN7cutlass13device_kernelIN5flash19enable_sm80_to_sm89INS1_16FlashAttnFwdSm80INS1_25CollectiveMainloopFwdSm80ILi4ELi1ELb0EN4cute5tupleIJNS5_1CILi128EEENS7_ILi112EEENS7_ILi64EEEEEELi64ENS_10bfloat16_tEfNS_4arch4Sm80ELb0ELb0ELb0ELb1ELb1ELb1ELb1ELb0EEENS1_21CollectiveEpilogueFwdINS6_IJS8_SA_S9_EEENS6_IJNS7_ILi1EEESI_SI_EEESC_SE_Li128ELb1ELb1ELb0ELb0EEENS1_19SingleTileSchedulerILb1ELb0ELb1ELi128EEEEEEEEEvNT_6ParamsE,"a",@progbits
	.sectionflags	@""
	.align	4
.nv.constant0._ZN7cutlass13device_kernelIN5flash19enable_sm80_to_sm89INS1_16FlashAttnFwdSm80INS1_25CollectiveMainloopFwdSm80ILi4ELi1ELb0EN4cute5tupleIJNS5_1CILi128EEENS7_ILi112EEENS7_ILi64EEEEEELi64ENS_10bfloat16_tEfNS_4arch4Sm80ELb0ELb0ELb0ELb1ELb1ELb1ELb1ELb0EEENS1_21CollectiveEpilogueFwdINS6_IJS8_SA_S9_EEENS6_IJNS7_ILi1EEESI_SI_EEESC_SE_Li128ELb1ELb1ELb0ELb0EEENS1_19SingleTileSchedulerILb1ELb0ELb1ELi128EEEEEEEEEvNT_6ParamsE:
	.zero		1400


//--------------------- .nv.constant0._ZN7cutlass13device_kernelIN5flash19enable_sm80_to_sm89INS1_16FlashAttnFwdSm80INS1_25CollectiveMainloopFwdSm80ILi4ELi1ELb0EN4cute5tupleIJNS5_1CILi128EEENS7_ILi96EEENS7_ILi64EEEEEELi64ENS_10bfloat16_tEfNS_4arch4Sm80ELb0ELb1ELb0ELb0ELb1ELb0ELb1ELb0EEENS1_21CollectiveEpilogueFwdINS6_IJS8_SA_S9_EEENS6_IJNS7_ILi1EEESI_SI_EEESC_SE_Li128ELb0ELb1ELb0ELb0EEENS1_19SingleTileSchedulerILb0ELb0ELb1ELi128EEEEEEEEEvNT_6ParamsE --------------------------
	.section	.nv.constant0._ZN7cutlass13device_kernelIN5flash19enable_sm80_to_sm89INS1_16FlashAttnFwdSm80INS1_25CollectiveMainloopFwdSm80ILi4ELi1ELb0EN4cute5tupleIJNS5_1CILi128EEENS7_ILi96EEENS7_ILi64EEEEEELi64ENS_10bfloat16_tEfNS_4arch4Sm80ELb0ELb1ELb0ELb0ELb1ELb0ELb1ELb0EEENS1_21CollectiveEpilogueFwdINS6_IJS8_SA_S9_EEENS6_IJNS7_ILi1EEESI_SI_EEESC_SE_Li128ELb0ELb1ELb0ELb0EEENS1_19SingleTileSchedulerILb0ELb0ELb1ELi128EEEEEEEEEvNT_6ParamsE,"a",@progbits
	.sectionflags	@""
	.align	4
.nv.constant0._ZN7cutlass13device_kernelIN5flash19enable_sm80_to_sm89INS1_16FlashAttnFwdSm80INS1_25CollectiveMainloopFwdSm80ILi4ELi1ELb0EN4cute5tupleIJNS5_1CILi128EEENS7_ILi96EEENS7_ILi64EEEEEELi64ENS_10bfloat16_tEfNS_4arch4Sm80ELb0ELb1ELb0ELb0ELb1ELb0ELb1ELb0EEENS1_21CollectiveEpilogueFwdINS6_IJS8_SA_S9_EEENS6_IJNS7_ILi1EEESI_SI_EEESC_SE_Li128ELb0ELb1ELb0ELb0EEENS1_19SingleTileSchedulerILb0ELb0ELb1ELi128EEEEEEEEEvNT_6ParamsE:
	.zero		1400


//--------------------- .nv.constant0._ZN7cutlass13device_kernelIN5flash19enable_sm80_to_sm89INS1_16FlashAttnFwdSm80INS1_25CollectiveMainloopFwdSm80ILi4ELi1ELb0EN4cute5tupleIJNS5_1CILi128EEENS7_ILi96EEENS7_ILi64EEEEEELi64ENS_10bfloat16_tEfNS_4arch4Sm80ELb0ELb1ELb0ELb1ELb1ELb0ELb1ELb0EEENS1_21CollectiveEpilogueFwdINS6_IJS8_SA_S9_EEENS6_IJNS7_ILi1EEESI_SI_EEESC_SE_Li128ELb1ELb1ELb0ELb0EEENS1_19SingleTileSchedulerILb1ELb0ELb1ELi128EEEEEEEEEvNT_6ParamsE --------------------------
	.section	.nv.constant0._ZN7cutlass13device_kernelIN5flash19enable_sm80_to_sm89INS1_16FlashAttnFwdSm80INS1_25CollectiveMainloopFwdSm80ILi4ELi1ELb0EN4cute5tupleIJNS5_1CILi128EEENS7_ILi96EEENS7_ILi64EEEEEELi64ENS_10bfloat16_tEfNS_4arch4Sm80ELb0ELb1ELb0ELb1ELb1ELb0ELb1ELb0EEENS1_21CollectiveEpilogueFwdINS6_IJS8_SA_S9_EEENS6_IJNS7_ILi1EEESI_SI_EEESC_SE_Li128ELb1ELb1ELb0ELb0EEENS1_19SingleTileSchedulerILb1ELb0ELb1ELi128EEEEEEEEEvNT_6ParamsE,"a",@progbits
	.sectionflags	@""
	.align	4
.nv.constant0._ZN7cutlass13device_kernelIN5flash19enable_sm80_to_sm89INS1_16FlashAttnFwdSm80INS1_25CollectiveMainloopFwdSm80ILi4ELi1ELb0EN4cute5tupleIJNS5_1CILi128EEENS7_ILi96EEENS7_ILi64EEEEEELi64ENS_10bfloat16_tEfNS_4arch4Sm80ELb0ELb1ELb0ELb1ELb1ELb0ELb1ELb0EEENS1_21CollectiveEpilogueFwdINS6_IJS8_SA_S9_EEENS6_IJNS7_ILi1EEESI_SI_EEESC_SE_Li128ELb1ELb1ELb0ELb0EEENS1_19SingleTileSchedulerILb1ELb0ELb1ELi128EEEEEEEEEvNT_6ParamsE:
	.zero		1400


//--------------------- .nv.constant0._ZN7cutlass13device_kernelIN5flash19enable_sm80_to_sm89INS1_16FlashAttnFwdSm80INS1_25CollectiveMainloopFwdSm80ILi4ELi1ELb0EN4cute5tupleIJNS5_1CILi128EEENS7_ILi96EEENS7_ILi64EEEEEELi64ENS_10bfloat16_tEfNS_4arch4Sm80ELb0ELb1ELb0ELb1ELb1ELb1ELb1ELb0EEENS1_21CollectiveEpilogueFwdINS6_IJS8_SA_S9_EEENS6_IJNS7_ILi1EEESI_SI_EEESC_SE_Li128ELb1ELb1ELb0ELb0EEENS1_19SingleTileSchedulerILb1ELb0ELb1ELi128EEEEEEEEEvNT_6ParamsE --------------------------
	.section	.nv.constant0._ZN7cutlass13device_kernelIN5flash19enable_sm80_to_sm89INS1_16FlashAttnFwdSm80INS1_25CollectiveMainloopFwdSm80ILi4ELi1ELb0EN4cute5tupleIJNS5_1CILi128EEENS7_ILi96EEENS7_ILi64EEEEEELi64ENS_10bfloat16_tEfNS_4arch4Sm80ELb0ELb1ELb0ELb1ELb1ELb1ELb1ELb0EEENS1_21CollectiveEpilogueFwdINS6_IJS8_SA_S9_EEENS6_IJNS7_ILi1EEESI_SI_EEESC_SE_Li128ELb1ELb1ELb0ELb0EEENS1_19SingleTileSchedulerILb1ELb0ELb1ELi128EEEEEEEEEvNT_6ParamsE,"a",@progbits
	.sectionflags	@""
	.align	4
.nv.constant0._ZN7cutlass13device_kernelIN5flash19enable_sm80_to_sm89INS1_16FlashAttnFwdSm80INS1_25CollectiveMainloopFwdSm80ILi4ELi1ELb0EN4cute5tupleIJNS5_1CILi128EEENS7_ILi96EEENS7_ILi64EEEEEELi64ENS_10bfloat16_tEfNS_4arch4Sm80ELb0ELb1ELb0ELb1ELb1ELb1ELb1ELb0EEENS1_21CollectiveEpilogueFwdINS6_IJS8_SA_S9_EEENS6_IJNS7_ILi1EEESI_SI_EEESC_SE_Li128ELb1ELb1ELb0ELb0EEENS1_19SingleTileSchedulerILb1ELb0ELb1ELi128EEEEEEEEEvNT_6ParamsE:
	.zero		1400


//--------------------- .nv.constant0._ZN7cutlass13device_kernelIN5flash19enable_sm80_to_sm89INS1_16FlashAttnFwdSm80INS1_25CollectiveMainloopFwdSm80ILi4ELi1ELb0EN4cute5tupleIJNS5_1CILi128EEENS7_ILi112EEENS7_ILi64EEEEEELi64ENS_10bfloat16_tEfNS_4arch4Sm80ELb1ELb0ELb0ELb0ELb1ELb0ELb1ELb0EEENS1_21CollectiveEpilogueFwdINS6_IJS8_SA_S9_EEENS6_IJNS7_ILi1EEESI_SI_EEESC_SE_Li128ELb0ELb1ELb0ELb0EEENS1_30DynamicPersistentTileSchedulerILi128ELi128ELb0ELb1ELb0EEEEEEEEEvNT_6ParamsE --------------------------
	.section	.nv.constant0._ZN7cutlass13device_kernelIN5flash19enable_sm80_to_sm89INS1_16FlashAttnFwdSm80INS1_25CollectiveMainloopFwdSm80ILi4ELi1ELb0EN4cute5tupleIJNS5_1CILi128EEENS7_ILi112EEENS7_ILi64EEEEEELi64ENS_10bfloat16_tEfNS_4arch4Sm80ELb1ELb0ELb0ELb0ELb1ELb0ELb1ELb0EEENS1_21CollectiveEpilogueFwdINS6_IJS8_SA_S9_EEENS6_IJNS7_ILi1EEESI_SI_EEESC_SE_Li128ELb0ELb1ELb0ELb0EEENS1_30DynamicPersistentTileSchedulerILi128ELi128ELb0ELb1ELb0EEEEEEEEEvNT_6ParamsE,"a",@progbits
	.sectionflags	@""
	.align	4
.nv.constant0._ZN7cutlass13device_kernelIN5flash19enable_sm80_to_sm89INS1_16FlashAttnFwdSm80INS1_25CollectiveMainloopFwdSm80ILi4ELi1ELb0EN4cute5tupleIJNS5_1CILi128EEENS7_ILi112EEENS7_ILi64EEEEEELi64ENS_10bfloat16_tEfNS_4arch4Sm80ELb1ELb0ELb0ELb0ELb1ELb0ELb1ELb0EEENS1_21CollectiveEpilogueFwdINS6_IJS8_SA_S9_EEENS6_IJNS7_ILi1EEESI_SI_EEESC_SE_Li128ELb0ELb1ELb0ELb0EEENS1_30DynamicPersistentTileSchedulerILi128ELi128ELb0ELb1ELb0EEEEEEEEEvNT_6ParamsE:
	.zero		1416


//--------------------- .nv.constant0._ZN7cutlass13device_kernelIN5flash19enable_sm80_to_sm89INS1_16FlashAttnFwdSm80INS1_25CollectiveMainloopFwdSm80ILi4ELi1ELb0EN4cute5tupleIJNS5_1CILi128EEENS7_ILi112EEENS7_ILi64EEEEEELi64ENS_10bfloat16_tEfNS_4arch4Sm80ELb1ELb0ELb0ELb1ELb1ELb0ELb1ELb0EEENS1_21CollectiveEpilogueFwdINS6_IJS8_SA_S9_EEENS6_IJNS7_ILi1EEESI_SI_EEESC_SE_Li128ELb1ELb1ELb0ELb0EEENS1_19SingleTileSchedulerILb1ELb0ELb1ELi128EEEEEEEEEvNT_6ParamsE --------------------------
	.section	.nv.constant0._ZN7cutlass13device_kernelIN5flash19enable_sm80_to_sm89INS1_16FlashAttnFwdSm80INS1_25CollectiveMainloopFwdSm80ILi4ELi1ELb0EN4cute5tupleIJNS5_1CILi128EEENS7_ILi112EEENS7_ILi64EEEEEELi64ENS_10bfloat16_tEfNS_4arch4Sm80ELb1ELb0ELb0ELb1ELb1ELb0ELb1ELb0EEENS1_21CollectiveEpilogueFwdINS6_IJS8_SA_S9_EEENS6_IJNS7_ILi1EEESI_SI_EEESC_SE_Li128ELb1ELb1ELb0ELb0EEENS1_19SingleTileSchedulerILb1ELb0ELb1ELi128EEEEEEEEEvNT_6ParamsE,"a",@progbits
	.sectionflags	@""
	.align	4
.nv.constant0._ZN7cutlass13device_kernelIN5flash19enable_sm80_to_sm89INS1_16FlashAttnFwdSm80INS1_25CollectiveMainloopFwdSm80ILi4ELi1ELb0EN4cute5tupleIJNS5_1CILi128EEENS7_ILi112EEENS7_ILi64EEEEEELi64ENS_10bfloat16_tEfNS_4arch4Sm80ELb1ELb0ELb0ELb1ELb1ELb0ELb1ELb0EEENS1_21CollectiveEpilogueFwdINS6_IJS8_SA_S9_EEENS6_IJNS7_ILi1EEESI_SI_EEESC_SE_Li128ELb1ELb1ELb0ELb0EEENS1_19SingleTileSchedulerILb1ELb0ELb1ELi128EEEEEEEEEvNT_6ParamsE:
	.zero		1400


//--------------------- .nv.constant0._ZN7cutlass13device_kernelIN5flash19enable_sm80_to_sm89INS1_16FlashAttnFwdSm80INS1_25CollectiveMainloopFwdSm80ILi4ELi1ELb0EN4cute5tupleIJNS5_1CILi128EEENS7_ILi112EEENS7_ILi64EEEEEELi64ENS_10bfloat16_tEfNS_4arch4Sm80ELb1ELb0ELb0ELb1ELb1ELb1ELb1ELb0EEENS1_21CollectiveEpilogueFwdINS6_IJS8_SA_S9_EEENS6_IJNS7_ILi1EEESI_SI_EEESC_SE_Li128ELb1ELb1ELb0ELb0EEENS1_19SingleTileSchedulerILb1ELb0ELb1ELi128EEEEEEEEEvNT_6ParamsE --------------------------
	.section	.nv.constant0._ZN7cutlass13device_kernelIN5flash19enable_sm80_to_sm89INS1_16FlashAttnFwdSm80INS1_25CollectiveMainloopFwdSm80ILi4ELi1ELb0EN4cute5tupleIJNS5_1CILi128EEENS7_ILi112EEENS7_ILi64EEEEEELi64ENS_10bfloat16_tEfNS_4arch4Sm80ELb1ELb0ELb0ELb1ELb1ELb1ELb1ELb0EEENS1_21CollectiveEpilogueFwdINS6_IJS8_SA_S9_EEENS6_IJNS7_ILi1EEESI_SI_EEESC_SE_Li128ELb1ELb1ELb0ELb0EEENS1_19SingleTileSchedulerILb1ELb0ELb1ELi128EEEEEEEEEvNT_6ParamsE,"a",@progbits
	.sectionflags	@""
	.align	4
.nv.constant0._ZN7cutlass13device_kernelIN5flash19enable_sm80_to_sm89INS1_16FlashAttnFwdSm80INS1_25CollectiveMainloopFwdSm80ILi4ELi1ELb0EN4cute5tupleIJNS5_1CILi128EEENS7_ILi112EEENS7_ILi64EEEEEELi64ENS_10bfloat16_tEfNS_4arch4Sm80ELb1ELb0ELb0ELb1ELb1ELb1ELb1ELb0EEENS1_21CollectiveEpilogueFwdINS6_IJS8_SA_S9_EEENS6_IJNS7_ILi1EEESI_SI_EEESC_SE_Li128ELb1ELb1ELb0ELb0EEENS1_19SingleTileSchedulerILb1ELb0ELb1ELi128EEEEEEEEEvNT_6ParamsE:
	.zero		1400


//--------------------- .text._ZN7cutlass13device_kernelIN5flash19enable_sm80_to_sm89INS1_16FlashAttnFwdSm80INS1_25CollectiveMainloopFwdSm80ILi4ELi1ELb0EN4cute5tupleIJNS5_1CILi128EEENS7_ILi112EEENS7_ILi64EEEEEELi64ENS_10bfloat16_tEfNS_4arch4Sm80ELb0ELb0ELb0ELb0ELb1ELb0ELb1ELb0EEENS1_21CollectiveEpilogueFwdINS6_IJS8_SA_S9_EEENS6_IJNS7_ILi1EEESI_SI_EEESC_SE_Li128ELb0ELb1ELb0ELb0EEENS1_19SingleTileSchedulerILb0ELb0ELb1ELi128EEEEEEEEEvNT_6ParamsE --------------------------
	.section	.text._ZN7cutlass13device_kernelIN5flash19enable_sm80_to_sm89INS1_16FlashAttnFwdSm80INS1_25CollectiveMainloopFwdSm80ILi4ELi1ELb0EN4cute5tupleIJNS5_1CILi128EEENS7_ILi112EEENS7_ILi64EEEEEELi64ENS_10bfloat16_tEfNS_4arch4Sm80ELb0ELb0ELb0ELb0ELb1ELb0ELb1ELb0EEENS1_21CollectiveEpilogueFwdINS6_IJS8_SA_S9_EEENS6_IJNS7_ILi1EEESI_SI_EEESC_SE_Li128ELb0ELb1ELb0ELb0EEENS1_19SingleTileSchedulerILb0ELb0ELb1ELi128EEEEEEEEEvNT_6ParamsE,"ax",@progbits
	.sectioninfo	@"SHI_REGISTERS=255"
	.align	128
.text._ZN7cutlass13device_kernelIN5flash19enable_sm80_to_sm89INS1_16FlashAttnFwdSm80INS1_25CollectiveMainloopFwdSm80ILi4ELi1ELb0EN4cute5tupleIJNS5_1CILi128EEENS7_ILi112EEENS7_ILi64EEEEEELi64ENS_10bfloat16_tEfNS_4arch4Sm80ELb0ELb0ELb0ELb0ELb1ELb0ELb1ELb0EEENS1_21CollectiveEpilogueFwdINS6_IJS8_SA_S9_EEENS6_IJNS7_ILi1EEESI_SI_EEESC_SE_Li128ELb0ELb1ELb0ELb0EEENS1_19SingleTileSchedulerILb0ELb0ELb1ELi128EEEEEEEEEvNT_6ParamsE:
        .type           _ZN7cutlass13device_kernelIN5flash19enable_sm80_to_sm89INS1_16FlashAttnFwdSm80INS1_25CollectiveMainloopFwdSm80ILi4ELi1ELb0EN4cute5tupleIJNS5_1CILi128EEENS7_ILi112EEENS7_ILi64EEEEEELi64ENS_10bfloat16_tEfNS_4arch4Sm80ELb0ELb0ELb0ELb0ELb1ELb0ELb1ELb0EEENS1_21CollectiveEpilogueFwdINS6_IJS8_SA_S9_EEENS6_IJNS7_ILi1EEESI_SI_EEESC_SE_Li128ELb0ELb1ELb0ELb0EEENS1_19SingleTileSchedulerILb0ELb0ELb1ELi128EEEEEEEEEvNT_6ParamsE,@function
        .size           _ZN7cutlass13device_kernelIN5flash19enable_sm80_to_sm89INS1_16FlashAttnFwdSm80INS1_25CollectiveMainloopFwdSm80ILi4ELi1ELb0EN4cute5tupleIJNS5_1CILi128EEENS7_ILi112EEENS7_ILi64EEEEEELi64ENS_10bfloat16_tEfNS_4arch4Sm80ELb0ELb0ELb0ELb0ELb1ELb0ELb1ELb0EEENS1_21CollectiveEpilogueFwdINS6_IJS8_SA_S9_EEENS6_IJNS7_ILi1EEESI_SI_EEESC_SE_Li128ELb0ELb1ELb0ELb0EEENS1_19SingleTileSchedulerILb0ELb0ELb1ELi128EEEEEEEEEvNT_6ParamsE,(.L_x_798 - _ZN7cutlass13device_kernelIN5flash19enable_sm80_to_sm89INS1_16FlashAttnFwdSm80INS1_25CollectiveMainloopFwdSm80ILi4ELi1ELb0EN4cute5tupleIJNS5_1CILi128EEENS7_ILi112EEENS7_ILi64EEEEEELi64ENS_10bfloat16_tEfNS_4arch4Sm80ELb0ELb0ELb0ELb0ELb1ELb0ELb1ELb0EEENS1_21CollectiveEpilogueFwdINS6_IJS8_SA_S9_EEENS6_IJNS7_ILi1EEESI_SI_EEESC_SE_Li128ELb0ELb1ELb0ELb0EEENS1_19SingleTileSchedulerILb0ELb0ELb1ELi128EEEEEEEEEvNT_6ParamsE)
        .other          _ZN7cutlass13device_kernelIN5flash19enable_sm80_to_sm89INS1_16FlashAttnFwdSm80INS1_25CollectiveMainloopFwdSm80ILi4ELi1ELb0EN4cute5tupleIJNS5_1CILi128EEENS7_ILi112EEENS7_ILi64EEEEEELi64ENS_10bfloat16_tEfNS_4arch4Sm80ELb0ELb0ELb0ELb0ELb1ELb0ELb1ELb0EEENS1_21CollectiveEpilogueFwdINS6_IJS8_SA_S9_EEENS6_IJNS7_ILi1EEESI_SI_EEESC_SE_Li128ELb0ELb1ELb0ELb0EEENS1_19SingleTileSchedulerILb0ELb0ELb1ELi128EEEEEEEEEvNT_6ParamsE,@"STO_CUDA_ENTRY STV_DEFAULT"
_ZN7cutlass13device_kernelIN5flash19enable_sm80_to_sm89INS1_16FlashAttnFwdSm80INS1_25CollectiveMainloopFwdSm80ILi4ELi1ELb0EN4cute5tupleIJNS5_1CILi128EEENS7_ILi112EEENS7_ILi64EEEEEELi64ENS_10bfloat16_tEfNS_4arch4Sm80ELb0ELb0ELb0ELb0ELb1ELb0ELb1ELb0EEENS1_21CollectiveEpilogueFwdINS6_IJS8_SA_S9_EEENS6_IJNS7_ILi1EEESI_SI_EEESC_SE_Li128ELb0ELb1ELb0ELb0EEENS1_19SingleTileSchedulerILb0ELb0ELb1ELi128EEEEEEEEEvNT_6ParamsE:
[----:B------:R-:W-:-:S03]  /*0000*/  MOV R1, c[0x0][0x28] ;  /* 0x00000a0000017a02 */ /* 0x000fc60000000f00 */
[----:B------:R-:W1:Y:S01]  /*0010*/  S2UR UR14, SR_CTAID.Z ;  /* 0x00000000000e79c3 */ /* 0x000e620000002700 */
[----:B------:R-:W-:Y:S02]  /*0020*/  IADD3 R1, R1, -0x40, RZ ;  /* 0xffffffc001017810 */ /* 0x000fe40007ffe0ff */
[----:B-1----:R-:W-:-:S13]  /*0030*/  ISETP.LE.AND P0, PT, RZ, UR14, PT ;  /* 0x0000000eff007c0c */ /* 0x002fda000bf03270 */
[----:B------:R-:W-:Y:S05]  /*0040*/  @!P0 EXIT ;  /* 0x000000000000894d */ /* 0x000fea0003800000 */
[----:B------:R-:W-:Y:S02]  /*0050*/  ULDC.64 UR4, c[0x0][0x340] ;  /* 0x0000d00000047ab9 */ /* 0x000fe40000000a00 */
[----:B------:R-:W-:Y:S02]  /*0060*/  UISETP.NE.U32.AND UP1, UPT, URZ, UR4, UPT ;  /* 0x000000043f00728c */ /* 0x000fe4000bf25070 */
[----:B------:R-:W-:Y:S02]  /*0070*/  ULDC.64 UR8, c[0x0][0x340] ;  /* 0x0000d00000087ab9 */ /* 0x000fe40000000a00 */
[----:B------:R-:W-:Y:S02]  /*0080*/  UISETP.NE.AND.EX UP1, UPT, URZ, UR5, UPT, UP1 ;  /* 0x000000053f00728c */ /* 0x000fe4000bf25310 */
[----:B------:R-:W-:Y:S02]  /*0090*/  ULDC.64 UR12, c[0x0][0x118] ;  /* 0x00004600000c7ab9 */ /* 0x000fe40000000a00 */
[----:B------:R-:W-:-:S02]  /*00a0*/  ULDC.64 UR4, c[0x0][0x370] ;  /* 0x0000dc0000047ab9 */ /* 0x000fc40000000a00 */
[----:B------:R-:W-:Y:S01]  /*00b0*/  PLOP3.LUT P1, PT, PT, PT, UP1, 0x80, 0x0 ;  /* 0x000000000000781c */ /* 0x000fe20003f2f018 */
[----:B------:R-:W-:-:S04]  /*00c0*/  UISETP.NE.U32.AND UP0, UPT, URZ, UR4, UPT ;  /* 0x000000043f00728c */ /* 0x000fc8000bf05070 */
[----:B------:R-:W-:Y:S02]  /*00d0*/  @UP1 UMOV UR6, 0x4 ;  /* 0x0000000400061882 */ /* 0x000fe40000000000 */
[----:B------:R-:W-:Y:S02]  /*00e0*/  @UP1 UIMAD.WIDE UR6, UR14, UR6, UR8 ;  /* 0x000000060e0612a5 */ /* 0x000fe4000f8e0208 */
[----:B------:R-:W-:-:S04]  /*00f0*/  UISETP.NE.AND.EX UP0, UPT, URZ, UR5, UPT, UP0 ;  /* 0x000000053f00728c */ /* 0x000fc8000bf05300 */
[----:B------:R-:W-:Y:S02]  /*0100*/  IMAD.U32 R2, RZ, RZ, UR6 ;  /* 0x00000006ff027e24 */ /* 0x000fe4000f8e00ff */
[----:B------:R-:W-:Y:S01]  /*0110*/  IMAD.U32 R3, RZ, RZ, UR7 ;  /* 0x00000007ff037e24 */ /* 0x000fe2000f8e00ff */
[----:B------:R-:W-:Y:S01]  /*0120*/  ULDC.64 UR6, c[0x0][0x370] ;  /* 0x0000dc0000067ab9 */ /* 0x000fe20000000a00 */
[----:B------:R-:W-:-:S03]  /*0130*/  PLOP3.LUT P2, PT, PT, PT, UP0, 0x80, 0x0 ;  /* 0x000000000000781c */ /* 0x000fc60003f4f008 */
[----:B------:R1:W2:Y:S01]  /*0140*/  @P1 LDG.E R12, [R2.64] ;  /* 0x0000000c020c1981 */ /* 0x0002a2000c1e1900 */
[----:B------:R-:W-:Y:S02]  /*0150*/  @UP0 UMOV UR4, 0x4 ;  /* 0x0000000400040882 */ /* 0x000fe40000000000 */
[----:B------:R-:W-:-:S06]  /*0160*/  @UP0 UIMAD.WIDE UR4, UR14, UR4, UR6 ;  /* 0x000000040e0402a5 */ /* 0x000fcc000f8e0206 */
[----:B-1----:R-:W-:Y:S02]  /*0170*/  IMAD.U32 R2, RZ, RZ, UR4 ;  /* 0x00000004ff027e24 */ /* 0x002fe4000f8e00ff */
[----:B------:R-:W-:Y:S01]  /*0180*/  IMAD.U32 R3, RZ, RZ, UR5 ;  /* 0x00000005ff037e24 */ /* 0x000fe2000f8e00ff */
[----:B------:R-:W1:Y:S01]  /*0190*/  S2R R77, SR_TID.X ;  /* 0x00000000004d7919 */ /* 0x000e620000002100 */
[----:B------:R-:W3:Y:S03]  /*01a0*/  S2UR UR7, SR_CTAID.Y ;  /* 0x00000000000779c3 */ /* 0x000ee60000002600 */
[----:B------:R-:W4:Y:S01]  /*01b0*/  S2R R13, SR_CTAID.X ;  /* 0x00000000000d7919 */ /* 0x000f220000002500 */
[----:B------:R-:W-:Y:S01]  /*01c0*/  IMAD.MOV.U32 R18, RZ, RZ, c[0x0][0x2c4] ;  /* 0x0000b100ff127624 */ /* 0x000fe200078e00ff */
[----:B------:R-:W-:Y:S02]  /*01d0*/  ULDC.64 UR4, c[0x0][0x1b8] ;  /* 0x00006e0000047ab9 */ /* 0x000fe40000000a00 */
[----:B------:R5:W2:Y:S01]  /*01e0*/  @P2 LDG.E R14, [R2.64] ;  /* 0x0000000c020e2981 */ /* 0x000aa2000c1e1900 */
[----:B------:R-:W-:Y:S01]  /*01f0*/  USHF.R.S32.HI UR9, URZ, 0x1f, UR14 ;  /* 0x0000001f3f097899 */ /* 0x000fe2000801140e */
[C---:B------:R-:W-:Y:S01]  /*0200*/  ISETP.NE.AND P0, PT, R18.reuse, 0x1, PT ;  /* 0x000000011200780c */ /* 0x040fe20003f05270 */
[----:B------:R-:W-:-:S02]  /*0210*/  IMAD R18, R18, c[0x0][0x168], RZ ;  /* 0x00005a0012127a24 */ /* 0x000fc400078e02ff */
[----:B------:R-:W-:Y:S01]  /*0220*/  IMAD.MOV.U32 R248, RZ, RZ, RZ ;  /* 0x000000fffff87224 */ /* 0x000fe200078e00ff */
[----:B-1----:R-:W-:Y:S01]  /*0230*/  SHF.R.S32.HI R21, RZ, 0x1f, R77 ;  /* 0x0000001fff157819 */ /* 0x002fe2000001144d */
[----:B---3--:R-:W-:Y:S02]  /*0240*/  USHF.R.S32.HI UR6, URZ, 0x1f, UR7 ;  /* 0x0000001f3f067899 */ /* 0x008fe40008011407 */
[----:B------:R-:W-:Y:S01]  /*0250*/  UIMAD.WIDE.U32 UR10, UR7, UR4, URZ ;  /* 0x00000004070a72a5 */ /* 0x000fe2000f8e003f */
[CC--:B------:R-:W-:Y:S01]  /*0260*/  LEA.HI R9, R21.reuse, R77.reuse, RZ, 0x6 ;  /* 0x0000004d15097211 */ /* 0x0c0fe200078f30ff */
[----:B------:R-:W-:Y:S01]  /*0270*/  UIMAD UR8, UR6, UR4, URZ ;  /* 0x00000004060872a4 */ /* 0x000fe2000f8e023f */
[----:B-----5:R-:W-:-:S03]  /*0280*/  LEA.HI R2, R21, R77, RZ, 0x3 ;  /* 0x0000004d15027211 */ /* 0x020fc600078f18ff */
[----:B------:R-:W-:Y:S01]  /*0290*/  UIMAD UR8, UR7, UR5, UR8 ;  /* 0x00000005070872a4 */ /* 0x000fe2000f8e0208 */
[----:B------:R-:W-:Y:S02]  /*02a0*/  LOP3.LUT R0, R2, 0xfffffff8, RZ, 0xc0, !PT ;  /* 0xfffffff802007812 */ /* 0x000fe400078ec0ff */
[----:B------:R-:W-:Y:S01]  /*02b0*/  ULDC.64 UR4, c[0x0][0x1c0] ;  /* 0x0000700000047ab9 */ /* 0x000fe20000000a00 */
[----:B------:R-:W-:Y:S01]  /*02c0*/  SHF.R.S32.HI R16, RZ, 0x3, R2 ;  /* 0x00000003ff107819 */ /* 0x000fe20000011402 */
[----:B------:R-:W-:Y:S01]  /*02d0*/  UIADD3 UR11, UR11, UR8, URZ ;  /* 0x000000080b0b7290 */ /* 0x000fe2000fffe03f */
[----:B------:R-:W-:Y:S01]  /*02e0*/  IMAD.IADD R30, R77, 0x1, -R0 ;  /* 0x000000014d1e7824 */ /* 0x000fe200078e0a00 */
[----:B------:R-:W-:Y:S02]  /*02f0*/  UIMAD UR9, UR9, UR4, URZ ;  /* 0x00000004090972a4 */ /* 0x000fe4000f8e023f */
[----:B------:R-:W-:Y:S01]  /*0300*/  UIMAD.WIDE.U32 UR10, UR14, UR4, UR10 ;  /* 0x000000040e0a72a5 */ /* 0x000fe2000f8e000a */
[C---:B------:R-:W-:Y:S01]  /*0310*/  IMAD R134, R30.reuse, 0x10, R16 ;  /* 0x000000101e867824 */ /* 0x040fe200078e0210 */
[----:B------:R-:W-:Y:S01]  /*0320*/  UIMAD UR5, UR14, UR5, UR9 ;  /* 0x000000050e0572a4 */ /* 0x000fe2000f8e0209 */
[----:B------:R-:W-:Y:S01]  /*0330*/  IMAD.SHL.U32 R76, R30, 0x8, RZ ;  /* 0x000000081e4c7824 */ /* 0x000fe200078e00ff */
[----:B------:R-:W-:Y:S01]  /*0340*/  ULDC UR4, c[0x0][0x2ac] ;  /* 0x0000ab0000047ab9 */ /* 0x000fe20000000800 */
[----:B----4-:R-:W-:Y:S01]  /*0350*/  IMAD R7, R13, 0x80, R134 ;  /* 0x000000800d077824 */ /* 0x010fe200078e0286 */
[----:B------:R-:W-:Y:S01]  /*0360*/  UIADD3 UR5, UR11, UR5, URZ ;  /* 0x000000050b057290 */ /* 0x000fe2000fffe03f */
[----:B------:R-:W-:Y:S01]  /*0370*/  IMAD.U32 R3, RZ, RZ, UR11 ;  /* 0x0000000bff037e24 */ /* 0x000fe2000f8e00ff */
[----:B------:R-:W-:Y:S01]  /*0380*/  STL [R1+0x4], R134 ;  /* 0x0000048601007387 */ /* 0x000fe20000100800 */
[----:B------:R-:W-:Y:S01]  /*0390*/  @P0 IMAD.HI.U32 R0, R7, c[0x0][0x2c8], RZ ;  /* 0x0000b20007000a27 */ /* 0x000fe200078e00ff */
[----:B------:R-:W-:Y:S01]  /*03a0*/  ISETP.GE.AND P5, PT, R76, c[0x0][0x198], PT ;  /* 0x000066004c007a0c */ /* 0x000fe20003fa6270 */
[----:B------:R-:W-:Y:S01]  /*03b0*/  UMOV UR11, URZ ;  /* 0x0000003f000b7c82 */ /* 0x000fe20008000000 */
[----:B------:R1:W-:Y:S01]  /*03c0*/  STL [R1+0x10], R7 ;  /* 0x0000100701007387 */ /* 0x0003e20000100800 */
[----:B------:R-:W-:Y:S01]  /*03d0*/  IMAD.MOV.U32 R4, RZ, RZ, R7 ;  /* 0x000000ffff047224 */ /* 0x000fe200078e0007 */
[----:B------:R-:W-:Y:S01]  /*03e0*/  @P0 SHF.R.U32.HI R4, RZ, c[0x0][0x2cc], R0 ;  /* 0x0000b300ff040a19 */ /* 0x000fe20000011600 */
[----:B------:R-:W-:Y:S01]  /*03f0*/  IMAD.U32 R2, RZ, RZ, UR10 ;  /* 0x0000000aff027e24 */ /* 0x000fe2000f8e00ff */
[----:B------:R-:W-:Y:S01]  /*0400*/  SHF.R.S32.HI R133, RZ, 0x1f, R76 ;  /* 0x0000001fff857819 */ /* 0x000fe2000001144c */
[----:B------:R-:W-:Y:S01]  /*0410*/  IMAD.U32 R3, RZ, RZ, UR5 ;  /* 0x00000005ff037e24 */ /* 0x000fe2000f8e00ff */
[--C-:B------:R-:W-:Y:S01]  /*0420*/  SHF.R.S32.HI R5, RZ, 0x1f, R4.reuse ;  /* 0x0000001fff057819 */ /* 0x100fe20000011404 */
[----:B------:R-:W-:Y:S01]  /*0430*/  IMAD.MOV R0, RZ, RZ, -R4 ;  /* 0x000000ffff007224 */ /* 0x000fe200078e0a04 */
[----:B------:R-:W-:Y:S01]  /*0440*/  ULDC UR10, c[0x0][0x1d0] ;  /* 0x00007400000a7ab9 */ /* 0x000fe20000000800 */
[----:B------:R-:W-:Y:S01]  /*0450*/  IMAD.WIDE.U32 R2, R4, c[0x0][0x1b0], R2 ;  /* 0x00006c0004027a25 */ /* 0x000fe200078e0002 */
[----:B------:R-:W-:-:S02]  /*0460*/  UIMAD UR10, UR4, UR10, URZ ;  /* 0x0000000a040a72a4 */ /* 0x000fc4000f8e023f */
[----:B------:R-:W-:Y:S01]  /*0470*/  UMOV UR8, 0x70 ;  /* 0x0000007000087882 */ /* 0x000fe20000000000 */
[----:B------:R-:W-:Y:S01]  /*0480*/  IMAD R6, R5, c[0x0][0x1b0], RZ ;  /* 0x00006c0005067a24 */ /* 0x000fe200078e02ff */
[----:B------:R-:W-:Y:S01]  /*0490*/  UIADD3 UR5, UR10, 0x6f, URZ ;  /* 0x0000006f0a057890 */ /* 0x000fe2000fffe03f */
[----:B------:R-:W-:Y:S01]  /*04a0*/  IMAD R5, R0, c[0x0][0x2c4], R7 ;  /* 0x0000b10000057a24 */ /* 0x000fe200078e0207 */
[----:B------:R-:W-:Y:S01]  /*04b0*/  UMOV UR4, URZ ;  /* 0x0000003f00047c82 */ /* 0x000fe20008000000 */
[----:B------:R-:W-:Y:S01]  /*04c0*/  IMAD R0, R4, c[0x0][0x1b4], R6 ;  /* 0x00006d0004007a24 */ /* 0x000fe200078e0206 */
[----:B------:R-:W-:Y:S01]  /*04d0*/  UIMAD.WIDE UR4, UR5, -0x6db6db6d, UR4 ;  /* 0x92492493050478a5 */ /* 0x000fe2000f8e0204 */
[----:B------:R-:W-:Y:S01]  /*04e0*/  IMAD R13, R13, 0x80, R16 ;  /* 0x000000800d0d7824 */ /* 0x000fe200078e0210 */
[----:B------:R-:W-:Y:S01]  /*04f0*/  SHF.R.S32.HI R4, RZ, 0x1f, R5 ;  /* 0x0000001fff047819 */ /* 0x000fe20000011405 */
[----:B------:R-:W-:Y:S01]  /*0500*/  IMAD.IADD R3, R3, 0x1, R0 ;  /* 0x0000000103037824 */ /* 0x000fe200078e0200 */
[----:B------:R-:W-:-:S02]  /*0510*/  USHF.R.U32.HI UR9, URZ, 0x1f, UR5 ;  /* 0x0000001f3f097899 */ /* 0x000fc40008011605 */
[CC--:B------:R-:W-:Y:S01]  /*0520*/  ISETP.GE.AND P6, PT, R13.reuse, R18.reuse, PT ;  /* 0x000000120d00720c */ /* 0x0c0fe20003fc6270 */
[----:B------:R-:W-:Y:S01]  /*0530*/  IMAD R0, R4, c[0x0][0x1a8], RZ ;  /* 0x00006a0004007a24 */ /* 0x000fe200078e02ff */
[----:B------:R-:W-:Y:S01]  /*0540*/  IADD3 R10, R13, 0x10, RZ ;  /* 0x000000100d0a7810 */ /* 0x000fe20007ffe0ff */
[----:B------:R-:W-:Y:S01]  /*0550*/  IMAD.WIDE.U32 R2, R5, c[0x0][0x1a8], R2 ;  /* 0x00006a0005027a25 */ /* 0x000fe200078e0002 */
[----:B------:R-:W-:Y:S01]  /*0560*/  IADD3 R11, R13, 0x20, RZ ;  /* 0x000000200d0b7810 */ /* 0x000fe20007ffe0ff */
[----:B------:R-:W-:Y:S01]  /*0570*/  ULEA.HI.SX32 UR9, UR5, UR9, 0x1a ;  /* 0x0000000905097291 */ /* 0x000fe2000f8fd23f */
[-C--:B------:R-:W-:Y:S01]  /*0580*/  ISETP.GE.AND P3, PT, R10, R18.reuse, PT ;  /* 0x000000120a00720c */ /* 0x080fe20003f66270 */
[----:B------:R-:W-:Y:S01]  /*0590*/  IMAD R0, R5, c[0x0][0x1ac], R0 ;  /* 0x00006b0005007a24 */ /* 0x000fe200078e0200 */
[----:B-1----:R-:W-:Y:S01]  /*05a0*/  LEA R7, P0, R2, c[0x0][0x160], 0x1 ;  /* 0x0000580002077a11 */ /* 0x002fe200078008ff */
[----:B------:R-:W-:Y:S01]  /*05b0*/  IMAD.MOV.U32 R10, RZ, RZ, c[0x0][0x2b8] ;  /* 0x0000ae00ff0a7624 */ /* 0x000fe200078e00ff */
[----:B------:R-:W-:Y:S01]  /*05c0*/  ISETP.GE.AND P4, PT, R11, R18, PT ;  /* 0x000000120b00720c */ /* 0x000fe20003f86270 */
[----:B------:R-:W-:Y:S01]  /*05d0*/  IMAD.IADD R0, R3, 0x1, R0 ;  /* 0x0000000103007824 */ /* 0x000fe200078e0200 */
[----:B------:R-:W-:Y:S01]  /*05e0*/  IADD3 R11, R13, 0x50, RZ ;  /* 0x000000500d0b7810 */ /* 0x000fe20007ffe0ff */
[----:B------:R-:W1:Y:S01]  /*05f0*/  SHFL.IDX PT, R3, R7, RZ, 0x181f ;  /* 0x00181fff07037589 */ /* 0x000e6200000e0000 */
[----:B------:R-:W-:-:S02]  /*0600*/  UIMAD UR8, UR9, UR8, -0x70 ;  /* 0xffffff90090874a4 */ /* 0x000fc4000f8e0208 */
[----:B------:R-:W-:Y:S01]  /*0610*/  LEA.HI.X R6, R2, c[0x0][0x164], R0, 0x1, P0 ;  /* 0x0000590002067a11 */ /* 0x000fe200000f0c00 */
[----:B------:R-:W-:Y:S01]  /*0620*/  IMAD.SHL.U32 R0, R16, 0x40, RZ ;  /* 0x0000004010007824 */ /* 0x000fe200078e00ff */
[----:B------:R-:W-:Y:S01]  /*0630*/  SHFL.IDX PT, R4, R7, 0x1, 0x181f ;  /* 0x00381f0007047f89 */ /* 0x000fe200000e0000 */
[----:B------:R-:W-:-:S03]  /*0640*/  ULDC.64 UR4, c[0x0][0x2b0] ;  /* 0x0000ac0000047ab9 */ /* 0x000fc60000000a00 */
[----:B------:R-:W3:Y:S01]  /*0650*/  SHFL.IDX PT, R5, R6, RZ, 0x181f ;  /* 0x00181fff06057589 */ /* 0x000ee200000e0000 */
[----:B------:R-:W-:-:S03]  /*0660*/  LOP3.LUT R0, R0, 0x1c0, RZ, 0xc0, !PT ;  /* 0x000001c000007812 */ /* 0x000fc600078ec0ff */
[----:B------:R-:W4:Y:S01]  /*0670*/  SHFL.IDX PT, R8, R6, 0x1, 0x181f ;  /* 0x00381f0006087f89 */ /* 0x000f2200000e0000 */
[----:B------:R-:W-:Y:S02]  /*0680*/  SHF.R.U32.HI R2, RZ, 0x3, R0 ;  /* 0x00000003ff027819 */ /* 0x000fe40000011600 */
[----:B------:R-:W-:Y:S01]  /*0690*/  LOP3.LUT R0, R0, 0x38, R76, 0xf8, !PT ;  /* 0x0000003800007812 */ /* 0x000fe200078ef84c */
[----:B------:R-:W-:Y:S03]  /*06a0*/  SHFL.IDX PT, R15, R6, 0x5, 0x181f ;  /* 0x00b81f00060f7f89 */ /* 0x000fe600000e0000 */
[----:B------:R-:W-:Y:S01]  /*06b0*/  LOP3.LUT R0, R0, R2, RZ, 0x3c, !PT ;  /* 0x0000000200007212 */ /* 0x000fe200078e3cff */
[----:B------:R-:W-:Y:S01]  /*06c0*/  IMAD.SHL.U32 R2, R9, 0x8, RZ ;  /* 0x0000000809027824 */ /* 0x000fe200078e00ff */
[----:B------:R-:W-:Y:S04]  /*06d0*/  SHFL.IDX PT, R17, R6, 0x7, 0x181f ;  /* 0x00f81f0006117f89 */ /* 0x000fe800000e0000 */
[----:B------:R-:W-:Y:S01]  /*06e0*/  LOP3.LUT R132, R0, 0xfffffe00, R2, 0xf8, !PT ;  /* 0xfffffe0000847812 */ /* 0x000fe200078ef802 */
[----:B------:R-:W-:Y:S01]  /*06f0*/  SHFL.IDX PT, R9, R7, 0x2, 0x181f ;  /* 0x00581f0007097f89 */ /* 0x000fe200000e0000 */
[----:B-1----:R-:W-:-:S03]  /*0700*/  @!P6 LEA R2, P0, R76, R3, 0x1 ;  /* 0x000000034c02e211 */ /* 0x002fc600078008ff */
[----:B------:R-:W-:Y:S01]  /*0710*/  @!P6 IMAD.SHL.U32 R0, R132, 0x2, RZ ;  /* 0x000000028400e824 */ /* 0x000fe200078e00ff */
[----:B--2---:R1:W2:Y:S01]  /*0720*/  @P1 R2UR UR15, R12 ;  /* 0x000000000c0f13c2 */ /* 0x0042a200000e0000 */
[----:B---3--:R-:W-:Y:S01]  /*0730*/  @!P6 LEA.HI.X R3, R76, R5, R133, 0x1, P0 ;  /* 0x000000054c03e211 */ /* 0x008fe200000f0c85 */
[----:B--2---:R-:W-:Y:S01]  /*0740*/  @!UP1 UMOV UR15, UR14 ;  /* 0x0000000e000f9c82 */ /* 0x004fe20008000000 */
[----:B------:R-:W-:Y:S01]  /*0750*/  ISETP.NE.AND P0, PT, R10, 0x1, PT ;  /* 0x000000010a00780c */ /* 0x000fe20003f05270 */
[----:B------:R-:W-:Y:S01]  /*0760*/  SHFL.IDX PT, R5, R6, 0x3, 0x181f ;  /* 0x00781f0006057f89 */ /* 0x000fe200000e0000 */
[----:B------:R-:W-:Y:S02]  /*0770*/  USHF.R.S32.HI UR14, URZ, 0x1f, UR15 ;  /* 0x0000001f3f0e7899 */ /* 0x000fe4000801140f */
[----:B------:R-:W-:Y:S01]  /*0780*/  UIMAD.WIDE.U32 UR16, UR15, UR4, URZ ;  /* 0x000000040f1072a5 */ /* 0x000fe2000f8e003f */
[----:B------:R2:W-:Y:S01]  /*0790*/  @!P6 LDGSTS.E.BYPASS.LTC128B.128 [R0+0x7100], [R2.64], !P5 ;  /* 0x071000000200efae */ /* 0x0005e2000e901d4c */
[----:B------:R-:W-:-:S03]  /*07a0*/  UIMAD UR14, UR14, UR4, URZ ;  /* 0x000000040e0e72a4 */ /* 0x000fc6000f8e023f */
[----:B------:R-:W-:Y:S01]  /*07b0*/  SHFL.IDX PT, R10, R6, 0x2, 0x181f ;  /* 0x00581f00060a7f89 */ /* 0x000fe200000e0000 */
[----:B------:R-:W-:-:S03]  /*07c0*/  UIMAD UR14, UR15, UR5, UR14 ;  /* 0x000000050f0e72a4 */ /* 0x000fc6000f8e020e */
[----:B------:R-:W-:Y:S01]  /*07d0*/  ULDC.64 UR4, c[0x0][0x1e8] ;  /* 0x00007a0000047ab9 */ /* 0x000fe20000000a00 */
[----:B------:R-:W-:Y:S01]  /*07e0*/  STL [R1+0x8], R132 ;  /* 0x0000088401007387 */ /* 0x000fe20000100800 */
[----:B------:R-:W-:Y:S01]  /*07f0*/  UIADD3 UR14, UR17, UR14, URZ ;  /* 0x0000000e110e7290 */ /* 0x000fe2000fffe03f */
[C---:B-1----:R-:W-:Y:S02]  /*0800*/  IADD3 R12, R13.reuse, 0x40, RZ ;  /* 0x000000400d0c7810 */ /* 0x042fe40007ffe0ff */
[----:B--2---:R-:W-:Y:S01]  /*0810*/  @!P3 LEA R2, P6, R76, R4, 0x1 ;  /* 0x000000044c02b211 */ /* 0x004fe200078c08ff */
[----:B------:R-:W-:Y:S01]  /*0820*/  @!P3 IMAD.SHL.U32 R0, R132, 0x2, RZ ;  /* 0x000000028400b824 */ /* 0x000fe200078e00ff */
[----:B------:R-:W-:Y:S01]  /*0830*/  IADD3 R4, R13, 0x30, RZ ;  /* 0x000000300d047810 */ /* 0x000fe20007ffe0ff */
[----:B------:R1:W2:Y:S01]  /*0840*/  @P2 R2UR UR11, R14 ;  /* 0x000000000e0b23c2 */ /* 0x0002a200000e0000 */
[----:B----4-:R-:W-:Y:S01]  /*0850*/  @!P3 LEA.HI.X R3, R76, R8, R133, 0x1, P6 ;  /* 0x000000084c03b211 */ /* 0x010fe200030f0c85 */
[----:B------:R-:W-:Y:S01]  /*0860*/  UIMAD UR15, UR6, UR4, URZ ;  /* 0x00000004060f72a4 */ /* 0x000fe2000f8e023f */
[-C--:B------:R-:W-:Y:S01]  /*0870*/  ISETP.GE.AND P6, PT, R4, R18.reuse, PT ;  /* 0x000000120400720c */ /* 0x080fe20003fc6270 */
[----:B------:R-:W-:Y:S04]  /*0880*/  SHFL.IDX PT, R8, R7, 0x4, 0x181f ;  /* 0x00981f0007087f89 */ /* 0x000fe800000e0000 */
[----:B------:R-:W3:Y:S04]  /*0890*/  SHFL.IDX PT, R4, R7, 0x3, 0x181f ;  /* 0x00781f0007047f89 */ /* 0x000ee800000e0000 */
[----:B------:R4:W-:Y:S01]  /*08a0*/  @!P3 LDGSTS.E.BYPASS.LTC128B.128 [R0+0x7900], [R2.64], !P5 ;  /* 0x079000000200bfae */ /* 0x0009e2000e901d4c */
[----:B------:R-:W-:-:S03]  /*08b0*/  ISETP.GE.AND P3, PT, R12, R18, PT ;  /* 0x000000120c00720c */ /* 0x000fc60003f66270 */
[----:B------:R-:W-:Y:S01]  /*08c0*/  SHFL.IDX PT, R12, R6, 0x6, 0x181f ;  /* 0x00d81f00060c7f89 */ /* 0x000fe200000e0000 */
[----:B------:R-:W-:Y:S02]  /*08d0*/  UIMAD.WIDE.U32 UR20, UR7, UR4, URZ ;  /* 0x00000004071472a5 */ /* 0x000fe4000f8e003f */
[----:B------:R-:W-:Y:S01]  /*08e0*/  UIADD3 UR18, UR9, -0x1, URZ ;  /* 0xffffffff09127890 */ /* 0x000fe2000fffe03f */
[----:B------:R-:W-:Y:S04]  /*08f0*/  STL [R1+0xc], R133 ;  /* 0x00000c8501007387 */ /* 0x000fe80000100800 */
[----:B-1----:R-:W-:Y:S01]  /*0900*/  SHFL.IDX PT, R14, R7, 0x7, 0x181f ;  /* 0x00f81f00070e7f89 */ /* 0x002fe200000e0000 */
[----:B---3--:R-:W-:-:S04]  /*0910*/  @!P6 LEA R4, P2, R76, R4, 0x1 ;  /* 0x000000044c04e211 */ /* 0x008fc800078408ff */
[C-C-:B------:R-:W-:Y:S02]  /*0920*/  @!P6 LEA.HI.X R5, R76.reuse, R5, R133.reuse, 0x1, P2 ;  /* 0x000000054c05e211 */ /* 0x140fe400010f0c85 */
[----:B----4-:R-:W-:Y:S01]  /*0930*/  @!P4 LEA R2, P1, R76, R9, 0x1 ;  /* 0x000000094c02c211 */ /* 0x010fe200078208ff */
[----:B------:R-:W-:Y:S01]  /*0940*/  @!P4 IMAD.SHL.U32 R0, R132, 0x2, RZ ;  /* 0x000000028400c824 */ /* 0x000fe200078e00ff */
[----:B------:R-:W1:Y:S02]  /*0950*/  SHFL.IDX PT, R9, R6, 0x4, 0x181f ;  /* 0x00981f0006097f89 */ /* 0x000e6400000e0000 */
[----:B------:R-:W-:Y:S02]  /*0960*/  @!P4 LEA.HI.X R3, R76, R10, R133, 0x1, P1 ;  /* 0x0000000a4c03c211 */ /* 0x000fe400008f0c85 */
[----:B------:R-:W-:Y:S01]  /*0970*/  ISETP.GE.AND P1, PT, R11, R18, PT ;  /* 0x000000120b00720c */ /* 0x000fe20003f26270 */
[----:B------:R-:W-:Y:S04]  /*0980*/  SHFL.IDX PT, R10, R7, 0x6, 0x181f ;  /* 0x00d81f00070a7f89 */ /* 0x000fe800000e0000 */
[----:B------:R-:W3:Y:S04]  /*0990*/  SHFL.IDX PT, R11, R7, 0x5, 0x181f ;  /* 0x00b81f00070b7f89 */ /* 0x000ee800000e0000 */
[----:B------:R4:W-:Y:S02]  /*09a0*/  @!P4 LDGSTS.E.BYPASS.LTC128B.128 [R0+0x8100], [R2.64], !P5 ;  /* 0x081000000200cfae */ /* 0x0009e4000e901d4c */
[----:B----4-:R-:W-:-:S02]  /*09b0*/  IADD3 R0, R13, 0x60, RZ ;  /* 0x000000600d007810 */ /* 0x010fc40007ffe0ff */
[----:B------:R-:W-:Y:S01]  /*09c0*/  @!P3 LEA R2, P2, R76, R8, 0x1 ;  /* 0x000000084c02b211 */ /* 0x000fe200078408ff */
[----:B------:R-:W-:Y:S01]  /*09d0*/  @!P6 IMAD.SHL.U32 R8, R132, 0x2, RZ ;  /* 0x000000028408e824 */ /* 0x000fe200078e00ff */
[----:B------:R-:W-:Y:S01]  /*09e0*/  ISETP.GE.AND P4, PT, R0, R18, PT ;  /* 0x000000120000720c */ /* 0x000fe20003f86270 */
[----:B------:R-:W-:Y:S01]  /*09f0*/  @!P3 IMAD.SHL.U32 R0, R132, 0x2, RZ ;  /* 0x000000028400b824 */ /* 0x000fe200078e00ff */
[----:B-1----:R-:W-:Y:S02]  /*0a00*/  @!P3 LEA.HI.X R3, R76, R9, R133, 0x1, P2 ;  /* 0x000000094c03b211 */ /* 0x002fe400010f0c85 */
[----:B------:R1:W-:Y:S04]  /*0a10*/  @!P6 LDGSTS.E.BYPASS.LTC128B.128 [R8+0x8900], [R4.64], !P5 ;  /* 0x089000000408efae */ /* 0x0003e8000e901d4c */
[----:B------:R4:W-:Y:S01]  /*0a20*/  @!P3 LDGSTS.E.BYPASS.LTC128B.128 [R0+0x9100], [R2.64], !P5 ;  /* 0x091000000200bfae */ /* 0x0009e2000e901d4c */
[----:B-1----:R-:W-:-:S02]  /*0a30*/  IADD3 R5, R13, 0x70, RZ ;  /* 0x000000700d057810 */ /* 0x002fc40007ffe0ff */
[----:B----4-:R-:W-:Y:S02]  /*0a40*/  IADD3 R0, R134, UR8, RZ ;  /* 0x0000000886007c10 */ /* 0x010fe4000fffe0ff */
[----:B---3--:R-:W-:Y:S02]  /*0a50*/  @!P1 LEA R2, P2, R76, R11, 0x1 ;  /* 0x0000000b4c029211 */ /* 0x008fe400078408ff */
[C---:B------:R-:W-:Y:S02]  /*0a60*/  ISETP.GE.AND P6, PT, R0.reuse, UR10, PT ;  /* 0x0000000a00007c0c */ /* 0x040fe4000bfc6270 */
[----:B--2---:R-:W-:Y:S01]  /*0a70*/  IADD3 R9, R0, UR11, RZ ;  /* 0x0000000b00097c10 */ /* 0x004fe2000fffe0ff */
[----:B------:R-:W-:Y:S01]  /*0a80*/  @!P1 IMAD.SHL.U32 R0, R132, 0x2, RZ ;  /* 0x0000000284009824 */ /* 0x000fe200078e00ff */
[----:B------:R-:W-:Y:S02]  /*0a90*/  ISETP.GT.OR P6, PT, R134, 0x6f, P6 ;  /* 0x0000006f8600780c */ /* 0x000fe400037c4670 */
[----:B------:R-:W-:Y:S01]  /*0aa0*/  ISETP.GE.AND P3, PT, R5, R18, PT ;  /* 0x000000120500720c */ /* 0x000fe20003f66270 */
[----:B------:R-:W-:Y:S01]  /*0ab0*/  @P0 IMAD.HI.U32 R4, R9, c[0x0][0x2bc], RZ ;  /* 0x0000af0009040a27 */ /* 0x000fe200078e00ff */
[----:B------:R-:W-:-:S02]  /*0ac0*/  @!P1 LEA.HI.X R3, R76, R15, R133, 0x1, P2 ;  /* 0x0000000f4c039211 */ /* 0x000fc400010f0c85 */
[C---:B------:R-:W-:Y:S01]  /*0ad0*/  @!P4 LEA R6, P2, R76.reuse, R10, 0x1 ;  /* 0x0000000a4c06c211 */ /* 0x040fe200078408ff */
[----:B------:R-:W-:Y:S01]  /*0ae0*/  IMAD.MOV.U32 R8, RZ, RZ, R9 ;  /* 0x000000ffff087224 */ /* 0x000fe200078e0009 */
[----:B------:R-:W-:Y:S01]  /*0af0*/  @P0 SHF.R.U32.HI R8, RZ, c[0x0][0x2c0], R4 ;  /* 0x0000b000ff080a19 */ /* 0x000fe20000011604 */
[----:B------:R1:W-:Y:S01]  /*0b00*/  @!P1 LDGSTS.E.BYPASS.LTC128B.128 [R0+0x9900], [R2.64], !P5 ;  /* 0x0990000002009fae */ /* 0x0003e2000e901d4c */
[----:B------:R-:W-:Y:S01]  /*0b10*/  @!P4 LEA.HI.X R7, R76, R12, R133, 0x1, P2 ;  /* 0x0000000c4c07c211 */ /* 0x000fe200010f0c85 */
[----:B------:R-:W-:-:S04]  /*0b20*/  @!P4 IMAD.SHL.U32 R10, R132, 0x2, RZ ;  /* 0x00000002840ac824 */ /* 0x000fc800078e00ff */
[C---:B------:R-:W-:Y:S01]  /*0b30*/  @!P3 LEA R4, P2, R76.reuse, R14, 0x1 ;  /* 0x0000000e4c04b211 */ /* 0x040fe200078408ff */
[----:B------:R2:W-:Y:S03]  /*0b40*/  @!P4 LDGSTS.E.BYPASS.LTC128B.128 [R10+0xa100], [R6.64], !P5 ;  /* 0x0a100000060acfae */ /* 0x0005e6000e901d4c */
[----:B------:R-:W-:Y:S02]  /*0b50*/  @!P3 LEA.HI.X R5, R76, R17, R133, 0x1, P2 ;  /* 0x000000114c05b211 */ /* 0x000fe400010f0c85 */
[----:B-1----:R-:W-:-:S04]  /*0b60*/  @!P6 IADD3 R0, P1, R8, UR16, RZ ;  /* 0x000000100800ec10 */ /* 0x002fc8000ff3e0ff */
[----:B------:R-:W-:Y:S02]  /*0b70*/  @!P6 LEA.HI.X.SX32 R3, R8, UR14, 0x1, P1 ;  /* 0x0000000e0803ec11 */ /* 0x000fe400088f0eff */
[----:B------:R-:W-:-:S04]  /*0b80*/  @!P6 LEA R2, P1, R0, c[0x0][0x2a0], 0x2 ;  /* 0x0000a8000002ea11 */ /* 0x000fc800078210ff */
[----:B------:R-:W-:Y:S01]  /*0b90*/  @!P6 LEA.HI.X R3, R0, c[0x0][0x2a4], R3, 0x2, P1 ;  /* 0x0000a9000003ea11 */ /* 0x000fe200008f1403 */
[----:B------:R-:W-:-:S05]  /*0ba0*/  @!P3 IMAD.SHL.U32 R0, R132, 0x2, RZ ;  /* 0x000000028400b824 */ /* 0x000fca00078e00ff */
[----:B------:R1:W-:Y:S04]  /*0bb0*/  @!P3 LDGSTS.E.BYPASS.LTC128B.128 [R0+0xa900], [R4.64], !P5 ;  /* 0x0a9000000400bfae */ /* 0x0003e8000e901d4c */
[----:B------:R-:W0:Y:S04]  /*0bc0*/  LDGDEPBAR ;  /* 0x00000000000079af */ /* 0x000e280000000000 */
[----:B------:R-:W-:Y:S06]  /*0bd0*/  BAR.SYNC.DEFER_BLOCKING 0x0 ;  /* 0x0000000000007b1d */ /* 0x000fec0000010000 */
[----:B------:R3:W4:Y:S01]  /*0be0*/  @!P6 LDG.E R248, [R2.64] ;  /* 0x0000000c02f8e981 */ /* 0x000722000c1e1900 */
[----:B-1----:R-:W-:Y:S01]  /*0bf0*/  IMAD.MOV R0, RZ, RZ, -R8 ;  /* 0x000000ffff007224 */ /* 0x002fe200078e0a08 */
[----:B------:R-:W-:Y:S01]  /*0c00*/  UIMAD UR15, UR7, UR5, UR15 ;  /* 0x00000005070f72a4 */ /* 0x000fe2000f8e020f */
[----:B------:R-:W-:Y:S01]  /*0c10*/  ISETP.GE.AND P3, PT, R76, c[0x0][0x1d4], PT ;  /* 0x000075004c007a0c */ /* 0x000fe20003f66270 */
[----:B------:R-:W-:Y:S01]  /*0c20*/  UIMAD UR18, UR18, -0x70, UR10 ;  /* 0xffffff90121278a4 */ /* 0x000fe2000f8e020a */
[----:B------:R-:W-:Y:S01]  /*0c30*/  IMAD R249, R0, c[0x0][0x2b8], R9 ;  /* 0x0000ae0000f97a24 */ /* 0x000fe200078e0209 */
[----:B------:R-:W-:Y:S01]  /*0c40*/  UIADD3 UR15, UR21, UR15, URZ ;  /* 0x0000000f150f7290 */ /* 0x000fe2000fffe03f */
[----:B--2---:R-:W-:Y:S01]  /*0c50*/  LEA.HI R10, R21, R77, RZ, 0x4 ;  /* 0x0000004d150a7211 */ /* 0x004fe200078f20ff */
[----:B------:R-:W-:-:S02]  /*0c60*/  UISETP.GE.AND UP0, UPT, UR10, 0x1, UPT ;  /* 0x000000010a00788c */ /* 0x000fc4000bf06270 */
[----:B------:R-:W-:Y:S01]  /*0c70*/  SHF.R.S32.HI R24, RZ, 0x1f, R249 ;  /* 0x0000001fff187819 */ /* 0x000fe200000114f9 */
[----:B------:R-:W-:Y:S01]  /*0c80*/  ULDC.64 UR4, c[0x0][0x210] ;  /* 0x0000840000047ab9 */ /* 0x000fe20000000a00 */
[----:B------:R-:W-:Y:S01]  /*0c90*/  IADD3 R31, -R16, UR18, RZ ;  /* 0x00000012101f7c10 */ /* 0x000fe2000fffe1ff */
[----:B------:R-:W-:Y:S01]  /*0ca0*/  UIMAD UR6, UR6, UR4, URZ ;  /* 0x00000004060672a4 */ /* 0x000fe2000f8e023f */
[----:B------:R-:W-:Y:S01]  /*0cb0*/  SHF.R.S32.HI R9, RZ, 0x4, R10 ;  /* 0x00000004ff097819 */ /* 0x000fe2000001140a */
[----:B------:R-:W-:Y:S01]  /*0cc0*/  IMAD R0, R24, c[0x0][0x1e0], RZ ;  /* 0x0000780018007a24 */ /* 0x000fe200078e02ff */
[C---:B------:R-:W-:Y:S01]  /*0cd0*/  ISETP.GE.AND P5, PT, R31.reuse, 0x1, PT ;  /* 0x000000011f00780c */ /* 0x040fe20003fa6270 */
[----:B------:R-:W-:Y:S01]  /*0ce0*/  UIMAD.WIDE.U32 UR22, UR7, UR4, URZ ;  /* 0x00000004071672a5 */ /* 0x000fe2000f8e003f */
[----:B------:R-:W-:Y:S01]  /*0cf0*/  ISETP.GE.AND P4, PT, R31, 0x11, PT ;  /* 0x000000111f00780c */ /* 0x000fe20003f86270 */
[----:B------:R-:W-:Y:S01]  /*0d00*/  IMAD R0, R249, c[0x0][0x1e4], R0 ;  /* 0x00007900f9007a24 */ /* 0x000fe200078e0200 */
[----:B------:R-:W-:Y:S01]  /*0d10*/  ISETP.GE.AND P6, PT, R31, 0x41, PT ;  /* 0x000000411f00780c */ /* 0x000fe20003fc6270 */
[----:B------:R-:W-:Y:S01]  /*0d20*/  UIMAD UR5, UR7, UR5, UR6 ;  /* 0x00000005070572a4 */ /* 0x000fe2000f8e0206 */
[----:B---3--:R-:W-:-:S03]  /*0d30*/  IMAD.WIDE.U32 R2, R249, c[0x0][0x1e0], RZ ;  /* 0x00007800f9027a25 */ /* 0x008fc600078e00ff */
[----:B------:R-:W-:Y:S01]  /*0d40*/  UIADD3 UR5, UR23, UR5, URZ ;  /* 0x0000000517057290 */ /* 0x000fe2000fffe03f */
[----:B------:R-:W-:Y:S01]  /*0d50*/  IMAD.IADD R3, R3, 0x1, R0 ;  /* 0x0000000103037824 */ /* 0x000fe200078e0200 */
[----:B----4-:R-:W-:-:S03]  /*0d60*/  SHF.R.S32.HI R25, RZ, 0x1f, R248 ;  /* 0x0000001fff197819 */ /* 0x010fc600000114f8 */
[----:B------:R-:W-:-:S04]  /*0d70*/  IMAD.WIDE.U32 R2, R248, c[0x0][0x1f0], R2 ;  /* 0x00007c00f8027a25 */ /* 0x000fc800078e0002 */
[----:B------:R-:W-:Y:S01]  /*0d80*/  IMAD R0, R25, c[0x0][0x1f0], RZ ;  /* 0x00007c0019007a24 */ /* 0x000fe200078e02ff */
[----:B------:R-:W-:-:S03]  /*0d90*/  IADD3 R6, P2, R2, UR20, RZ ;  /* 0x0000001402067c10 */ /* 0x000fc6000ff5e0ff */
[----:B------:R-:W-:Y:S01]  /*0da0*/  IMAD R0, R248, c[0x0][0x1f4], R0 ;  /* 0x00007d00f8007a24 */ /* 0x000fe200078e0200 */
[----:B------:R-:W-:-:S04]  /*0db0*/  LEA R7, P1, R6, c[0x0][0x1c8], 0x1 ;  /* 0x0000720006077a11 */ /* 0x000fc800078208ff */
[----:B------:R-:W-:Y:S01]  /*0dc0*/  IADD3.X R2, R3, UR15, R0, P2, !PT ;  /* 0x0000000f03027c10 */ /* 0x000fe200097fe400 */
[----:B------:R-:W-:Y:S01]  /*0dd0*/  SHFL.IDX PT, R11, R7, 0x2, 0x181f ;  /* 0x00581f00070b7f89 */ /* 0x000fe200000e0000 */
[----:B------:R-:W-:Y:S02]  /*0de0*/  LEA.HI R3, R10, R9, RZ, 0x1 ;  /* 0x000000090a037211 */ /* 0x000fe400078f08ff */
[----:B------:R-:W-:Y:S01]  /*0df0*/  LEA.HI.X R6, R6, c[0x0][0x1cc], R2, 0x1, P1 ;  /* 0x0000730006067a11 */ /* 0x000fe200008f0c02 */
[----:B------:R-:W1:Y:S01]  /*0e00*/  SHFL.IDX PT, R0, R7, RZ, 0x181f ;  /* 0x00181fff07007589 */ /* 0x000e6200000e0000 */
[----:B------:R-:W-:-:S03]  /*0e10*/  LOP3.LUT R3, R3, 0xfffffffe, RZ, 0xc0, !PT ;  /* 0xfffffffe03037812 */ /* 0x000fc600078ec0ff */
[----:B------:R-:W2:Y:S02]  /*0e20*/  SHFL.IDX PT, R5, R6, RZ, 0x181f ;  /* 0x00181fff06057589 */ /* 0x000ea400000e0000 */
[----:B------:R-:W-:Y:S02]  /*0e30*/  IMAD.IADD R19, R9, 0x1, -R3 ;  /* 0x0000000109137824 */ /* 0x000fe400078e0a03 */
[----:B------:R-:W3:Y:S01]  /*0e40*/  SHFL.IDX PT, R2, R7, 0x1, 0x181f ;  /* 0x00381f0007027f89 */ /* 0x000ee200000e0000 */
[----:B------:R-:W-:-:S03]  /*0e50*/  @P4 IMAD.SHL.U32 R9, R132, 0x2, RZ ;  /* 0x0000000284094824 */ /* 0x000fc600078e00ff */
[----:B------:R-:W4:Y:S04]  /*0e60*/  SHFL.IDX PT, R8, R6, 0x1, 0x181f ;  /* 0x00381f0006087f89 */ /* 0x000f2800000e0000 */
[----:B------:R-:W5:Y:S04]  /*0e70*/  SHFL.IDX PT, R12, R6, 0x2, 0x181f ;  /* 0x00581f00060c7f89 */ /* 0x000f6800000e0000 */
[----:B------:R-:W-:Y:S01]  /*0e80*/  SHFL.IDX PT, R13, R7, 0x4, 0x181f ;  /* 0x00981f00070d7f89 */ /* 0x000fe200000e0000 */
[----:B-1----:R-:W-:Y:S01]  /*0e90*/  @P5 LEA R4, P2, R76, R0, 0x1 ;  /* 0x000000004c045211 */ /* 0x002fe200078408ff */
[----:B------:R-:W-:-:S02]  /*0ea0*/  @P5 IMAD.SHL.U32 R0, R132, 0x2, RZ ;  /* 0x0000000284005824 */ /* 0x000fc400078e00ff */
[----:B------:R-:W-:Y:S01]  /*0eb0*/  SHFL.IDX PT, R14, R7, 0x5, 0x181f ;  /* 0x00b81f00070e7f89 */ /* 0x000fe200000e0000 */
[C---:B--2---:R-:W-:Y:S02]  /*0ec0*/  @P5 LEA.HI.X R5, R76.reuse, R5, R133, 0x1, P2 ;  /* 0x000000054c055211 */ /* 0x044fe400010f0c85 */
[----:B------:R-:W-:Y:S01]  /*0ed0*/  ISETP.GE.AND P2, PT, R31, 0x31, PT ;  /* 0x000000311f00780c */ /* 0x000fe20003f46270 */
[----:B------:R-:W-:Y:S01]  /*0ee0*/  SHFL.IDX PT, R18, R6, 0x5, 0x181f ;  /* 0x00b81f0006127f89 */ /* 0x000fe200000e0000 */
[----:B---3--:R-:W-:-:S03]  /*0ef0*/  @P4 LEA R2, P1, R76, R2, 0x1 ;  /* 0x000000024c024211 */ /* 0x008fc600078208ff */
[----:B------:R1:W-:Y:S01]  /*0f00*/  @P5 LDGSTS.E.BYPASS.LTC128B.128 [R0+0x3900], [R4.64], !P3 ;  /* 0x0390000004005fae */ /* 0x0003e2000d901d4c */
[----:B----4-:R-:W-:Y:S02]  /*0f10*/  @P4 LEA.HI.X R3, R76, R8, R133, 0x1, P1 ;  /* 0x000000084c034211 */ /* 0x010fe400008f0c85 */
[C---:B------:R-:W-:Y:S01]  /*0f20*/  ISETP.GE.AND P1, PT, R31.reuse, 0x21, PT ;  /* 0x000000211f00780c */ /* 0x040fe20003f26270 */
[----:B------:R-:W-:Y:S01]  /*0f30*/  SHFL.IDX PT, R17, R6, 0x6, 0x181f ;  /* 0x00d81f0006117f89 */ /* 0x000fe200000e0000 */
[----:B------:R-:W-:Y:S02]  /*0f40*/  LOP3.LUT R8, R10, 0xfffffff0, RZ, 0xc0, !PT ;  /* 0xfffffff00a087812 */ /* 0x000fe400078ec0ff */
[----:B------:R-:W-:Y:S01]  /*0f50*/  ISETP.GE.AND P5, PT, R31, 0x51, PT ;  /* 0x000000511f00780c */ /* 0x000fe20003fa6270 */
[----:B------:R-:W-:Y:S02]  /*0f60*/  SHFL.IDX PT, R10, R6, 0x3, 0x181f ;  /* 0x00781f00060a7f89 */ /* 0x000fe400000e0000 */
[----:B------:R-:W-:-:S02]  /*0f70*/  IMAD.IADD R8, R77, 0x1, -R8 ;  /* 0x000000014d087824 */ /* 0x000fc400078e0a08 */
[----:B------:R2:W-:Y:S03]  /*0f80*/  @P4 LDGSTS.E.BYPASS.LTC128B.128 [R9+0x4100], [R2.64], !P3 ;  /* 0x0410000002094fae */ /* 0x0005e6000d901d4c */
[----:B------:R-:W-:Y:S01]  /*0f90*/  SHF.R.S32.HI R20, RZ, 0x1f, R8 ;  /* 0x0000001fff147819 */ /* 0x000fe20000011408 */
[----:B-1----:R-:W-:Y:S01]  /*0fa0*/  IMAD R0, R249, c[0x0][0x1e0], RZ ;  /* 0x00007800f9007a24 */ /* 0x002fe200078e02ff */
[----:B------:R1:W3:Y:S01]  /*0fb0*/  SHFL.IDX PT, R5, R7, 0x3, 0x181f ;  /* 0x00781f0007057f89 */ /* 0x0002e200000e0000 */
[----:B------:R-:W-:Y:S02]  /*0fc0*/  IMAD.SHL.U32 R4, R16, 0x8, RZ ;  /* 0x0000000810047824 */ /* 0x000fe400078e00ff */
[----:B------:R-:W-:Y:S01]  /*0fd0*/  IMAD R0, R248, c[0x0][0x1f0], R0 ;  /* 0x00007c00f8007a24 */ /* 0x000fe200078e0200 */
[----:B------:R-:W4:Y:S04]  /*0fe0*/  SHFL.IDX PT, R16, R6, 0x4, 0x181f ;  /* 0x00981f0006107f89 */ /* 0x000f2800000e0000 */
[----:B------:R-:W-:-:S02]  /*0ff0*/  IADD3 R0, R0, UR20, RZ ;  /* 0x0000001400007c10 */ /* 0x000fc4000fffe0ff */
[----:B--2---:R-:W-:Y:S01]  /*1000*/  @P1 LEA R2, P4, R76, R11, 0x1 ;  /* 0x0000000b4c021211 */ /* 0x004fe200078808ff */
[----:B------:R-:W-:Y:S01]  /*1010*/  IMAD.SHL.U32 R9, R30, 0x40, RZ ;  /* 0x000000401e097824 */ /* 0x000fe200078e00ff */
[----:B------:R-:W-:Y:S02]  /*1020*/  LEA R0, R0, c[0x0][0x1c8], 0x1 ;  /* 0x0000720000007a11 */ /* 0x000fe400078e08ff */
[----:B-----5:R-:W-:Y:S02]  /*1030*/  @P1 LEA.HI.X R3, R76, R12, R133, 0x1, P4 ;  /* 0x0000000c4c031211 */ /* 0x020fe400020f0c85 */
[----:B------:R-:W-:Y:S01]  /*1040*/  ISETP.GE.AND P4, PT, R31, 0x61, PT ;  /* 0x000000611f00780c */ /* 0x000fe20003f86270 */
[----:B------:R2:W5:Y:S01]  /*1050*/  SHFL.IDX PT, R15, R0, 0x6, 0x181f ;  /* 0x00d81f00000f7f89 */ /* 0x00056200000e0000 */
[----:B------:R-:W-:Y:S02]  /*1060*/  LOP3.LUT R9, R9, 0x1c0, RZ, 0xc0, !PT ;  /* 0x000001c009097812 */ /* 0x000fe400078ec0ff */
[----:B------:R-:W-:Y:S01]  /*1070*/  LEA.HI R12, R20, R8, RZ, 0x3 ;  /* 0x00000008140c7211 */ /* 0x000fe200078f18ff */
[C---:B-1----:R-:W-:Y:S01]  /*1080*/  @P2 IMAD.SHL.U32 R7, R132.reuse, 0x2, RZ ;  /* 0x0000000284072824 */ /* 0x042fe200078e00ff */
[----:B------:R-:W-:Y:S01]  /*1090*/  LOP3.LUT R4, R9, 0x8, R4, 0xf8, !PT ;  /* 0x0000000809047812 */ /* 0x000fe200078ef804 */
[----:B--2---:R-:W-:-:S05]  /*10a0*/  @P1 IMAD.SHL.U32 R0, R132, 0x2, RZ ;  /* 0x0000000284001824 */ /* 0x004fca00078e00ff */
[----:B------:R3:W-:Y:S02]  /*10b0*/  @P1 LDGSTS.E.BYPASS.LTC128B.128 [R0+0x4900], [R2.64], !P3 ;  /* 0x0490000002001fae */ /* 0x0007e4000d901d4c */
[----:B---3--:R-:W-:Y:S02]  /*10c0*/  @P2 LEA R2, P1, R76, R5, 0x1 ;  /* 0x000000054c022211 */ /* 0x008fe400078208ff */
[----:B------:R-:W-:Y:S01]  /*10d0*/  SHF.R.U32.HI R0, RZ, 0x3, R9 ;  /* 0x00000003ff007819 */ /* 0x000fe20000011609 */
[----:B------:R-:W-:Y:S01]  /*10e0*/  @P6 IMAD.SHL.U32 R9, R132, 0x2, RZ ;  /* 0x0000000284096824 */ /* 0x000fe200078e00ff */
[C---:B------:R-:W-:Y:S02]  /*10f0*/  @P2 LEA.HI.X R3, R76.reuse, R10, R133, 0x1, P1 ;  /* 0x0000000a4c032211 */ /* 0x040fe400008f0c85 */
[----:B------:R-:W-:Y:S02]  /*1100*/  @P6 LEA R6, P1, R76, R13, 0x1 ;  /* 0x0000000d4c066211 */ /* 0x000fe400078208ff */
[----:B------:R-:W-:Y:S01]  /*1110*/  LOP3.LUT R5, R12, 0xfffffff8, RZ, 0xc0, !PT ;  /* 0xfffffff80c057812 */ /* 0x000fe200078ec0ff */
[----:B------:R4:W-:Y:S01]  /*1120*/  @P2 LDGSTS.E.BYPASS.LTC128B.128 [R7+0x5100], [R2.64], !P3 ;  /* 0x0510000002072fae */ /* 0x0009e2000d901d4c */
[----:B------:R-:W-:Y:S01]  /*1130*/  LOP3.LUT R10, R4, R0, RZ, 0x3c, !PT ;  /* 0x00000000040a7212 */ /* 0x000fe200078e3cff */
[----:B------:R-:W-:Y:S01]  /*1140*/  @P4 IMAD.SHL.U32 R0, R132, 0x2, RZ ;  /* 0x0000000284004824 */ /* 0x000fe200078e00ff */
[----:B------:R-:W-:Y:S01]  /*1150*/  @P5 LEA R4, P2, R76, R14, 0x1 ;  /* 0x0000000e4c045211 */ /* 0x000fe200078408ff */
[----:B------:R-:W-:-:S02]  /*1160*/  IMAD.IADD R11, R8, 0x1, -R5 ;  /* 0x00000001080b7824 */ /* 0x000fc400078e0a05 */
[----:B------:R-:W-:Y:S01]  /*1170*/  @P5 IMAD.SHL.U32 R8, R132, 0x2, RZ ;  /* 0x0000000284085824 */ /* 0x000fe200078e00ff */
[C-C-:B------:R-:W-:Y:S02]  /*1180*/  @P5 LEA.HI.X R5, R76.reuse, R18, R133.reuse, 0x1, P2 ;  /* 0x000000124c055211 */ /* 0x140fe400010f0c85 */
[C---:B----4-:R-:W-:Y:S02]  /*1190*/  @P6 LEA.HI.X R7, R76.reuse, R16, R133, 0x1, P1 ;  /* 0x000000104c076211 */ /* 0x050fe400008f0c85 */
[----:B-----5:R-:W-:-:S03]  /*11a0*/  @P4 LEA R2, P1, R76, R15, 0x1 ;  /* 0x0000000f4c024211 */ /* 0x020fc600078208ff */
[----:B------:R1:W-:Y:S01]  /*11b0*/  @P6 LDGSTS.E.BYPASS.LTC128B.128 [R9+0x5900], [R6.64], !P3 ;  /* 0x0590000006096fae */ /* 0x0003e2000d901d4c */
[----:B------:R-:W-:-:S03]  /*11c0*/  @P4 LEA.HI.X R3, R76, R17, R133, 0x1, P1 ;  /* 0x000000114c034211 */ /* 0x000fc600008f0c85 */
[----:B------:R2:W-:Y:S04]  /*11d0*/  @P5 LDGSTS.E.BYPASS.LTC128B.128 [R8+0x6100], [R4.64], !P3 ;  /* 0x0610000004085fae */ /* 0x0005e8000d901d4c */
[----:B------:R3:W-:Y:S02]  /*11e0*/  @P4 LDGSTS.E.BYPASS.LTC128B.128 [R0+0x6900], [R2.64], !P3 ;  /* 0x0690000002004fae */ /* 0x0007e4000d901d4c */
[----:B------:R-:W-:Y:S02]  /*11f0*/  R2P PR, R11, 0x6 ;  /* 0x000000060b007804 */ /* 0x000fe40000000000 */
[----:B------:R-:W0:Y:S01]  /*1200*/  LDGDEPBAR ;  /* 0x00000000000079af */ /* 0x000e220000000000 */
[----:B------:R-:W-:Y:S02]  /*1210*/  LOP3.LUT P4, RZ, R30, 0x2, RZ, 0xc0, !PT ;  /* 0x000000021eff7812 */ /* 0x000fe4000788c0ff */
[----:B-1----:R-:W-:Y:S01]  /*1220*/  LEA.HI R6, R21, R77, RZ, 0x5 ;  /* 0x0000004d15067211 */ /* 0x002fe200078f28ff */
[----:B--2---:R-:W-:-:S03]  /*1230*/  IMAD.SHL.U32 R4, R12, 0x40, RZ ;  /* 0x000000400c047824 */ /* 0x004fc600078e00ff */
[----:B------:R-:W-:Y:S01]  /*1240*/  SHF.R.S32.HI R5, RZ, 0x5, R6 ;  /* 0x00000005ff057819 */ /* 0x000fe20000011406 */
[----:B---3--:R-:W-:Y:S01]  /*1250*/  IMAD.SHL.U32 R2, R11, 0x40, RZ ;  /* 0x000000400b027824 */ /* 0x008fe200078e00ff */
[----:B------:R-:W-:Y:S01]  /*1260*/  LOP3.LUT R79, R4, 0xfffffe00, RZ, 0xc0, !PT ;  /* 0xfffffe00044f7812 */ /* 0x000fe200078ec0ff */
[----:B------:R-:W-:Y:S01]  /*1270*/  IMAD.SHL.U32 R3, R19, 0x8, RZ ;  /* 0x0000000813037824 */ /* 0x000fe200078e00ff */
[----:B------:R-:W-:-:S04]  /*1280*/  DEPBAR.LE SB0, 0x1 ;  /* 0x000080400000791a */ /* 0x000fc80000000000 */
[----:B------:R-:W-:Y:S01]  /*1290*/  LOP3.LUT R2, R2, 0x1c0, RZ, 0xc0, !PT ;  /* 0x000001c002027812 */ /* 0x000fe200078ec0ff */
[----:B------:R-:W-:Y:S01]  /*12a0*/  IMAD R0, R19, 0x200, R10 ;  /* 0x0000020013007824 */ /* 0x000fe200078e020a */
[----:B------:R-:W-:-:S04]  /*12b0*/  DEPBAR.LE SB0, 0x0 ;  /* 0x000080000000791a */ /* 0x000fc80000000000 */
[----:B------:R-:W-:Y:S01]  /*12c0*/  LOP3.LUT R3, R2, 0x8, R3, 0xf8, !PT ;  /* 0x0000000802037812 */ /* 0x000fe200078ef803 */
[----:B------:R-:W-:Y:S01]  /*12d0*/  IMAD.SHL.U32 R135, R0, 0x2, RZ ;  /* 0x0000000200877824 */ /* 0x000fe200078e00ff */
[----:B------:R-:W-:Y:S01]  /*12e0*/  SHF.R.U32.HI R2, RZ, 0x3, R2 ;  /* 0x00000003ff027819 */ /* 0x000fe20000011602 */
[----:B------:R-:W-:Y:S01]  /*12f0*/  BAR.SYNC.DEFER_BLOCKING 0x0 ;  /* 0x0000000000007b1d */ /* 0x000fe20000010000 */
[----:B------:R-:W-:Y:S02]  /*1300*/  IMAD.MOV.U32 R4, RZ, RZ, 0x20 ;  /* 0x00000020ff047424 */ /* 0x000fe400078e00ff */
[----:B------:R-:W-:Y:S01]  /*1310*/  LOP3.LUT R78, R3, R2, RZ, 0x3c, !PT ;  /* 0x00000002034e7212 */ /* 0x000fe200078e3cff */
[----:B------:R-:W-:Y:S01]  /*1320*/  IMAD R2, R5, 0x400, R79 ;  /* 0x0000040005027824 */ /* 0x000fe200078e024f */
[C---:B------:R-:W-:Y:S01]  /*1330*/  IADD3 R238, R135.reuse, 0x3920, RZ ;  /* 0x0000392087ee7810 */ /* 0x040fe20007ffe0ff */
[----:B------:R-:W-:Y:S01]  /*1340*/  IMAD.MOV.U32 R3, RZ, RZ, 0x10 ;  /* 0x00000010ff037424 */ /* 0x000fe200078e00ff */
[----:B------:R-:W-:Y:S01]  /*1350*/  SEL R4, R4, 0xffffffe0, !P2 ;  /* 0xffffffe004047807 */ /* 0x000fe20005000000 */
[----:B------:R-:W-:Y:S01]  /*1360*/  IMAD.IADD R0, R78, 0x1, R2 ;  /* 0x000000014e007824 */ /* 0x000fe200078e0202 */
[----:B------:R-:W-:-:S02]  /*1370*/  IADD3 R2, R135, 0x3900, RZ ;  /* 0x0000390087027810 */ /* 0x000fc40007ffe0ff */
[----:B------:R-:W-:Y:S01]  /*1380*/  SEL R3, R3, 0xfffffff0, !P1 ;  /* 0xfffffff003037807 */ /* 0x000fe20004800000 */
[----:B------:R-:W-:Y:S01]  /*1390*/  IMAD.SHL.U32 R234, R0, 0x2, RZ ;  /* 0x0000000200ea7824 */ /* 0x000fe200078e00ff */
[----:B------:R-:W-:Y:S02]  /*13a0*/  @P4 IADD3 R238, R2, -0x20, RZ ;  /* 0xffffffe002ee4810 */ /* 0x000fe40007ffe0ff */
[----:B------:R-:W-:Y:S01]  /*13b0*/  PLOP3.LUT P4, PT, PT, PT, UP0, 0x80, 0x0 ;  /* 0x000000000000781c */ /* 0x000fe20003f8f008 */
[----:B------:R-:W-:Y:S01]  /*13c0*/  IMAD R237, R3, 0x2, R234 ;  /* 0x0000000203ed7824 */ /* 0x000fe200078e02ea */
[----:B------:R-:W-:Y:S02]  /*13d0*/  LOP3.LUT R0, R6, 0xffffffe0, RZ, 0xc0, !PT ;  /* 0xffffffe006007812 */ /* 0x000fe400078ec0ff */
[----:B------:R-:W-:Y:S02]  /*13e0*/  ISETP.GT.AND P1, PT, R134, 0x6f, PT ;  /* 0x0000006f8600780c */ /* 0x000fe40003f24270 */
[C---:B------:R-:W-:Y:S01]  /*13f0*/  IADD3 R244, R238.reuse, 0x800, RZ ;  /* 0x00000800eef47810 */ /* 0x040fe20007ffe0ff */
[----:B------:R-:W-:Y:S01]  /*1400*/  IMAD.IADD R77, R77, 0x1, -R0 ;  /* 0x000000014d4d7824 */ /* 0x000fe200078e0a00 */
[C---:B------:R-:W-:Y:S01]  /*1410*/  IADD3 R243, R238.reuse, 0x1000, RZ ;  /* 0x00001000eef37810 */ /* 0x040fe20007ffe0ff */
[----:B------:R1:W2:Y:S01]  /*1420*/  LDSM.16.M88.4 R12, [R234+0x7100] ;  /* 0x00710000ea0c783b */ /* 0x0002a20000000200 */
[----:B------:R-:W-:-:S02]  /*1430*/  IADD3 R242, R238, 0x1800, RZ ;  /* 0x00001800eef27810 */ /* 0x000fc40007ffe0ff */
[C---:B------:R-:W-:Y:S01]  /*1440*/  IADD3 R241, R238.reuse, 0x2000, RZ ;  /* 0x00002000eef17810 */ /* 0x040fe20007ffe0ff */
[----:B------:R1:W3:Y:S01]  /*1450*/  LDSM.16.M88.4 R8, [R234+0x9100] ;  /* 0x00910000ea08783b */ /* 0x0002e20000000200 */
[C---:B------:R-:W-:Y:S02]  /*1460*/  IADD3 R240, R238.reuse, 0x2800, RZ ;  /* 0x00002800eef07810 */ /* 0x040fe40007ffe0ff */
[----:B------:R-:W-:Y:S01]  /*1470*/  IADD3 R239, R238, 0x3000, RZ ;  /* 0x00003000eeef7810 */ /* 0x000fe20007ffe0ff */
[----:B------:R1:W4:Y:S04]  /*1480*/  LDSM.16.M88.4 R64, [R135+0x3900] ;  /* 0x003900008740783b */ /* 0x0003280000000200 */
[----:B------:R1:W1:Y:S04]  /*1490*/  LDSM.16.M88.4 R60, [R135+0x4100] ;  /* 0x00410000873c783b */ /* 0x0002680000000200 */
[----:B------:R1:W1:Y:S04]  /*14a0*/  LDSM.16.M88.4 R56, [R135+0x4900] ;  /* 0x004900008738783b */ /* 0x0002680000000200 */
[----:B------:R1:W1:Y:S04]  /*14b0*/  LDSM.16.M88.4 R52, [R135+0x5100] ;  /* 0x005100008734783b */ /* 0x0002680000000200 */
[----:B------:R1:W1:Y:S04]  /*14c0*/  LDSM.16.M88.4 R48, [R135+0x5900] ;  /* 0x005900008730783b */ /* 0x0002680000000200 */
[----:B------:R1:W1:Y:S04]  /*14d0*/  LDSM.16.M88.4 R44, [R135+0x6100] ;  /* 0x00610000872c783b */ /* 0x0002680000000200 */
[----:B------:R1:W1:Y:S04]  /*14e0*/  LDSM.16.M88.4 R40, [R135+0x6900] ;  /* 0x006900008728783b */ /* 0x0002680000000200 */
[----:B------:R1:W1:Y:S04]  /*14f0*/  LDSM.16.M88.4 R20, [R237+0x7100] ;  /* 0x00710000ed14783b */ /* 0x0002680000000200 */
[----:B------:R1:W1:Y:S04]  /*1500*/  LDSM.16.M88.4 R16, [R237+0x9100] ;  /* 0x00910000ed10783b */ /* 0x0002680000000200 */
[----:B------:R1:W1:Y:S04]  /*1510*/  LDSM.16.M88.4 R128, [R238] ;  /* 0x00000000ee80783b */ /* 0x0002680000000200 */
[----:B------:R1:W1:Y:S04]  /*1520*/  LDSM.16.M88.4 R124, [R238+0x800] ;  /* 0x00080000ee7c783b */ /* 0x0002680000000200 */
[----:B------:R1:W1:Y:S04]  /*1530*/  LDSM.16.M88.4 R120, [R238+0x1000] ;  /* 0x00100000ee78783b */ /* 0x0002680000000200 */
[----:B------:R1:W1:Y:S04]  /*1540*/  LDSM.16.M88.4 R116, [R238+0x1800] ;  /* 0x00180000ee74783b */ /* 0x0002680000000200 */
[----:B------:R1:W1:Y:S04]  /*1550*/  LDSM.16.M88.4 R112, [R238+0x2000] ;  /* 0x00200000ee70783b */ /* 0x0002680000000200 */
[----:B------:R1:W1:Y:S04]  /*1560*/  LDSM.16.M88.4 R108, [R238+0x2800] ;  /* 0x00280000ee6c783b */ /* 0x0002680000000200 */
[----:B------:R1:W1:Y:S01]  /*1570*/  LDSM.16.M88.4 R104, [R238+0x3000] ;  /* 0x00300000ee68783b */ /* 0x0002620000000200 */
[----:B------:R-:W-:Y:S05]  /*1580*/  @!P4 BRA `(.L_x_0) ;  /* 0x000003900000c947 */ /* 0x000fea0003800000 */
[----:B--234-:R-:W-:Y:S01]  /*1590*/  IMAD R0, R24, c[0x0][0x208], RZ ;  /* 0x0000820018007a24 */ /* 0x01cfe200078e02ff */
[----:B------:R-:W-:Y:S01]  /*15a0*/  ISETP.GE.AND P4, PT, R76, c[0x0][0x1d4], PT ;  /* 0x000075004c007a0c */ /* 0x000fe20003f86270 */
[----:B------:R-:W-:-:S03]  /*15b0*/  IMAD.WIDE.U32 R6, R249, c[0x0][0x208], RZ ;  /* 0x00008200f9067a25 */ /* 0x000fc600078e00ff */
[----:B------:R-:W-:Y:S01]  /*15c0*/  ISETP.LT.OR P6, PT, R31, 0x1, P4 ;  /* 0x000000011f00780c */ /* 0x000fe200027c1670 */
[----:B------:R-:W-:Y:S01]  /*15d0*/  IMAD R0, R249, c[0x0][0x20c], R0 ;  /* 0x00008300f9007a24 */ /* 0x000fe200078e0200 */
[----:B------:R-:W-:Y:S01]  /*15e0*/  ISETP.LT.OR P5, PT, R31, 0x11, P4 ;  /* 0x000000111f00780c */ /* 0x000fe200027a1670 */
[----:B------:R-:W-:Y:S02]  /*15f0*/  IMAD.SHL.U32 R37, R76, 0x2, RZ ;  /* 0x000000024c257824 */ /* 0x000fe400078e00ff */
[----:B------:R-:W-:Y:S02]  /*1600*/  IMAD.IADD R7, R7, 0x1, R0 ;  /* 0x0000000107077824 */ /* 0x000fe400078e0200 */
[----:B------:R-:W-:Y:S02]  /*1610*/  IMAD R0, R25, c[0x0][0x218], RZ ;  /* 0x0000860019007a24 */ /* 0x000fe400078e02ff */
[----:B------:R-:W-:-:S04]  /*1620*/  IMAD.WIDE.U32 R6, R248, c[0x0][0x218], R6 ;  /* 0x00008600f8067a25 */ /* 0x000fc800078e0006 */
[----:B------:R-:W-:Y:S01]  /*1630*/  IMAD R0, R248, c[0x0][0x21c], R0 ;  /* 0x00008700f8007a24 */ /* 0x000fe200078e0200 */
[----:B------:R-:W-:Y:S02]  /*1640*/  IADD3 R2, P2, R6, UR22, RZ ;  /* 0x0000001606027c10 */ /* 0x000fe4000ff5e0ff */
[----:B------:R-:W-:Y:S02]  /*1650*/  SHF.L.U64.HI R6, R76, 0x1, R133 ;  /* 0x000000014c067819 */ /* 0x000fe40000010285 */
[----:B------:R-:W-:Y:S02]  /*1660*/  IADD3.X R0, R7, UR5, R0, P2, !PT ;  /* 0x0000000507007c10 */ /* 0x000fe400097fe400 */
[----:B------:R-:W-:-:S04]  /*1670*/  LEA R5, P2, R2, c[0x0][0x1f8], 0x1 ;  /* 0x00007e0002057a11 */ /* 0x000fc800078408ff */
[----:B------:R-:W-:Y:S01]  /*1680*/  LEA.HI.X R2, R2, c[0x0][0x1fc], R0, 0x1, P2 ;  /* 0x00007f0002027a11 */ /* 0x000fe200010f0c00 */
[----:B------:R-:W-:Y:S04]  /*1690*/  SHFL.IDX PT, R7, R5, 0x1, 0x181f ;  /* 0x00381f0005077f89 */ /* 0x000fe800000e0000 */
[----:B------:R-:W2:Y:S04]  /*16a0*/  SHFL.IDX PT, R0, R5, RZ, 0x181f ;  /* 0x00181fff05007589 */ /* 0x000ea800000e0000 */
[----:B------:R-:W3:Y:S04]  /*16b0*/  SHFL.IDX PT, R24, R2, RZ, 0x181f ;  /* 0x00181fff02187589 */ /* 0x000ee800000e0000 */
[----:B------:R-:W4:Y:S04]  /*16c0*/  SHFL.IDX PT, R25, R2, 0x1, 0x181f ;  /* 0x00381f0002197f89 */ /* 0x000f2800000e0000 */
[----:B------:R-:W5:Y:S04]  /*16d0*/  SHFL.IDX PT, R28, R5, 0x2, 0x181f ;  /* 0x00581f00051c7f89 */ /* 0x000f6800000e0000 */
[----:B------:R-:W1:Y:S04]  /*16e0*/  SHFL.IDX PT, R35, R2, 0x2, 0x181f ;  /* 0x00581f0002237f89 */ /* 0x000e6800000e0000 */
[----:B------:R-:W1:Y:S01]  /*16f0*/  SHFL.IDX PT, R34, R5, 0x3, 0x181f ;  /* 0x00781f0005227f89 */ /* 0x000e6200000e0000 */
[----:B--2---:R-:W-:-:S03]  /*1700*/  IADD3 R26, P2, R0, R37, RZ ;  /* 0x00000025001a7210 */ /* 0x004fc60007f5e0ff */
[----:B------:R-:W2:Y:S01]  /*1710*/  SHFL.IDX PT, R36, R2, 0x3, 0x181f ;  /* 0x00781f0002247f89 */ /* 0x000ea200000e0000 */
[----:B------:R-:W-:Y:S02]  /*1720*/  IMAD.SHL.U32 R0, R132, 0x2, RZ ;  /* 0x0000000284007824 */ /* 0x000fe400078e00ff */
[--C-:B---3--:R-:W-:Y:S01]  /*1730*/  IMAD.X R27, R24, 0x1, R6.reuse, P2 ;  /* 0x00000001181b7824 */ /* 0x108fe200010e0606 */
[----:B------:R-:W-:Y:S01]  /*1740*/  IADD3 R24, P2, R7, R37, RZ ;  /* 0x0000002507187210 */ /* 0x000fe20007f5e0ff */
[----:B------:R-:W3:Y:S04]  /*1750*/  SHFL.IDX PT, R29, R5, 0x4, 0x181f ;  /* 0x00981f00051d7f89 */ /* 0x000ee800000e0000 */
[----:B------:R-:W-:Y:S01]  /*1760*/  SHFL.IDX PT, R7, R5, 0x5, 0x181f ;  /* 0x00b81f0005077f89 */ /* 0x000fe200000e0000 */
[----:B----4-:R-:W-:Y:S01]  /*1770*/  IMAD.X R25, R25, 0x1, R6, P2 ;  /* 0x0000000119197824 */ /* 0x010fe200010e0606 */
[----:B------:R-:W-:-:S02]  /*1780*/  ISETP.LT.OR P2, PT, R31, 0x31, P4 ;  /* 0x000000311f00780c */ /* 0x000fc40002741670 */
[----:B------:R-:W4:Y:S04]  /*1790*/  SHFL.IDX PT, R33, R2, 0x4, 0x181f ;  /* 0x00981f0002217f89 */ /* 0x000f2800000e0000 */
[----:B------:R5:W-:Y:S01]  /*17a0*/  LDGSTS.E.BYPASS.LTC128B.128 [R0+0x100], [R26.64], !P6 ;  /* 0x001000001a007fae */ /* 0x000be2000f101d4c */
[----:B------:R-:W-:-:S03]  /*17b0*/  ISETP.LT.OR P6, PT, R31, 0x21, P4 ;  /* 0x000000211f00780c */ /* 0x000fc600027c1670 */
[----:B------:R-:W1:Y:S04]  /*17c0*/  SHFL.IDX PT, R32, R2, 0x5, 0x181f ;  /* 0x00b81f0002207f89 */ /* 0x000e6800000e0000 */
[----:B------:R2:W-:Y:S04]  /*17d0*/  LDGSTS.E.BYPASS.LTC128B.128 [R0+0x900], [R24.64], !P5 ;  /* 0x0090000018007fae */ /* 0x0005e8000e901d4c */
[----:B------:R-:W3:Y:S04]  /*17e0*/  SHFL.IDX PT, R5, R5, 0x6, 0x181f ;  /* 0x00d81f0005057f89 */ /* 0x000ee800000e0000 */
[----:B------:R-:W3:Y:S01]  /*17f0*/  SHFL.IDX PT, R2, R2, 0x6, 0x181f ;  /* 0x00d81f0002027f89 */ /* 0x000ee200000e0000 */
[----:B-----5:R-:W-:-:S05]  /*1800*/  IADD3 R26, P5, R28, R37, RZ ;  /* 0x000000251c1a7210 */ /* 0x020fca0007fbe0ff */
[----:B-1----:R-:W-:Y:S01]  /*1810*/  IMAD.X R27, R35, 0x1, R6, P5 ;  /* 0x00000001231b7824 */ /* 0x002fe200028e0606 */
[----:B--2---:R-:W-:-:S04]  /*1820*/  IADD3 R24, P5, R34, R37, RZ ;  /* 0x0000002522187210 */ /* 0x004fc80007fbe0ff */
[----:B------:R1:W-:Y:S01]  /*1830*/  LDGSTS.E.BYPASS.LTC128B.128 [R0+0x1100], [R26.64], !P6 ;  /* 0x011000001a007fae */ /* 0x0003e2000f101d4c */
[----:B------:R-:W-:Y:S01]  /*1840*/  ISETP.LT.OR P6, PT, R31, 0x41, P4 ;  /* 0x000000411f00780c */ /* 0x000fe200027c1670 */
[----:B------:R-:W-:Y:S01]  /*1850*/  IMAD.X R25, R36, 0x1, R6, P5 ;  /* 0x0000000124197824 */ /* 0x000fe200028e0606 */
[----:B---3--:R-:W-:-:S04]  /*1860*/  IADD3 R28, P5, R29, R37, RZ ;  /* 0x000000251d1c7210 */ /* 0x008fc80007fbe0ff */
[----:B------:R2:W-:Y:S01]  /*1870*/  LDGSTS.E.BYPASS.LTC128B.128 [R0+0x1900], [R24.64], !P2 ;  /* 0x0190000018007fae */ /* 0x0005e2000d101d4c */
[----:B----4-:R-:W-:Y:S01]  /*1880*/  IMAD.X R29, R33, 0x1, R6, P5 ;  /* 0x00000001211d7824 */ /* 0x010fe200028e0606 */
[C---:B------:R-:W-:Y:S02]  /*1890*/  ISETP.LT.OR P5, PT, R31.reuse, 0x51, P4 ;  /* 0x000000511f00780c */ /* 0x040fe400027a1670 */
[----:B------:R-:W-:-:S03]  /*18a0*/  ISETP.LT.OR P4, PT, R31, 0x61, P4 ;  /* 0x000000611f00780c */ /* 0x000fc60002781670 */
[----:B------:R3:W-:Y:S01]  /*18b0*/  LDGSTS.E.BYPASS.LTC128B.128 [R0+0x2100], [R28.64], !P6 ;  /* 0x021000001c007fae */ /* 0x0007e2000f101d4c */
[----:B-1----:R-:W-:-:S05]  /*18c0*/  IADD3 R26, P2, R7, R37, RZ ;  /* 0x00000025071a7210 */ /* 0x002fca0007f5e0ff */
[----:B------:R-:W-:Y:S01]  /*18d0*/  IMAD.X R27, R32, 0x1, R6, P2 ;  /* 0x00000001201b7824 */ /* 0x000fe200010e0606 */
[----:B--2---:R-:W-:-:S04]  /*18e0*/  IADD3 R24, P2, R5, R37, RZ ;  /* 0x0000002505187210 */ /* 0x004fc80007f5e0ff */
[----:B------:R3:W-:Y:S01]  /*18f0*/  LDGSTS.E.BYPASS.LTC128B.128 [R0+0x2900], [R26.64], !P5 ;  /* 0x029000001a007fae */ /* 0x0007e2000e901d4c */
[----:B------:R-:W-:-:S05]  /*1900*/  IMAD.X R25, R2, 0x1, R6, P2 ;  /* 0x0000000102197824 */ /* 0x000fca00010e0606 */
[----:B------:R3:W-:Y:S03]  /*1910*/  LDGSTS.E.BYPASS.LTC128B.128 [R0+0x3100], [R24.64], !P4 ;  /* 0x0310000018007fae */ /* 0x0007e6000e101d4c */
.L_x_0:
[C---:B-1234-:R-:W-:Y:S01]  /*1920*/  HMMA.16816.F32.BF16 R32, R8.reuse, R60, RZ ;  /* 0x0000003c0820723c */ /* 0x05efe200000418ff */
[----:B------:R-:W-:Y:S01]  /*1930*/  IMAD.MOV.U32 R0, RZ, RZ, 0x40 ;  /* 0x00000040ff007424 */ /* 0x000fe200078e00ff */
[----:B------:R-:W-:Y:S01]  /*1940*/  LOP3.LUT P2, RZ, R30, 0x4, RZ, 0xc0, !PT ;  /* 0x000000041eff7812 */ /* 0x000fe2000784c0ff */
[----:B------:R-:W-:Y:S01]  /*1950*/  IMAD R235, R4, 0x2, R234 ;  /* 0x0000000204eb7824 */ /* 0x000fe200078e02ea */
[----:B------:R-:W0:Y:S01]  /*1960*/  LDGDEPBAR ;  /* 0x00000000000079af */ /* 0x000e220000000000 */
[----:B------:R-:W-:Y:S01]  /*1970*/  UISETP.GE.AND UP0, UPT, UR10, 0x71, UPT ;  /* 0x000000710a00788c */ /* 0x000fe2000bf06270 */
[----:B------:R-:W-:Y:S01]  /*1980*/  SEL R0, R0, 0xffffffc0, !P2 ;  /* 0xffffffc000007807 */ /* 0x000fe20005000000 */
[----:B------:R-:W-:Y:S01]  /*1990*/  IMAD R236, R3, 0x2, R235 ;  /* 0x0000000203ec7824 */ /* 0x000fe200078e02eb */
[----:B------:R-:W-:Y:S02]  /*19a0*/  HMMA.16816.F32.BF16 R24, R8, R56, RZ ;  /* 0x000000380818723c */ /* 0x000fe400000418ff */
[----:B------:R-:W-:-:S02]  /*19b0*/  IADD3 R233, R135, R0, RZ ;  /* 0x0000000087e97210 */ /* 0x000fc40007ffe0ff */
[----:B------:R-:W-:Y:S01]  /*19c0*/  IADD3 R232, R238, R0, RZ ;  /* 0x00000000eee87210 */ /* 0x000fe20007ffe0ff */
[----:B------:R-:W-:Y:S01]  /*19d0*/  IMAD.IADD R0, R79, 0x1, R78 ;  /* 0x000000014f007824 */ /* 0x000fe200078e024e */
[----:B------:R-:W-:Y:S02]  /*19e0*/  PLOP3.LUT P2, PT, PT, PT, UP0, 0x80, 0x0 ;  /* 0x000000000000781c */ /* 0x000fe40003f4f008 */
[C---:B------:R-:W-:Y:S01]  /*19f0*/  HMMA.16816.F32.BF16 R36, R8.reuse, R64, RZ ;  /* 0x000000400824723c */ /* 0x040fe200000418ff */
[----:B------:R-:W-:Y:S07]  /*1a00*/  LDSM.16.M88.4 R28, [R232+0x2800] ;  /* 0x00280000e81c783b */ /* 0x000fee0000000200 */
[C---:B------:R-:W-:Y:S08]  /*1a10*/  HMMA.16816.F32.BF16 R68, R8.reuse, R52, RZ ;  /* 0x000000340844723c */ /* 0x040ff000000418ff */
[C---:B------:R-:W-:Y:S08]  /*1a20*/  HMMA.16816.F32.BF16 R72, R8.reuse, R48, RZ ;  /* 0x000000300848723c */ /* 0x040ff000000418ff */
[----:B------:R-:W-:Y:S08]  /*1a30*/  HMMA.16816.F32.BF16 R80, R8, R44, RZ ;  /* 0x0000002c0850723c */ /* 0x000ff000000418ff */
[-C--:B------:R-:W-:Y:S08]  /*1a40*/  HMMA.16816.F32.BF16 R164, R12, R40.reuse, RZ ;  /* 0x000000280ca4723c */ /* 0x080ff000000418ff */
[C---:B------:R-:W-:Y:S08]  /*1a50*/  HMMA.16816.F32.BF16 R84, R8.reuse, R40, RZ ;  /* 0x000000280854723c */ /* 0x040ff000000418ff */
[C---:B------:R-:W-:Y:S08]  /*1a60*/  HMMA.16816.F32.BF16 R100, R8.reuse, R66, RZ ;  /* 0x000000420864723c */ /* 0x040ff000000418ff */
[C---:B------:R-:W-:Y:S08]  /*1a70*/  HMMA.16816.F32.BF16 R96, R8.reuse, R62, RZ ;  /* 0x0000003e0860723c */ /* 0x040ff000000418ff */
[C---:B------:R-:W-:Y:S08]  /*1a80*/  HMMA.16816.F32.BF16 R92, R8.reuse, R58, RZ ;  /* 0x0000003a085c723c */ /* 0x040ff000000418ff */
[C---:B------:R-:W-:Y:S08]  /*1a90*/  HMMA.16816.F32.BF16 R136, R8.reuse, R54, RZ ;  /* 0x000000360888723c */ /* 0x040ff000000418ff */
[C---:B------:R-:W-:Y:S08]  /*1aa0*/  HMMA.16816.F32.BF16 R184, R8.reuse, R50, RZ ;  /* 0x0000003208b8723c */ /* 0x040ff000000418ff */
[C---:B------:R-:W-:Y:S08]  /*1ab0*/  HMMA.16816.F32.BF16 R200, R8.reuse, R46, RZ ;  /* 0x0000002e08c8723c */ /* 0x040ff000000418ff */
[----:B------:R-:W-:Y:S08]  /*1ac0*/  HMMA.16816.F32.BF16 R196, R8, R42, RZ ;  /* 0x0000002a08c4723c */ /* 0x000ff000000418ff */
[C---:B------:R-:W-:Y:S08]  /*1ad0*/  HMMA.16816.F32.BF16 R168, R12.reuse, R44, RZ ;  /* 0x0000002c0ca8723c */ /* 0x040ff000000418ff */
[----:B------:R-:W-:Y:S08]  /*1ae0*/  HMMA.16816.F32.BF16 R140, R12, R46, RZ ;  /* 0x0000002e0c8c723c */ /* 0x000ff000000418ff */
[----:B------:R-:W-:Y:S08]  /*1af0*/  HMMA.16816.F32.BF16 R44, R16, R124, R32 ;  /* 0x0000007c102c723c */ /* 0x000ff00000041820 */
[C---:B------:R-:W-:Y:S08]  /*1b00*/  HMMA.16816.F32.BF16 R192, R12.reuse, R64, RZ ;  /* 0x000000400cc0723c */ /* 0x040ff000000418ff */
[C---:B------:R-:W-:Y:S08]  /*1b10*/  HMMA.16816.F32.BF16 R188, R12.reuse, R60, RZ ;  /* 0x0000003c0cbc723c */ /* 0x040ff000000418ff */
[C---:B------:R-:W-:Y:S08]  /*1b20*/  HMMA.16816.F32.BF16 R180, R12.reuse, R56, RZ ;  /* 0x000000380cb4723c */ /* 0x040ff000000418ff */
[C---:B------:R-:W-:Y:S08]  /*1b30*/  HMMA.16816.F32.BF16 R176, R12.reuse, R52, RZ ;  /* 0x000000340cb0723c */ /* 0x040ff000000418ff */
[C---:B------:R-:W-:Y:S08]  /*1b40*/  HMMA.16816.F32.BF16 R172, R12.reuse, R48, RZ ;  /* 0x000000300cac723c */ /* 0x040ff000000418ff */
[C---:B------:R-:W-:Y:S01]  /*1b50*/  HMMA.16816.F32.BF16 R160, R12.reuse, R66, RZ ;  /* 0x000000420ca0723c */ /* 0x040fe200000418ff */
[----:B------:R-:W-:Y:S07]  /*1b60*/  LDSM.16.M88.4 R64, [R233+0x4900] ;  /* 0x00490000e940783b */ /* 0x000fee0000000200 */
[C---:B------:R-:W-:Y:S01]  /*1b70*/  HMMA.16816.F32.BF16 R156, R12.reuse, R62, RZ ;  /* 0x0000003e0c9c723c */ /* 0x040fe200000418ff */
[----:B------:R-:W-:Y:S07]  /*1b80*/  LDSM.16.M88.4 R60, [R233+0x5100] ;  /* 0x00510000e93c783b */ /* 0x000fee0000000200 */
[C---:B------:R-:W-:Y:S01]  /*1b90*/  HMMA.16816.F32.BF16 R152, R12.reuse, R58, RZ ;  /* 0x0000003a0c98723c */ /* 0x040fe200000418ff */
[----:B------:R-:W-:Y:S07]  /*1ba0*/  LDSM.16.M88.4 R56, [R233+0x5900] ;  /* 0x00590000e938783b */ /* 0x000fee0000000200 */
[C---:B------:R-:W-:Y:S01]  /*1bb0*/  HMMA.16816.F32.BF16 R148, R12.reuse, R54, RZ ;  /* 0x000000360c94723c */ /* 0x040fe200000418ff */
[----:B------:R-:W-:Y:S07]  /*1bc0*/  LDSM.16.M88.4 R52, [R233+0x6100] ;  /* 0x00610000e934783b */ /* 0x000fee0000000200 */
[C---:B------:R-:W-:Y:S08]  /*1bd0*/  HMMA.16816.F32.BF16 R144, R12.reuse, R50, RZ ;  /* 0x000000320c90723c */ /* 0x040ff000000418ff */
[----:B------:R-:W-:Y:S08]  /*1be0*/  HMMA.16816.F32.BF16 R88, R12, R42, RZ ;  /* 0x0000002a0c58723c */ /* 0x000ff000000418ff */
[C---:B------:R-:W-:Y:S01]  /*1bf0*/  HMMA.16816.F32.BF16 R32, R16.reuse, R120, R24 ;  /* 0x000000781020723c */ /* 0x040fe20000041818 */
[----:B------:R-:W1:Y:S07]  /*1c00*/  LDSM.16.M88.4 R24, [R235+0x9100] ;  /* 0x00910000eb18783b */ /* 0x000e6e0000000200 */
[C---:B------:R-:W-:Y:S08]  /*1c10*/  HMMA.16816.F32.BF16 R48, R16.reuse, R128, R36 ;  /* 0x000000801030723c */ /* 0x040ff00000041824 */
[C---:B------:R-:W-:Y:S01]  /*1c20*/  HMMA.16816.F32.BF16 R12, R16.reuse, R116, R68 ;  /* 0x00000074100c723c */ /* 0x040fe20000041844 */
[----:B------:R-:W-:Y:S07]  /*1c30*/  LDSM.16.M88.4 R68, [R233+0x4100] ;  /* 0x00410000e944783b */ /* 0x000fee0000000200 */
[C---:B------:R-:W-:Y:S01]  /*1c40*/  HMMA.16816.F32.BF16 R8, R16.reuse, R112, R72 ;  /* 0x000000701008723c */ /* 0x040fe20000041848 */
[----:B------:R-:W2:Y:S07]  /*1c50*/  LDSM.16.M88.4 R72, [R233+0x3900] ;  /* 0x00390000e948783b */ /* 0x000eae0000000200 */
[----:B------:R-:W-:Y:S01]  /*1c60*/  HMMA.16816.F32.BF16 R36, R16, R108, R80 ;  /* 0x0000006c1024723c */ /* 0x000fe20000041850 */
[----:B------:R-:W3:Y:S07]  /*1c70*/  LDSM.16.M88.4 R80, [R233+0x6900] ;  /* 0x00690000e950783b */ /* 0x000eee0000000200 */
[-C--:B------:R-:W-:Y:S08]  /*1c80*/  HMMA.16816.F32.BF16 R164, R20, R104.reuse, R164 ;  /* 0x0000006814a4723c */ /* 0x080ff000000418a4 */
[C---:B------:R-:W-:Y:S08]  /*1c90*/  HMMA.16816.F32.BF16 R40, R16.reuse, R104, R84 ;  /* 0x000000681028723c */ /* 0x040ff00000041854 */
[C---:B------:R-:W-:Y:S08]  /*1ca0*/  HMMA.16816.F32.BF16 R204, R16.reuse, R130, R100 ;  /* 0x0000008210cc723c */ /* 0x040ff00000041864 */
[----:B------:R-:W-:Y:S01]  /*1cb0*/  HMMA.16816.F32.BF16 R208, R16, R126, R96 ;  /* 0x0000007e10d0723c */ /* 0x000fe20000041860 */
[----:B------:R-:W-:Y:S01]  /*1cc0*/  IMAD.MOV.U32 R7, RZ, RZ, R164 ;  /* 0x000000ffff077224 */ /* 0x000fe200078e00a4 */
[----:B------:R-:W-:Y:S01]  /*1cd0*/  MOV R6, R165 ;  /* 0x000000a500067202 */ /* 0x000fe20000000f00 */
[----:B------:R-:W-:Y:S01]  /*1ce0*/  IMAD.MOV.U32 R5, RZ, RZ, R166 ;  /* 0x000000ffff057224 */ /* 0x000fe200078e00a6 */
[----:B------:R-:W-:-:S04]  /*1cf0*/  MOV R2, R167 ;  /* 0x000000a700027202 */ /* 0x000fc80000000f00 */
[C---:B------:R-:W-:Y:S08]  /*1d00*/  HMMA.16816.F32.BF16 R220, R16.reuse, R122, R92 ;  /* 0x0000007a10dc723c */ /* 0x040ff0000004185c */
[C---:B------:R-:W-:Y:S08]  /*1d10*/  HMMA.16816.F32.BF16 R216, R16.reuse, R118, R136 ;  /* 0x0000007610d8723c */ /* 0x040ff00000041888 */
[C---:B------:R-:W-:Y:S08]  /*1d20*/  HMMA.16816.F32.BF16 R212, R16.reuse, R114, R184 ;  /* 0x0000007210d4723c */ /* 0x040ff000000418b8 */
[C---:B------:R-:W-:Y:S08]  /*1d30*/  HMMA.16816.F32.BF16 R200, R16.reuse, R110, R200 ;  /* 0x0000006e10c8723c */ /* 0x040ff000000418c8 */
[----:B------:R-:W-:Y:S01]  /*1d40*/  HMMA.16816.F32.BF16 R196, R16, R106, R196 ;  /* 0x0000006a10c4723c */ /* 0x000fe200000418c4 */
[----:B------:R-:W4:Y:S07]  /*1d50*/  LDSM.16.M88.4 R16, [R235+0x7100] ;  /* 0x00710000eb10783b */ /* 0x000f2e0000000200 */
[C---:B------:R-:W-:Y:S08]  /*1d60*/  HMMA.16816.F32.BF16 R192, R20.reuse, R128, R192 ;  /* 0x0000008014c0723c */ /* 0x040ff000000418c0 */
        /* <DEDUP_REMOVED lines=11> */
[----:B------:R-:W-:Y:S01]  /*1e20*/  HMMA.16816.F32.BF16 R172, R20, R106, R88 ;  /* 0x0000006a14ac723c */ /* 0x000fe20000041858 */
[----:B------:R-:W-:Y:S07]  /*1e30*/  LDSM.16.M88.4 R20, [R232+0x3000] ;  /* 0x00300000e814783b */ /* 0x000fee0000000200 */
[C---:B-1----:R-:W-:Y:S01]  /*1e40*/  HMMA.16816.F32.BF16 R148, R24.reuse, R56, R8 ;  /* 0x000000381894723c */ /* 0x042fe20000041808 */
[----:B------:R-:W-:Y:S07]  /*1e50*/  LDSM.16.M88.4 R8, [R236+0x9100] ;  /* 0x00910000ec08783b */ /* 0x000fee0000000200 */
[C---:B------:R-:W-:Y:S01]  /*1e60*/  HMMA.16816.F32.BF16 R144, R24.reuse, R52, R36 ;  /* 0x000000341890723c */ /* 0x040fe20000041824 */
[----:B------:R-:W1:Y:S07]  /*1e70*/  LDSM.16.M88.4 R36, [R232+0x1800] ;  /* 0x00180000e824783b */ /* 0x000e6e0000000200 */
[C---:B--2---:R-:W-:Y:S01]  /*1e80*/  HMMA.16816.F32.BF16 R168, R24.reuse, R72, R48 ;  /* 0x0000004818a8723c */ /* 0x044fe20000041830 */
[----:B------:R-:W2:Y:S07]  /*1e90*/  LDSM.16.M88.4 R48, [R232] ;  /* 0x00000000e830783b */ /* 0x000eae0000000200 */
[C---:B------:R-:W-:Y:S01]  /*1ea0*/  HMMA.16816.F32.BF16 R160, R24.reuse, R68, R44 ;  /* 0x0000004418a0723c */ /* 0x040fe2000004182c */
[----:B------:R-:W5:Y:S07]  /*1eb0*/  LDSM.16.M88.4 R44, [R232+0x800] ;  /* 0x00080000e82c783b */ /* 0x000f6e0000000200 */
[C---:B------:R-:W-:Y:S01]  /*1ec0*/  HMMA.16816.F32.BF16 R152, R24.reuse, R60, R12 ;  /* 0x0000003c1898723c */ /* 0x040fe2000004180c */
[----:B------:R-:W1:Y:S07]  /*1ed0*/  LDSM.16.M88.4 R12, [R236+0x7100] ;  /* 0x00710000ec0c783b */ /* 0x000e6e0000000200 */
[C---:B------:R-:W-:Y:S01]  /*1ee0*/  HMMA.16816.F32.BF16 R156, R24.reuse, R64, R32 ;  /* 0x00000040189c723c */ /* 0x040fe20000041820 */
[----:B------:R-:W-:Y:S07]  /*1ef0*/  LDSM.16.M88.4 R32, [R232+0x2000] ;  /* 0x00200000e820783b */ /* 0x000fee0000000200 */
[----:B---3--:R-:W-:Y:S01]  /*1f00*/  HMMA.16816.F32.BF16 R112, R24, R80, R40 ;  /* 0x000000501870723c */ /* 0x008fe20000041828 */
[----:B------:R-:W3:Y:S01]  /*1f10*/  LDSM.16.M88.4 R40, [R232+0x1000] ;  /* 0x00100000e828783b */ /* 0x000ee20000000200 */
[----:B------:R-:W-:-:S06]  /*1f20*/  DEPBAR.LE SB0, 0x0 ;  /* 0x000080000000791a */ /* 0x000fcc0000000000 */
[C---:B------:R-:W-:Y:S07]  /*1f30*/  HMMA.16816.F32.BF16 R140, R24.reuse, R74, R204 ;  /* 0x0000004a188c723c */ /* 0x040fee00000418cc */
[----:B------:R-:W-:Y:S01]  /*1f40*/  IMAD.MOV.U32 R204, RZ, RZ, R7 ;  /* 0x000000ffffcc7224 */ /* 0x000fe200078e0007 */
[----:B------:R-:W-:Y:S01]  /*1f50*/  MOV R205, R6 ;  /* 0x0000000600cd7202 */ /* 0x000fe20000000f00 */
[----:B------:R-:W-:Y:S01]  /*1f60*/  IMAD.MOV.U32 R206, RZ, RZ, R5 ;  /* 0x000000ffffce7224 */ /* 0x000fe200078e0005 */
[----:B------:R-:W-:Y:S01]  /*1f70*/  MOV R207, R2 ;  /* 0x0000000200cf7202 */ /* 0x000fe20000000f00 */
[----:B------:R-:W-:Y:S08]  /*1f80*/  HMMA.16816.F32.BF16 R136, R24, R70, R208 ;  /* 0x000000461888723c */ /* 0x000ff000000418d0 */
[C---:B----4-:R-:W-:Y:S08]  /*1f90*/  HMMA.16816.F32.BF16 R104, R16.reuse, R72, R192 ;  /* 0x000000481068723c */ /* 0x050ff000000418c0 */
[C---:B------:R-:W-:Y:S08]  /*1fa0*/  HMMA.16816.F32.BF16 R100, R16.reuse, R74, R100 ;  /* 0x0000004a1064723c */ /* 0x040ff00000041864 */
[C---:B------:R-:W-:Y:S08]  /*1fb0*/  HMMA.16816.F32.BF16 R96, R16.reuse, R68, R96 ;  /* 0x000000441060723c */ /* 0x040ff00000041860 */
[----:B------:R-:W-:Y:S08]  /*1fc0*/  HMMA.16816.F32.BF16 R92, R16, R70, R92 ;  /* 0x00000046105c723c */ /* 0x000ff0000004185c */
[C---:B------:R-:W-:Y:S08]  /*1fd0*/  HMMA.16816.F32.BF16 R128, R24.reuse, R66, R220 ;  /* 0x000000421880723c */ /* 0x040ff000000418dc */
[----:B------:R-:W-:Y:S08]  /*1fe0*/  HMMA.16816.F32.BF16 R124, R24, R62, R216 ;  /* 0x0000003e187c723c */ /* 0x000ff000000418d8 */
[C---:B------:R-:W-:Y:S08]  /*1ff0*/  HMMA.16816.F32.BF16 R88, R16.reuse, R64, R184 ;  /* 0x000000401058723c */ /* 0x040ff000000418b8 */
[C---:B------:R-:W-:Y:S08]  /*2000*/  HMMA.16816.F32.BF16 R84, R16.reuse, R66, R84 ;  /* 0x000000421054723c */ /* 0x040ff00000041854 */
[C---:B------:R-:W-:Y:S08]  /*2010*/  HMMA.16816.F32.BF16 R72, R16.reuse, R60, R188 ;  /* 0x0000003c1048723c */ /* 0x040ff000000418bc */
[----:B------:R-:W-:Y:S08]  /*2020*/  HMMA.16816.F32.BF16 R68, R16, R62, R164 ;  /* 0x0000003e1044723c */ /* 0x000ff000000418a4 */
[----:B------:R-:W-:Y:S08]  /*2030*/  HMMA.16816.F32.BF16 R120, R24, R58, R212 ;  /* 0x0000003a1878723c */ /* 0x000ff000000418d4 */
        /* <DEDUP_REMOVED lines=8> */
[C---:B-1----:R-:W-:Y:S08]  /*20c0*/  HMMA.16816.F32.BF16 R172, R8.reuse, R36, R152 ;  /* 0x0000002408ac723c */ /* 0x042ff00000041898 */
[C---:B--2---:R-:W-:Y:S08]  /*20d0*/  HMMA.16816.F32.BF16 R168, R8.reuse, R48, R168 ;  /* 0x0000003008a8723c */ /* 0x044ff000000418a8 */
[C---:B------:R-:W-:Y:S08]  /*20e0*/  HMMA.16816.F32.BF16 R140, R8.reuse, R50, R140 ;  /* 0x00000032088c723c */ /* 0x040ff0000004188c */
[C---:B-----5:R-:W-:Y:S08]  /*20f0*/  HMMA.16816.F32.BF16 R160, R8.reuse, R44, R160 ;  /* 0x0000002c08a0723c */ /* 0x060ff000000418a0 */
[C---:B------:R-:W-:Y:S08]  /*2100*/  HMMA.16816.F32.BF16 R136, R8.reuse, R46, R136 ;  /* 0x0000002e0888723c */ /* 0x040ff00000041888 */
[----:B------:R-:W-:Y:S08]  /*2110*/  HMMA.16816.F32.BF16 R152, R8, R38, R124 ;  /* 0x000000260898723c */ /* 0x000ff0000004187c */
[C---:B------:R-:W-:Y:S08]  /*2120*/  HMMA.16816.F32.BF16 R104, R12.reuse, R48, R104 ;  /* 0x000000300c68723c */ /* 0x040ff00000041868 */
[C---:B------:R-:W-:Y:S08]  /*2130*/  HMMA.16816.F32.BF16 R100, R12.reuse, R50, R100 ;  /* 0x000000320c64723c */ /* 0x040ff00000041864 */
[C---:B------:R-:W-:Y:S08]  /*2140*/  HMMA.16816.F32.BF16 R96, R12.reuse, R44, R96 ;  /* 0x0000002c0c60723c */ /* 0x040ff00000041860 */
[C---:B------:R-:W-:Y:S08]  /*2150*/  HMMA.16816.F32.BF16 R72, R12.reuse, R36, R72 ;  /* 0x000000240c48723c */ /* 0x040ff00000041848 */
[----:B------:R-:W-:Y:S08]  /*2160*/  HMMA.16816.F32.BF16 R68, R12, R38, R68 ;  /* 0x000000260c44723c */ /* 0x000ff00000041844 */
[C---:B---3--:R-:W-:Y:S08]  /*2170*/  HMMA.16816.F32.BF16 R156, R8.reuse, R40, R156 ;  /* 0x00000028089c723c */ /* 0x048ff0000004189c */
[C---:B------:R-:W-:Y:S08]  /*2180*/  HMMA.16816.F32.BF16 R164, R8.reuse, R42, R128 ;  /* 0x0000002a08a4723c */ /* 0x040ff00000041880 */
[C---:B------:R-:W-:Y:S08]  /*2190*/  HMMA.16816.F32.BF16 R148, R8.reuse, R32, R148 ;  /* 0x000000200894723c */ /* 0x040ff00000041894 */
[C---:B------:R-:W-:Y:S08]  /*21a0*/  HMMA.16816.F32.BF16 R80, R8.reuse, R34, R120 ;  /* 0x000000220850723c */ /* 0x040ff00000041878 */
[C---:B------:R-:W-:Y:S08]  /*21b0*/  HMMA.16816.F32.BF16 R144, R8.reuse, R28, R144 ;  /* 0x0000001c0890723c */ /* 0x040ff00000041890 */
[C---:B------:R-:W-:Y:S08]  /*21c0*/  HMMA.16816.F32.BF16 R116, R8.reuse, R30, R116 ;  /* 0x0000001e0874723c */ /* 0x040ff00000041874 */
[C---:B------:R-:W-:Y:S08]  /*21d0*/  HMMA.16816.F32.BF16 R112, R8.reuse, R20, R112 ;  /* 0x000000140870723c */ /* 0x040ff00000041870 */
[----:B------:R-:W-:Y:S08]  /*21e0*/  HMMA.16816.F32.BF16 R108, R8, R22, R108 ;  /* 0x00000016086c723c */ /* 0x000ff0000004186c */
        /* <DEDUP_REMOVED lines=9> */
[----:B------:R-:W-:Y:S06]  /*2280*/  BAR.SYNC.DEFER_BLOCKING 0x0 ;  /* 0x0000000000007b1d */ /* 0x000fec0000010000 */
[----:B------:R-:W-:Y:S05]  /*2290*/  @!P2 BRA `(.L_x_1) ;  /* 0x000004100000a947 */ /* 0x000fea0003800000 */
[----:B------:R-:W-:Y:S02]  /*22a0*/  IMAD.U32 R2, RZ, RZ, UR11 ;  /* 0x0000000bff027e24 */ /* 0x000fe4000f8e00ff */
[----:B------:R-:W-:-:S03]  /*22b0*/  IMAD.MOV.U32 R248, RZ, RZ, RZ ;  /* 0x000000fffff87224 */ /* 0x000fc600078e00ff */
[----:B------:R-:W-:-:S04]  /*22c0*/  IADD3 R2, R134, UR8, R2 ;  /* 0x0000000886027c10 */ /* 0x000fc8000fffe002 */
[----:B------:R-:W-:-:S05]  /*22d0*/  IADD3 R5, R2, -0x70, RZ ;  /* 0xffffff9002057810 */ /* 0x000fca0007ffe0ff */
[----:B------:R-:W-:-:S04]  /*22e0*/  @P0 IMAD.HI.U32 R6, R5, c[0x0][0x2bc], RZ ;  /* 0x0000af0005060a27 */ /* 0x000fc800078e00ff */
[----:B------:R-:W-:Y:S01]  /*22f0*/  IMAD.MOV.U32 R2, RZ, RZ, R5 ;  /* 0x000000ffff027224 */ /* 0x000fe200078e0005 */
[----:B------:R-:W-:-:S04]  /*2300*/  @P0 SHF.R.U32.HI R2, RZ, c[0x0][0x2c0], R6 ;  /* 0x0000b000ff020a19 */ /* 0x000fc80000011606 */
[----:B------:R-:W-:-:S04]  /*2310*/  @!P1 IADD3 R7, P4, R2, UR16, RZ ;  /* 0x0000001002079c10 */ /* 0x000fc8000ff9e0ff */
[----:B------:R-:W-:Y:S02]  /*2320*/  @!P1 LEA.HI.X.SX32 R8, R2, UR14, 0x1, P4 ;  /* 0x0000000e02089c11 */ /* 0x000fe4000a0f0eff */
[----:B------:R-:W-:-:S04]  /*2330*/  @!P1 LEA R6, P4, R7, c[0x0][0x2a0], 0x2 ;  /* 0x0000a80007069a11 */ /* 0x000fc800078810ff */
[----:B------:R-:W-:-:S05]  /*2340*/  @!P1 LEA.HI.X R7, R7, c[0x0][0x2a4], R8, 0x2, P4 ;  /* 0x0000a90007079a11 */ /* 0x000fca00020f1408 */
[----:B------:R1:W2:Y:S01]  /*2350*/  @!P1 LDG.E R248, [R6.64] ;  /* 0x0000000c06f89981 */ /* 0x0002a2000c1e1900 */
[----:B------:R-:W-:-:S04]  /*2360*/  IMAD.MOV R2, RZ, RZ, -R2 ;  /* 0x000000ffff027224 */ /* 0x000fc800078e0a02 */
[----:B------:R-:W-:-:S05]  /*2370*/  IMAD R249, R2, c[0x0][0x2b8], R5 ;  /* 0x0000ae0002f97a24 */ /* 0x000fca00078e0205 */
[----:B------:R-:W-:-:S05]  /*2380*/  SHF.R.S32.HI R2, RZ, 0x1f, R249 ;  /* 0x0000001fff027819 */ /* 0x000fca00000114f9 */
[----:B------:R-:W-:-:S04]  /*2390*/  IMAD R2, R2, c[0x0][0x1e0], RZ ;  /* 0x0000780002027a24 */ /* 0x000fc800078e02ff */
[C---:B------:R-:W-:Y:S02]  /*23a0*/  IMAD R2, R249.reuse, c[0x0][0x1e4], R2 ;  /* 0x00007900f9027a24 */ /* 0x040fe400078e0202 */
[----:B-1----:R-:W-:-:S04]  /*23b0*/  IMAD.WIDE.U32 R6, R249, c[0x0][0x1e0], RZ ;  /* 0x00007800f9067a25 */ /* 0x002fc800078e00ff */
[----:B------:R-:W-:Y:S01]  /*23c0*/  IMAD.IADD R7, R7, 0x1, R2 ;  /* 0x0000000107077824 */ /* 0x000fe200078e0202 */
[----:B--2---:R-:W-:-:S03]  /*23d0*/  SHF.R.S32.HI R2, RZ, 0x1f, R248 ;  /* 0x0000001fff027819 */ /* 0x004fc600000114f8 */
[----:B------:R-:W-:-:S04]  /*23e0*/  IMAD.WIDE.U32 R6, R248, c[0x0][0x1f0], R6 ;  /* 0x00007c00f8067a25 */ /* 0x000fc800078e0006 */
[----:B------:R-:W-:-:S04]  /*23f0*/  IMAD R2, R2, c[0x0][0x1f0], RZ ;  /* 0x00007c0002027a24 */ /* 0x000fc800078e02ff */
[----:B------:R-:W-:Y:S01]  /*2400*/  IMAD R5, R248, c[0x0][0x1f4], R2 ;  /* 0x00007d00f8057a24 */ /* 0x000fe200078e0202 */
[----:B------:R-:W-:-:S04]  /*2410*/  IADD3 R2, P4, R6, UR20, RZ ;  /* 0x0000001406027c10 */ /* 0x000fc8000ff9e0ff */
[----:B------:R-:W-:Y:S02]  /*2420*/  IADD3.X R6, R7, UR15, R5, P4, !PT ;  /* 0x0000000f07067c10 */ /* 0x000fe4000a7fe405 */
[----:B------:R-:W-:-:S04]  /*2430*/  LEA R5, P4, R2, c[0x0][0x1c8], 0x1 ;  /* 0x0000720002057a11 */ /* 0x000fc800078808ff */
[----:B------:R-:W-:Y:S01]  /*2440*/  LEA.HI.X R2, R2, c[0x0][0x1cc], R6, 0x1, P4 ;  /* 0x0000730002027a11 */ /* 0x000fe200020f0c06 */
[----:B------:R-:W-:Y:S04]  /*2450*/  SHFL.IDX PT, R7, R5, 0x1, 0x181f ;  /* 0x00381f0005077f89 */ /* 0x000fe800000e0000 */
[----:B------:R-:W1:Y:S04]  /*2460*/  SHFL.IDX PT, R6, R5, RZ, 0x181f ;  /* 0x00181fff05067589 */ /* 0x000e6800000e0000 */
[----:B------:R-:W-:Y:S04]  /*2470*/  SHFL.IDX PT, R10, R2, RZ, 0x181f ;  /* 0x00181fff020a7589 */ /* 0x000fe800000e0000 */
[----:B------:R-:W2:Y:S04]  /*2480*/  SHFL.IDX PT, R8, R5, 0x2, 0x181f ;  /* 0x00581f0005087f89 */ /* 0x000ea800000e0000 */
[----:B------:R-:W3:Y:S04]  /*2490*/  SHFL.IDX PT, R9, R5, 0x3, 0x181f ;  /* 0x00781f0005097f89 */ /* 0x000ee800000e0000 */
[----:B------:R-:W4:Y:S04]  /*24a0*/  SHFL.IDX PT, R13, R2, 0x1, 0x181f ;  /* 0x00381f00020d7f89 */ /* 0x000f2800000e0000 */
[----:B------:R-:W5:Y:S04]  /*24b0*/  SHFL.IDX PT, R15, R2, 0x2, 0x181f ;  /* 0x00581f00020f7f89 */ /* 0x000f6800000e0000 */
[----:B------:R-:W-:Y:S04]  /*24c0*/  SHFL.IDX PT, R22, R2, 0x3, 0x181f ;  /* 0x00781f0002167f89 */ /* 0x000fe800000e0000 */
[----:B------:R-:W1:Y:S04]  /*24d0*/  SHFL.IDX PT, R11, R5, 0x4, 0x181f ;  /* 0x00981f00050b7f89 */ /* 0x000e6800000e0000 */
[----:B------:R-:W1:Y:S04]  /*24e0*/  SHFL.IDX PT, R20, R5, 0x5, 0x181f ;  /* 0x00b81f0005147f89 */ /* 0x000e6800000e0000 */
[----:B------:R1:W2:Y:S04]  /*24f0*/  SHFL.IDX PT, R21, R5, 0x6, 0x181f ;  /* 0x00d81f0005157f89 */ /* 0x0002a800000e0000 */
[----:B------:R-:W2:Y:S04]  /*2500*/  SHFL.IDX PT, R25, R2, 0x4, 0x181f ;  /* 0x00981f0002197f89 */ /* 0x000ea800000e0000 */
[----:B------:R-:W2:Y:S04]  /*2510*/  SHFL.IDX PT, R24, R2, 0x5, 0x181f ;  /* 0x00b81f0002187f89 */ /* 0x000ea800000e0000 */
[----:B------:R2:W3:Y:S01]  /*2520*/  SHFL.IDX PT, R23, R2, 0x6, 0x181f ;  /* 0x00d81f0002177f89 */ /* 0x0004e200000e0000 */
[C---:B-1----:R-:W-:Y:S01]  /*2530*/  SHF.L.U64.HI R5, R76.reuse, 0x1, R133 ;  /* 0x000000014c057819 */ /* 0x042fe20000010285 */
[----:B--2---:R-:W-:-:S05]  /*2540*/  IMAD.SHL.U32 R2, R76, 0x2, RZ ;  /* 0x000000024c027824 */ /* 0x004fca00078e00ff */
[-C--:B------:R-:W-:Y:S02]  /*2550*/  IADD3 R18, P4, R6, R2.reuse, RZ ;  /* 0x0000000206127210 */ /* 0x080fe40007f9e0ff */
[-C--:B------:R-:W-:Y:S02]  /*2560*/  IADD3 R16, P6, R7, R2.reuse, RZ ;  /* 0x0000000207107210 */ /* 0x080fe40007fde0ff */
[-C--:B------:R-:W-:Y:S01]  /*2570*/  IADD3 R14, P5, R8, R2.reuse, RZ ;  /* 0x00000002080e7210 */ /* 0x080fe20007fbe0ff */
[--C-:B------:R-:W-:Y:S01]  /*2580*/  IMAD.X R19, R10, 0x1, R5.reuse, P4 ;  /* 0x000000010a137824 */ /* 0x100fe200020e0605 */
[-C--:B---3--:R-:W-:Y:S02]  /*2590*/  IADD3 R12, P4, R9, R2.reuse, RZ ;  /* 0x00000002090c7210 */ /* 0x088fe40007f9e0ff */
[----:B----4-:R-:W-:Y:S01]  /*25a0*/  IADD3.X R17, R13, R5, RZ, P6, !PT ;  /* 0x000000050d117210 */ /* 0x010fe200037fe4ff */
[--C-:B-----5:R-:W-:Y:S01]  /*25b0*/  IMAD.X R15, R15, 0x1, R5.reuse, P5 ;  /* 0x000000010f0f7824 */ /* 0x120fe200028e0605 */
[-C--:B------:R-:W-:Y:S01]  /*25c0*/  IADD3 R10, P6, R11, R2.reuse, RZ ;  /* 0x000000020b0a7210 */ /* 0x080fe20007fde0ff */
[----:B------:R-:W-:Y:S01]  /*25d0*/  IMAD.X R13, R22, 0x1, R5, P4 ;  /* 0x00000001160d7824 */ /* 0x000fe200020e0605 */
[----:B------:R-:W-:-:S02]  /*25e0*/  IADD3 R8, P5, R20, R2, RZ ;  /* 0x0000000214087210 */ /* 0x000fc40007fbe0ff */
[----:B------:R-:W-:Y:S01]  /*25f0*/  IADD3 R6, P4, R21, R2, RZ ;  /* 0x0000000215067210 */ /* 0x000fe20007f9e0ff */
[----:B------:R-:W-:Y:S01]  /*2600*/  IMAD.SHL.U32 R2, R132, 0x2, RZ ;  /* 0x0000000284027824 */ /* 0x000fe200078e00ff */
[----:B------:R-:W-:Y:S01]  /*2610*/  IADD3.X R11, R25, R5, RZ, P6, !PT ;  /* 0x00000005190b7210 */ /* 0x000fe200037fe4ff */
[--C-:B------:R-:W-:Y:S02]  /*2620*/  IMAD.X R9, R24, 0x1, R5.reuse, P5 ;  /* 0x0000000118097824 */ /* 0x100fe400028e0605 */
[----:B------:R-:W-:Y:S01]  /*2630*/  IMAD.X R7, R23, 0x1, R5, P4 ;  /* 0x0000000117077824 */ /* 0x000fe200020e0605 */
[----:B------:R1:W-:Y:S04]  /*2640*/  LDGSTS.E.BYPASS.LTC128B.128 [R2+0x3900], [R18.64], !P3 ;  /* 0x0390000012027fae */ /* 0x0003e8000d901d4c */
[----:B------:R1:W-:Y:S04]  /*2650*/  LDGSTS.E.BYPASS.LTC128B.128 [R2+0x4100], [R16.64], !P3 ;  /* 0x0410000010027fae */ /* 0x0003e8000d901d4c */
[----:B------:R1:W-:Y:S04]  /*2660*/  LDGSTS.E.BYPASS.LTC128B.128 [R2+0x4900], [R14.64], !P3 ;  /* 0x049000000e027fae */ /* 0x0003e8000d901d4c */
[----:B------:R1:W-:Y:S04]  /*2670*/  LDGSTS.E.BYPASS.LTC128B.128 [R2+0x5100], [R12.64], !P3 ;  /* 0x051000000c027fae */ /* 0x0003e8000d901d4c */
[----:B------:R1:W-:Y:S04]  /*2680*/  LDGSTS.E.BYPASS.LTC128B.128 [R2+0x5900], [R10.64], !P3 ;  /* 0x059000000a027fae */ /* 0x0003e8000d901d4c */
[----:B------:R1:W-:Y:S04]  /*2690*/  LDGSTS.E.BYPASS.LTC128B.128 [R2+0x6100], [R8.64], !P3 ;  /* 0x0610000008027fae */ /* 0x0003e8000d901d4c */
[----:B------:R1:W-:Y:S02]  /*26a0*/  LDGSTS.E.BYPASS.LTC128B.128 [R2+0x6900], [R6.64], !P3 ;  /* 0x0690000006027fae */ /* 0x0003e4000d901d4c */
.L_x_1:
[----:B-1----:R-:W-:Y:S01]  /*26b0*/  SHF.R.S32.HI R2, RZ, 0x1f, R77 ;  /* 0x0000001fff027819 */ /* 0x002fe2000001144d */
[----:B------:R-:W-:Y:S01]  /*26c0*/  STL [R1+0x3c], R239 ;  /* 0x00003cef01007387 */ /* 0x000fe20000100800 */
[----:B------:R-:W-:-:S02]  /*26d0*/  IMAD.SHL.U32 R228, R0, 0x2, RZ ;  /* 0x0000000200e47824 */ /* 0x000fc400078e00ff */
[----:B------:R-:W-:Y:S01]  /*26e0*/  LEA.HI R5, R2, R77, RZ, 0x2 ;  /* 0x0000004d02057211 */ /* 0x000fe200078f10ff */
[----:B------:R-:W-:Y:S01]  /*26f0*/  STL [R1+0x38], R238 ;  /* 0x000038ee01007387 */ /* 0x000fe20000100800 */
[----:B------:R-:W-:Y:S01]  /*2700*/  IMAD R231, R3, 0x2, R228 ;  /* 0x0000000203e77824 */ /* 0x000fe200078e02e4 */
[----:B------:R-:W-:Y:S02]  /*2710*/  LEA R229, R4, R228, 0x1 ;  /* 0x000000e404e57211 */ /* 0x000fe400078e08ff */
[----:B------:R-:W-:Y:S01]  /*2720*/  STL [R1+0x34], R237 ;  /* 0x000034ed01007387 */ /* 0x000fe20000100800 */
[----:B------:R-:W-:Y:S02]  /*2730*/  LOP3.LUT R2, R5, 0x7ffffffc, RZ, 0xc0, !PT ;  /* 0x7ffffffc05027812 */ /* 0x000fe400078ec0ff */
[----:B------:R-:W-:Y:S01]  /*2740*/  IMAD R230, R3, 0x2, R229 ;  /* 0x0000000203e67824 */ /* 0x000fe200078e02e5 */
[----:B------:R-:W-:Y:S02]  /*2750*/  STL [R1+0x30], R236 ;  /* 0x000030ec01007387 */ /* 0x000fe40000100800 */
[----:B------:R-:W-:-:S02]  /*2760*/  IMAD.IADD R2, R77, 0x1, -R2 ;  /* 0x000000014d027824 */ /* 0x000fc400078e0a02 */
[----:B------:R-:W-:Y:S04]  /*2770*/  STL [R1+0x2c], R235 ;  /* 0x00002ceb01007387 */ /* 0x000fe80000100800 */
[----:B------:R-:W-:Y:S04]  /*2780*/  STL [R1+0x28], R234 ;  /* 0x000028ea01007387 */ /* 0x000fe80000100800 */
[----:B------:R-:W-:Y:S04]  /*2790*/  STL [R1+0x24], R233 ;  /* 0x000024e901007387 */ /* 0x000fe80000100800 */
[----:B------:R-:W-:Y:S04]  /*27a0*/  STL [R1+0x20], R232 ;  /* 0x000020e801007387 */ /* 0x000fe80000100800 */
[----:B------:R-:W-:Y:S04]  /*27b0*/  STL [R1+0x1c], R135 ;  /* 0x00001c8701007387 */ /* 0x000fe80000100800 */
[----:B------:R-:W-:Y:S04]  /*27c0*/  STL [R1+0x18], R76 ;  /* 0x0000184c01007387 */ /* 0x000fe80000100800 */
[----:B------:R1:W-:Y:S04]  /*27d0*/  STL [R1+0x14], R5 ;  /* 0x0000140501007387 */ /* 0x0003e80000100800 */
[----:B------:R-:W-:Y:S04]  /*27e0*/  LDSM.16.MT88.4 R20, [R228+0x100] ;  /* 0x00010000e414783b */ /* 0x000fe80000004200 */
[----:B------:R-:W-:Y:S04]  /*27f0*/  LDSM.16.MT88.4 R24, [R229+0x100] ;  /* 0x00010000e518783b */ /* 0x000fe80000004200 */
[----:B------:R-:W0:Y:S01]  /*2800*/  LDGDEPBAR ;  /* 0x00000000000079af */ /* 0x000e220000000000 */
[----:B-1----:R-:W-:-:S04]  /*2810*/  IMAD.MOV.U32 R5, RZ, RZ, -0x2 ;  /* 0xfffffffeff057424 */ /* 0x002fc800078e00ff */
[----:B------:R-:W-:-:S05]  /*2820*/  IMAD R2, R2, R5, UR18 ;  /* 0x0000001202027e24 */ /* 0x000fca000f8e0205 */
[C---:B------:R-:W-:Y:S02]  /*2830*/  ISETP.GT.AND P4, PT, R2.reuse, RZ, PT ;  /* 0x000000ff0200720c */ /* 0x040fe40003f84270 */
[C---:B------:R-:W-:Y:S02]  /*2840*/  ISETP.GT.AND P6, PT, R2.reuse, 0x1, PT ;  /* 0x000000010200780c */ /* 0x040fe40003fc4270 */
[----:B------:R-:W-:Y:S02]  /*2850*/  ISETP.GT.AND P5, PT, R2, 0x8, PT ;  /* 0x000000080200780c */ /* 0x000fe40003fa4270 */
[----:B------:R-:W-:Y:S02]  /*2860*/  FSEL R10, R104, -INF , P4 ;  /* 0xff800000680a7808 */ /* 0x000fe40002000000 */
[----:B------:R-:W-:Y:S02]  /*2870*/  FSEL R29, R105, -INF , P6 ;  /* 0xff800000691d7808 */ /* 0x000fe40003000000 */
[----:B------:R-:W-:-:S02]  /*2880*/  FSEL R15, R170, -INF , P4 ;  /* 0xff800000aa0f7808 */ /* 0x000fc40002000000 */
[----:B------:R-:W-:Y:S02]  /*2890*/  FSEL R11, R168, -INF , P4 ;  /* 0xff800000a80b7808 */ /* 0x000fe40002000000 */
[----:B------:R-:W-:Y:S02]  /*28a0*/  FSEL R12, R169, -INF , P6 ;  /* 0xff800000a90c7808 */ /* 0x000fe40003000000 */
[----:B------:R-:W-:Y:S02]  /*28b0*/  FSEL R32, R106, -INF , P4 ;  /* 0xff8000006a207808 */ /* 0x000fe40002000000 */
[----:B------:R-:W-:Y:S02]  /*28c0*/  ISETP.GT.AND P4, PT, R2, 0x9, PT ;  /* 0x000000090200780c */ /* 0x000fe40003f84270 */
[----:B------:R-:W-:Y:S02]  /*28d0*/  FSEL R30, R100, -INF , P5 ;  /* 0xff800000641e7808 */ /* 0x000fe40002800000 */
[----:B------:R-:W-:-:S02]  /*28e0*/  FMNMX.FTZ R5, R10, R29, !PT ;  /* 0x0000001d0a057209 */ /* 0x000fc40007810000 */
[----:B------:R-:W-:Y:S02]  /*28f0*/  FSEL R17, R142, -INF , P5 ;  /* 0xff8000008e117808 */ /* 0x000fe40002800000 */
[----:B------:R-:W-:Y:S02]  /*2900*/  FSEL R13, R140, -INF , P5 ;  /* 0xff8000008c0d7808 */ /* 0x000fe40002800000 */
[----:B------:R-:W-:Y:S02]  /*2910*/  FSEL R34, R102, -INF , P5 ;  /* 0xff80000066227808 */ /* 0x000fe40002800000 */
[----:B------:R-:W-:Y:S02]  /*2920*/  FSEL R16, R171, -INF , P6 ;  /* 0xff800000ab107808 */ /* 0x000fe40003000000 */
[----:B------:R-:W-:Y:S02]  /*2930*/  FSEL R33, R107, -INF , P6 ;  /* 0xff8000006b217808 */ /* 0x000fe40003000000 */
[----:B------:R-:W-:-:S02]  /*2940*/  ISETP.GT.AND P5, PT, R2, 0x11, PT ;  /* 0x000000110200780c */ /* 0x000fc40003fa4270 */
[----:B------:R-:W-:Y:S02]  /*2950*/  FMNMX.FTZ R6, R11, R12, !PT ;  /* 0x0000000c0b067209 */ /* 0x000fe40007810000 */
[----:B------:R-:W-:Y:S02]  /*2960*/  ISETP.GT.AND P6, PT, R2, 0x10, PT ;  /* 0x000000100200780c */ /* 0x000fe40003fc4270 */
[----:B------:R-:W-:Y:S02]  /*2970*/  FSEL R31, R101, -INF , P4 ;  /* 0xff800000651f7808 */ /* 0x000fe40002000000 */
[----:B------:R-:W-:Y:S02]  /*2980*/  FMNMX.FTZ R5, R30, R5, !PT ;  /* 0x000000051e057209 */ /* 0x000fe40007810000 */
[----:B------:R-:W-:Y:S02]  /*2990*/  FSEL R14, R141, -INF , P4 ;  /* 0xff8000008d0e7808 */ /* 0x000fe40002000000 */
[----:B------:R-:W-:-:S02]  /*29a0*/  FSEL R92, R163, -INF , P5 ;  /* 0xff800000a35c7808 */ /* 0x000fc40002800000 */
[----:B------:R-:W-:Y:S02]  /*29b0*/  FSEL R41, R161, -INF , P5 ;  /* 0xff800000a1297808 */ /* 0x000fe40002800000 */
[----:B------:R-:W-:Y:S02]  /*29c0*/  FSEL R120, R99, -INF , P5 ;  /* 0xff80000063787808 */ /* 0x000fe40002800000 */
[----:B------:R-:W-:Y:S02]  /*29d0*/  FSEL R100, R97, -INF , P5 ;  /* 0xff80000061647808 */ /* 0x000fe40002800000 */
[----:B------:R-:W-:Y:S02]  /*29e0*/  FMNMX.FTZ R6, R13, R6, !PT ;  /* 0x000000060d067209 */ /* 0x000fe40007810000 */
[----:B------:R-:W-:Y:S02]  /*29f0*/  FSEL R35, R103, -INF , P4 ;  /* 0xff80000067237808 */ /* 0x000fe40002000000 */
[----:B------:R-:W-:-:S02]  /*2a00*/  FSEL R95, R96, -INF , P6 ;  /* 0xff800000605f7808 */ /* 0x000fc40003000000 */
[----:B------:R-:W-:Y:S02]  /*2a10*/  ISETP.GT.AND P5, PT, R2, 0x20, PT ;  /* 0x000000200200780c */ /* 0x000fe40003fa4270 */
[----:B------:R-:W-:Y:S02]  /*2a20*/  FMNMX.FTZ R5, R31, R5, !PT ;  /* 0x000000051f057209 */ /* 0x000fe40007810000 */
[----:B------:R-:W-:Y:S02]  /*2a30*/  FSEL R28, R143, -INF , P4 ;  /* 0xff8000008f1c7808 */ /* 0x000fe40002000000 */
[----:B------:R-:W-:Y:S02]  /*2a40*/  FSEL R79, R162, -INF , P6 ;  /* 0xff800000a24f7808 */ /* 0x000fe40003000000 */
[----:B------:R-:W-:Y:S02]  /*2a50*/  FSEL R40, R160, -INF , P6 ;  /* 0xff800000a0287808 */ /* 0x000fe40003000000 */
[----:B------:R-:W-:-:S02]  /*2a60*/  FSEL R103, R98, -INF , P6 ;  /* 0xff80000062677808 */ /* 0x000fc40003000000 */
[C---:B------:R-:W-:Y:S02]  /*2a70*/  ISETP.GT.AND P4, PT, R2.reuse, 0x18, PT ;  /* 0x000000180200780c */ /* 0x040fe40003f84270 */
[----:B------:R-:W-:Y:S02]  /*2a80*/  ISETP.GT.AND P6, PT, R2, 0x19, PT ;  /* 0x000000190200780c */ /* 0x000fe40003fc4270 */
[----:B------:R-:W-:Y:S02]  /*2a90*/  FMNMX.FTZ R6, R14, R6, !PT ;  /* 0x000000060e067209 */ /* 0x000fe40007810000 */
[----:B------:R-:W-:Y:S02]  /*2aa0*/  FSEL R124, R156, -INF , P5 ;  /* 0xff8000009c7c7808 */ /* 0x000fe40002800000 */
[----:B------:R-:W-:Y:S02]  /*2ab0*/  FMNMX.FTZ R5, R95, R5, !PT ;  /* 0x000000055f057209 */ /* 0x000fe40007810000 */
[----:B------:R-:W-:-:S02]  /*2ac0*/  FSEL R128, R158, -INF , P5 ;  /* 0xff8000009e807808 */ /* 0x000fc40002800000 */
[----:B------:R-:W-:Y:S02]  /*2ad0*/  FSEL R156, R90, -INF , P5 ;  /* 0xff8000005a9c7808 */ /* 0x000fe40002800000 */
[----:B------:R-:W-:Y:S02]  /*2ae0*/  FSEL R123, R88, -INF , P5 ;  /* 0xff800000587b7808 */ /* 0x000fe40002800000 */
[----:B------:R-:W-:Y:S02]  /*2af0*/  FSEL R93, R138, -INF , P4 ;  /* 0xff8000008a5d7808 */ /* 0x000fe40002000000 */
[----:B------:R-:W-:Y:S02]  /*2b00*/  FSEL R77, R136, -INF , P4 ;  /* 0xff800000884d7808 */ /* 0x000fe40002000000 */
[----:B------:R-:W-:Y:S02]  /*2b10*/  FSEL R94, R139, -INF , P6 ;  /* 0xff8000008b5e7808 */ /* 0x000fe40003000000 */
[----:B------:R-:W-:-:S02]  /*2b20*/  FSEL R78, R137, -INF , P6 ;  /* 0xff800000894e7808 */ /* 0x000fc40003000000 */
[----:B------:R-:W-:Y:S02]  /*2b30*/  FSEL R121, R46, -INF , P4 ;  /* 0xff8000002e797808 */ /* 0x000fe40002000000 */
[----:B------:R-:W-:Y:S02]  /*2b40*/  FSEL R101, R44, -INF , P4 ;  /* 0xff8000002c657808 */ /* 0x000fe40002000000 */
[----:B------:R-:W-:Y:S02]  /*2b50*/  FSEL R122, R47, -INF , P6 ;  /* 0xff8000002f7a7808 */ /* 0x000fe40003000000 */
[----:B------:R-:W-:Y:S02]  /*2b60*/  FSEL R102, R45, -INF , P6 ;  /* 0xff8000002d667808 */ /* 0x000fe40003000000 */
[C---:B------:R-:W-:Y:S02]  /*2b70*/  ISETP.GT.AND P5, PT, R2.reuse, 0x29, PT ;  /* 0x000000290200780c */ /* 0x040fe40003fa4270 */
[----:B------:R-:W-:-:S02]  /*2b80*/  ISETP.GT.AND P4, PT, R2, 0x21, PT ;  /* 0x000000210200780c */ /* 0x000fc40003f84270 */
[----:B------:R-:W-:Y:S02]  /*2b90*/  ISETP.GT.AND P6, PT, R2, 0x28, PT ;  /* 0x000000280200780c */ /* 0x000fe40003fc4270 */
[----:B------:R-:W-:Y:S02]  /*2ba0*/  FMNMX.FTZ R6, R40, R6, !PT ;  /* 0x0000000628067209 */ /* 0x000fe40007810000 */
[----:B------:R-:W-:Y:S02]  /*2bb0*/  FMNMX.FTZ R5, R100, R5, !PT ;  /* 0x0000000564057209 */ /* 0x000fe40007810000 */
[----:B------:R-:W-:Y:S02]  /*2bc0*/  FSEL R134, R167, -INF , P5 ;  /* 0xff800000a7867808 */ /* 0x000fe40002800000 */
[----:B------:R-:W-:Y:S02]  /*2bd0*/  FSEL R127, R165, -INF , P5 ;  /* 0xff800000a57f7808 */ /* 0x000fe40002800000 */
[----:B------:R-:W-:-:S02]  /*2be0*/  FSEL R160, R87, -INF , P5 ;  /* 0xff80000057a07808 */ /* 0x000fc40002800000 */
[----:B------:R-:W-:Y:S02]  /*2bf0*/  FSEL R142, R85, -INF , P5 ;  /* 0xff800000558e7808 */ /* 0x000fe40002800000 */
[----:B------:R-:W-:Y:S02]  /*2c00*/  FSEL R125, R157, -INF , P4 ;  /* 0xff8000009d7d7808 */ /* 0x000fe40002000000 */
[----:B------:R-:W-:Y:S02]  /*2c10*/  FSEL R130, R166, -INF , P6 ;  /* 0xff800000a6827808 */ /* 0x000fe40003000000 */
[----:B------:R-:W-:Y:S02]  /*2c20*/  FSEL R126, R164, -INF , P6 ;  /* 0xff800000a47e7808 */ /* 0x000fe40003000000 */
[----:B------:R-:W-:Y:S02]  /*2c30*/  FSEL R158, R86, -INF , P6 ;  /* 0xff800000569e7808 */ /* 0x000fe40003000000 */
[----:B------:R-:W-:-:S02]  /*2c40*/  FSEL R140, R84, -INF , P6 ;  /* 0xff800000548c7808 */ /* 0x000fc40003000000 */
[C---:B------:R-:W-:Y:S02]  /*2c50*/  ISETP.GT.AND P5, PT, R2.reuse, 0x38, PT ;  /* 0x000000380200780c */ /* 0x040fe40003fa4270 */
[----:B------:R-:W-:Y:S02]  /*2c60*/  FMNMX.FTZ R6, R41, R6, !PT ;  /* 0x0000000629067209 */ /* 0x000fe40007810000 */
        /* <DEDUP_REMOVED lines=16> */
[----:B------:R-:W-:Y:S02]  /*2d70*/  FSEL R167, R74, -INF , P4 ;  /* 0xff8000004aa77808 */ /* 0x000fe40002000000 */
[----:B------:R-:W-:Y:S02]  /*2d80*/  FSEL R143, R72, -INF , P4 ;  /* 0xff800000488f7808 */ /* 0x000fe40002000000 */
[----:B------:R-:W-:Y:S02]  /*2d90*/  ISETP.GT.AND P6, PT, R2, 0x40, PT ;  /* 0x000000400200780c */ /* 0x000fe40003fc4270 */
[----:B------:R-:W-:Y:S02]  /*2da0*/  FSEL R168, R70, -INF , P5 ;  /* 0xff80000046a87808 */ /* 0x000fe40002800000 */
[----:B------:R-:W-:Y:S02]  /*2db0*/  FSEL R152, R68, -INF , P5 ;  /* 0xff80000044987808 */ /* 0x000fe40002800000 */
[----:B------:R-:W-:-:S02]  /*2dc0*/  ISETP.GT.AND P4, PT, R2, 0x39, PT ;  /* 0x000000390200780c */ /* 0x000fc40003f84270 */
[----:B------:R-:W-:Y:S02]  /*2dd0*/  ISETP.GT.AND P5, PT, R2, 0x41, PT ;  /* 0x000000410200780c */ /* 0x000fe40003fa4270 */
[----:B------:R-:W-:Y:S02]  /*2de0*/  FMNMX.FTZ R7, R15, R16, !PT ;  /* 0x000000100f077209 */ /* 0x000fe40007810000 */
[----:B------:R-:W-:Y:S02]  /*2df0*/  FMNMX.FTZ R6, R78, R6, !PT ;  /* 0x000000064e067209 */ /* 0x000fe40007810000 */
[----:B------:R-:W-:Y:S02]  /*2e00*/  FMNMX.FTZ R5, R123, R5, !PT ;  /* 0x000000057b057209 */ /* 0x000fe40007810000 */
        /* <DEDUP_REMOVED lines=9> */
[----:B------:R-:W-:Y:S02]  /*2ea0*/  FMNMX.FTZ R7, R17, R7, !PT ;  /* 0x0000000711077209 */ /* 0x000fe40007810000 */
[C---:B------:R-:W-:Y:S02]  /*2eb0*/  ISETP.GT.AND P4, PT, R2.reuse, 0x48, PT ;  /* 0x000000480200780c */ /* 0x040fe40003f84270 */
[----:B------:R-:W-:Y:S02]  /*2ec0*/  ISETP.GT.AND P5, PT, R2, 0x50, PT ;  /* 0x000000500200780c */ /* 0x000fe40003fa4270 */
[----:B------:R-:W-:Y:S02]  /*2ed0*/  FMNMX.FTZ R6, R124, R6, !PT ;  /* 0x000000067c067209 */ /* 0x000fe40007810000 */
[----:B------:R-:W-:-:S02]  /*2ee0*/  FMNMX.FTZ R5, R141, R5, !PT ;  /* 0x000000058d057209 */ /* 0x000fc40007810000 */
[----:B------:R-:W-:Y:S02]  /*2ef0*/  FMNMX.FTZ R7, R28, R7, !PT ;  /* 0x000000071c077209 */ /* 0x000fe40007810000 */
        /* <DEDUP_REMOVED lines=8> */
[----:B------:R-:W-:Y:S02]  /*2f80*/  FMNMX.FTZ R6, R125, R6, !PT ;  /* 0x000000067d067209 */ /* 0x000fe40007810000 */
[C---:B------:R-:W-:Y:S02]  /*2f90*/  ISETP.GT.AND P4, PT, R2.reuse, 0x51, PT ;  /* 0x000000510200780c */ /* 0x040fe40003f84270 */
[----:B------:R-:W-:-:S02]  /*2fa0*/  ISETP.GT.AND P5, PT, R2, 0x58, PT ;  /* 0x000000580200780c */ /* 0x000fc40003fa4270 */
[----:B------:R-:W-:Y:S02]  /*2fb0*/  FMNMX.FTZ R5, R140, R5, !PT ;  /* 0x000000058c057209 */ /* 0x000fe40007810000 */
[----:B------:R-:W-:Y:S02]  /*2fc0*/  FMNMX.FTZ R7, R79, R7, !PT ;  /* 0x000000074f077209 */ /* 0x000fe40007810000 */
[----:B------:R-:W-:Y:S02]  /*2fd0*/  FSEL R171, R148, -INF , P6 ;  /* 0xff80000094ab7808 */ /* 0x000fe40003000000 */
        /* <DEDUP_REMOVED lines=11> */
[----:B------:R-:W-:Y:S02]  /*3090*/  FMNMX.FTZ R5, R142, R5, !PT ;  /* 0x000000058e057209 */ /* 0x000fe40007810000 */
[C---:B------:R-:W-:Y:S02]  /*30a0*/  ISETP.GT.AND P6, PT, R2.reuse, 0x49, PT ;  /* 0x000000490200780c */ /* 0x040fe40003fc4270 */
[C---:B------:R-:W-:Y:S02]  /*30b0*/  ISETP.GT.AND P4, PT, R2.reuse, 0x59, PT ;  /* 0x000000590200780c */ /* 0x040fe40003f84270 */
[----:B------:R-:W-:-:S02]  /*30c0*/  ISETP.GT.AND P5, PT, R2, 0x60, PT ;  /* 0x000000600200780c */ /* 0x000fc40003fa4270 */
[----:B------:R-:W-:Y:S02]  /*30d0*/  FMNMX.FTZ R7, R92, R7, !PT ;  /* 0x000000075c077209 */ /* 0x000fe40007810000 */
        /* <DEDUP_REMOVED lines=14> */
[C---:B------:R-:W-:Y:S02]  /*31c0*/  ISETP.GT.AND P4, PT, R2.reuse, 0x61, PT ;  /* 0x000000610200780c */ /* 0x040fe40003f84270 */
[C---:B------:R-:W-:Y:S02]  /*31d0*/  ISETP.GT.AND P6, PT, R2.reuse, 0x68, PT ;  /* 0x000000680200780c */ /* 0x040fe40003fc4270 */
[----:B------:R-:W-:-:S02]  /*31e0*/  ISETP.GT.AND P5, PT, R2, 0x69, PT ;  /* 0x000000690200780c */ /* 0x000fc40003fa4270 */
[----:B------:R-:W-:Y:S02]  /*31f0*/  FMNMX.FTZ R7, R93, R7, !PT ;  /* 0x000000075d077209 */ /* 0x000fe40007810000 */
[----:B------:R-:W-:Y:S02]  /*3200*/  FMNMX.FTZ R2, R161, R6, !PT ;  /* 0x00000006a1027209 */ /* 0x000fe40007810000 */
[----:B------:R-:W-:Y:S02]  /*3210*/  FMNMX.FTZ R5, R159, R5, !PT ;  /* 0x000000059f057209 */ /* 0x000fe40007810000 */
[----:B------:R-:W-:Y:S02]  /*3220*/  FMNMX.FTZ R6, R94, R7, !PT ;  /* 0x000000075e067209 */ /* 0x000fe40007810000 */
[----:B------:R-:W-:Y:S02]  /*3230*/  FMNMX.FTZ R2, R162, R2, !PT ;  /* 0x00000002a2027209 */ /* 0x000fe40007810000 */
[----:B------:R-:W-:-:S02]  /*3240*/  FMNMX.FTZ R5, R152, R5, !PT ;  /* 0x0000000598057209 */ /* 0x000fc40007810000 */
        /* <DEDUP_REMOVED lines=34> */
[----:B------:R-:W-:Y:S02]  /*3470*/  FSEL R189, R37, -INF , P4 ;  /* 0xff80000025bd7808 */ /* 0x000fe40002000000 */
[----:B------:R-:W-:-:S02]  /*3480*/  FMNMX.FTZ R5, R200, R5, !PT ;  /* 0x00000005c8057209 */ /* 0x000fc40007810000 */
[----:B------:R-:W-:Y:S02]  /*3490*/  FMNMX.FTZ R7, R121, R7, !PT ;  /* 0x0000000779077209 */ /* 0x000fe40007810000 */
[----:B------:R-:W-:Y:S02]  /*34a0*/  FMNMX.FTZ R6, R180, R6, !PT ;  /* 0x00000006b4067209 */ /* 0x000fe40007810000 */
[----:B------:R-:W-:Y:S02]  /*34b0*/  FSEL R145, R113, -INF , P4 ;  /* 0xff80000071917808 */ /* 0x000fe40002000000 */
        /* <DEDUP_REMOVED lines=13> */
[----:B------:R-:W-:Y:S02]  /*3590*/  FMNMX.FTZ R133, R192, R5, !PT ;  /* 0x00000005c0857209 */ /* 0x000fe40007810000 */
[----:B------:R-:W-:-:S02]  /*35a0*/  FMNMX.FTZ R5, R157, R7, !PT ;  /* 0x000000079d057209 */ /* 0x000fc40007810000 */
[----:B------:R-:W-:Y:S01]  /*35b0*/  FMNMX.FTZ R6, R220, R6, !PT ;  /* 0x00000006dc067209 */ /* 0x000fe20007810000 */
[----:B------:R-:W1:Y:S01]  /*35c0*/  SHFL.BFLY PT, R7, R133, 0x2, 0x1f ;  /* 0x0c401f0085077f89 */ /* 0x000e6200000e0000 */
[----:B------:R-:W-:Y:S02]  /*35d0*/  FMNMX.FTZ R131, R237, R2, !PT ;  /* 0x00000002ed837209 */ /* 0x000fe40007810000 */
[----:B------:R-:W-:Y:S02]  /*35e0*/  FMNMX.FTZ R5, R158, R5, !PT ;  /* 0x000000059e057209 */ /* 0x000fe40007810000 */
[----:B------:R-:W-:Y:S02]  /*35f0*/  FMNMX.FTZ R2, R218, R6, !PT ;  /* 0x00000006da027209 */ /* 0x000fe40007810000 */
[----:B------:R-:W2:Y:S01]  /*3600*/  SHFL.BFLY PT, R6, R131, 0x2, 0x1f ;  /* 0x0c401f0083067f89 */ /* 0x000ea200000e0000 */
[----:B------:R-:W-:Y:S02]  /*3610*/  FMNMX.FTZ R5, R160, R5, !PT ;  /* 0x00000005a0057209 */ /* 0x000fe40007810000 */
[----:B------:R-:W-:-:S02]  /*3620*/  FMNMX.FTZ R2, R221, R2, !PT ;  /* 0x00000002dd027209 */ /* 0x000fc40007810000 */
[----:B------:R-:W-:Y:S02]  /*3630*/  FMNMX.FTZ R5, R167, R5, !PT ;  /* 0x00000005a7057209 */ /* 0x000fe40007810000 */
[----:B------:R-:W-:Y:S02]  /*3640*/  FSEL R219, R115, -INF , P4 ;  /* 0xff80000073db7808 */ /* 0x000fe40002000000 */
[----:B------:R-:W-:Y:S02]  /*3650*/  FMNMX.FTZ R2, R201, R2, !PT ;  /* 0x00000002c9027209 */ /* 0x000fe40007810000 */
[----:B------:R-:W-:Y:S02]  /*3660*/  FMNMX.FTZ R5, R169, R5, !PT ;  /* 0x00000005a9057209 */ /* 0x000fe40007810000 */
[----:B------:R-:W-:Y:S02]  /*3670*/  FSEL R222, R110, -INF , P6 ;  /* 0xff8000006ede7808 */ /* 0x000fe40003000000 */
[----:B------:R-:W-:-:S02]  /*3680*/  FMNMX.FTZ R2, R219, R2, !PT ;  /* 0x00000002db027209 */ /* 0x000fc40007810000 */
[----:B------:R-:W-:Y:S02]  /*3690*/  FMNMX.FTZ R5, R168, R5, !PT ;  /* 0x00000005a8057209 */ /* 0x000fe40007810000 */
[----:B------:R-:W-:Y:S02]  /*36a0*/  FSEL R234, R111, -INF , P5 ;  /* 0xff8000006fea7808 */ /* 0x000fe40002800000 */
[----:B------:R-:W-:Y:S02]  /*36b0*/  FMNMX.FTZ R2, R222, R2, !PT ;  /* 0x00000002de027209 */ /* 0x000fe40007810000 */
[----:B------:R-:W-:Y:S02]  /*36c0*/  FMNMX.FTZ R5, R170, R5, !PT ;  /* 0x00000005aa057209 */ /* 0x000fe40007810000 */
[----:B------:R-:W-:Y:S02]  /*36d0*/  FMNMX.FTZ R2, R234, R2, !PT ;  /* 0x00000002ea027209 */ /* 0x000fe40007810000 */
[----:B------:R-:W-:-:S02]  /*36e0*/  FMNMX.FTZ R5, R184, R5, !PT ;  /* 0x00000005b8057209 */ /* 0x000fc40007810000 */
[----:B-1----:R-:W-:Y:S02]  /*36f0*/  FMNMX.FTZ R133, R133, R7, !PT ;  /* 0x0000000785857209 */ /* 0x002fe40007810000 */
[----:B--2---:R-:W-:Y:S02]  /*3700*/  FMNMX.FTZ R131, R131, R6, !PT ;  /* 0x0000000683837209 */ /* 0x004fe40007810000 */
[----:B------:R-:W1:Y:S01]  /*3710*/  SHFL.BFLY PT, R6, R2, 0x2, 0x1f ;  /* 0x0c401f0002067f89 */ /* 0x000e6200000e0000 */
[----:B------:R-:W-:Y:S02]  /*3720*/  FMNMX.FTZ R5, R183, R5, !PT ;  /* 0x00000005b7057209 */ /* 0x000fe40007810000 */
[----:B------:R-:W-:Y:S01]  /*3730*/  FSEL R232, R39, -INF , P4 ;  /* 0xff80000027e87808 */ /* 0x000fe20002000000 */
[----:B------:R-:W2:Y:S01]  /*3740*/  SHFL.BFLY PT, R7, R133, 0x1, 0x1f ;  /* 0x0c201f0085077f89 */ /* 0x000ea200000e0000 */
[----:B------:R-:W-:Y:S02]  /*3750*/  FMNMX.FTZ R5, R185, R5, !PT ;  /* 0x00000005b9057209 */ /* 0x000fe40007810000 */
[----:B------:R-:W-:Y:S01]  /*3760*/  FSEL R203, R50, -INF , P6 ;  /* 0xff80000032cb7808 */ /* 0x000fe20003000000 */
[----:B------:R-:W3:Y:S01]  /*3770*/  SHFL.BFLY PT, R8, R131, 0x1, 0x1f ;  /* 0x0c201f0083087f89 */ /* 0x000ee200000e0000 */
[----:B------:R-:W-:-:S02]  /*3780*/  FMNMX.FTZ R5, R186, R5, !PT ;  /* 0x00000005ba057209 */ /* 0x000fc40007810000 */
[----:B------:R-:W-:Y:S01]  /*3790*/  FSEL R226, R51, -INF , P5 ;  /* 0xff80000033e27808 */ /* 0x000fe20002800000 */
[----:B------:R-:W-:Y:S01]  /*37a0*/  LDSM.16.MT88.4 R36, [R230+0x100] ;  /* 0x00010000e624783b */ /* 0x000fe20000004200 */
[----:B------:R-:W-:-:S04]  /*37b0*/  FMNMX.FTZ R5, R202, R5, !PT ;  /* 0x00000005ca057209 */ /* 0x000fc80007810000 */
[----:B------:R-:W-:-:S04]  /*37c0*/  FMNMX.FTZ R5, R196, R5, !PT ;  /* 0x00000005c4057209 */ /* 0x000fc80007810000 */
[----:B------:R-:W-:Y:S02]  /*37d0*/  FMNMX.FTZ R5, R188, R5, !PT ;  /* 0x00000005bc057209 */ /* 0x000fe40007810000 */
[----:B-1----:R-:W-:Y:S02]  /*37e0*/  FMNMX.FTZ R2, R2, R6, !PT ;  /* 0x0000000602027209 */ /* 0x002fe40007810000 */
[----:B------:R-:W-:Y:S02]  /*37f0*/  FMNMX.FTZ R5, R190, R5, !PT ;  /* 0x00000005be057209 */ /* 0x000fe40007810000 */
[----:B--2---:R-:W-:Y:S01]  /*3800*/  FMNMX.FTZ R133, R133, R7, !PT ;  /* 0x0000000785857209 */ /* 0x004fe20007810000 */
[----:B------:R-:W1:Y:S01]  /*3810*/  SHFL.BFLY PT, R9, R2, 0x1, 0x1f ;  /* 0x0c201f0002097f89 */ /* 0x000e6200000e0000 */
[----:B------:R-:W-:Y:S02]  /*3820*/  FMNMX.FTZ R5, R193, R5, !PT ;  /* 0x00000005c1057209 */ /* 0x000fe40007810000 */
[----:B---3--:R-:W-:Y:S01]  /*3830*/  FMNMX.FTZ R131, R131, R8, !PT ;  /* 0x0000000883837209 */ /* 0x008fe20007810000 */
[----:B------:R-:W-:Y:S01]  /*3840*/  FMUL.FTZ R7, R133, c[0x0][0x2d0] ;  /* 0x0000b40085077a20 */ /* 0x000fe20000410000 */
[----:B------:R-:W-:-:S02]  /*3850*/  FMNMX.FTZ R5, R232, R5, !PT ;  /* 0x00000005e8057209 */ /* 0x000fc40007810000 */
[----:B------:R-:W-:Y:S01]  /*3860*/  FSETP.NEU.FTZ.AND P4, PT, R133, -INF , PT ;  /* 0xff8000008500780b */ /* 0x000fe20003f9d000 */
[----:B------:R-:W-:Y:S01]  /*3870*/  FMUL.FTZ R6, R131, c[0x0][0x2d0] ;  /* 0x0000b40083067a20 */ /* 0x000fe20000410000 */
[----:B------:R-:W-:Y:S02]  /*3880*/  FMNMX.FTZ R8, R203, R5, !PT ;  /* 0x00000005cb087209 */ /* 0x000fe40007810000 */
[----:B------:R-:W-:Y:S02]  /*3890*/  FSEL R7, R7, RZ, P4 ;  /* 0x000000ff07077208 */ /* 0x000fe40002000000 */
[----:B------:R-:W-:Y:S02]  /*38a0*/  FSETP.NEU.FTZ.AND P4, PT, R131, -INF , PT ;  /* 0xff8000008300780b */ /* 0x000fe40003f9d000 */
[----:B------:R-:W-:Y:S01]  /*38b0*/  FMNMX.FTZ R8, R226, R8, !PT ;  /* 0x00000008e2087209 */ /* 0x000fe20007810000 */
[----:B------:R-:W-:Y:S01]  /*38c0*/  FFMA.FTZ R5, R10, c[0x0][0x2d0], -R7 ;  /* 0x0000b4000a057a23 */ /* 0x000fe20000010807 */
[----:B------:R-:W-:-:S03]  /*38d0*/  FSEL R6, R6, RZ, P4 ;  /* 0x000000ff06067208 */ /* 0x000fc60002000000 */
[----:B------:R-:W2:Y:S01]  /*38e0*/  SHFL.BFLY PT, R10, R8, 0x2, 0x1f ;  /* 0x0c401f00080a7f89 */ /* 0x000ea200000e0000 */
[----:B------:R3:W-:Y:S01]  /*38f0*/  MUFU.EX2 R223, R5 ;  /* 0x0000000500df7308 */ /* 0x0007e20000000800 */
[----:B-1----:R-:W-:Y:S01]  /*3900*/  FMNMX.FTZ R2, R2, R9, !PT ;  /* 0x0000000902027209 */ /* 0x002fe20007810000 */
[----:B------:R-:W-:-:S03]  /*3910*/  FFMA.FTZ R9, R13, c[0x0][0x2d0], -R6 ;  /* 0x0000b4000d097a23 */ /* 0x000fc60000010806 */
[----:B------:R-:W-:-:S03]  /*3920*/  FSETP.NEU.FTZ.AND P4, PT, R2, -INF , PT ;  /* 0xff8000000200780b */ /* 0x000fc60003f9d000 */
[----:B------:R1:W4:Y:S01]  /*3930*/  MUFU.EX2 R18, R9 ;  /* 0x0000000900127308 */ /* 0x0003220000000800 */
[----:B---3--:R-:W-:-:S07]  /*3940*/  FFMA.FTZ R5, R11, c[0x0][0x2d0], -R6 ;  /* 0x0000b4000b057a23 */ /* 0x008fce0000010806 */
[----:B------:R3:W-:Y:S01]  /*3950*/  MUFU.EX2 R144, R5 ;  /* 0x0000000500907308 */ /* 0x0007e20000000800 */
[----:B--2---:R-:W-:Y:S01]  /*3960*/  FMNMX.FTZ R8, R8, R10, !PT ;  /* 0x0000000a08087209 */ /* 0x004fe20007810000 */
[----:B-1----:R-:W-:Y:S02]  /*3970*/  FFMA.FTZ R9, R14, c[0x0][0x2d0], -R6 ;  /* 0x0000b4000e097a23 */ /* 0x002fe40000010806 */
[----:B----4-:R-:W-:-:S04]  /*3980*/  IMAD.MOV.U32 R4, RZ, RZ, R18 ;  /* 0x000000ffff047224 */ /* 0x010fc800078e0012 */
[----:B------:R-:W1:Y:S01]  /*3990*/  MUFU.EX2 R194, R9 ;  /* 0x0000000900c27308 */ /* 0x000e620000000800 */
[----:B---3--:R-:W-:-:S07]  /*39a0*/  FFMA.FTZ R5, R12, c[0x0][0x2d0], -R6 ;  /* 0x0000b4000c057a23 */ /* 0x008fce0000010806 */
[----:B------:R2:W3:Y:S01]  /*39b0*/  MUFU.EX2 R147, R5 ;  /* 0x0000000500937308 */ /* 0x0004e20000000800 */
[----:B-1----:R-:W-:Y:S01]  /*39c0*/  F2FP.BF16.PACK_AB R10, R194, R4 ;  /* 0x00000004c20a723e */ /* 0x002fe200000010ff */
[----:B--2---:R-:W-:-:S05]  /*39d0*/  FMUL.FTZ R5, R2, c[0x0][0x2d0] ;  /* 0x0000b40002057a20 */ /* 0x004fca0000410000 */
[----:B------:R-:W-:-:S05]  /*39e0*/  FSEL R5, R5, RZ, P4 ;  /* 0x000000ff05057208 */ /* 0x000fca0002000000 */
[--C-:B------:R-:W-:Y:S02]  /*39f0*/  FFMA.FTZ R9, R15, c[0x0][0x2d0], -R5.reuse ;  /* 0x0000b4000f097a23 */ /* 0x100fe40000010805 */
[--C-:B------:R-:W-:Y:S02]  /*3a00*/  FFMA.FTZ R0, R16, c[0x0][0x2d0], -R5.reuse ;  /* 0x0000b40010007a23 */ /* 0x100fe40000010805 */
[----:B------:R1:W-:Y:S08]  /*3a10*/  MUFU.EX2 R76, R9 ;  /* 0x00000009004c7308 */ /* 0x0003f00000000800 */
[----:B------:R2:W4:Y:S01]  /*3a20*/  MUFU.EX2 R173, R0 ;  /* 0x0000000000ad7308 */ /* 0x0005220000000800 */
[----:B-1----:R-:W1:Y:S01]  /*3a30*/  SHFL.BFLY PT, R9, R8, 0x1, 0x1f ;  /* 0x0c201f0008097f89 */ /* 0x002e6200000e0000 */
[----:B--2---:R-:W-:-:S03]  /*3a40*/  FFMA.FTZ R0, R17, c[0x0][0x2d0], -R5 ;  /* 0x0000b40011007a23 */ /* 0x004fc60000010805 */
[----:B------:R-:W2:Y:S03]  /*3a50*/  LDSM.16.MT88.4 R16, [R231+0x100] ;  /* 0x00010000e710783b */ /* 0x000ea60000004200 */
[----:B------:R4:W-:Y:S01]  /*3a60*/  MUFU.EX2 R205, R0 ;  /* 0x0000000000cd7308 */ /* 0x0009e20000000800 */
[----:B-1----:R-:W-:Y:S02]  /*3a70*/  FMNMX.FTZ R132, R8, R9, !PT ;  /* 0x0000000908847209 */ /* 0x002fe40007810000 */
[----:B---3--:R-:W-:Y:S01]  /*3a80*/  F2FP.BF16.PACK_AB R8, R147, R144 ;  /* 0x000000909308723e */ /* 0x008fe200000010ff */
[----:B----4-:R-:W-:Y:S01]  /*3a90*/  FFMA.FTZ R0, R28, c[0x0][0x2d0], -R5 ;  /* 0x0000b4001c007a23 */ /* 0x010fe20000010805 */
[C---:B------:R-:W-:Y:S01]  /*3aa0*/  FSETP.NEU.FTZ.AND P4, PT, R132.reuse, -INF , PT ;  /* 0xff8000008400780b */ /* 0x040fe20003f9d000 */
[----:B------:R-:W-:Y:S01]  /*3ab0*/  FMUL.FTZ R3, R132, c[0x0][0x2d0] ;  /* 0x0000b40084037a20 */ /* 0x000fe20000410000 */
[----:B------:R-:W-:Y:S01]  /*3ac0*/  F2FP.BF16.PACK_AB R9, R173, R76 ;  /* 0x0000004cad09723e */ /* 0x000fe200000010ff */
[----:B------:R1:W3:Y:S02]  /*3ad0*/  MUFU.EX2 R135, R0 ;  /* 0x0000000000877308 */ /* 0x0002e40000000800 */
[----:B-1----:R-:W-:Y:S01]  /*3ae0*/  FFMA.FTZ R0, R29, c[0x0][0x2d0], -R7 ;  /* 0x0000b4001d007a23 */ /* 0x002fe20000010807 */
[----:B---3--:R-:W-:-:S05]  /*3af0*/  F2FP.BF16.PACK_AB R11, R135, R205 ;  /* 0x000000cd870b723e */ /* 0x008fca00000010ff */
[----:B------:R1:W3:Y:S02]  /*3b00*/  MUFU.EX2 R211, R0 ;  /* 0x0000000000d37308 */ /* 0x0002e40000000800 */
[C---:B------:R-:W-:Y:S08]  /*3b10*/  HMMA.16816.F32.BF16 R68, R8.reuse, R20, RZ ;  /* 0x000000140844723c */ /* 0x040ff000000418ff */
[----:B------:R-:W-:Y:S01]  /*3b20*/  HMMA.16816.F32.BF16 R64, R8, R22, RZ ;  /* 0x000000160840723c */ /* 0x000fe200000418ff */
[----:B-1----:R-:W-:Y:S01]  /*3b30*/  FFMA.FTZ R0, R30, c[0x0][0x2d0], -R7 ;  /* 0x0000b4001e007a23 */ /* 0x002fe20000010807 */
[----:B---3--:R-:W-:-:S03]  /*3b40*/  F2FP.BF16.PACK_AB R12, R211, R223 ;  /* 0x000000dfd30c723e */ /* 0x008fc600000010ff */
[----:B------:R1:W-:Y:S03]  /*3b50*/  MUFU.EX2 R235, R0 ;  /* 0x0000000000eb7308 */ /* 0x0003e60000000800 */
[C---:B--2---:R-:W-:Y:S08]  /*3b60*/  HMMA.16816.F32.BF16 R60, R8.reuse, R16, RZ ;  /* 0x00000010083c723c */ /* 0x044ff000000418ff */
[----:B------:R-:W-:Y:S01]  /*3b70*/  HMMA.16816.F32.BF16 R56, R8, R18, RZ ;  /* 0x000000120838723c */ /* 0x000fe200000418ff */
[----:B-1----:R-:W-:Y:S01]  /*3b80*/  FSEL R0, R3, RZ, P4 ;  /* 0x000000ff03007208 */ /* 0x002fe20002000000 */
[----:B------:R-:W-:-:S06]  /*3b90*/  FFMA.FTZ R3, R31, c[0x0][0x2d0], -R7 ;  /* 0x0000b4001f037a23 */ /* 0x000fcc0000010807 */
[C---:B------:R-:W-:Y:S01]  /*3ba0*/  HMMA.16816.F32.BF16 R44, R8.reuse, R36, RZ ;  /* 0x00000024082c723c */ /* 0x040fe200000418ff */
[----:B------:R-:W-:Y:S01]  /*3bb0*/  LDSM.16.MT88.4 R28, [R230+0x900] ;  /* 0x00090000e61c783b */ /* 0x000fe20000004200 */
[----:B------:R1:W2:Y:S06]  /*3bc0*/  MUFU.EX2 R239, R3 ;  /* 0x0000000300ef7308 */ /* 0x0002ac0000000800 */
[C---:B------:R-:W-:Y:S08]  /*3bd0*/  HMMA.16816.F32.BF16 R52, R8.reuse, R24, RZ ;  /* 0x000000180834723c */ /* 0x040ff000000418ff */
[----:B------:R-:W-:Y:S01]  /*3be0*/  HMMA.16816.F32.BF16 R48, R8, R26, RZ ;  /* 0x0000001a0830723c */ /* 0x000fe200000418ff */
[----:B-1----:R-:W-:Y:S01]  /*3bf0*/  FFMA.FTZ R3, R32, c[0x0][0x2d0], -R0 ;  /* 0x0000b40020037a23 */ /* 0x002fe20000010800 */
[----:B--2---:R-:W-:-:S03]  /*3c00*/  F2FP.BF16.PACK_AB R14, R239, R235 ;  /* 0x000000ebef0e723e */ /* 0x004fc600000010ff */
[----:B------:R1:W-:Y:S02]  /*3c10*/  MUFU.EX2 R227, R3 ;  /* 0x0000000300e37308 */ /* 0x0003e40000000800 */
[----:B-1----:R-:W-:-:S06]  /*3c20*/  FFMA.FTZ R3, R33, c[0x0][0x2d0], -R0 ;  /* 0x0000b40021037a23 */ /* 0x002fcc0000010800 */
[----:B------:R1:W2:Y:S02]  /*3c30*/  MUFU.EX2 R224, R3 ;  /* 0x0000000300e07308 */ /* 0x0002a40000000800 */
[----:B-1----:R-:W-:Y:S01]  /*3c40*/  FFMA.FTZ R3, R34, c[0x0][0x2d0], -R0 ;  /* 0x0000b40022037a23 */ /* 0x002fe20000010800 */
[----:B--2---:R-:W-:-:S05]  /*3c50*/  F2FP.BF16.PACK_AB R13, R224, R227 ;  /* 0x000000e3e00d723e */ /* 0x004fca00000010ff */
[----:B------:R1:W-:Y:S02]  /*3c60*/  MUFU.EX2 R73, R3 ;  /* 0x0000000300497308 */ /* 0x0003e40000000800 */
[----:B-1----:R-:W-:Y:S02]  /*3c70*/  FFMA.FTZ R3, R35, c[0x0][0x2d0], -R0 ;  /* 0x0000b40023037a23 */ /* 0x002fe40000010800 */
[----:B------:R-:W-:Y:S04]  /*3c80*/  LDSM.16.MT88.4 R32, [R231+0x900] ;  /* 0x00090000e720783b */ /* 0x000fe80000004200 */
[----:B------:R1:W2:Y:S02]  /*3c90*/  MUFU.EX2 R195, R3 ;  /* 0x0000000300c37308 */ /* 0x0002a40000000800 */
[----:B-1----:R-:W-:Y:S01]  /*3ca0*/  FFMA.FTZ R3, R40, c[0x0][0x2d0], -R6 ;  /* 0x0000b40028037a23 */ /* 0x002fe20000010806 */
[----:B--2---:R-:W-:-:S05]  /*3cb0*/  F2FP.BF16.PACK_AB R15, R195, R73 ;  /* 0x00000049c30f723e */ /* 0x004fca00000010ff */
[----:B------:R1:W-:Y:S02]  /*3cc0*/  MUFU.EX2 R72, R3 ;  /* 0x0000000300487308 */ /* 0x0003e40000000800 */
[C---:B------:R-:W-:Y:S08]  /*3cd0*/  HMMA.16816.F32.BF16 R84, R12.reuse, R20, RZ ;  /* 0x000000140c54723c */ /* 0x040ff000000418ff */
[----:B------:R-:W-:Y:S01]  /*3ce0*/  HMMA.16816.F32.BF16 R96, R12, R22, RZ ;  /* 0x000000160c60723c */ /* 0x000fe200000418ff */
[----:B------:R-:W2:Y:S01]  /*3cf0*/  LDSM.16.MT88.4 R20, [R228+0x900] ;  /* 0x00090000e414783b */ /* 0x000ea20000004200 */
[----:B-1----:R-:W-:-:S04]  /*3d00*/  FFMA.FTZ R3, R41, c[0x0][0x2d0], -R6 ;  /* 0x0000b40029037a23 */ /* 0x002fc80000010806 */
[----:B------:R1:W-:Y:S02]  /*3d10*/  MUFU.EX2 R198, R3 ;  /* 0x0000000300c67308 */ /* 0x0003e40000000800 */
[C---:B------:R-:W-:Y:S08]  /*3d20*/  HMMA.16816.F32.BF16 R80, R12.reuse, R16, RZ ;  /* 0x000000100c50723c */ /* 0x040ff000000418ff */
[----:B------:R-:W-:Y:S01]  /*3d30*/  HMMA.16816.F32.BF16 R108, R12, R18, RZ ;  /* 0x000000120c6c723c */ /* 0x000fe200000418ff */
[----:B------:R-:W3:Y:S01]  /*3d40*/  LDSM.16.MT88.4 R16, [R229+0x900] ;  /* 0x00090000e510783b */ /* 0x000ee20000004200 */
[----:B-1----:R-:W-:-:S06]  /*3d50*/  FFMA.FTZ R3, R77, c[0x0][0x2d0], -R6 ;  /* 0x0000b4004d037a23 */ /* 0x002fcc0000010806 */
[----:B------:R-:W-:Y:S01]  /*3d60*/  HMMA.16816.F32.BF16 R40, R8, R38, RZ ;  /* 0x000000260828723c */ /* 0x000fe200000418ff */
[----:B------:R-:W-:Y:S01]  /*3d70*/  IMAD.MOV.U32 R77, RZ, RZ, R73 ;  /* 0x000000ffff4d7224 */ /* 0x000fe200078e0049 */
[----:B------:R1:W-:Y:S06]  /*3d80*/  MUFU.EX2 R236, R3 ;  /* 0x0000000300ec7308 */ /* 0x0003ec0000000800 */
[C---:B------:R-:W-:Y:S08]  /*3d90*/  HMMA.16816.F32.BF16 R116, R12.reuse, R26, RZ ;  /* 0x0000001a0c74723c */ /* 0x040ff000000418ff */
[----:B------:R-:W-:Y:S01]  /*3da0*/  HMMA.16816.F32.BF16 R104, R12, R38, RZ ;  /* 0x000000260c68723c */ /* 0x000fe200000418ff */
[----:B-1----:R-:W-:Y:S01]  /*3db0*/  FFMA.FTZ R3, R78, c[0x0][0x2d0], -R6 ;  /* 0x0000b4004e037a23 */ /* 0x002fe20000010806 */
[----:B------:R-:W-:-:S03]  /*3dc0*/  MOV R78, R197 ;  /* 0x000000c5004e7202 */ /* 0x000fc60000000f00 */
[----:B------:R1:W4:Y:S02]  /*3dd0*/  MUFU.EX2 R172, R3 ;  /* 0x0000000300ac7308 */ /* 0x0003240000000800 */
[----:B-1----:R-:W-:Y:S01]  /*3de0*/  FFMA.FTZ R3, R79, c[0x0][0x2d0], -R5 ;  /* 0x0000b4004f037a23 */ /* 0x002fe20000010805 */
[----:B----4-:R-:W-:Y:S01]  /*3df0*/  F2FP.BF16.PACK_AB R10, R172, R236 ;  /* 0x000000ecac0a723e */ /* 0x010fe200000010ff */
[----:B------:R-:W-:-:S04]  /*3e00*/  IMAD.MOV.U32 R79, RZ, RZ, R72 ;  /* 0x000000ffff4f7224 */ /* 0x000fc800078e0048 */
[----:B------:R1:W-:Y:S01]  /*3e10*/  MUFU.EX2 R88, R3 ;  /* 0x0000000300587308 */ /* 0x0003e20000000800 */
[----:B------:R-:W-:Y:S01]  /*3e20*/  HMMA.16816.F32.BF16 R72, R12, R24, RZ ;  /* 0x000000180c48723c */ /* 0x000fe200000418ff */
[----:B------:R-:W-:-:S07]  /*3e30*/  F2FP.BF16.PACK_AB R8, R198, R79 ;  /* 0x0000004fc608723e */ /* 0x000fce00000010ff */
[----:B------:R-:W-:Y:S01]  /*3e40*/  HMMA.16816.F32.BF16 R24, R12, R36, RZ ;  /* 0x000000240c18723c */ /* 0x000fe200000418ff */
[----:B------:R-:W-:Y:S01]  /*3e50*/  LDSM.16.MT88.4 R12, [R228+0x1100] ;  /* 0x00110000e40c783b */ /* 0x000fe20000004200 */
[----:B-1----:R-:W-:-:S04]  /*3e60*/  FFMA.FTZ R3, R92, c[0x0][0x2d0], -R5 ;  /* 0x0000b4005c037a23 */ /* 0x002fc80000010805 */
[----:B------:R1:W4:Y:S02]  /*3e70*/  MUFU.EX2 R197, R3 ;  /* 0x0000000300c57308 */ /* 0x0003240000000800 */
[----:B-1----:R-:W-:Y:S01]  /*3e80*/  FFMA.FTZ R3, R93, c[0x0][0x2d0], -R5 ;  /* 0x0000b4005d037a23 */ /* 0x002fe20000010805 */
[----:B----4-:R-:W-:-:S05]  /*3e90*/  F2FP.BF16.PACK_AB R9, R197, R88 ;  /* 0x00000058c509723e */ /* 0x010fca00000010ff */
[----:B------:R1:W-:Y:S02]  /*3ea0*/  MUFU.EX2 R233, R3 ;  /* 0x0000000300e97308 */ /* 0x0003e40000000800 */
[----:B-1----:R-:W-:-:S06]  /*3eb0*/  FFMA.FTZ R3, R94, c[0x0][0x2d0], -R5 ;  /* 0x0000b4005e037a23 */ /* 0x002fcc0000010805 */
[----:B------:R1:W4:Y:S02]  /*3ec0*/  MUFU.EX2 R238, R3 ;  /* 0x0000000300ee7308 */ /* 0x0003240000000800 */
[----:B-1----:R-:W-:Y:S01]  /*3ed0*/  FFMA.FTZ R3, R95, c[0x0][0x2d0], -R7 ;  /* 0x0000b4005f037a23 */ /* 0x002fe20000010807 */
[----:B----4-:R-:W-:-:S05]  /*3ee0*/  F2FP.BF16.PACK_AB R11, R238, R233 ;  /* 0x000000e9ee0b723e */ /* 0x010fca00000010ff */
[----:B------:R1:W-:Y:S02]  /*3ef0*/  MUFU.EX2 R247, R3 ;  /* 0x0000000300f77308 */ /* 0x0003e40000000800 */
[C---:B--2---:R-:W-:Y:S08]  /*3f00*/  HMMA.16816.F32.BF16 R136, R8.reuse, R20, R68 ;  /* 0x000000140888723c */ /* 0x044ff00000041844 */
[----:B------:R-:W-:Y:S01]  /*3f10*/  HMMA.16816.F32.BF16 R112, R8, R32, R60 ;  /* 0x000000200870723c */ /* 0x000fe2000004183c */
[----:B-1----:R-:W-:-:S04]  /*3f20*/  FFMA.FTZ R3, R100, c[0x0][0x2d0], -R7 ;  /* 0x0000b40064037a23 */ /* 0x002fc80000010807 */
[----:B------:R1:W2:Y:S03]  /*3f30*/  MUFU.EX2 R246, R3 ;  /* 0x0000000300f67308 */ /* 0x0002a60000000800 */
[C---:B------:R-:W-:Y:S08]  /*3f40*/  HMMA.16816.F32.BF16 R92, R8.reuse, R28, R44 ;  /* 0x0000001c085c723c */ /* 0x040ff0000004182c */
[----:B------:R-:W-:Y:S01]  /*3f50*/  HMMA.16816.F32.BF16 R68, R8, R34, R56 ;  /* 0x000000220844723c */ /* 0x000fe20000041838 */
[----:B-1----:R-:W-:-:S07]  /*3f60*/  FFMA.FTZ R3, R101, c[0x0][0x2d0], -R7 ;  /* 0x0000b40065037a23 */ /* 0x002fce0000010807 */
[C---:B---3--:R-:W-:Y:S01]  /*3f70*/  HMMA.16816.F32.BF16 R60, R8.reuse, R18, R48 ;  /* 0x00000012083c723c */ /* 0x048fe20000041830 */
[----:B------:R1:W-:Y:S07]  /*3f80*/  MUFU.EX2 R225, R3 ;  /* 0x0000000300e17308 */ /* 0x0003ee0000000800 */
[----:B------:R-:W-:Y:S01]  /*3f90*/  HMMA.16816.F32.BF16 R44, R8, R30, R40 ;  /* 0x0000001e082c723c */ /* 0x000fe20000041828 */
[----:B-1----:R-:W-:-:S04]  /*3fa0*/  FFMA.FTZ R3, R102, c[0x0][0x2d0], -R7 ;  /* 0x0000b40066037a23 */ /* 0x002fc80000010807 */
[----:B------:R1:W3:Y:S02]  /*3fb0*/  MUFU.EX2 R245, R3 ;  /* 0x0000000300f57308 */ /* 0x0002e40000000800 */
[--C-:B-1----:R-:W-:Y:S02]  /*3fc0*/  FFMA.FTZ R3, R103, c[0x0][0x2d0], -R0.reuse ;  /* 0x0000b40067037a23 */ /* 0x102fe40000010800 */
[----:B------:R-:W-:Y:S04]  /*3fd0*/  HMMA.16816.F32.BF16 R100, R8, R16, R52 ;  /* 0x000000100864723c */ /* 0x000fe80000041834 */
[----:B------:R1:W-:Y:S02]  /*3fe0*/  MUFU.EX2 R213, R3 ;  /* 0x0000000300d57308 */ /* 0x0003e40000000800 */
[----:B-1----:R-:W-:-:S02]  /*3ff0*/  FFMA.FTZ R3, R120, c[0x0][0x2d0], -R0 ;  /* 0x0000b40078037a23 */ /* 0x002fc40000010800 */
[----:B------:R-:W-:-:S04]  /*4000*/  IMAD.MOV.U32 R120, RZ, RZ, R88 ;  /* 0x000000ffff787224 */ /* 0x000fc800078e0058 */
[----:B------:R1:W4:Y:S01]  /*4010*/  MUFU.EX2 R215, R3 ;  /* 0x0000000300d77308 */ /* 0x0003220000000800 */
[----:B------:R-:W-:Y:S07]  /*4020*/  HMMA.16816.F32.BF16 R88, R8, R22, R64 ;  /* 0x000000160858723c */ /* 0x000fee0000041840 */
[----:B--2---:R-:W-:Y:S02]  /*4030*/  F2FP.BF16.PACK_AB R8, R246, R247 ;  /* 0x000000f7f608723e */ /* 0x004fe400000010ff */
[----:B---3--:R-:W-:Y:S01]  /*4040*/  F2FP.BF16.PACK_AB R10, R245, R225 ;  /* 0x000000e1f50a723e */ /* 0x008fe200000010ff */
[----:B-1----:R-:W-:Y:S01]  /*4050*/  FFMA.FTZ R3, R121, c[0x0][0x2d0], -R0 ;  /* 0x0000b40079037a23 */ /* 0x002fe20000010800 */
[----:B------:R-:W-:-:S02]  /*4060*/  MOV R121, R201 ;  /* 0x000000c900797202 */ /* 0x000fc40000000f00 */
[----:B----4-:R-:W-:Y:S01]  /*4070*/  F2FP.BF16.PACK_AB R9, R215, R213 ;  /* 0x000000d5d709723e */ /* 0x010fe200000010ff */
[----:B------:R1:W-:Y:S02]  /*4080*/  MUFU.EX2 R216, R3 ;  /* 0x0000000300d87308 */ /* 0x0003e40000000800 */
[----:B-1----:R-:W-:Y:S02]  /*4090*/  FFMA.FTZ R3, R122, c[0x0][0x2d0], -R0 ;  /* 0x0000b4007a037a23 */ /* 0x002fe40000010800 */
[----:B------:R-:W-:-:S04]  /*40a0*/  IMAD.MOV.U32 R122, RZ, RZ, R4 ;  /* 0x000000ffff7a7224 */ /* 0x000fc800078e0004 */
[----:B------:R1:W2:Y:S01]  /*40b0*/  MUFU.EX2 R214, R3 ;  /* 0x0000000300d67308 */ /* 0x0002a20000000800 */
[----:B------:R-:W-:Y:S02]  /*40c0*/  IMAD.MOV.U32 R4, RZ, RZ, R200 ;  /* 0x000000ffff047224 */ /* 0x000fe400078e00c8 */
[----:B-1----:R-:W-:Y:S01]  /*40d0*/  FFMA.FTZ R3, R123, c[0x0][0x2d0], -R7 ;  /* 0x0000b4007b037a23 */ /* 0x002fe20000010807 */
[----:B--2---:R-:W-:Y:S01]  /*40e0*/  F2FP.BF16.PACK_AB R11, R214, R216 ;  /* 0x000000d8d60b723e */ /* 0x004fe200000010ff */
[----:B------:R-:W-:-:S03]  /*40f0*/  IMAD.MOV.U32 R123, RZ, RZ, R77 ;  /* 0x000000ffff7b7224 */ /* 0x000fc600078e004d */
[----:B------:R1:W-:Y:S01]  /*4100*/  MUFU.EX2 R250, R3 ;  /* 0x0000000300fa7308 */ /* 0x0003e20000000800 */
[----:B------:R-:W-:Y:S02]  /*4110*/  IMAD.MOV.U32 R77, RZ, RZ, R194 ;  /* 0x000000ffff4d7224 */ /* 0x000fe400078e00c2 */
[C---:B------:R-:W-:Y:S07]  /*4120*/  HMMA.16816.F32.BF16 R56, R8.reuse, R18, R116 ;  /* 0x000000120838723c */ /* 0x040fee0000041874 */
[----:B------:R-:W-:Y:S01]  /*4130*/  IMAD.MOV.U32 R116, RZ, RZ, R79 ;  /* 0x000000ffff747224 */ /* 0x000fe200078e004f */
[----:B------:R-:W-:Y:S01]  /*4140*/  HMMA.16816.F32.BF16 R36, R8, R34, R108 ;  /* 0x000000220824723c */ /* 0x000fe2000004186c */
[----:B------:R-:W-:-:S02]  /*4150*/  IMAD.MOV.U32 R79, RZ, RZ, R199 ;  /* 0x000000ffff4f7224 */ /* 0x000fc400078e00c7 */
[----:B------:R-:W-:Y:S02]  /*4160*/  IMAD.MOV.U32 R117, RZ, RZ, R120 ;  /* 0x000000ffff757224 */ /* 0x000fe400078e0078 */
[----:B-1----:R-:W-:Y:S01]  /*4170*/  FFMA.FTZ R3, R124, c[0x0][0x2d0], -R6 ;  /* 0x0000b4007c037a23 */ /* 0x002fe20000010806 */
[----:B------:R-:W-:Y:S01]  /*4180*/  MOV R124, R78 ;  /* 0x0000004e007c7202 */ /* 0x000fe20000000f00 */
[----:B------:R-:W-:Y:S01]  /*4190*/  IMAD.MOV.U32 R110, RZ, RZ, R196 ;  /* 0x000000ffff6e7224 */ /* 0x000fe200078e00c4 */
[----:B------:R-:W-:Y:S01]  /*41a0*/  HMMA.16816.F32.BF16 R48, R8, R20, R84 ;  /* 0x000000140830723c */ /* 0x000fe20000041854 */
[----:B------:R1:W-:Y:S01]  /*41b0*/  MUFU.EX2 R252, R3 ;  /* 0x0000000300fc7308 */ /* 0x0003e20000000800 */
[----:B------:R-:W-:Y:S01]  /*41c0*/  IMAD.MOV.U32 R78, RZ, RZ, R195 ;  /* 0x000000ffff4e7224 */ /* 0x000fe200078e00c3 */
[----:B------:R-:W-:Y:S01]  /*41d0*/  MOV R109, R193 ;  /* 0x000000c1006d7202 */ /* 0x000fe20000000f00 */
[----:B------:R-:W-:Y:S02]  /*41e0*/  IMAD.MOV.U32 R108, RZ, RZ, R192 ;  /* 0x000000ffff6c7224 */ /* 0x000fe400078e00c0 */
[----:B------:R-:W-:-:S02]  /*41f0*/  IMAD.MOV.U32 R120, RZ, RZ, R191 ;  /* 0x000000ffff787224 */ /* 0x000fc400078e00bf */
[C---:B------:R-:W-:Y:S01]  /*4200*/  HMMA.16816.F32.BF16 R40, R8.reuse, R22, R96 ;  /* 0x000000160828723c */ /* 0x040fe20000041860 */
[----:B------:R-:W2:Y:S01]  /*4210*/  LDSM.16.MT88.4 R20, [R231+0x1100] ;  /* 0x00110000e714783b */ /* 0x000ea20000004200 */
[----:B------:R-:W-:Y:S02]  /*4220*/  IMAD.MOV.U32 R111, RZ, RZ, R189 ;  /* 0x000000ffff6f7224 */ /* 0x000fe400078e00bd */
[----:B------:R-:W-:Y:S02]  /*4230*/  IMAD.MOV.U32 R118, RZ, RZ, R188 ;  /* 0x000000ffff767224 */ /* 0x000fe400078e00bc */
[----:B------:R-:W-:Y:S02]  /*4240*/  IMAD.MOV.U32 R119, RZ, RZ, R110 ;  /* 0x000000ffff777224 */ /* 0x000fe400078e006e */
[----:B------:R-:W-:Y:S01]  /*4250*/  HMMA.16816.F32.BF16 R84, R8, R28, R24 ;  /* 0x0000001c0854723c */ /* 0x000fe20000041818 */
[----:B-1----:R-:W-:Y:S01]  /*4260*/  FFMA.FTZ R3, R125, c[0x0][0x2d0], -R6 ;  /* 0x0000b4007d037a23 */ /* 0x002fe20000010806 */
[----:B------:R-:W1:Y:S01]  /*4270*/  LDSM.16.MT88.4 R24, [R229+0x1100] ;  /* 0x00110000e518783b */ /* 0x000e620000004200 */
[----:B------:R-:W-:-:S02]  /*4280*/  IMAD.MOV.U32 R125, RZ, RZ, R205 ;  /* 0x000000ffff7d7224 */ /* 0x000fc400078e00cd */
[----:B------:R3:W4:Y:S03]  /*4290*/  MUFU.EX2 R212, R3 ;  /* 0x0000000300d47308 */ /* 0x0007260000000800 */
[C---:B------:R-:W-:Y:S01]  /*42a0*/  HMMA.16816.F32.BF16 R52, R8.reuse, R32, R80 ;  /* 0x000000200834723c */ /* 0x040fe20000041850 */
[----:B------:R-:W1:Y:S07]  /*42b0*/  LDSM.16.MT88.4 R32, [R230+0x1100] ;  /* 0x00110000e620783b */ /* 0x000e6e0000004200 */
[----:B------:R-:W-:Y:S01]  /*42c0*/  HMMA.16816.F32.BF16 R72, R8, R16, R72 ;  /* 0x000000100848723c */ /* 0x000fe20000041848 */
[----:B---3--:R-:W-:Y:S01]  /*42d0*/  FFMA.FTZ R3, R126, c[0x0][0x2d0], -R6 ;  /* 0x0000b4007e037a23 */ /* 0x008fe20000010806 */
[----:B------:R-:W-:-:S05]  /*42e0*/  MOV R126, R204 ;  /* 0x000000cc007e7202 */ /* 0x000fca0000000f00 */
[----:B------:R-:W-:Y:S01]  /*42f0*/  IMAD.MOV.U32 R17, RZ, RZ, R190 ;  /* 0x000000ffff117224 */ /* 0x000fe200078e00be */
[----:B------:R-:W-:Y:S01]  /*4300*/  HMMA.16816.F32.BF16 R64, R8, R30, R104 ;  /* 0x0000001e0840723c */ /* 0x000fe20000041868 */
[----:B------:R3:W-:Y:S06]  /*4310*/  MUFU.EX2 R210, R3 ;  /* 0x0000000300d27308 */ /* 0x0007ec0000000800 */
[----:B----4-:R-:W-:Y:S01]  /*4320*/  F2FP.BF16.PACK_AB R8, R212, R252 ;  /* 0x000000fcd408723e */ /* 0x010fe200000010ff */
[----:B---3--:R-:W-:Y:S02]  /*4330*/  FFMA.FTZ R3, R127, c[0x0][0x2d0], -R6 ;  /* 0x0000b4007f037a23 */ /* 0x008fe40000010806 */
[----:B------:R-:W-:-:S02]  /*4340*/  IMAD.MOV.U32 R127, RZ, RZ, R203 ;  /* 0x000000ffff7f7224 */ /* 0x000fc400078e00cb */
[----:B------:R3:W4:Y:S02]  /*4350*/  MUFU.EX2 R209, R3 ;  /* 0x0000000300d17308 */ /* 0x0007240000000800 */
[----:B---3--:R-:W-:Y:S01]  /*4360*/  FFMA.FTZ R3, R128, c[0x0][0x2d0], -R5 ;  /* 0x0000b40080037a23 */ /* 0x008fe20000010805 */
[----:B----4-:R-:W-:Y:S01]  /*4370*/  F2FP.BF16.PACK_AB R10, R209, R210 ;  /* 0x000000d2d10a723e */ /* 0x010fe200000010ff */
[----:B------:R-:W-:-:S04]  /*4380*/  IMAD.MOV.U32 R128, RZ, RZ, R202 ;  /* 0x000000ffff807224 */ /* 0x000fc800078e00ca */
[----:B------:R3:W-:Y:S02]  /*4390*/  MUFU.EX2 R251, R3 ;  /* 0x0000000300fb7308 */ /* 0x0007e40000000800 */
[----:B---3--:R-:W-:Y:S02]  /*43a0*/  FFMA.FTZ R3, R129, c[0x0][0x2d0], -R5 ;  /* 0x0000b40081037a23 */ /* 0x008fe40000010805 */
[----:B------:R-:W-:-:S04]  /*43b0*/  IMAD.MOV.U32 R129, RZ, RZ, R198 ;  /* 0x000000ffff817224 */ /* 0x000fc800078e00c6 */
[----:B------:R3:W4:Y:S01]  /*43c0*/  MUFU.EX2 R205, R3 ;  /* 0x0000000300cd7308 */ /* 0x0007220000000800 */
[----:B------:R-:W-:Y:S02]  /*43d0*/  IMAD.MOV.U32 R110, RZ, RZ, R129 ;  /* 0x000000ffff6e7224 */ /* 0x000fe400078e0081 */
[--C-:B---3--:R-:W-:Y:S01]  /*43e0*/  FFMA.FTZ R3, R130, c[0x0][0x2d0], -R5.reuse ;  /* 0x0000b40082037a23 */ /* 0x108fe20000010805 */
[----:B------:R-:W-:Y:S02]  /*43f0*/  MOV R130, R197 ;  /* 0x000000c500827202 */ /* 0x000fe40000000f00 */
[----:B----4-:R-:W-:Y:S02]  /*4400*/  F2FP.BF16.PACK_AB R9, R205, R251 ;  /* 0x000000fbcd09723e */ /* 0x010fe400000010ff */
[----:B------:R3:W-:Y:S02]  /*4410*/  MUFU.EX2 R204, R3 ;  /* 0x0000000300cc7308 */ /* 0x0007e40000000800 */
[----:B---3--:R-:W-:-:S06]  /*4420*/  FFMA.FTZ R3, R134, c[0x0][0x2d0], -R5 ;  /* 0x0000b40086037a23 */ /* 0x008fcc0000010805 */
[----:B------:R3:W4:Y:S02]  /*4430*/  MUFU.EX2 R203, R3 ;  /* 0x0000000300cb7308 */ /* 0x0007240000000800 */
[----:B---3--:R-:W-:Y:S01]  /*4440*/  FFMA.FTZ R3, R141, c[0x0][0x2d0], -R7 ;  /* 0x0000b4008d037a23 */ /* 0x008fe20000010807 */
[----:B----4-:R-:W-:Y:S01]  /*4450*/  F2FP.BF16.PACK_AB R11, R203, R204 ;  /* 0x000000cccb0b723e */ /* 0x010fe200000010ff */
[----:B------:R-:W-:-:S04]  /*4460*/  IMAD.MOV.U32 R141, RZ, RZ, R173 ;  /* 0x000000ffff8d7224 */ /* 0x000fc800078e00ad */
[----:B------:R3:W4:Y:S02]  /*4470*/  MUFU.EX2 R202, R3 ;  /* 0x0000000300ca7308 */ /* 0x0007240000000800 */
[C---:B--2---:R-:W-:Y:S08]  /*4480*/  HMMA.16816.F32.BF16 R80, R8.reuse, R22, R68 ;  /* 0x000000160850723c */ /* 0x044ff00000041844 */
[----:B-1----:R-:W-:Y:S01]  /*4490*/  HMMA.16816.F32.BF16 R68, R8, R26, R60 ;  /* 0x0000001a0844723c */ /* 0x002fe2000004183c */
[----:B---3--:R-:W-:-:S02]  /*44a0*/  FFMA.FTZ R3, R140, c[0x0][0x2d0], -R7 ;  /* 0x0000b4008c037a23 */ /* 0x008fc40000010807 */
[----:B------:R-:W-:Y:S02]  /*44b0*/  IMAD.MOV.U32 R140, RZ, RZ, R146 ;  /* 0x000000ffff8c7224 */ /* 0x000fe400078e0092 */
[----:B------:R1:W-:Y:S03]  /*44c0*/  MUFU.EX2 R201, R3 ;  /* 0x0000000300c97308 */ /* 0x0003e60000000800 */
[C---:B------:R-:W-:Y:S08]  /*44d0*/  HMMA.16816.F32.BF16 R136, R8.reuse, R12, R136 ;  /* 0x0000000c0888723c */ /* 0x040ff00000041888 */
[----:B------:R-:W-:Y:S01]  /*44e0*/  HMMA.16816.F32.BF16 R112, R8, R20, R112 ;  /* 0x000000140870723c */ /* 0x000fe20000041870 */
[----:B-1----:R-:W-:-:S07]  /*44f0*/  FFMA.FTZ R3, R142, c[0x0][0x2d0], -R7 ;  /* 0x0000b4008e037a23 */ /* 0x002fce0000010807 */
[C---:B------:R-:W-:Y:S01]  /*4500*/  HMMA.16816.F32.BF16 R100, R8.reuse, R24, R100 ;  /* 0x000000180864723c */ /* 0x040fe20000041864 */
[----:B------:R-:W-:Y:S01]  /*4510*/  MOV R142, R147 ;  /* 0x00000093008e7202 */ /* 0x000fe20000000f00 */
[----:B------:R1:W2:Y:S06]  /*4520*/  MUFU.EX2 R200, R3 ;  /* 0x0000000300c87308 */ /* 0x0002ac0000000800 */
[C---:B------:R-:W-:Y:S08]  /*4530*/  HMMA.16816.F32.BF16 R96, R8.reuse, R32, R92 ;  /* 0x000000200860723c */ /* 0x040ff0000004185c */
[----:B------:R-:W-:Y:S01]  /*4540*/  HMMA.16816.F32.BF16 R88, R8, R14, R88 ;  /* 0x0000000e0858723c */ /* 0x000fe20000041858 */
[----:B-1----:R-:W-:-:S02]  /*4550*/  FFMA.FTZ R3, R143, c[0x0][0x2d0], -R7 ;  /* 0x0000b4008f037a23 */ /* 0x002fc40000010807 */
[----:B------:R-:W-:Y:S02]  /*4560*/  IMAD.MOV.U32 R143, RZ, RZ, R144 ;  /* 0x000000ffff8f7224 */ /* 0x000fe400078e0090 */
[----:B------:R1:W-:Y:S03]  /*4570*/  MUFU.EX2 R199, R3 ;  /* 0x0000000300c77308 */ /* 0x0003e60000000800 */
[----:B------:R-:W-:Y:S07]  /*4580*/  HMMA.16816.F32.BF16 R60, R8, R34, R44 ;  /* 0x00000022083c723c */ /* 0x000fee000004182c */
[----:B----4-:R-:W-:-:S02]  /*4590*/  F2FP.BF16.PACK_AB R8, R202, R250 ;  /* 0x000000faca08723e */ /* 0x010fc400000010ff */
[----:B--2---:R-:W-:Y:S01]  /*45a0*/  F2FP.BF16.PACK_AB R10, R200, R201 ;  /* 0x000000c9c80a723e */ /* 0x004fe200000010ff */
[----:B-1----:R-:W-:-:S04]  /*45b0*/  FFMA.FTZ R3, R156, c[0x0][0x2d0], -R0 ;  /* 0x0000b4009c037a23 */ /* 0x002fc80000010800 */
[----:B------:R1:W-:Y:S02]  /*45c0*/  MUFU.EX2 R198, R3 ;  /* 0x0000000300c67308 */ /* 0x0003e40000000800 */
[----:B-1----:R-:W-:-:S06]  /*45d0*/  FFMA.FTZ R3, R157, c[0x0][0x2d0], -R0 ;  /* 0x0000b4009d037a23 */ /* 0x002fcc0000010800 */
[----:B------:R1:W2:Y:S02]  /*45e0*/  MUFU.EX2 R197, R3 ;  /* 0x0000000300c57308 */ /* 0x0002a40000000800 */
[----:B-1----:R-:W-:Y:S01]  /*45f0*/  FFMA.FTZ R3, R158, c[0x0][0x2d0], -R0 ;  /* 0x0000b4009e037a23 */ /* 0x002fe20000010800 */
[----:B--2---:R-:W-:-:S05]  /*4600*/  F2FP.BF16.PACK_AB R9, R197, R198 ;  /* 0x000000c6c509723e */ /* 0x004fca00000010ff */
[----:B------:R1:W-:Y:S02]  /*4610*/  MUFU.EX2 R196, R3 ;  /* 0x0000000300c47308 */ /* 0x0003e40000000800 */
[----:B-1----:R-:W-:-:S06]  /*4620*/  FFMA.FTZ R3, R160, c[0x0][0x2d0], -R0 ;  /* 0x0000b400a0037a23 */ /* 0x002fcc0000010800 */
[----:B------:R1:W2:Y:S02]  /*4630*/  MUFU.EX2 R194, R3 ;  /* 0x0000000300c27308 */ /* 0x0002a40000000800 */
[----:B-1----:R-:W-:Y:S01]  /*4640*/  FFMA.FTZ R3, R159, c[0x0][0x2d0], -R7 ;  /* 0x0000b4009f037a23 */ /* 0x002fe20000010807 */
[----:B--2---:R-:W-:-:S05]  /*4650*/  F2FP.BF16.PACK_AB R11, R194, R196 ;  /* 0x000000c4c20b723e */ /* 0x004fca00000010ff */
[----:B------:R1:W-:Y:S02]  /*4660*/  MUFU.EX2 R195, R3 ;  /* 0x0000000300c37308 */ /* 0x0003e40000000800 */
[C---:B------:R-:W-:Y:S08]  /*4670*/  HMMA.16816.F32.BF16 R48, R8.reuse, R12, R48 ;  /* 0x0000000c0830723c */ /* 0x040ff00000041830 */
[----:B------:R-:W-:Y:S01]  /*4680*/  HMMA.16816.F32.BF16 R44, R8, R14, R40 ;  /* 0x0000000e082c723c */ /* 0x000fe20000041828 */
[----:B------:R-:W2:Y:S01]  /*4690*/  LDSM.16.MT88.4 R12, [R231+0x1900] ;  /* 0x00190000e70c783b */ /* 0x000ea20000004200 */
[----:B-1----:R-:W-:-:S02]  /*46a0*/  FFMA.FTZ R3, R152, c[0x0][0x2d0], -R7 ;  /* 0x0000b40098037a23 */ /* 0x002fc40000010807 */
[----:B------:R-:W-:Y:S02]  /*46b0*/  IMAD.MOV.U32 R152, RZ, RZ, R78 ;  /* 0x000000ffff987224 */ /* 0x000fe400078e004e */
[----:B------:R1:W-:Y:S02]  /*46c0*/  MUFU.EX2 R193, R3 ;  /* 0x0000000300c17308 */ /* 0x0003e40000000800 */
[C---:B------:R-:W-:Y:S08]  /*46d0*/  HMMA.16816.F32.BF16 R40, R8.reuse, R20, R52 ;  /* 0x000000140828723c */ /* 0x040ff00000041834 */
[----:B------:R-:W-:Y:S01]  /*46e0*/  HMMA.16816.F32.BF16 R36, R8, R22, R36 ;  /* 0x000000160824723c */ /* 0x000fe20000041824 */
[----:B------:R-:W3:Y:S01]  /*46f0*/  LDSM.16.MT88.4 R20, [R229+0x1900] ;  /* 0x00190000e514783b */ /* 0x000ee20000004200 */
[----:B-1----:R-:W-:-:S06]  /*4700*/  FFMA.FTZ R3, R161, c[0x0][0x2d0], -R6 ;  /* 0x0000b400a1037a23 */ /* 0x002fcc0000010806 */
[C---:B------:R-:W-:Y:S01]  /*4710*/  HMMA.16816.F32.BF16 R28, R8.reuse, R24, R72 ;  /* 0x00000018081c723c */ /* 0x040fe20000041848 */
[----:B------:R1:W-:Y:S07]  /*4720*/  MUFU.EX2 R192, R3 ;  /* 0x0000000300c07308 */ /* 0x0003ee0000000800 */
[C---:B------:R-:W-:Y:S01]  /*4730*/  HMMA.16816.F32.BF16 R56, R8.reuse, R26, R56 ;  /* 0x0000001a0838723c */ /* 0x040fe20000041838 */
[----:B------:R-:W-:Y:S07]  /*4740*/  LDSM.16.MT88.4 R24, [R230+0x1900] ;  /* 0x00190000e618783b */ /* 0x000fee0000004200 */
[----:B------:R-:W-:Y:S01]  /*4750*/  HMMA.16816.F32.BF16 R92, R8, R32, R84 ;  /* 0x00000020085c723c */ /* 0x000fe20000041854 */
[----:B-1----:R-:W-:-:S04]  /*4760*/  FFMA.FTZ R3, R162, c[0x0][0x2d0], -R6 ;  /* 0x0000b400a2037a23 */ /* 0x002fc80000010806 */
[----:B------:R1:W4:Y:S03]  /*4770*/  MUFU.EX2 R191, R3 ;  /* 0x0000000300bf7308 */ /* 0x0003260000000800 */
[----:B------:R-:W-:Y:S01]  /*4780*/  HMMA.16816.F32.BF16 R72, R8, R34, R64 ;  /* 0x000000220848723c */ /* 0x000fe20000041840 */
[----:B-1----:R-:W-:-:S06]  /*4790*/  FFMA.FTZ R3, R154, c[0x0][0x2d0], -R6 ;  /* 0x0000b4009a037a23 */ /* 0x002fcc0000010806 */
[----:B----4-:R-:W-:Y:S01]  /*47a0*/  F2FP.BF16.PACK_AB R8, R191, R192 ;  /* 0x000000c0bf08723e */ /* 0x010fe200000010ff */
[----:B------:R-:W-:Y:S01]  /*47b0*/  IMAD.MOV.U32 R154, RZ, RZ, R77 ;  /* 0x000000ffff9a7224 */ /* 0x000fe200078e004d */
[----:B------:R1:W-:Y:S02]  /*47c0*/  MUFU.EX2 R190, R3 ;  /* 0x0000000300be7308 */ /* 0x0003e40000000800 */
[----:B-1----:R-:W-:Y:S01]  /*47d0*/  FFMA.FTZ R3, R153, c[0x0][0x2d0], -R6 ;  /* 0x0000b40099037a23 */ /* 0x002fe20000010806 */
[----:B------:R-:W-:Y:S02]  /*47e0*/  MOV R153, R17 ;  /* 0x0000001100997202 */ /* 0x000fe40000000f00 */
[----:B------:R-:W1:Y:S03]  /*47f0*/  LDSM.16.MT88.4 R16, [R228+0x1900] ;  /* 0x00190000e410783b */ /* 0x000e660000004200 */
[----:B------:R4:W2:Y:S02]  /*4800*/  MUFU.EX2 R189, R3 ;  /* 0x0000000300bd7308 */ /* 0x0008a40000000800 */
[----:B----4-:R-:W-:Y:S01]  /*4810*/  FFMA.FTZ R3, R163, c[0x0][0x2d0], -R5 ;  /* 0x0000b400a3037a23 */ /* 0x010fe20000010805 */
[----:B--2---:R-:W-:-:S05]  /*4820*/  F2FP.BF16.PACK_AB R10, R189, R190 ;  /* 0x000000bebd0a723e */ /* 0x004fca00000010ff */
[----:B------:R2:W-:Y:S02]  /*4830*/  MUFU.EX2 R188, R3 ;  /* 0x0000000300bc7308 */ /* 0x0005e40000000800 */
[----:B--2---:R-:W-:Y:S01]  /*4840*/  FFMA.FTZ R3, R165, c[0x0][0x2d0], -R5 ;  /* 0x0000b400a5037a23 */ /* 0x004fe20000010805 */
[----:B------:R-:W-:Y:S02]  /*4850*/  MOV R165, R109 ;  /* 0x0000006d00a57202 */ /* 0x000fe40000000f00 */
[----:B------:R-:W-:-:S03]  /*4860*/  MOV R109, R128 ;  /* 0x00000080006d7202 */ /* 0x000fc60000000f00 */
[----:B------:R2:W4:Y:S02]  /*4870*/  MUFU.EX2 R134, R3 ;  /* 0x0000000300867308 */ /* 0x0005240000000800 */
[----:B--2---:R-:W-:Y:S01]  /*4880*/  FFMA.FTZ R3, R164, c[0x0][0x2d0], -R5 ;  /* 0x0000b400a4037a23 */ /* 0x004fe20000010805 */
[----:B----4-:R-:W-:Y:S01]  /*4890*/  F2FP.BF16.PACK_AB R9, R134, R188 ;  /* 0x000000bc8609723e */ /* 0x010fe200000010ff */
[----:B------:R-:W-:-:S04]  /*48a0*/  IMAD.MOV.U32 R164, RZ, RZ, R108 ;  /* 0x000000ffffa47224 */ /* 0x000fc800078e006c */
[----:B------:R2:W-:Y:S01]  /*48b0*/  MUFU.EX2 R129, R3 ;  /* 0x0000000300817308 */ /* 0x0005e20000000800 */
[----:B------:R-:W-:Y:S02]  /*48c0*/  IMAD.MOV.U32 R108, RZ, RZ, R130 ;  /* 0x000000ffff6c7224 */ /* 0x000fe400078e0082 */
[----:B--2---:R-:W-:Y:S02]  /*48d0*/  FFMA.FTZ R3, R155, c[0x0][0x2d0], -R5 ;  /* 0x0000b4009b037a23 */ /* 0x004fe40000010805 */
[----:B------:R-:W-:-:S03]  /*48e0*/  IMAD.MOV.U32 R155, RZ, RZ, R111 ;  /* 0x000000ffff9b7224 */ /* 0x000fc600078e006f */
[----:B------:R2:W4:Y:S02]  /*48f0*/  MUFU.EX2 R130, R3 ;  /* 0x0000000300827308 */ /* 0x0005240000000800 */
[----:B--2---:R-:W-:Y:S01]  /*4900*/  FFMA.FTZ R3, R166, c[0x0][0x2d0], -R7 ;  /* 0x0000b400a6037a23 */ /* 0x004fe20000010807 */
[----:B----4-:R-:W-:Y:S01]  /*4910*/  F2FP.BF16.PACK_AB R11, R130, R129 ;  /* 0x00000081820b723e */ /* 0x010fe200000010ff */
[----:B------:R-:W-:-:S04]  /*4920*/  IMAD.MOV.U32 R166, RZ, RZ, R145 ;  /* 0x000000ffffa67224 */ /* 0x000fc800078e0091 */
[----:B------:R2:W4:Y:S02]  /*4930*/  MUFU.EX2 R128, R3 ;  /* 0x0000000300807308 */ /* 0x0005240000000800 */
[C---:B------:R-:W-:Y:S07]  /*4940*/  HMMA.16816.F32.BF16 R156, R8.reuse, R12, R112 ;  /* 0x0000000c089c723c */ /* 0x040fee0000041870 */
[----:B------:R-:W-:Y:S01]  /*4950*/  MOV R114, R175 ;  /* 0x000000af00727202 */ /* 0x000fe20000000f00 */
[----:B------:R-:W-:Y:S01]  /*4960*/  IMAD.MOV.U32 R113, RZ, RZ, R174 ;  /* 0x000000ffff717224 */ /* 0x000fe200078e00ae */
[----:B------:R-:W-:Y:S01]  /*4970*/  HMMA.16816.F32.BF16 R160, R8, R14, R80 ;  /* 0x0000000e08a0723c */ /* 0x000fe20000041850 */
[----:B------:R-:W-:Y:S01]  /*4980*/  MOV R115, R79 ;  /* 0x0000004f00737202 */ /* 0x000fe20000000f00 */
[----:B--2---:R-:W-:-:S02]  /*4990*/  FFMA.FTZ R3, R148, c[0x0][0x2d0], -R7 ;  /* 0x0000b40094037a23 */ /* 0x004fc40000010807 */
[----:B------:R-:W-:Y:S02]  /*49a0*/  IMAD.MOV.U32 R148, RZ, RZ, R118 ;  /* 0x000000ffff947224 */ /* 0x000fe400078e0076 */
[----:B------:R2:W-:Y:S01]  /*49b0*/  MUFU.EX2 R111, R3 ;  /* 0x00000003006f7308 */ /* 0x0005e20000000800 */
[----:B------:R-:W-:Y:S01]  /*49c0*/  IMAD.MOV.U32 R118, RZ, RZ, R110 ;  /* 0x000000ffff767224 */ /* 0x000fe200078e006e */
[C---:B---3--:R-:W-:Y:S08]  /*49d0*/  HMMA.16816.F32.BF16 R84, R8.reuse, R22, R68 ;  /* 0x000000160854723c */ /* 0x048ff00000041844 */
[----:B-1----:R-:W-:Y:S01]  /*49e0*/  HMMA.16816.F32.BF16 R136, R8, R16, R136 ;  /* 0x000000100888723c */ /* 0x002fe20000041888 */
[----:B--2---:R-:W-:-:S02]  /*49f0*/  FFMA.FTZ R3, R150, c[0x0][0x2d0], -R7 ;  /* 0x0000b40096037a23 */ /* 0x004fc40000010807 */
[----:B------:R-:W-:Y:S01]  /*4a00*/  IMAD.MOV.U32 R150, RZ, RZ, R119 ;  /* 0x000000ffff967224 */ /* 0x000fe200078e0077 */
[----:B------:R-:W-:Y:S01]  /*4a10*/  MOV R119, R108 ;  /* 0x0000006c00777202 */ /* 0x000fe20000000f00 */
[----:B------:R1:W-:Y:S03]  /*4a20*/  MUFU.EX2 R110, R3 ;  /* 0x00000003006e7308 */ /* 0x0003e60000000800 */
[C---:B------:R-:W-:Y:S08]  /*4a30*/  HMMA.16816.F32.BF16 R88, R8.reuse, R18, R88 ;  /* 0x000000120858723c */ /* 0x040ff00000041858 */
[----:B------:R-:W-:Y:S01]  /*4a40*/  HMMA.16816.F32.BF16 R80, R8, R24, R96 ;  /* 0x000000180850723c */ /* 0x000fe20000041860 */
[----:B-1----:R-:W-:-:S07]  /*4a50*/  FFMA.FTZ R3, R149, c[0x0][0x2d0], -R7 ;  /* 0x0000b40095037a23 */ /* 0x002fce0000010807 */
[----:B------:R-:W-:Y:S01]  /*4a60*/  HMMA.16816.F32.BF16 R68, R8, R26, R60 ;  /* 0x0000001a0844723c */ /* 0x000fe2000004183c */
[----:B------:R-:W-:Y:S02]  /*4a70*/  IMAD.MOV.U32 R149, RZ, RZ, R109 ;  /* 0x000000ffff957224 */ /* 0x000fe400078e006d */
[----:B------:R1:W-:Y:S02]  /*4a80*/  MUFU.EX2 R109, R3 ;  /* 0x00000003006d7308 */ /* 0x0003e40000000800 */
[----:B-1----:R-:W-:Y:S02]  /*4a90*/  FFMA.FTZ R3, R167, c[0x0][0x2d0], -R0 ;  /* 0x0000b400a7037a23 */ /* 0x002fe40000010800 */
[----:B------:R-:W-:-:S04]  /*4aa0*/  IMAD.MOV.U32 R167, RZ, RZ, R124 ;  /* 0x000000ffffa77224 */ /* 0x000fc800078e007c */
[----:B------:R1:W-:Y:S01]  /*4ab0*/  MUFU.EX2 R107, R3 ;  /* 0x00000003006b7308 */ /* 0x0003e20000000800 */
[----:B------:R-:W-:Y:S02]  /*4ac0*/  IMAD.MOV.U32 R124, RZ, RZ, R172 ;  /* 0x000000ffff7c7224 */ /* 0x000fe400078e00ac */
[----:B------:R-:W-:Y:S07]  /*4ad0*/  HMMA.16816.F32.BF16 R172, R8, R20, R100 ;  /* 0x0000001408ac723c */ /* 0x000fee0000041864 */
[----:B------:R-:W-:-:S02]  /*4ae0*/  F2FP.BF16.PACK_AB R8, R195, R199 ;  /* 0x000000c7c308723e */ /* 0x000fc400000010ff */
[----:B----4-:R-:W-:Y:S01]  /*4af0*/  F2FP.BF16.PACK_AB R10, R128, R193 ;  /* 0x000000c1800a723e */ /* 0x010fe200000010ff */
[----:B-1----:R-:W-:-:S04]  /*4b00*/  FFMA.FTZ R3, R169, c[0x0][0x2d0], -R0 ;  /* 0x0000b400a9037a23 */ /* 0x002fc80000010800 */
        /* <DEDUP_REMOVED lines=12> */
[----:B-1----:R-:W-:-:S04]  /*4bd0*/  FFMA.FTZ R3, R171, c[0x0][0x2d0], -R6 ;  /* 0x0000b400ab037a23 */ /* 0x002fc80000010806 */
[----:B------:R1:W-:Y:S02]  /*4be0*/  MUFU.EX2 R102, R3 ;  /* 0x0000000300667308 */ /* 0x0003e40000000800 */
[C---:B------:R-:W-:Y:S08]  /*4bf0*/  HMMA.16816.F32.BF16 R44, R8.reuse, R24, R92 ;  /* 0x00000018082c723c */ /* 0x040ff0000004185c */
[----:B------:R-:W-:Y:S01]  /*4c00*/  HMMA.16816.F32.BF16 R52, R8, R12, R40 ;  /* 0x0000000c0834723c */ /* 0x000fe20000041828 */
[----:B-1----:R-:W-:-:S07]  /*4c10*/  FFMA.FTZ R3, R177, c[0x0][0x2d0], -R6 ;  /* 0x0000b400b1037a23 */ /* 0x002fce0000010806 */
[C---:B------:R-:W-:Y:S01]  /*4c20*/  HMMA.16816.F32.BF16 R48, R8.reuse, R14, R36 ;  /* 0x0000000e0830723c */ /* 0x040fe20000041824 */
[----:B------:R-:W1:Y:S01]  /*4c30*/  LDSM.16.MT88.4 R12, [R231+0x2100] ;  /* 0x00210000e70c783b */ /* 0x000e620000004200 */
[----:B------:R3:W4:Y:S06]  /*4c40*/  MUFU.EX2 R103, R3 ;  /* 0x0000000300677308 */ /* 0x00072c0000000800 */
[C---:B------:R-:W-:Y:S01]  /*4c50*/  HMMA.16816.F32.BF16 R32, R8.reuse, R20, R28 ;  /* 0x000000140820723c */ /* 0x040fe2000004181c */
[----:B------:R-:W-:Y:S07]  /*4c60*/  LDSM.16.MT88.4 R28, [R230+0x2100] ;  /* 0x00210000e61c783b */ /* 0x000fee0000004200 */
[----:B------:R-:W-:Y:S01]  /*4c70*/  HMMA.16816.F32.BF16 R36, R8, R22, R56 ;  /* 0x000000160824723c */ /* 0x000fe20000041838 */
[----:B------:R-:W1:Y:S01]  /*4c80*/  LDSM.16.MT88.4 R20, [R229+0x2100] ;  /* 0x00210000e514783b */ /* 0x000e620000004200 */
[----:B---3--:R-:W-:-:S04]  /*4c90*/  FFMA.FTZ R3, R176, c[0x0][0x2d0], -R6 ;  /* 0x0000b400b0037a23 */ /* 0x008fc80000010806 */
[----:B------:R3:W-:Y:S02]  /*4ca0*/  MUFU.EX2 R101, R3 ;  /* 0x0000000300657308 */ /* 0x0007e40000000800 */
[----:B------:R-:W-:Y:S01]  /*4cb0*/  HMMA.16816.F32.BF16 R40, R8, R26, R72 ;  /* 0x0000001a0828723c */ /* 0x000fe20000041848 */
[----:B------:R-:W1:Y:S06]  /*4cc0*/  LDSM.16.MT88.4 R24, [R228+0x2900] ;  /* 0x00290000e418783b */ /* 0x000e6c0000004200 */
[----:B----4-:R-:W-:Y:S01]  /*4cd0*/  F2FP.BF16.PACK_AB R8, R103, R102 ;  /* 0x000000666708723e */ /* 0x010fe200000010ff */
[----:B---3--:R-:W-:-:S04]  /*4ce0*/  FFMA.FTZ R3, R178, c[0x0][0x2d0], -R6 ;  /* 0x0000b400b2037a23 */ /* 0x008fc80000010806 */
[----:B------:R3:W4:Y:S02]  /*4cf0*/  MUFU.EX2 R100, R3 ;  /* 0x0000000300647308 */ /* 0x0007240000000800 */
[----:B---3--:R-:W-:Y:S01]  /*4d00*/  FFMA.FTZ R3, R179, c[0x0][0x2d0], -R5 ;  /* 0x0000b400b3037a23 */ /* 0x008fe20000010805 */
[----:B----4-:R-:W-:-:S05]  /*4d10*/  F2FP.BF16.PACK_AB R10, R100, R101 ;  /* 0x00000065640a723e */ /* 0x010fca00000010ff */
[----:B------:R3:W-:Y:S02]  /*4d20*/  MUFU.EX2 R99, R3 ;  /* 0x0000000300637308 */ /* 0x0007e40000000800 */
[----:B---3--:R-:W-:-:S06]  /*4d30*/  FFMA.FTZ R3, R181, c[0x0][0x2d0], -R5 ;  /* 0x0000b400b5037a23 */ /* 0x008fcc0000010805 */
        /* <DEDUP_REMOVED lines=9> */
[C---:B--2---:R-:W-:Y:S08]  /*4dd0*/  HMMA.16816.F32.BF16 R144, R8.reuse, R18, R88 ;  /* 0x000000120890723c */ /* 0x044ff00000041858 */
[----:B------:R-:W-:Y:S01]  /*4de0*/  HMMA.16816.F32.BF16 R136, R8, R16, R136 ;  /* 0x000000100888723c */ /* 0x000fe20000041888 */
[----:B---3--:R-:W-:-:S02]  /*4df0*/  FFMA.FTZ R3, R183, c[0x0][0x2d0], -R0 ;  /* 0x0000b400b7037a23 */ /* 0x008fc40000010800 */
[----:B------:R-:W-:Y:S01]  /*4e00*/  FFMA.FTZ R4, R4, c[0x0][0x2d0], -R7 ;  /* 0x0000b40004047a23 */ /* 0x000fe20000010807 */
[----:B------:R-:W-:Y:S01]  /*4e10*/  LDSM.16.MT88.4 R180, [R229+0x3100] ;  /* 0x00310000e5b4783b */ /* 0x000fe20000004200 */
[----:B------:R2:W3:Y:S03]  /*4e20*/  MUFU.EX2 R94, R3 ;  /* 0x00000003005e7308 */ /* 0x0004e60000000800 */
[C---:B-1----:R-:W-:Y:S08]  /*4e30*/  HMMA.16816.F32.BF16 R156, R8.reuse, R12, R156 ;  /* 0x0000000c089c723c */ /* 0x042ff0000004189c */
[----:B------:R-:W-:Y:S01]  /*4e40*/  HMMA.16816.F32.BF16 R160, R8, R14, R160 ;  /* 0x0000000e08a0723c */ /* 0x000fe200000418a0 */
[----:B--2---:R-:W-:-:S07]  /*4e50*/  FFMA.FTZ R3, R185, c[0x0][0x2d0], -R0 ;  /* 0x0000b400b9037a23 */ /* 0x004fce0000010800 */
[C---:B------:R-:W-:Y:S01]  /*4e60*/  HMMA.16816.F32.BF16 R172, R8.reuse, R20, R172 ;  /* 0x0000001408ac723c */ /* 0x040fe200000418ac */
[----:B------:R1:W-:Y:S07]  /*4e70*/  MUFU.EX2 R93, R3 ;  /* 0x00000003005d7308 */ /* 0x0003ee0000000800 */
[C---:B------:R-:W-:Y:S08]  /*4e80*/  HMMA.16816.F32.BF16 R84, R8.reuse, R22, R84 ;  /* 0x000000160854723c */ /* 0x040ff00000041854 */
[----:B------:R-:W-:Y:S01]  /*4e90*/  HMMA.16816.F32.BF16 R80, R8, R28, R80 ;  /* 0x0000001c0850723c */ /* 0x000fe20000041850 */
[----:B-1----:R-:W-:-:S04]  /*4ea0*/  FFMA.FTZ R3, R186, c[0x0][0x2d0], -R0 ;  /* 0x0000b400ba037a23 */ /* 0x002fc80000010800 */
[----:B------:R1:W2:Y:S03]  /*4eb0*/  MUFU.EX2 R92, R3 ;  /* 0x00000003005c7308 */ /* 0x0002a60000000800 */
[----:B------:R-:W-:Y:S07]  /*4ec0*/  HMMA.16816.F32.BF16 R68, R8, R30, R68 ;  /* 0x0000001e0844723c */ /* 0x000fee0000041844 */
[----:B------:R-:W-:-:S02]  /*4ed0*/  F2FP.BF16.PACK_AB R8, R110, R111 ;  /* 0x0000006f6e08723e */ /* 0x000fc400000010ff */
[----:B---3--:R-:W-:Y:S02]  /*4ee0*/  F2FP.BF16.PACK_AB R9, R94, R95 ;  /* 0x0000005f5e09723e */ /* 0x008fe400000010ff */
[----:B------:R-:W-:Y:S01]  /*4ef0*/  F2FP.BF16.PACK_AB R10, R108, R109 ;  /* 0x0000006d6c0a723e */ /* 0x000fe200000010ff */
[----:B-1----:R-:W-:Y:S01]  /*4f00*/  FFMA.FTZ R3, R187, c[0x0][0x2d0], -R6 ;  /* 0x0000b400bb037a23 */ /* 0x002fe20000010806 */
[----:B--2---:R-:W-:-:S03]  /*4f10*/  F2FP.BF16.PACK_AB R11, R92, R93 ;  /* 0x0000005d5c0b723e */ /* 0x004fc600000010ff */
[----:B------:R1:W-:Y:S04]  /*4f20*/  MUFU.EX2 R91, R3 ;  /* 0x00000003005b7308 */ /* 0x0003e80000000800 */
[C---:B------:R-:W-:Y:S08]  /*4f30*/  HMMA.16816.F32.BF16 R64, R8.reuse, R16, R64 ;  /* 0x000000100840723c */ /* 0x040ff00000041840 */
[----:B------:R-:W-:Y:S01]  /*4f40*/  HMMA.16816.F32.BF16 R60, R8, R18, R60 ;  /* 0x00000012083c723c */ /* 0x000fe2000004183c */
[----:B------:R-:W-:Y:S01]  /*4f50*/  LDSM.16.MT88.4 R16, [R229+0x2900] ;  /* 0x00290000e510783b */ /* 0x000fe20000004200 */
[----:B-1----:R-:W-:-:S04]  /*4f60*/  FFMA.FTZ R3, R207, c[0x0][0x2d0], -R6 ;  /* 0x0000b400cf037a23 */ /* 0x002fc80000010806 */
[----:B------:R1:W2:Y:S02]  /*4f70*/  MUFU.EX2 R90, R3 ;  /* 0x00000003005a7308 */ /* 0x0002a40000000800 */
[C---:B------:R-:W-:Y:S08]  /*4f80*/  HMMA.16816.F32.BF16 R52, R8.reuse, R12, R52 ;  /* 0x0000000c0834723c */ /* 0x040ff00000041834 */
[----:B------:R-:W-:Y:S01]  /*4f90*/  HMMA.16816.F32.BF16 R48, R8, R14, R48 ;  /* 0x0000000e0830723c */ /* 0x000fe20000041830 */
[----:B------:R-:W-:Y:S01]  /*4fa0*/  LDSM.16.MT88.4 R12, [R230+0x2900] ;  /* 0x00290000e60c783b */ /* 0x000fe20000004200 */
[----:B-1----:R-:W-:-:S06]  /*4fb0*/  FFMA.FTZ R3, R206, c[0x0][0x2d0], -R6 ;  /* 0x0000b400ce037a23 */ /* 0x002fcc0000010806 */
[C---:B------:R-:W-:Y:S01]  /*4fc0*/  HMMA.16816.F32.BF16 R32, R8.reuse, R20, R32 ;  /* 0x000000140820723c */ /* 0x040fe20000041820 */
[----:B------:R1:W-:Y:S07]  /*4fd0*/  MUFU.EX2 R89, R3 ;  /* 0x0000000300597308 */ /* 0x0003ee0000000800 */
[C---:B------:R-:W-:Y:S01]  /*4fe0*/  HMMA.16816.F32.BF16 R36, R8.reuse, R22, R36 ;  /* 0x000000160824723c */ /* 0x040fe20000041824 */
[----:B------:R-:W3:Y:S07]  /*4ff0*/  LDSM.16.MT88.4 R20, [R231+0x2900] ;  /* 0x00290000e714783b */ /* 0x000eee0000004200 */
[----:B------:R-:W-:Y:S01]  /*5000*/  HMMA.16816.F32.BF16 R40, R8, R30, R40 ;  /* 0x0000001e0828723c */ /* 0x000fe20000041828 */
[----:B-1----:R-:W-:-:S04]  /*5010*/  FFMA.FTZ R3, R208, c[0x0][0x2d0], -R6 ;  /* 0x0000b400d0037a23 */ /* 0x002fc80000010806 */
[----:B------:R1:W-:Y:S03]  /*5020*/  MUFU.EX2 R88, R3 ;  /* 0x0000000300587308 */ /* 0x0003e60000000800 */
[----:B------:R-:W-:Y:S01]  /*5030*/  HMMA.16816.F32.BF16 R44, R8, R28, R44 ;  /* 0x0000001c082c723c */ /* 0x000fe2000004182c */
[----:B-1----:R-:W-:-:S04]  /*5040*/  FFMA.FTZ R3, R217, c[0x0][0x2d0], -R5 ;  /* 0x0000b400d9037a23 */ /* 0x002fc80000010805 */
[----:B------:R1:W-:Y:S02]  /*5050*/  MUFU.EX2 R79, R3 ;  /* 0x00000003004f7308 */ /* 0x0003e40000000800 */
[----:B-1----:R-:W-:-:S06]  /*5060*/  FFMA.FTZ R3, R220, c[0x0][0x2d0], -R5 ;  /* 0x0000b400dc037a23 */ /* 0x002fcc0000010805 */
[----:B------:R1:W4:Y:S02]  /*5070*/  MUFU.EX2 R78, R3 ;  /* 0x00000003004e7308 */ /* 0x0003240000000800 */
[----:B-1----:R-:W-:-:S06]  /*5080*/  FFMA.FTZ R3, R218, c[0x0][0x2d0], -R5 ;  /* 0x0000b400da037a23 */ /* 0x002fcc0000010805 */
[----:B------:R1:W-:Y:S02]  /*5090*/  MUFU.EX2 R75, R3 ;  /* 0x00000003004b7308 */ /* 0x0003e40000000800 */
[----:B-1----:R-:W-:-:S06]  /*50a0*/  FFMA.FTZ R3, R221, c[0x0][0x2d0], -R5 ;  /* 0x0000b400dd037a23 */ /* 0x002fcc0000010805 */
[----:B------:R1:W1:Y:S02]  /*50b0*/  MUFU.EX2 R77, R3 ;  /* 0x00000003004d7308 */ /* 0x0002640000000800 */
[----:B-1----:R-:W-:Y:S02]  /*50c0*/  FFMA.FTZ R3, R113, c[0x0][0x2d0], -R7 ;  /* 0x0000b40071037a23 */ /* 0x002fe40000010807 */
[----:B------:R-:W-:Y:S01]  /*50d0*/  IMAD.MOV.U32 R113, RZ, RZ, R114 ;  /* 0x000000ffff717224 */ /* 0x000fe200078e0072 */
[----:B------:R-:W-:Y:S01]  /*50e0*/  MOV R114, R115 ;  /* 0x0000007300727202 */ /* 0x000fe20000000f00 */
[----:B------:R-:W-:Y:S02]  /*50f0*/  IMAD.MOV.U32 R115, RZ, RZ, R167 ;  /* 0x000000ffff737224 */ /* 0x000fe400078e00a7 */
[----:B------:R-:W-:Y:S01]  /*5100*/  IMAD.MOV.U32 R167, RZ, RZ, R149 ;  /* 0x000000ffffa77224 */ /* 0x000fe200078e0095 */
[----:B------:R1:W-:Y:S01]  /*5110*/  MUFU.EX2 R74, R3 ;  /* 0x00000003004a7308 */ /* 0x0003e20000000800 */
[----:B------:R-:W-:Y:S01]  /*5120*/  IMAD.MOV.U32 R149, RZ, RZ, R150 ;  /* 0x000000ffff957224 */ /* 0x000fe200078e0096 */
[----:B------:R-:W-:Y:S01]  /*5130*/  MOV R150, R148 ;  /* 0x0000009400967202 */ /* 0x000fe20000000f00 */
[----:B------:R-:W-:-:S02]  /*5140*/  IMAD.MOV.U32 R148, RZ, RZ, R153 ;  /* 0x000000ffff947224 */ /* 0x000fc400078e0099 */
[----:B------:R-:W-:Y:S02]  /*5150*/  IMAD.MOV.U32 R153, RZ, RZ, R127 ;  /* 0x000000ffff997224 */ /* 0x000fe400078e007f */
[----:B------:R-:W-:Y:S01]  /*5160*/  IMAD.MOV.U32 R127, RZ, RZ, R126 ;  /* 0x000000ffff7f7224 */ /* 0x000fe200078e007e */
[----:B--2---:R-:W-:Y:S02]  /*5170*/  F2FP.BF16.PACK_AB R8, R90, R91 ;  /* 0x0000005b5a08723e */ /* 0x004fe400000010ff */
[----:B----4-:R-:W-:Y:S02]  /*5180*/  F2FP.BF16.PACK_AB R9, R78, R79 ;  /* 0x0000004f4e09723e */ /* 0x010fe400000010ff */
[----:B------:R-:W-:Y:S02]  /*5190*/  F2FP.BF16.PACK_AB R10, R88, R89 ;  /* 0x00000059580a723e */ /* 0x000fe400000010ff */
[----:B------:R-:W-:Y:S01]  /*51a0*/  F2FP.BF16.PACK_AB R11, R77, R75 ;  /* 0x0000004b4d0b723e */ /* 0x000fe200000010ff */
[----:B-1----:R-:W-:Y:S01]  /*51b0*/  FFMA.FTZ R3, R113, c[0x0][0x2d0], -R7 ;  /* 0x0000b40071037a23 */ /* 0x002fe20000010807 */
[----:B------:R-:W-:Y:S01]  /*51c0*/  MOV R126, R125 ;  /* 0x0000007d007e7202 */ /* 0x000fe20000000f00 */
[----:B------:R-:W-:-:S02]  /*51d0*/  IMAD.MOV.U32 R113, RZ, RZ, R114 ;  /* 0x000000ffff717224 */ /* 0x000fc400078e0072 */
[----:B------:R-:W-:Y:S01]  /*51e0*/  IMAD.MOV.U32 R114, RZ, RZ, R115 ;  /* 0x000000ffff727224 */ /* 0x000fe200078e0073 */
[----:B------:R-:W-:Y:S01]  /*51f0*/  MOV R115, R167 ;  /* 0x000000a700737202 */ /* 0x000fe20000000f00 */
[----:B------:R-:W-:Y:S01]  /*5200*/  IMAD.MOV.U32 R167, RZ, RZ, R149 ;  /* 0x000000ffffa77224 */ /* 0x000fe200078e0095 */
[----:B------:R1:W2:Y:S01]  /*5210*/  MUFU.EX2 R73, R3 ;  /* 0x0000000300497308 */ /* 0x0002a20000000800 */
[----:B------:R-:W-:Y:S02]  /*5220*/  IMAD.MOV.U32 R149, RZ, RZ, R150 ;  /* 0x000000ffff957224 */ /* 0x000fe400078e0096 */
[----:B------:R-:W-:Y:S01]  /*5230*/  IMAD.MOV.U32 R150, RZ, RZ, R148 ;  /* 0x000000ffff967224 */ /* 0x000fe200078e0094 */
[----:B------:R-:W-:Y:S01]  /*5240*/  MOV R148, R127 ;  /* 0x0000007f00947202 */ /* 0x000fe20000000f00 */
[----:B------:R-:W-:Y:S01]  /*5250*/  HMMA.16816.F32.BF16 R136, R8, R24, R136 ;  /* 0x000000180888723c */ /* 0x000fe20000041888 */
[----:B------:R-:W-:Y:S02]  /*5260*/  IMAD.MOV.U32 R125, RZ, RZ, R239 ;  /* 0x000000ffff7d7224 */ /* 0x000fe400078e00ef */
[----:B-1----:R-:W-:-:S05]  /*5270*/  FFMA.FTZ R3, R113, c[0x0][0x2d0], -R7 ;  /* 0x0000b40071037a23 */ /* 0x002fca0000010807 */
[C---:B------:R-:W-:Y:S01]  /*5280*/  HMMA.16816.F32.BF16 R144, R8.reuse, R26, R144 ;  /* 0x0000001a0890723c */ /* 0x040fe20000041890 */
[----:B------:R-:W-:Y:S01]  /*5290*/  IMAD.MOV.U32 R113, RZ, RZ, R114 ;  /* 0x000000ffff717224 */ /* 0x000fe200078e0072 */
[----:B------:R1:W5:Y:S01]  /*52a0*/  LDL.LU R239, [R1+0x3c] ;  /* 0x00003c0001ef7983 */ /* 0x0003620000300800 */
[----:B------:R-:W-:Y:S02]  /*52b0*/  IMAD.MOV.U32 R114, RZ, RZ, R115 ;  /* 0x000000ffff727224 */ /* 0x000fe400078e0073 */
[----:B------:R-:W-:Y:S01]  /*52c0*/  IMAD.MOV.U32 R115, RZ, RZ, R167 ;  /* 0x000000ffff737224 */ /* 0x000fe200078e00a7 */
[----:B------:R-:W-:Y:S01]  /*52d0*/  MOV R167, R149 ;  /* 0x0000009500a77202 */ /* 0x000fe20000000f00 */
[----:B------:R-:W-:Y:S01]  /*52e0*/  IMAD.MOV.U32 R149, RZ, RZ, R150 ;  /* 0x000000ffff957224 */ /* 0x000fe200078e0096 */
[----:B------:R4:W-:Y:S01]  /*52f0*/  MUFU.EX2 R72, R3 ;  /* 0x0000000300487308 */ /* 0x0009e20000000800 */
[----:B------:R-:W-:Y:S02]  /*5300*/  IMAD.MOV.U32 R150, RZ, RZ, R148 ;  /* 0x000000ffff967224 */ /* 0x000fe400078e0094 */
[----:B------:R-:W-:Y:S01]  /*5310*/  IMAD.MOV.U32 R148, RZ, RZ, R166 ;  /* 0x000000ffff947224 */ /* 0x000fe200078e00a6 */
[----:B------:R-:W-:Y:S01]  /*5320*/  MOV R166, R140 ;  /* 0x0000008c00a67202 */ /* 0x000fe20000000f00 */
[----:B------:R-:W-:Y:S01]  /*5330*/  IMAD.MOV.U32 R140, RZ, RZ, R141 ;  /* 0x000000ffff8c7224 */ /* 0x000fe200078e008d */
[----:B---3--:R-:W-:Y:S01]  /*5340*/  HMMA.16816.F32.BF16 R156, R8, R20, R156 ;  /* 0x00000014089c723c */ /* 0x008fe2000004189c */
[----:B------:R-:W-:-:S02]  /*5350*/  IMAD.MOV.U32 R127, RZ, RZ, R126 ;  /* 0x000000ffff7f7224 */ /* 0x000fc400078e007e */
[----:B----4-:R-:W-:Y:S02]  /*5360*/  FFMA.FTZ R3, R113, c[0x0][0x2d0], -R7 ;  /* 0x0000b40071037a23 */ /* 0x010fe40000010807 */
[----:B------:R-:W-:Y:S01]  /*5370*/  IMAD.MOV.U32 R113, RZ, RZ, R114 ;  /* 0x000000ffff717224 */ /* 0x000fe200078e0072 */
[----:B------:R-:W-:Y:S01]  /*5380*/  MOV R114, R115 ;  /* 0x0000007300727202 */ /* 0x000fe20000000f00 */
[----:B------:R-:W-:Y:S01]  /*5390*/  IMAD.MOV.U32 R115, RZ, RZ, R167 ;  /* 0x000000ffff737224 */ /* 0x000fe200078e00a7 */
[----:B------:R3:W-:Y:S01]  /*53a0*/  MUFU.EX2 R59, R3 ;  /* 0x00000003003b7308 */ /* 0x0007e20000000800 */
[----:B------:R-:W-:Y:S02]  /*53b0*/  IMAD.MOV.U32 R167, RZ, RZ, R149 ;  /* 0x000000ffffa77224 */ /* 0x000fe400078e0095 */
[----:B------:R-:W-:Y:S01]  /*53c0*/  IMAD.MOV.U32 R149, RZ, RZ, R150 ;  /* 0x000000ffff957224 */ /* 0x000fe200078e0096 */
[----:B------:R-:W-:Y:S01]  /*53d0*/  MOV R150, R148 ;  /* 0x0000009400967202 */ /* 0x000fe20000000f00 */
[----:B------:R-:W-:-:S02]  /*53e0*/  IMAD.MOV.U32 R148, RZ, RZ, R166 ;  /* 0x000000ffff947224 */ /* 0x000fc400078e00a6 */
[----:B------:R-:W-:Y:S01]  /*53f0*/  IMAD.MOV.U32 R141, RZ, RZ, R237 ;  /* 0x000000ffff8d7224 */ /* 0x000fe200078e00ed */
[----:B------:R-:W-:Y:S01]  /*5400*/  HMMA.16816.F32.BF16 R160, R8, R22, R160 ;  /* 0x0000001608a0723c */ /* 0x000fe200000418a0 */
[----:B------:R-:W-:Y:S02]  /*5410*/  IMAD.MOV.U32 R126, RZ, RZ, R125 ;  /* 0x000000ffff7e7224 */ /* 0x000fe400078e007d */
[----:B---3--:R-:W-:Y:S02]  /*5420*/  FFMA.FTZ R3, R113, c[0x0][0x2d0], -R0 ;  /* 0x0000b40071037a23 */ /* 0x008fe40000010800 */
[----:B------:R-:W-:Y:S02]  /*5430*/  IMAD.MOV.U32 R113, RZ, RZ, R114 ;  /* 0x000000ffff717224 */ /* 0x000fe400078e0072 */
[----:B------:R-:W-:Y:S01]  /*5440*/  IMAD.MOV.U32 R114, RZ, RZ, R115 ;  /* 0x000000ffff727224 */ /* 0x000fe200078e0073 */
[----:B------:R3:W-:Y:S01]  /*5450*/  MUFU.EX2 R58, R3 ;  /* 0x00000003003a7308 */ /* 0x0007e20000000800 */
[----:B------:R-:W-:Y:S01]  /*5460*/  IMAD.MOV.U32 R115, RZ, RZ, R167 ;  /* 0x000000ffff737224 */ /* 0x000fe200078e00a7 */
[----:B------:R-:W-:Y:S01]  /*5470*/  MOV R167, R149 ;  /* 0x0000009500a77202 */ /* 0x000fe20000000f00 */
[----:B------:R-:W-:-:S02]  /*5480*/  IMAD.MOV.U32 R149, RZ, RZ, R150 ;  /* 0x000000ffff957224 */ /* 0x000fc400078e0096 */
[----:B------:R-:W-:Y:S02]  /*5490*/  IMAD.MOV.U32 R150, RZ, RZ, R148 ;  /* 0x000000ffff967224 */ /* 0x000fe400078e0094 */
[----:B------:R-:W-:Y:S02]  /*54a0*/  IMAD.MOV.U32 R166, RZ, RZ, R141 ;  /* 0x000000ffffa67224 */ /* 0x000fe400078e008d */
[----:B------:R-:W-:Y:S01]  /*54b0*/  IMAD.MOV.U32 R141, RZ, RZ, R121 ;  /* 0x000000ffff8d7224 */ /* 0x000fe200078e0079 */
[----:B------:R-:W-:Y:S01]  /*54c0*/  HMMA.16816.F32.BF16 R172, R8, R16, R172 ;  /* 0x0000001008ac723c */ /* 0x000fe200000418ac */
[----:B------:R-:W-:Y:S02]  /*54d0*/  IMAD.MOV.U32 R125, RZ, RZ, R124 ;  /* 0x000000ffff7d7224 */ /* 0x000fe400078e007c */
[----:B---3--:R-:W-:Y:S02]  /*54e0*/  FFMA.FTZ R3, R113, c[0x0][0x2d0], -R0 ;  /* 0x0000b40071037a23 */ /* 0x008fe40000010800 */
[----:B------:R-:W-:-:S03]  /*54f0*/  IMAD.MOV.U32 R148, RZ, RZ, R166 ;  /* 0x000000ffff947224 */ /* 0x000fc600078e00a6 */
[----:B------:R-:W-:Y:S01]  /*5500*/  HMMA.16816.F32.BF16 R176, R8, R18, R84 ;  /* 0x0000001208b0723c */ /* 0x000fe20000041854 */
[----:B------:R-:W-:-:S07]  /*5510*/  IMAD.MOV.U32 R113, RZ, RZ, R114 ;  /* 0x000000ffff717224 */ /* 0x000fce00078e0072 */
[C---:B------:R-:W-:Y:S01]  /*5520*/  HMMA.16816.F32.BF16 R80, R8.reuse, R12, R80 ;  /* 0x0000000c0850723c */ /* 0x040fe20000041850 */
[----:B------:R-:W-:Y:S01]  /*5530*/  IMAD.MOV.U32 R114, RZ, RZ, R115 ;  /* 0x000000ffff727224 */ /* 0x000fe200078e0073 */
[----:B------:R-:W-:Y:S01]  /*5540*/  MOV R115, R167 ;  /* 0x000000a700737202 */ /* 0x000fe20000000f00 */
[----:B------:R-:W-:Y:S01]  /*5550*/  IMAD.MOV.U32 R167, RZ, RZ, R149 ;  /* 0x000000ffffa77224 */ /* 0x000fe200078e0095 */
[----:B------:R3:W4:Y:S01]  /*5560*/  MUFU.EX2 R57, R3 ;  /* 0x0000000300397308 */ /* 0x0007220000000800 */
[----:B------:R-:W-:Y:S01]  /*5570*/  IMAD.MOV.U32 R149, RZ, RZ, R150 ;  /* 0x000000ffff957224 */ /* 0x000fe200078e0096 */
[----:B------:R-:W-:Y:S01]  /*5580*/  MOV R166, R141 ;  /* 0x0000008d00a67202 */ /* 0x000fe20000000f00 */
[----:B------:R-:W-:Y:S01]  /*5590*/  IMAD.MOV.U32 R150, RZ, RZ, R148 ;  /* 0x000000ffff967224 */ /* 0x000fe200078e0094 */
[----:B------:R-:W-:Y:S01]  /*55a0*/  HMMA.16816.F32.BF16 R68, R8, R14, R68 ;  /* 0x0000000e0844723c */ /* 0x000fe20000041844 */
[----:B------:R-:W-:Y:S02]  /*55b0*/  MOV R121, R236 ;  /* 0x000000ec00797202 */ /* 0x000fe40000000f00 */
[----:B------:R-:W-:Y:S01]  /*55c0*/  MOV R124, R238 ;  /* 0x000000ee007c7202 */ /* 0x000fe20000000f00 */
[----:B---3--:R-:W-:Y:S01]  /*55d0*/  FFMA.FTZ R3, R113, c[0x0][0x2d0], -R0 ;  /* 0x0000b40071037a23 */ /* 0x008fe20000010800 */
[----:B------:R-:W-:Y:S01]  /*55e0*/  MOV R148, R166 ;  /* 0x000000a600947202 */ /* 0x000fe20000000f00 */
[----:B------:R-:W-:Y:S01]  /*55f0*/  IMAD.MOV.U32 R113, RZ, RZ, R114 ;  /* 0x000000ffff717224 */ /* 0x000fe200078e0072 */
[----:B--2---:R-:W-:Y:S01]  /*5600*/  F2FP.BF16.PACK_AB R8, R73, R74 ;  /* 0x0000004a4908723e */ /* 0x004fe200000010ff */
[----:B------:R-:W-:Y:S01]  /*5610*/  IMAD.MOV.U32 R114, RZ, RZ, R115 ;  /* 0x000000ffff727224 */ /* 0x000fe200078e0073 */
[----:B------:R-:W-:Y:S01]  /*5620*/  MOV R115, R167 ;  /* 0x000000a700737202 */ /* 0x000fe20000000f00 */
[----:B------:R2:W-:Y:S01]  /*5630*/  MUFU.EX2 R56, R3 ;  /* 0x0000000300387308 */ /* 0x0005e20000000800 */
[----:B------:R-:W-:Y:S01]  /*5640*/  IMAD.MOV.U32 R167, RZ, RZ, R149 ;  /* 0x000000ffffa77224 */ /* 0x000fe200078e0095 */
[----:B----4-:R-:W-:Y:S01]  /*5650*/  F2FP.BF16.PACK_AB R9, R57, R58 ;  /* 0x0000003a3909723e */ /* 0x010fe200000010ff */
[----:B------:R-:W-:Y:S01]  /*5660*/  IMAD.MOV.U32 R149, RZ, RZ, R150 ;  /* 0x000000ffff957224 */ /* 0x000fe200078e0096 */
[----:B------:R-:W-:Y:S01]  /*5670*/  F2FP.BF16.PACK_AB R10, R59, R72 ;  /* 0x000000483b0a723e */ /* 0x000fe200000010ff */
[----:B------:R-:W-:Y:S01]  /*5680*/  IMAD.MOV.U32 R166, RZ, RZ, R234 ;  /* 0x000000ffffa67224 */ /* 0x000fe200078e00ea */
[----:B------:R1:W5:Y:S01]  /*5690*/  LDL.LU R238, [R1+0x38] ;  /* 0x0000380001ee7983 */ /* 0x0003620000300800 */
[----:B--2---:R-:W-:Y:S01]  /*56a0*/  FFMA.FTZ R3, R113, c[0x0][0x2d0], -R0 ;  /* 0x0000b40071037a23 */ /* 0x004fe20000010800 */
[----:B------:R-:W-:Y:S01]  /*56b0*/  MOV R113, R114 ;  /* 0x0000007200717202 */ /* 0x000fe20000000f00 */
[----:B------:R-:W-:Y:S01]  /*56c0*/  IMAD.MOV.U32 R114, RZ, RZ, R115 ;  /* 0x000000ffff727224 */ /* 0x000fe200078e0073 */
[----:B------:R1:W5:Y:S01]  /*56d0*/  LDL.LU R237, [R1+0x34] ;  /* 0x0000340001ed7983 */ /* 0x0003620000300800 */
[----:B------:R2:W3:Y:S01]  /*56e0*/  MUFU.EX2 R31, R3 ;  /* 0x00000003001f7308 */ /* 0x0004e20000000800 */
[----:B------:R-:W-:-:S02]  /*56f0*/  IMAD.MOV.U32 R115, RZ, RZ, R167 ;  /* 0x000000ffff737224 */ /* 0x000fc400078e00a7 */
[----:B------:R-:W-:Y:S01]  /*5700*/  IMAD.MOV.U32 R167, RZ, RZ, R149 ;  /* 0x000000ffffa77224 */ /* 0x000fe200078e0095 */
[----:B------:R1:W5:Y:S01]  /*5710*/  LDL.LU R236, [R1+0x30] ;  /* 0x0000300001ec7983 */ /* 0x0003620000300800 */
[----:B------:R-:W-:Y:S01]  /*5720*/  IMAD.MOV.U32 R150, RZ, RZ, R148 ;  /* 0x000000ffff967224 */ /* 0x000fe200078e0094 */
[----:B------:R-:W-:Y:S01]  /*5730*/  MOV R148, R166 ;  /* 0x000000a600947202 */ /* 0x000fe20000000f00 */
[----:B------:R-:W-:Y:S02]  /*5740*/  IMAD.MOV.U32 R141, RZ, RZ, R235 ;  /* 0x000000ffff8d7224 */ /* 0x000fe400078e00eb */
[----:B--2---:R-:W-:Y:S01]  /*5750*/  FFMA.FTZ R3, R113, c[0x0][0x2d0], -R6 ;  /* 0x0000b40071037a23 */ /* 0x004fe20000010806 */
[----:B------:R-:W-:Y:S01]  /*5760*/  MOV R149, R150 ;  /* 0x0000009600957202 */ /* 0x000fe20000000f00 */
[----:B------:R-:W-:Y:S01]  /*5770*/  IMAD.MOV.U32 R113, RZ, RZ, R114 ;  /* 0x000000ffff717224 */ /* 0x000fe200078e0072 */
[----:B------:R-:W-:Y:S01]  /*5780*/  MOV R114, R115 ;  /* 0x0000007300727202 */ /* 0x000fe20000000f00 */
[----:B------:R2:W-:Y:S01]  /*5790*/  MUFU.EX2 R29, R3 ;  /* 0x00000003001d7308 */ /* 0x0005e20000000800 */
[----:B------:R-:W-:Y:S01]  /*57a0*/  IMAD.MOV.U32 R115, RZ, RZ, R167 ;  /* 0x000000ffff737224 */ /* 0x000fe200078e00a7 */
[----:B---3--:R-:W-:Y:S01]  /*57b0*/  F2FP.BF16.PACK_AB R11, R31, R56 ;  /* 0x000000381f0b723e */ /* 0x008fe200000010ff */
[----:B------:R-:W-:Y:S01]  /*57c0*/  IMAD.MOV.U32 R166, RZ, RZ, R155 ;  /* 0x000000ffffa67224 */ /* 0x000fe200078e009b */
[----:B------:R1:W5:Y:S01]  /*57d0*/  LDL.LU R235, [R1+0x2c] ;  /* 0x00002c0001eb7983 */ /* 0x0003620000300800 */
[----:B------:R-:W-:-:S02]  /*57e0*/  IMAD.MOV.U32 R155, RZ, RZ, R120 ;  /* 0x000000ffff9b7224 */ /* 0x000fc400078e0078 */
[----:B------:R-:W-:Y:S01]  /*57f0*/  IMAD.MOV.U32 R150, RZ, RZ, R148 ;  /* 0x000000ffff967224 */ /* 0x000fe200078e0094 */
[----:B------:R1:W5:Y:S01]  /*5800*/  LDL.LU R234, [R1+0x28] ;  /* 0x0000280001ea7983 */ /* 0x0003620000300800 */
[----:B------:R-:W-:Y:S02]  /*5810*/  IMAD.MOV.U32 R167, RZ, RZ, R149 ;  /* 0x000000ffffa77224 */ /* 0x000fe400078e0095 */
[----:B--2---:R-:W-:Y:S02]  /*5820*/  FFMA.FTZ R3, R113, c[0x0][0x2d0], -R6 ;  /* 0x0000b40071037a23 */ /* 0x004fe40000010806 */
[----:B------:R-:W-:Y:S01]  /*5830*/  IMAD.MOV.U32 R113, RZ, RZ, R114 ;  /* 0x000000ffff717224 */ /* 0x000fe200078e0072 */
[----:B------:R-:W-:Y:S01]  /*5840*/  MOV R114, R115 ;  /* 0x0000007300727202 */ /* 0x000fe20000000f00 */
[----:B------:R2:W3:Y:S01]  /*5850*/  MUFU.EX2 R30, R3 ;  /* 0x00000003001e7308 */ /* 0x0004e20000000800 */
[----:B------:R-:W-:Y:S02]  /*5860*/  IMAD.MOV.U32 R148, RZ, RZ, R166 ;  /* 0x000000ffff947224 */ /* 0x000fe400078e00a6 */
[----:B------:R-:W-:Y:S01]  /*5870*/  IMAD.MOV.U32 R166, RZ, RZ, R155 ;  /* 0x000000ffffa67224 */ /* 0x000fe200078e009b */
[----:B------:R-:W-:Y:S01]  /*5880*/  MOV R155, R164 ;  /* 0x000000a4009b7202 */ /* 0x000fe20000000f00 */
[----:B------:R-:W-:-:S02]  /*5890*/  IMAD.MOV.U32 R164, RZ, RZ, R165 ;  /* 0x000000ffffa47224 */ /* 0x000fc400078e00a5 */
[----:B------:R-:W-:Y:S01]  /*58a0*/  IMAD.MOV.U32 R115, RZ, RZ, R167 ;  /* 0x000000ffff737224 */ /* 0x000fe200078e00a7 */
[C---:B------:R-:W-:Y:S01]  /*58b0*/  HMMA.16816.F32.BF16 R60, R8.reuse, R26, R60 ;  /* 0x0000001a083c723c */ /* 0x040fe2000004183c */
[----:B------:R-:W-:Y:S02]  /*58c0*/  IMAD.MOV.U32 R165, RZ, RZ, R232 ;  /* 0x000000ffffa57224 */ /* 0x000fe400078e00e8 */
[----:B------:R-:W-:Y:S02]  /*58d0*/  IMAD.MOV.U32 R120, RZ, RZ, R233 ;  /* 0x000000ffff787224 */ /* 0x000fe400078e00e9 */
[----:B------:R-:W-:Y:S02]  /*58e0*/  IMAD.MOV.U32 R149, RZ, RZ, R150 ;  /* 0x000000ffff957224 */ /* 0x000fe400078e0096 */
[----:B--2---:R-:W-:Y:S01]  /*58f0*/  FFMA.FTZ R3, R113, c[0x0][0x2d0], -R6 ;  /* 0x0000b40071037a23 */ /* 0x004fe20000010806 */
[----:B------:R-:W-:Y:S01]  /*5900*/  HMMA.16816.F32.BF16 R64, R8, R24, R64 ;  /* 0x000000180840723c */ /* 0x000fe20000041840 */
[----:B------:R1:W5:Y:S02]  /*5910*/  LDL.LU R233, [R1+0x24] ;  /* 0x0000240001e97983 */ /* 0x0003640000300800 */
[----:B------:R2:W-:Y:S01]  /*5920*/  MUFU.EX2 R28, R3 ;  /* 0x00000003001c7308 */ /* 0x0005e20000000800 */
[----:B------:R-:W-:Y:S01]  /*5930*/  MOV R150, R148 ;  /* 0x0000009400967202 */ /* 0x000fe20000000f00 */
[----:B------:R-:W-:Y:S01]  /*5940*/  IMAD.MOV.U32 R148, RZ, RZ, R166 ;  /* 0x000000ffff947224 */ /* 0x000fe200078e00a6 */
[----:B------:R1:W5:Y:S01]  /*5950*/  LDL.LU R232, [R1+0x20] ;  /* 0x0000200001e87983 */ /* 0x0003620000300800 */
[----:B------:R-:W-:-:S02]  /*5960*/  IMAD.MOV.U32 R166, RZ, RZ, R155 ;  /* 0x000000ffffa67224 */ /* 0x000fc400078e009b */
[----:B------:R-:W-:Y:S01]  /*5970*/  IMAD.MOV.U32 R155, RZ, RZ, R164 ;  /* 0x000000ffff9b7224 */ /* 0x000fe200078e00a4 */
[----:B------:R-:W-:Y:S01]  /*5980*/  MOV R164, R165 ;  /* 0x000000a500a47202 */ /* 0x000fe20000000f00 */
[----:B------:R-:W-:Y:S02]  /*5990*/  IMAD.MOV.U32 R167, RZ, RZ, R149 ;  /* 0x000000ffffa77224 */ /* 0x000fe400078e0095 */
[----:B------:R-:W-:Y:S02]  /*59a0*/  IMAD.MOV.U32 R165, RZ, RZ, R153 ;  /* 0x000000ffffa57224 */ /* 0x000fe400078e0099 */
[----:B--2---:R-:W-:Y:S02]  /*59b0*/  FFMA.FTZ R3, R114, c[0x0][0x2d0], -R6 ;  /* 0x0000b40072037a23 */ /* 0x004fe40000010806 */
[----:B------:R-:W-:Y:S02]  /*59c0*/  IMAD.MOV.U32 R149, RZ, RZ, R150 ;  /* 0x000000ffff957224 */ /* 0x000fe400078e0096 */
[----:B------:R2:W-:Y:S01]  /*59d0*/  MUFU.EX2 R26, R3 ;  /* 0x00000003001a7308 */ /* 0x0005e20000000800 */
[----:B------:R-:W-:Y:S01]  /*59e0*/  MOV R150, R148 ;  /* 0x0000009400967202 */ /* 0x000fe20000000f00 */
[----:B------:R-:W-:-:S02]  /*59f0*/  IMAD.MOV.U32 R153, RZ, RZ, R135 ;  /* 0x000000ffff997224 */ /* 0x000fc400078e0087 */
[----:B------:R-:W-:Y:S01]  /*5a00*/  IMAD.MOV.U32 R148, RZ, RZ, R166 ;  /* 0x000000ffff947224 */ /* 0x000fe200078e00a6 */
[----:B------:R-:W-:Y:S01]  /*5a10*/  HMMA.16816.F32.BF16 R48, R8, R22, R48 ;  /* 0x000000160830723c */ /* 0x000fe20000041830 */
[----:B------:R-:W-:Y:S01]  /*5a20*/  IMAD.MOV.U32 R166, RZ, RZ, R155 ;  /* 0x000000ffffa67224 */ /* 0x000fe200078e009b */
[----:B------:R1:W5:Y:S01]  /*5a30*/  LDL.LU R135, [R1+0x1c] ;  /* 0x00001c0001877983 */ /* 0x0003620000300800 */
[----:B------:R-:W-:Y:S01]  /*5a40*/  IMAD.MOV.U32 R155, RZ, RZ, R164 ;  /* 0x000000ffff9b7224 */ /* 0x000fe200078e00a4 */
[----:B------:R-:W-:Y:S01]  /*5a50*/  MOV R164, R165 ;  /* 0x000000a500a47202 */ /* 0x000fe20000000f00 */
[----:B------:R-:W-:Y:S02]  /*5a60*/  IMAD.MOV.U32 R165, RZ, RZ, R153 ;  /* 0x000000ffffa57224 */ /* 0x000fe400078e0099 */
[----:B--2---:R-:W-:Y:S02]  /*5a70*/  FFMA.FTZ R3, R115, c[0x0][0x2d0], -R5 ;  /* 0x0000b40073037a23 */ /* 0x004fe40000010805 */
[----:B------:R-:W-:-:S02]  /*5a80*/  IMAD.MOV.U32 R170, RZ, RZ, R167 ;  /* 0x000000ffffaa7224 */ /* 0x000fc400078e00a7 */
[----:B------:R2:W-:Y:S01]  /*5a90*/  MUFU.EX2 R25, R3 ;  /* 0x0000000300197308 */ /* 0x0005e20000000800 */
[----:B------:R-:W-:Y:S01]  /*5aa0*/  IMAD.MOV.U32 R114, RZ, RZ, R155 ;  /* 0x000000ffff727224 */ /* 0x000fe200078e009b */
[----:B------:R-:W-:Y:S01]  /*5ab0*/  MOV R155, R165 ;  /* 0x000000a5009b7202 */ /* 0x000fe20000000f00 */
[----:B------:R-:W-:Y:S02]  /*5ac0*/  IMAD.MOV.U32 R153, RZ, RZ, R154 ;  /* 0x000000ffff997224 */ /* 0x000fe400078e009a */
[----:B------:R-:W-:Y:S02]  /*5ad0*/  IMAD.MOV.U32 R169, RZ, RZ, R150 ;  /* 0x000000ffffa97224 */ /* 0x000fe400078e0096 */
[----:B------:R-:W-:Y:S01]  /*5ae0*/  IMAD.MOV.U32 R154, RZ, RZ, R152 ;  /* 0x000000ffff9a7224 */ /* 0x000fe200078e0098 */
[----:B------:R-:W-:Y:S01]  /*5af0*/  MOV R152, R76 ;  /* 0x0000004c00987202 */ /* 0x000fe20000000f00 */
[----:B--2---:R-:W-:Y:S01]  /*5b00*/  FFMA.FTZ R3, R219, c[0x0][0x2d0], -R5 ;  /* 0x0000b400db037a23 */ /* 0x004fe20000010805 */
[----:B------:R-:W-:Y:S01]  /*5b10*/  HMMA.16816.F32.BF16 R52, R8, R20, R52 ;  /* 0x000000140834723c */ /* 0x000fe20000041834 */
[----:B------:R-:W-:-:S02]  /*5b20*/  IMAD.MOV.U32 R113, RZ, RZ, R166 ;  /* 0x000000ffff717224 */ /* 0x000fc400078e00a6 */
[----:B------:R-:W-:Y:S01]  /*5b30*/  IMAD.MOV.U32 R168, RZ, RZ, R149 ;  /* 0x000000ffffa87224 */ /* 0x000fe200078e0095 */
[----:B------:R2:W4:Y:S01]  /*5b40*/  MUFU.EX2 R24, R3 ;  /* 0x0000000300187308 */ /* 0x0005220000000800 */
[----:B------:R-:W-:Y:S01]  /*5b50*/  IMAD.MOV.U32 R115, RZ, RZ, R164 ;  /* 0x000000ffff737224 */ /* 0x000fe200078e00a4 */
[----:B------:R-:W-:Y:S01]  /*5b60*/  MOV R112, R148 ;  /* 0x0000009400707202 */ /* 0x000fe20000000f00 */
[----:B------:R-:W-:Y:S01]  /*5b70*/  IMAD.MOV.U32 R207, RZ, RZ, R155 ;  /* 0x000000ffffcf7224 */ /* 0x000fe200078e009b */
[C---:B------:R-:W-:Y:S01]  /*5b80*/  HMMA.16816.F32.BF16 R44, R8.reuse, R12, R44 ;  /* 0x0000000c082c723c */ /* 0x040fe2000004182c */
[----:B------:R-:W-:Y:S01]  /*5b90*/  IMAD.MOV.U32 R208, RZ, RZ, R154 ;  /* 0x000000ffffd07224 */ /* 0x000fe200078e009a */
[----:B------:R-:W-:Y:S01]  /*5ba0*/  MOV R154, R152 ;  /* 0x00000098009a7202 */ /* 0x000fe20000000f00 */
[--C-:B------:R-:W-:Y:S01]  /*5bb0*/  FFMA.FTZ R6, R114, c[0x0][0x2d0], -R0.reuse ;  /* 0x0000b40072067a23 */ /* 0x100fe20000010800 */
[----:B------:R1:W-:Y:S01]  /*5bc0*/  MUFU.EX2 R21, R4 ;  /* 0x0000000400157308 */ /* 0x0003e20000000800 */
[----:B------:R-:W-:Y:S01]  /*5bd0*/  IMAD.MOV.U32 R206, RZ, RZ, R153 ;  /* 0x000000ffffce7224 */ /* 0x000fe200078e0099 */
[----:B------:R-:W4:Y:S02]  /*5be0*/  LDSM.16.MT88.4 R148, [R228+0x3100] ;  /* 0x00310000e494783b */ /* 0x000f240000004200 */
[C---:B------:R-:W-:Y:S02]  /*5bf0*/  HMMA.16816.F32.BF16 R40, R8.reuse, R14, R40 ;  /* 0x0000000e0828723c */ /* 0x040fe40000041828 */
[----:B------:R4:W5:Y:S01]  /*5c00*/  LDL.LU R76, [R1+0x18] ;  /* 0x00001800014c7983 */ /* 0x0009620000300800 */
[----:B------:R-:W-:Y:S01]  /*5c10*/  FFMA.FTZ R12, R115, c[0x0][0x2d0], -R0 ;  /* 0x0000b400730c7a23 */ /* 0x000fe20000010800 */
[----:B------:R-:W-:Y:S01]  /*5c20*/  MOV R152, R141 ;  /* 0x0000008d00987202 */ /* 0x000fe20000000f00 */
[----:B--2---:R-:W-:Y:S01]  /*5c30*/  FFMA.FTZ R3, R222, c[0x0][0x2d0], -R5 ;  /* 0x0000b400de037a23 */ /* 0x004fe20000010805 */
[----:B------:R-:W-:Y:S01]  /*5c40*/  MOV R141, R120 ;  /* 0x00000078008d7202 */ /* 0x000fe20000000f00 */
[----:B------:R-:W-:Y:S01]  /*5c50*/  IMAD.MOV.U32 R155, RZ, RZ, R143 ;  /* 0x000000ffff9b7224 */ /* 0x000fe200078e008f */
[C---:B------:R-:W-:Y:S01]  /*5c60*/  HMMA.16816.F32.BF16 R32, R8.reuse, R16, R32 ;  /* 0x000000100820723c */ /* 0x040fe20000041820 */
[----:B------:R2:W-:Y:S01]  /*5c70*/  MUFU.EX2 R23, R3 ;  /* 0x0000000300177308 */ /* 0x0005e20000000800 */
[----:B------:R-:W-:Y:S01]  /*5c80*/  IMAD.MOV.U32 R115, RZ, RZ, R142 ;  /* 0x000000ffff737224 */ /* 0x000fe200078e008e */
[----:B------:R-:W-:Y:S01]  /*5c90*/  MOV R114, R125 ;  /* 0x0000007d00727202 */ /* 0x000fe20000000f00 */
[----:B-1----:R-:W-:Y:S01]  /*5ca0*/  FFMA.FTZ R4, R113, c[0x0][0x2d0], -R0 ;  /* 0x0000b40071047a23 */ /* 0x002fe20000010800 */
[----:B------:R-:W1:Y:S01]  /*5cb0*/  LDSM.16.MT88.4 R164, [R231+0x3100] ;  /* 0x00310000e7a4783b */ /* 0x000e620000004200 */
[----:B------:R-:W-:Y:S01]  /*5cc0*/  IMAD.MOV.U32 R153, RZ, RZ, R140 ;  /* 0x000000ffff997224 */ /* 0x000fe200078e008c */
[----:B---3--:R-:W-:Y:S01]  /*5cd0*/  F2FP.BF16.PACK_AB R184, R30, R29 ;  /* 0x0000001d1eb8723e */ /* 0x008fe200000010ff */
[----:B------:R-:W-:Y:S01]  /*5ce0*/  FFMA.FTZ R0, R226, c[0x0][0x2d0], -R0 ;  /* 0x0000b400e2007a23 */ /* 0x000fe20000010800 */
[----:B------:R-:W-:Y:S01]  /*5cf0*/  HMMA.16816.F32.BF16 R36, R8, R18, R36 ;  /* 0x000000120824723c */ /* 0x000fe20000041824 */
[----:B------:R-:W-:Y:S01]  /*5d00*/  FADD.FTZ R13, R223, R211 ;  /* 0x000000d3df0d7221 */ /* 0x000fe20000010000 */
[----:B------:R3:W-:Y:S01]  /*5d10*/  MUFU.EX2 R9, R4 ;  /* 0x0000000400097308 */ /* 0x0007e20000000800 */
[----:B------:R-:W-:Y:S01]  /*5d20*/  IMAD.MOV.U32 R143, RZ, RZ, R123 ;  /* 0x000000ffff8f7224 */ /* 0x000fe200078e007b */
[----:B------:R-:W1:Y:S01]  /*5d30*/  LDSM.16.MT88.4 R16, [R230+0x3100] ;  /* 0x00310000e610783b */ /* 0x000e620000004200 */
[----:B------:R-:W-:Y:S01]  /*5d40*/  IMAD.MOV.U32 R142, RZ, RZ, R122 ;  /* 0x000000ffff8e7224 */ /* 0x000fe200078e007a */
[----:B----4-:R-:W-:Y:S01]  /*5d50*/  F2FP.BF16.PACK_AB R185, R24, R25 ;  /* 0x0000001918b9723e */ /* 0x010fe200000010ff */
[----:B------:R-:W-:Y:S01]  /*5d60*/  IMAD.MOV.U32 R140, RZ, RZ, R121 ;  /* 0x000000ffff8c7224 */ /* 0x000fe200078e0079 */
[----:B------:R-:W-:Y:S01]  /*5d70*/  F2FP.BF16.PACK_AB R186, R26, R28 ;  /* 0x0000001c1aba723e */ /* 0x000fe200000010ff */
[----:B--2---:R-:W-:Y:S01]  /*5d80*/  FFMA.FTZ R3, R170, c[0x0][0x2d0], -R5 ;  /* 0x0000b400aa037a23 */ /* 0x004fe20000010805 */
[----:B------:R-:W-:Y:S01]  /*5d90*/  MUFU.EX2 R11, R12 ;  /* 0x0000000c000b7308 */ /* 0x000fe20000000800 */
[----:B------:R-:W-:-:S02]  /*5da0*/  FFMA.FTZ R5, R169, c[0x0][0x2d0], -R7 ;  /* 0x0000b400a9057a23 */ /* 0x000fc40000010807 */
[----:B------:R-:W-:-:S05]  /*5db0*/  IMAD.MOV.U32 R113, RZ, RZ, R141 ;  /* 0x000000ffff717224 */ /* 0x000fca00078e008d */
[----:B------:R2:W4:Y:S01]  /*5dc0*/  MUFU.EX2 R22, R3 ;  /* 0x0000000300167308 */ /* 0x0005220000000800 */
[----:B---3--:R-:W-:Y:S02]  /*5dd0*/  FADD.FTZ R4, R155, R115 ;  /* 0x000000739b047221 */ /* 0x008fe40000010000 */
[----:B------:R-:W-:Y:S02]  /*5de0*/  IMAD.MOV.U32 R115, RZ, RZ, R124 ;  /* 0x000000ffff737224 */ /* 0x000fe400078e007c */
[----:B------:R-:W-:-:S03]  /*5df0*/  FADD.FTZ R4, R142, R4 ;  /* 0x000000048e047221 */ /* 0x000fc60000010000 */
[----:B------:R3:W-:Y:S01]  /*5e00*/  MUFU.EX2 R15, R5 ;  /* 0x00000005000f7308 */ /* 0x0007e20000000800 */
[----:B--2---:R-:W-:-:S07]  /*5e10*/  FFMA.FTZ R3, R168, c[0x0][0x2d0], -R7 ;  /* 0x0000b400a8037a23 */ /* 0x004fce0000010807 */
[----:B------:R2:W-:Y:S01]  /*5e20*/  MUFU.EX2 R12, R0 ;  /* 0x00000000000c7308 */ /* 0x0005e20000000800 */
[----:B------:R-:W-:Y:S01]  /*5e30*/  FFMA.FTZ R7, R112, c[0x0][0x2d0], -R7 ;  /* 0x0000b40070077a23 */ /* 0x000fe20000010807 */
[----:B----4-:R-:W-:Y:S01]  /*5e40*/  F2FP.BF16.PACK_AB R187, R22, R23 ;  /* 0x0000001716bb723e */ /* 0x010fe200000010ff */
[----:B------:R-:W-:Y:S02]  /*5e50*/  IMAD.MOV.U32 R112, RZ, RZ, R140 ;  /* 0x000000ffff707224 */ /* 0x000fe400078e008c */
[----:B---3--:R-:W-:-:S03]  /*5e60*/  FADD.FTZ R5, R227, R224 ;  /* 0x000000e0e3057221 */ /* 0x008fc60000010000 */
[----:B------:R3:W4:Y:S01]  /*5e70*/  MUFU.EX2 R20, R3 ;  /* 0x0000000300147308 */ /* 0x0007220000000800 */
[C---:B------:R-:W-:Y:S07]  /*5e80*/  HMMA.16816.F32.BF16 R136, R184.reuse, R148, R136 ;  /* 0x00000094b888723c */ /* 0x040fee0000041888 */
[----:B------:R1:W1:Y:S01]  /*5e90*/  MUFU.EX2 R10, R6 ;  /* 0x00000006000a7308 */ /* 0x0002620000000800 */
[----:B--2---:R-:W-:Y:S01]  /*5ea0*/  FADD.FTZ R0, R152, R13 ;  /* 0x0000000d98007221 */ /* 0x004fe20000010000 */
[----:B------:R-:W-:Y:S01]  /*5eb0*/  HMMA.16816.F32.BF16 R144, R184, R150, R144 ;  /* 0x00000096b890723c */ /* 0x000fe20000041890 */
[----:B---3--:R-:W-:-:S05]  /*5ec0*/  FADD.FTZ R3, R154, R153 ;  /* 0x000000999a037221 */ /* 0x008fca0000010000 */
[----:B------:R2:W3:Y:S01]  /*5ed0*/  MUFU.EX2 R14, R7 ;  /* 0x00000007000e7308 */ /* 0x0004e20000000800 */
[----:B----4-:R-:W-:Y:S01]  /*5ee0*/  F2FP.BF16.PACK_AB R124, R20, R21 ;  /* 0x00000015147c723e */ /* 0x010fe200000010ff */
[----:B-1----:R-:W-:Y:S01]  /*5ef0*/  HMMA.16816.F32.BF16 R156, R184, R164, R156 ;  /* 0x000000a4b89c723c */ /* 0x002fe2000004189c */
[----:B------:R-:W-:Y:S01]  /*5f00*/  FADD.FTZ R6, R143, R5 ;  /* 0x000000058f067221 */ /* 0x000fe20000010000 */
[----:B------:R-:W-:Y:S01]  /*5f10*/  F2FP.BF16.PACK_AB R125, R10, R9 ;  /* 0x000000090a7d723e */ /* 0x000fe200000010ff */
[----:B------:R-:W-:Y:S01]  /*5f20*/  FADD.FTZ R5, R127, R3 ;  /* 0x000000037f057221 */ /* 0x000fe20000010000 */
[----:B------:R-:W-:Y:S01]  /*5f30*/  F2FP.BF16.PACK_AB R127, R12, R11 ;  /* 0x0000000b0c7f723e */ /* 0x000fe200000010ff */
[----:B------:R-:W-:-:S03]  /*5f40*/  FADD.FTZ R3, R206, R4 ;  /* 0x00000004ce037221 */ /* 0x000fc60000010000 */
[C---:B------:R-:W-:Y:S01]  /*5f50*/  HMMA.16816.F32.BF16 R160, R184.reuse, R166, R160 ;  /* 0x000000a6b8a0723c */ /* 0x040fe200000418a0 */
[----:B------:R-:W-:Y:S02]  /*5f60*/  FADD.FTZ R5, R207, R5 ;  /* 0x00000005cf057221 */ /* 0x000fe40000010000 */
[----:B------:R-:W-:Y:S02]  /*5f70*/  FADD.FTZ R4, R116, R3 ;  /* 0x0000000374047221 */ /* 0x000fe40000010000 */
[----:B--2---:R-:W-:Y:S01]  /*5f80*/  FADD.FTZ R7, R126, R0 ;  /* 0x000000007e077221 */ /* 0x004fe20000010000 */
[----:B---3--:R-:W-:Y:S01]  /*5f90*/  F2FP.BF16.PACK_AB R126, R14, R15 ;  /* 0x0000000f0e7e723e */ /* 0x008fe200000010ff */
[----:B------:R-:W-:Y:S01]  /*5fa0*/  FADD.FTZ R0, R208, R6 ;  /* 0x00000006d0007221 */ /* 0x000fe20000010000 */
[----:B------:R-:W-:Y:S01]  /*5fb0*/  HMMA.16816.F32.BF16 R172, R184, R180, R172 ;  /* 0x000000b4b8ac723c */ /* 0x000fe200000418ac */
[----:B------:R-:W-:Y:S02]  /*5fc0*/  FADD.FTZ R7, R247, R7 ;  /* 0x00000007f7077221 */ /* 0x000fe40000010000 */
[----:B------:R-:W-:-:S02]  /*5fd0*/  FADD.FTZ R6, R213, R0 ;  /* 0x00000000d5067221 */ /* 0x000fc40000010000 */
[----:B------:R-:W-:Y:S02]  /*5fe0*/  FADD.FTZ R3, R117, R5 ;  /* 0x0000000575037221 */ /* 0x000fe40000010000 */
[----:B------:R-:W-:Y:S01]  /*5ff0*/  FADD.FTZ R0, R246, R7 ;  /* 0x00000007f6007221 */ /* 0x000fe20000010000 */
[----:B------:R-:W-:Y:S01]  /*6000*/  HMMA.16816.F32.BF16 R176, R184, R182, R176 ;  /* 0x000000b6b8b0723c */ /* 0x000fe200000418b0 */
[----:B------:R-:W-:Y:S02]  /*6010*/  FADD.FTZ R8, R215, R6 ;  /* 0x00000006d7087221 */ /* 0x000fe40000010000 */
[----:B------:R-:W-:Y:S02]  /*6020*/  FADD.FTZ R7, R118, R4 ;  /* 0x0000000476077221 */ /* 0x000fe40000010000 */
[----:B------:R-:W-:Y:S02]  /*6030*/  FADD.FTZ R6, R119, R3 ;  /* 0x0000000377067221 */ /* 0x000fe40000010000 */
[----:B------:R-:W-:Y:S01]  /*6040*/  FADD.FTZ R5, R225, R0 ;  /* 0x00000000e1057221 */ /* 0x000fe20000010000 */
[----:B------:R-:W-:Y:S01]  /*6050*/  HMMA.16816.F32.BF16 R140, R124, R148, R64 ;  /* 0x000000947c8c723c */ /* 0x000fe20000041840 */
[----:B------:R-:W-:-:S02]  /*6060*/  FADD.FTZ R4, R216, R8 ;  /* 0x00000008d8047221 */ /* 0x000fc40000010000 */
[----:B------:R-:W-:Y:S02]  /*6070*/  FADD.FTZ R3, R112, R7 ;  /* 0x0000000770037221 */ /* 0x000fe40000010000 */
[----:B------:R-:W-:Y:S02]  /*6080*/  FADD.FTZ R0, R113, R6 ;  /* 0x0000000671007221 */ /* 0x000fe40000010000 */
[----:B------:R-:W-:Y:S01]  /*6090*/  FADD.FTZ R6, R245, R5 ;  /* 0x00000005f5067221 */ /* 0x000fe20000010000 */
[----:B------:R-:W-:Y:S01]  /*60a0*/  HMMA.16816.F32.BF16 R152, R124, R164, R52 ;  /* 0x000000a47c98723c */ /* 0x000fe20000041834 */
[----:B------:R-:W-:Y:S02]  /*60b0*/  FADD.FTZ R5, R214, R4 ;  /* 0x00000004d6057221 */ /* 0x000fe40000010000 */
[----:B------:R-:W-:Y:S02]  /*60c0*/  FADD.FTZ R4, R114, R3 ;  /* 0x0000000372047221 */ /* 0x000fe40000010000 */
[----:B------:R-:W-:-:S02]  /*60d0*/  FADD.FTZ R3, R115, R0 ;  /* 0x0000000073037221 */ /* 0x000fc40000010000 */
        /* <DEDUP_REMOVED lines=16> */
[C---:B------:R-:W-:Y:S01]  /*61e0*/  HMMA.16816.F32.BF16 R164, R124.reuse, R166, R48 ;  /* 0x000000a67ca4723c */ /* 0x040fe20000041830 */
        /* <DEDUP_REMOVED lines=14> */
[-C--:B------:R-:W-:Y:S01]  /*62d0*/  HMMA.16816.F32.BF16 R184, R184, R18.reuse, R68 ;  /* 0x00000012b8b8723c */ /* 0x080fe20000041844 */
        /* <DEDUP_REMOVED lines=8> */
[----:B------:R-:W-:Y:S02]  /*6360*/  FADD.FTZ R252, R190, R252 ;  /* 0x000000fcbefc7221 */ /* 0x000fe40000010000 */
[----:B------:R-:W-:Y:S02]  /*6370*/  FADD.FTZ R251, R129, R251 ;  /* 0x000000fb81fb7221 */ /* 0x000fe40000010000 */
[----:B------:R-:W-:Y:S02]  /*6380*/  FADD.FTZ R0, R57, R0 ;  /* 0x0000000039007221 */ /* 0x000fe40000010000 */
        /* <DEDUP_REMOVED lines=25> */
[----:B------:R-:W-:Y:S01]  /*6520*/  FADD.FTZ R252, R90, R252 ;  /* 0x000000fc5afc7221 */ /* 0x000fe20000010000 */
[----:B------:R1:W-:Y:S01]  /*6530*/  STL [R1], R0 ;  /* 0x0000000001007387 */ /* 0x0003e20000100800 */
        /* <DEDUP_REMOVED lines=18> */
[----:B------:R-:W-:Y:S01]  /*6660*/  FADD.FTZ R251, R22, R251 ;  /* 0x000000fb16fb7221 */ /* 0x000fe20000010000 */
[----:B------:R-:W-:Y:S05]  /*6670*/  @!P2 BRA `(.L_x_2) ;  /* 0x000043200000a947 */ /* 0x000fea0003800000 */
[----:B-1---5:R-:W-:Y:S01]  /*6680*/  SHF.R.S32.HI R115, RZ, 0x1f, R76 ;  /* 0x0000001fff737819 */ /* 0x022fe2000001144c */
[----:B------:R-:W-:Y:S01]  /*6690*/  IMAD.MOV.U32 R3, RZ, RZ, R132 ;  /* 0x000000ffff037224 */ /* 0x000fe200078e0084 */
[----:B------:R-:W-:Y:S01]  /*66a0*/  MOV R0, R133 ;  /* 0x0000008500007202 */ /* 0x000fe20000000f00 */
[----:B------:R-:W-:Y:S01]  /*66b0*/  IMAD.MOV.U32 R134, RZ, RZ, R2 ;  /* 0x000000ffff867224 */ /* 0x000fe200078e0002 */
[----:B------:R-:W-:Y:S01]  /*66c0*/  MOV R128, R131 ;  /* 0x0000008300807202 */ /* 0x000fe20000000f00 */
[C---:B------:R-:W-:Y:S01]  /*66d0*/  IMAD.SHL.U32 R246, R76.reuse, 0x2, RZ ;  /* 0x000000024cf67824 */ /* 0x040fe200078e00ff */
[----:B------:R-:W-:Y:S01]  /*66e0*/  SHF.L.U64.HI R247, R76, 0x1, R115 ;  /* 0x000000014cf77819 */ /* 0x000fe20000010273 */
[----:B------:R-:W-:-:S03]  /*66f0*/  UIADD3 UR9, UR9, -0x2, URZ ;  /* 0xfffffffe09097890 */ /* 0x000fc6000fffe03f */
[----:B------:R-:W2:Y:S02]  /*6700*/  LDL R115, [R1+0x8] ;  /* 0x0000080001737983 */ /* 0x000ea40000100800 */
[----:B--2---:R-:W-:Y:S01]  /*6710*/  SHF.L.U32 R245, R115, 0x1, RZ ;  /* 0x0000000173f57819 */ /* 0x004fe200000006ff */
[----:B------:R-:W-:Y:S06]  /*6720*/  BRA `(.L_x_3) ;  /* 0x0000040000007947 */ /* 0x000fec0003800000 */
.L_x_5:
[----:B------:R-:W2:Y:S01]  /*6730*/  LDL R130, [R1+0x4] ;  /* 0x0000040001827983 */ /* 0x000ea20000100800 */
[----:B------:R-:W-:Y:S01]  /*6740*/  UIMAD UR4, UR9, 0x70, UR11 ;  /* 0x00000070090478a4 */ /* 0x000fe2000f8e020b */
[----:B------:R-:W-:Y:S05]  /*6750*/  IMAD.MOV.U32 R248, RZ, RZ, RZ ;  /* 0x000000fffff87224 */ /* 0x000fea00078e00ff */
[----:B------:R-:W-:Y:S05]  /*6760*/  IMAD.U32 R129, RZ, RZ, UR4 ;  /* 0x00000004ff817e24 */ /* 0x000fea000f8e00ff */
[----:B--2---:R-:W-:Y:S05]  /*6770*/  IADD3 R129, R129, -0x70, R130 ;  /* 0xffffff9081817810 */ /* 0x004fea0007ffe082 */
[----:B------:R-:W-:Y:S04]  /*6780*/  @P0 IMAD.HI.U32 R130, R129, c[0x0][0x2bc], RZ ;  /* 0x0000af0081820a27 */ /* 0x000fe800078e00ff */
[--C-:B------:R-:W-:Y:S01]  /*6790*/  IMAD.MOV.U32 R2, RZ, RZ, R129.reuse ;  /* 0x000000ffff027224 */ /* 0x100fe200078e0081 */
[----:B------:R-:W-:Y:S04]  /*67a0*/  @P0 SHF.R.U32.HI R2, RZ, c[0x0][0x2c0], R130 ;  /* 0x0000b000ff020a19 */ /* 0x000fe80000011682 */
[C---:B------:R-:W-:Y:S04]  /*67b0*/  @!P1 IADD3 R131, P2, R2.reuse, UR16, RZ ;  /* 0x0000001002839c10 */ /* 0x040fe8000ff5e0ff */
[----:B------:R-:W-:Y:S01]  /*67c0*/  @!P1 LEA.HI.X.SX32 R132, R2, UR14, 0x1, P2 ;  /* 0x0000000e02849c11 */ /* 0x000fe200090f0eff */
[----:B------:R-:W-:Y:S01]  /*67d0*/  IMAD.MOV R2, RZ, RZ, -R2 ;  /* 0x000000ffff027224 */ /* 0x000fe200078e0a02 */
[C---:B------:R-:W-:Y:S03]  /*67e0*/  @!P1 LEA R130, P2, R131.reuse, c[0x0][0x2a0], 0x2 ;  /* 0x0000a80083829a11 */ /* 0x040fe600078410ff */
[----:B------:R-:W-:Y:S01]  /*67f0*/  IMAD R249, R2, c[0x0][0x2b8], R129 ;  /* 0x0000ae0002f97a24 */ /* 0x000fe200078e0281 */
[----:B------:R-:W-:Y:S04]  /*6800*/  @!P1 LEA.HI.X R131, R131, c[0x0][0x2a4], R132, 0x2, P2 ;  /* 0x0000a90083839a11 */ /* 0x000fe800010f1484 */
[----:B------:R-:W-:Y:S01]  /*6810*/  SHF.R.S32.HI R2, RZ, 0x1f, R249 ;  /* 0x0000001fff027819 */ /* 0x000fe200000114f9 */
[----:B------:R1:W2:Y:S04]  /*6820*/  @!P1 LDG.E R248, [R130.64] ;  /* 0x0000000c82f89981 */ /* 0x0002a8000c1e1900 */
[----:B------:R-:W-:Y:S04]  /*6830*/  IMAD R2, R2, c[0x0][0x1e0], RZ ;  /* 0x0000780002027a24 */ /* 0x000fe800078e02ff */
[C---:B------:R-:W-:Y:S02]  /*6840*/  IMAD R2, R249.reuse, c[0x0][0x1e4], R2 ;  /* 0x00007900f9027a24 */ /* 0x040fe400078e0202 */
[----:B-1----:R-:W-:Y:S04]  /*6850*/  IMAD.WIDE.U32 R130, R249, c[0x0][0x1e0], RZ ;  /* 0x00007800f9827a25 */ /* 0x002fe800078e00ff */
[----:B------:R-:W-:Y:S01]  /*6860*/  IMAD.IADD R131, R131, 0x1, R2 ;  /* 0x0000000183837824 */ /* 0x000fe200078e0202 */
[----:B--2---:R-:W-:Y:S03]  /*6870*/  SHF.R.S32.HI R129, RZ, 0x1f, R248 ;  /* 0x0000001fff817819 */ /* 0x004fe600000114f8 */
[----:B------:R-:W-:Y:S04]  /*6880*/  IMAD.WIDE.U32 R130, R248, c[0x0][0x1f0], R130 ;  /* 0x00007c00f8827a25 */ /* 0x000fe800078e0082 */
[----:B------:R-:W-:Y:S01]  /*6890*/  IMAD R129, R129, c[0x0][0x1f0], RZ ;  /* 0x00007c0081817a24 */ /* 0x000fe200078e02ff */
[----:B------:R-:W-:Y:S03]  /*68a0*/  IADD3 R2, P4, R130, UR20, RZ ;  /* 0x0000001482027c10 */ /* 0x000fe6000ff9e0ff */
[----:B------:R-:W-:Y:S01]  /*68b0*/  IMAD R130, R248, c[0x0][0x1f4], R129 ;  /* 0x00007d00f8827a24 */ /* 0x000fe200078e0281 */
[C---:B------:R-:W-:Y:S04]  /*68c0*/  LEA R129, P2, R2.reuse, c[0x0][0x1c8], 0x1 ;  /* 0x0000720002817a11 */ /* 0x040fe800078408ff */
[----:B------:R-:W-:Y:S01]  /*68d0*/  IADD3.X R130, R131, UR15, R130, P4, !PT ;  /* 0x0000000f83827c10 */ /* 0x000fe2000a7fe482 */
[----:B------:R-:W1:Y:S03]  /*68e0*/  SHFL.IDX PT, R132, R129, RZ, 0x181f ;  /* 0x00181fff81847589 */ /* 0x000e6600000e0000 */
[----:B------:R-:W-:Y:S01]  /*68f0*/  LEA.HI.X R2, R2, c[0x0][0x1cc], R130, 0x1, P2 ;  /* 0x0000730002027a11 */ /* 0x000fe200010f0c82 */
[----:B------:R-:W-:Y:S04]  /*6900*/  SHFL.IDX PT, R192, R129, 0x2, 0x181f ;  /* 0x00581f0081c07f89 */ /* 0x000fe800000e0000 */
[----:B------:R-:W2:Y:S04]  /*6910*/  SHFL.IDX PT, R133, R2, RZ, 0x181f ;  /* 0x00181fff02857589 */ /* 0x000ea800000e0000 */
[----:B------:R-:W3:Y:S04]  /*6920*/  SHFL.IDX PT, R130, R129, 0x1, 0x181f ;  /* 0x00381f0081827f89 */ /* 0x000ee800000e0000 */
[----:B------:R-:W4:Y:S04]  /*6930*/  SHFL.IDX PT, R131, R2, 0x1, 0x181f ;  /* 0x00381f0002837f89 */ /* 0x000f2800000e0000 */
[----:B------:R-:W5:Y:S04]  /*6940*/  SHFL.IDX PT, R190, R129, 0x3, 0x181f ;  /* 0x00781f0081be7f89 */ /* 0x000f6800000e0000 */
[----:B------:R-:W5:Y:S01]  /*6950*/  SHFL.IDX PT, R189, R2, 0x2, 0x181f ;  /* 0x00581f0002bd7f89 */ /* 0x000f6200000e0000 */
[-C--:B-1----:R-:W-:Y:S03]  /*6960*/  IADD3 R132, P4, R132, R246.reuse, RZ ;  /* 0x000000f684847210 */ /* 0x082fe60007f9e0ff */
[----:B------:R-:W1:Y:S04]  /*6970*/  SHFL.IDX PT, R188, R129, 0x4, 0x181f ;  /* 0x00981f0081bc7f89 */ /* 0x000e6800000e0000 */
[----:B------:R-:W1:Y:S01]  /*6980*/  SHFL.IDX PT, R191, R129, 0x5, 0x181f ;  /* 0x00b81f0081bf7f89 */ /* 0x000e6200000e0000 */
[--C-:B--2---:R-:W-:Y:S03]  /*6990*/  IMAD.X R133, R133, 0x1, R247.reuse, P4 ;  /* 0x0000000185857824 */ /* 0x104fe600020e06f7 */
[----:B------:R-:W2:Y:S01]  /*69a0*/  SHFL.IDX PT, R196, R2, 0x3, 0x181f ;  /* 0x00781f0002c47f89 */ /* 0x000ea200000e0000 */
[-C--:B---3--:R-:W-:Y:S03]  /*69b0*/  IADD3 R130, P2, R130, R246.reuse, RZ ;  /* 0x000000f682827210 */ /* 0x088fe60007f5e0ff */
[----:B------:R3:W-:Y:S01]  /*69c0*/  LDGSTS.E.BYPASS.LTC128B.128 [R245+0x3900], [R132.64], !P3 ;  /* 0x0390000084f57fae */ /* 0x0007e2000d901d4c */
[-C--:B----4-:R-:W-:Y:S02]  /*69d0*/  IADD3.X R131, R131, R247.reuse, RZ, P2, !PT ;  /* 0x000000f783837210 */ /* 0x090fe400017fe4ff */
[-C--:B------:R-:W-:Y:S01]  /*69e0*/  IADD3 R192, P2, R192, R246.reuse, RZ ;  /* 0x000000f6c0c07210 */ /* 0x080fe20007f5e0ff */
[----:B------:R-:W4:Y:S01]  /*69f0*/  SHFL.IDX PT, R195, R2, 0x4, 0x181f ;  /* 0x00981f0002c37f89 */ /* 0x000f2200000e0000 */
[-C--:B-----5:R-:W-:Y:S03]  /*6a00*/  IADD3 R190, P6, R190, R246.reuse, RZ ;  /* 0x000000f6bebe7210 */ /* 0x0a0fe60007fde0ff */
[----:B------:R5:W-:Y:S01]  /*6a10*/  LDGSTS.E.BYPASS.LTC128B.128 [R245+0x4100], [R130.64], !P3 ;  /* 0x0410000082f57fae */ /* 0x000be2000d901d4c */
[--C-:B------:R-:W-:Y:S03]  /*6a20*/  IMAD.X R193, R189, 0x1, R247.reuse, P2 ;  /* 0x00000001bdc17824 */ /* 0x100fe600010e06f7 */
[----:B------:R-:W5:Y:S01]  /*6a30*/  SHFL.IDX PT, R129, R129, 0x6, 0x181f ;  /* 0x00d81f0081817f89 */ /* 0x000f6200000e0000 */
[-C--:B-1----:R-:W-:Y:S03]  /*6a40*/  IADD3 R188, P5, R188, R246.reuse, RZ ;  /* 0x000000f6bcbc7210 */ /* 0x082fe60007fbe0ff */
[----:B------:R-:W1:Y:S04]  /*6a50*/  SHFL.IDX PT, R194, R2, 0x5, 0x181f ;  /* 0x00b81f0002c27f89 */ /* 0x000e6800000e0000 */
[----:B------:R-:W1:Y:S04]  /*6a60*/  SHFL.IDX PT, R2, R2, 0x6, 0x181f ;  /* 0x00d81f0002027f89 */ /* 0x000e6800000e0000 */
[----:B------:R1:W-:Y:S01]  /*6a70*/  LDGSTS.E.BYPASS.LTC128B.128 [R245+0x4900], [R192.64], !P3 ;  /* 0x04900000c0f57fae */ /* 0x0003e2000d901d4c */
[-C--:B---3--:R-:W-:Y:S01]  /*6a80*/  IADD3 R132, P4, R191, R246.reuse, RZ ;  /* 0x000000f6bf847210 */ /* 0x088fe20007f9e0ff */
[--C-:B--2---:R-:W-:Y:S02]  /*6a90*/  IMAD.X R191, R196, 0x1, R247.reuse, P6 ;  /* 0x00000001c4bf7824 */ /* 0x104fe400030e06f7 */
[--C-:B----4-:R-:W-:Y:S03]  /*6aa0*/  IMAD.X R189, R195, 0x1, R247.reuse, P5 ;  /* 0x00000001c3bd7824 */ /* 0x110fe600028e06f7 */
[----:B------:R2:W-:Y:S01]  /*6ab0*/  LDGSTS.E.BYPASS.LTC128B.128 [R245+0x5100], [R190.64], !P3 ;  /* 0x05100000bef57fae */ /* 0x0005e2000d901d4c */
[----:B-----5:R-:W-:Y:S03]  /*6ac0*/  IADD3 R130, P2, R129, R246, RZ ;  /* 0x000000f681827210 */ /* 0x020fe60007f5e0ff */
[----:B------:R2:W-:Y:S01]  /*6ad0*/  LDGSTS.E.BYPASS.LTC128B.128 [R245+0x5900], [R188.64], !P3 ;  /* 0x05900000bcf57fae */ /* 0x0005e2000d901d4c */
[----:B-1----:R-:W-:Y:S01]  /*6ae0*/  IADD3.X R133, R194, R247, RZ, P4, !PT ;  /* 0x000000f7c2857210 */ /* 0x002fe200027fe4ff */
[----:B------:R-:W-:Y:S04]  /*6af0*/  IMAD.X R131, R2, 0x1, R247, P2 ;  /* 0x0000000102837824 */ /* 0x000fe800010e06f7 */
[----:B------:R2:W-:Y:S04]  /*6b00*/  LDGSTS.E.BYPASS.LTC128B.128 [R245+0x6100], [R132.64], !P3 ;  /* 0x0610000084f57fae */ /* 0x0005e8000d901d4c */
[----:B------:R2:W-:Y:S01]  /*6b10*/  LDGSTS.E.BYPASS.LTC128B.128 [R245+0x6900], [R130.64], !P3 ;  /* 0x0690000082f57fae */ /* 0x0005e2000d901d4c */
[----:B------:R-:W-:-:S05]  /*6b20*/  BRA `(.L_x_4) ;  /* 0x00000cc000007947 */ /* 0x000fca0003800000 */
.L_x_3:
[----:B------:R-:W-:Y:S04]  /*6b30*/  DEPBAR.LE SB0, 0x0 ;  /* 0x000080000000791a */ /* 0x000fe80000000000 */
[----:B------:R-:W-:Y:S01]  /*6b40*/  BAR.SYNC.DEFER_BLOCKING 0x0 ;  /* 0x0000000000007b1d */ /* 0x000fe20000010000 */
[C---:B------:R-:W-:Y:S01]  /*6b50*/  IMAD.WIDE.U32 R52, R249.reuse, c[0x0][0x208], RZ ;  /* 0x00008200f9347a25 */ /* 0x040fe200078e00ff */
[----:B------:R-:W-:Y:S01]  /*6b60*/  SHF.R.S32.HI R2, RZ, 0x1f, R249 ;  /* 0x0000001fff027819 */ /* 0x000fe200000114f9 */
[----:B------:R-:W-:Y:S04]  /*6b70*/  UISETP.GE.AND UP0, UPT, UR9, 0x1, UPT ;  /* 0x000000010900788c */ /* 0x000fe8000bf06270 */
[----:B------:R-:W-:Y:S04]  /*6b80*/  IMAD R2, R2, c[0x0][0x208], RZ ;  /* 0x0000820002027a24 */ /* 0x000fe800078e02ff */
[----:B------:R-:W-:Y:S04]  /*6b90*/  IMAD R2, R249, c[0x0][0x20c], R2 ;  /* 0x00008300f9027a24 */ /* 0x000fe800078e0202 */
[----:B------:R-:W-:Y:S01]  /*6ba0*/  IMAD.IADD R53, R53, 0x1, R2 ;  /* 0x0000000135357824 */ /* 0x000fe200078e0202 */
[----:B------:R-:W-:Y:S03]  /*6bb0*/  SHF.R.S32.HI R2, RZ, 0x1f, R248 ;  /* 0x0000001fff027819 */ /* 0x000fe600000114f8 */
[----:B------:R-:W-:Y:S04]  /*6bc0*/  IMAD.WIDE.U32 R60, R248, c[0x0][0x218], R52 ;  /* 0x00008600f83c7a25 */ /* 0x000fe800078e0034 */
[----:B------:R-:W-:Y:S01]  /*6bd0*/  IMAD R2, R2, c[0x0][0x218], RZ ;  /* 0x0000860002027a24 */ /* 0x000fe200078e02ff */
[----:B------:R-:W-:Y:S01]  /*6be0*/  LDSM.16.M88.4 R112, [R234+0x7100] ;  /* 0x00710000ea70783b */ /* 0x000fe20000000200 */
[----:B------:R-:W-:Y:S02]  /*6bf0*/  IADD3 R84, P2, R60, UR22, RZ ;  /* 0x000000163c547c10 */ /* 0x000fe4000ff5e0ff */
[----:B------:R-:W-:Y:S03]  /*6c00*/  IMAD R2, R248, c[0x0][0x21c], R2 ;  /* 0x00008700f8027a24 */ /* 0x000fe600078e0202 */
[----:B------:R-:W1:Y:S06]  /*6c10*/  LDSM.16.M88.4 R16, [R135+0x3900] ;  /* 0x003900008710783b */ /* 0x000e6c0000000200 */
[----:B------:R-:W2:Y:S06]  /*6c20*/  LDSM.16.M88.4 R108, [R234+0x9100] ;  /* 0x00910000ea6c783b */ /* 0x000eac0000000200 */
[----:B------:R-:W3:Y:S06]  /*6c30*/  LDSM.16.M88.4 R32, [R135+0x4100] ;  /* 0x004100008720783b */ /* 0x000eec0000000200 */
[----:B------:R-:W4:Y:S06]  /*6c40*/  LDSM.16.M88.4 R48, [R135+0x4900] ;  /* 0x004900008730783b */ /* 0x000f2c0000000200 */
[----:B------:R-:W5:Y:S06]  /*6c50*/  LDSM.16.M88.4 R64, [R135+0x5100] ;  /* 0x005100008740783b */ /* 0x000f6c0000000200 */
[----:B------:R-:W3:Y:S06]  /*6c60*/  LDSM.16.M88.4 R80, [R135+0x5900] ;  /* 0x005900008750783b */ /* 0x000eec0000000200 */
[----:B------:R-:W-:Y:S01]  /*6c70*/  LDSM.16.M88.4 R96, [R135+0x6100] ;  /* 0x006100008760783b */ /* 0x000fe20000000200 */
[-C--:B-1----:R-:W-:Y:S05]  /*6c80*/  HMMA.16816.F32.BF16 R4, R112, R16.reuse, RZ ;  /* 0x000000107004723c */ /* 0x082fea00000418ff */
[----:B------:R-:W-:Y:S03]  /*6c90*/  LDSM.16.M88.4 R188, [R135+0x6900] ;  /* 0x0069000087bc783b */ /* 0x000fe60000000200 */
[C---:B--2---:R-:W-:Y:S03]  /*6ca0*/  HMMA.16816.F32.BF16 R8, R108.reuse, R16, RZ ;  /* 0x000000106c08723c */ /* 0x044fe600000418ff */
[----:B------:R-:W-:Y:S06]  /*6cb0*/  LDSM.16.M88.4 R192, [R237+0x7100] ;  /* 0x00710000edc0783b */ /* 0x000fec0000000200 */
[----:B------:R-:W-:Y:S01]  /*6cc0*/  LDSM.16.M88.4 R196, [R238] ;  /* 0x00000000eec4783b */ /* 0x000fe20000000200 */
[-C--:B------:R-:W-:Y:S05]  /*6cd0*/  HMMA.16816.F32.BF16 R12, R108, R18.reuse, RZ ;  /* 0x000000126c0c723c */ /* 0x080fea00000418ff */
[----:B------:R-:W-:Y:S03]  /*6ce0*/  LDSM.16.M88.4 R200, [R237+0x9100] ;  /* 0x00910000edc8783b */ /* 0x000fe60000000200 */
[C---:B------:R-:W-:Y:S03]  /*6cf0*/  HMMA.16816.F32.BF16 R16, R112.reuse, R18, RZ ;  /* 0x000000127010723c */ /* 0x040fe600000418ff */
[----:B------:R-:W-:Y:S05]  /*6d00*/  LDSM.16.M88.4 R204, [R244] ;  /* 0x00000000f4cc783b */ /* 0x000fea0000000200 */
[-C--:B---3--:R-:W-:Y:S01]  /*6d10*/  HMMA.16816.F32.BF16 R20, R112, R32.reuse, RZ ;  /* 0x000000207014723c */ /* 0x088fe200000418ff */
[----:B------:R-:W-:Y:S06]  /*6d20*/  LDSM.16.M88.4 R208, [R243] ;  /* 0x00000000f3d0783b */ /* 0x000fec0000000200 */
[----:B------:R-:W-:Y:S01]  /*6d30*/  LDSM.16.M88.4 R212, [R242] ;  /* 0x00000000f2d4783b */ /* 0x000fe20000000200 */
[C---:B------:R-:W-:Y:S05]  /*6d40*/  HMMA.16816.F32.BF16 R24, R108.reuse, R32, RZ ;  /* 0x000000206c18723c */ /* 0x040fea00000418ff */
[----:B------:R-:W-:Y:S03]  /*6d50*/  LDSM.16.M88.4 R216, [R241] ;  /* 0x00000000f1d8783b */ /* 0x000fe60000000200 */
[-C--:B------:R-:W-:Y:S03]  /*6d60*/  HMMA.16816.F32.BF16 R28, R108, R34.reuse, RZ ;  /* 0x000000226c1c723c */ /* 0x080fe600000418ff */
[----:B------:R-:W-:Y:S05]  /*6d70*/  LDSM.16.M88.4 R220, [R240] ;  /* 0x00000000f0dc783b */ /* 0x000fea0000000200 */
[C---:B------:R-:W-:Y:S01]  /*6d80*/  HMMA.16816.F32.BF16 R32, R112.reuse, R34, RZ ;  /* 0x000000227020723c */ /* 0x040fe200000418ff */
[----:B------:R-:W-:Y:S07]  /*6d90*/  LDSM.16.M88.4 R224, [R239] ;  /* 0x00000000efe0783b */ /* 0x000fee0000000200 */
[-C--:B----4-:R-:W-:Y:S08]  /*6da0*/  HMMA.16816.F32.BF16 R36, R112, R48.reuse, RZ ;  /* 0x000000307024723c */ /* 0x090ff000000418ff */
[C---:B------:R-:W-:Y:S08]  /*6db0*/  HMMA.16816.F32.BF16 R40, R108.reuse, R48, RZ ;  /* 0x000000306c28723c */ /* 0x040ff000000418ff */
[-C--:B------:R-:W-:Y:S08]  /*6dc0*/  HMMA.16816.F32.BF16 R44, R108, R50.reuse, RZ ;  /* 0x000000326c2c723c */ /* 0x080ff000000418ff */
[C---:B------:R-:W-:Y:S08]  /*6dd0*/  HMMA.16816.F32.BF16 R48, R112.reuse, R50, RZ ;  /* 0x000000327030723c */ /* 0x040ff000000418ff */
[-C--:B-----5:R-:W-:Y:S08]  /*6de0*/  HMMA.16816.F32.BF16 R52, R112, R64.reuse, RZ ;  /* 0x000000407034723c */ /* 0x0a0ff000000418ff */
[C---:B------:R-:W-:Y:S07]  /*6df0*/  HMMA.16816.F32.BF16 R56, R108.reuse, R64, RZ ;  /* 0x000000406c38723c */ /* 0x040fee00000418ff */
[----:B------:R-:W-:Y:S02]  /*6e00*/  IADD3.X R64, R61, UR5, R2, P2, !PT ;  /* 0x000000053d407c10 */ /* 0x000fe400097fe402 */
[-C--:B------:R-:W-:Y:S03]  /*6e10*/  HMMA.16816.F32.BF16 R60, R108, R66.reuse, RZ ;  /* 0x000000426c3c723c */ /* 0x080fe600000418ff */
[C---:B------:R-:W-:Y:S04]  /*6e20*/  LEA R2, P2, R84.reuse, c[0x0][0x1f8], 0x1 ;  /* 0x00007e0054027a11 */ /* 0x040fe800078408ff */
[----:B------:R-:W-:Y:S01]  /*6e30*/  LEA.HI.X R84, R84, c[0x0][0x1fc], R64, 0x1, P2 ;  /* 0x00007f0054547a11 */ /* 0x000fe200010f0c40 */
[----:B------:R-:W1:Y:S01]  /*6e40*/  SHFL.IDX PT, R86, R2, RZ, 0x181f ;  /* 0x00181fff02567589 */ /* 0x000e6200000e0000 */
[C---:B------:R-:W-:Y:S05]  /*6e50*/  HMMA.16816.F32.BF16 R64, R112.reuse, R66, RZ ;  /* 0x000000427040723c */ /* 0x040fea00000418ff */
[----:B------:R-:W2:Y:S03]  /*6e60*/  SHFL.IDX PT, R85, R84, RZ, 0x181f ;  /* 0x00181fff54557589 */ /* 0x000ea600000e0000 */
[-C--:B------:R-:W-:Y:S03]  /*6e70*/  HMMA.16816.F32.BF16 R68, R112, R80.reuse, RZ ;  /* 0x000000507044723c */ /* 0x080fe600000418ff */
[----:B------:R-:W3:Y:S05]  /*6e80*/  SHFL.IDX PT, R88, R2, 0x1, 0x181f ;  /* 0x00381f0002587f89 */ /* 0x000eea00000e0000 */
[C---:B------:R-:W-:Y:S01]  /*6e90*/  HMMA.16816.F32.BF16 R72, R108.reuse, R80, RZ ;  /* 0x000000506c48723c */ /* 0x040fe200000418ff */
[----:B------:R-:W4:Y:S03]  /*6ea0*/  SHFL.IDX PT, R89, R84, 0x1, 0x181f ;  /* 0x00381f0054597f89 */ /* 0x000f2600000e0000 */
[-C--:B-1----:R-:W-:Y:S04]  /*6eb0*/  IADD3 R86, P2, R86, R246.reuse, RZ ;  /* 0x000000f656567210 */ /* 0x082fe80007f5e0ff */
[-C--:B------:R-:W-:Y:S01]  /*6ec0*/  HMMA.16816.F32.BF16 R76, R108, R82.reuse, RZ ;  /* 0x000000526c4c723c */ /* 0x080fe200000418ff */
[----:B------:R-:W1:Y:S03]  /*6ed0*/  SHFL.IDX PT, R94, R2, 0x2, 0x181f ;  /* 0x00581f00025e7f89 */ /* 0x000e6600000e0000 */
[--C-:B--2---:R-:W-:Y:S03]  /*6ee0*/  IMAD.X R87, R85, 0x1, R247.reuse, P2 ;  /* 0x0000000155577824 */ /* 0x104fe600010e06f7 */
[----:B------:R-:W2:Y:S01]  /*6ef0*/  SHFL.IDX PT, R92, R2, 0x3, 0x181f ;  /* 0x00781f00025c7f89 */ /* 0x000ea200000e0000 */
[C---:B------:R-:W-:Y:S04]  /*6f00*/  HMMA.16816.F32.BF16 R80, R112.reuse, R82, RZ ;  /* 0x000000527050723c */ /* 0x040fe800000418ff */
[-C--:B---3--:R-:W-:Y:S01]  /*6f10*/  IADD3 R88, P5, R88, R246.reuse, RZ ;  /* 0x000000f658587210 */ /* 0x088fe20007fbe0ff */
[----:B------:R3:W-:Y:S04]  /*6f20*/  LDGSTS.E.BYPASS.LTC128B.128 [R245+0x100], [R86.64], !P3 ;  /* 0x0010000056f57fae */ /* 0x0007e8000d901d4c */
[--C-:B----4-:R-:W-:Y:S02]  /*6f30*/  IMAD.X R89, R89, 0x1, R247.reuse, P5 ;  /* 0x0000000159597824 */ /* 0x110fe400028e06f7 */
[----:B------:R-:W4:Y:S06]  /*6f40*/  SHFL.IDX PT, R91, R84, 0x2, 0x181f ;  /* 0x00581f00545b7f89 */ /* 0x000f2c00000e0000 */
[----:B------:R-:W5:Y:S01]  /*6f50*/  SHFL.IDX PT, R90, R84, 0x3, 0x181f ;  /* 0x00781f00545a7f89 */ /* 0x000f6200000e0000 */
[-C--:B-1----:R-:W-:Y:S05]  /*6f60*/  IADD3 R94, P4, R94, R246.reuse, RZ ;  /* 0x000000f65e5e7210 */ /* 0x082fea0007f9e0ff */
[----:B------:R-:W-:Y:S01]  /*6f70*/  SHFL.IDX PT, R104, R84, 0x4, 0x181f ;  /* 0x00981f0054687f89 */ /* 0x000fe200000e0000 */
[-C--:B--2---:R-:W-:Y:S05]  /*6f80*/  IADD3 R92, P2, R92, R246.reuse, RZ ;  /* 0x000000f65c5c7210 */ /* 0x084fea0007f5e0ff */
[----:B------:R-:W-:Y:S06]  /*6f90*/  SHFL.IDX PT, R103, R84, 0x5, 0x181f ;  /* 0x00b81f0054677f89 */ /* 0x000fec00000e0000 */
[----:B------:R3:W-:Y:S01]  /*6fa0*/  SHFL.IDX PT, R101, R84, 0x6, 0x181f ;  /* 0x00d81f0054657f89 */ /* 0x0007e200000e0000 */
[--C-:B----4-:R-:W-:Y:S05]  /*6fb0*/  IMAD.X R95, R91, 0x1, R247.reuse, P4 ;  /* 0x000000015b5f7824 */ /* 0x110fea00020e06f7 */
[----:B------:R1:W-:Y:S01]  /*6fc0*/  LDGSTS.E.BYPASS.LTC128B.128 [R245+0x900], [R88.64], !P3 ;  /* 0x0090000058f57fae */ /* 0x0003e2000d901d4c */
[--C-:B-----5:R-:W-:Y:S05]  /*6fd0*/  IMAD.X R93, R90, 0x1, R247.reuse, P2 ;  /* 0x000000015a5d7824 */ /* 0x120fea00010e06f7 */
[----:B------:R-:W2:Y:S06]  /*6fe0*/  SHFL.IDX PT, R100, R2, 0x4, 0x181f ;  /* 0x00981f0002647f89 */ /* 0x000eac00000e0000 */
[----:B------:R-:W4:Y:S01]  /*6ff0*/  SHFL.IDX PT, R102, R2, 0x5, 0x181f ;  /* 0x00b81f0002667f89 */ /* 0x000f2200000e0000 */
[-C--:B---3--:R-:W-:Y:S05]  /*7000*/  HMMA.16816.F32.BF16 R84, R112, R96.reuse, RZ ;  /* 0x000000607054723c */ /* 0x088fea00000418ff */
[----:B------:R-:W3:Y:S06]  /*7010*/  SHFL.IDX PT, R2, R2, 0x6, 0x181f ;  /* 0x00d81f0002027f89 */ /* 0x000eec00000e0000 */
[----:B------:R5:W-:Y:S01]  /*7020*/  LDGSTS.E.BYPASS.LTC128B.128 [R245+0x1100], [R94.64], !P3 ;  /* 0x011000005ef57fae */ /* 0x000be2000d901d4c */
[C---:B-1----:R-:W-:Y:S05]  /*7030*/  HMMA.16816.F32.BF16 R88, R108.reuse, R96, RZ ;  /* 0x000000606c58723c */ /* 0x042fea00000418ff */
[----:B------:R5:W-:Y:S02]  /*7040*/  LDGSTS.E.BYPASS.LTC128B.128 [R245+0x1900], [R92.64], !P3 ;  /* 0x019000005cf57fae */ /* 0x000be4000d901d4c */
[-C--:B--2---:R-:W-:Y:S02]  /*7050*/  IADD3 R96, P5, R100, R246.reuse, RZ ;  /* 0x000000f664607210 */ /* 0x084fe40007fbe0ff */
[-C--:B----4-:R-:W-:Y:S03]  /*7060*/  IADD3 R102, P4, R102, R246.reuse, RZ ;  /* 0x000000f666667210 */ /* 0x090fe60007f9e0ff */
[--C-:B------:R-:W-:Y:S02]  /*7070*/  IMAD.X R97, R104, 0x1, R247.reuse, P5 ;  /* 0x0000000168617824 */ /* 0x100fe400028e06f7 */
[--C-:B------:R-:W-:Y:S01]  /*7080*/  IMAD.X R103, R103, 0x1, R247.reuse, P4 ;  /* 0x0000000167677824 */ /* 0x100fe200020e06f7 */
[----:B---3--:R-:W-:Y:S02]  /*7090*/  IADD3 R100, P2, R2, R246, RZ ;  /* 0x000000f602647210 */ /* 0x008fe40007f5e0ff */
[----:B------:R1:W-:Y:S03]  /*70a0*/  LDGSTS.E.BYPASS.LTC128B.128 [R245+0x2100], [R96.64], !P3 ;  /* 0x0210000060f57fae */ /* 0x0003e6000d901d4c */
[----:B------:R-:W-:Y:S01]  /*70b0*/  IMAD.X R101, R101, 0x1, R247, P2 ;  /* 0x0000000165657824 */ /* 0x000fe200010e06f7 */
[----:B------:R-:W-:Y:S02]  /*70c0*/  PLOP3.LUT P2, PT, PT, PT, UP0, 0x80, 0x0 ;  /* 0x000000000000781c */ /* 0x000fe40003f4f008 */
[----:B------:R2:W-:Y:S06]  /*70d0*/  LDGSTS.E.BYPASS.LTC128B.128 [R245+0x2900], [R102.64], !P3 ;  /* 0x0290000066f57fae */ /* 0x0005ec000d901d4c */
[----:B------:R2:W-:Y:S01]  /*70e0*/  LDGSTS.E.BYPASS.LTC128B.128 [R245+0x3100], [R100.64], !P3 ;  /* 0x0310000064f57fae */ /* 0x0005e2000d901d4c */
[-C--:B-----5:R-:W-:Y:S05]  /*70f0*/  HMMA.16816.F32.BF16 R92, R108, R98.reuse, RZ ;  /* 0x000000626c5c723c */ /* 0x0a0fea00000418ff */
[----:B------:R-:W0:Y:S03]  /*7100*/  LDGDEPBAR ;  /* 0x00000000000079af */ /* 0x000e260000000000 */
[C---:B-1----:R-:W-:Y:S08]  /*7110*/  HMMA.16816.F32.BF16 R96, R112.reuse, R98, RZ ;  /* 0x000000627060723c */ /* 0x042ff000000418ff */
[-C--:B--2---:R-:W-:Y:S08]  /*7120*/  HMMA.16816.F32.BF16 R100, R112, R188.reuse, RZ ;  /* 0x000000bc7064723c */ /* 0x084ff000000418ff */
[C---:B------:R-:W-:Y:S08]  /*7130*/  HMMA.16816.F32.BF16 R104, R108.reuse, R188, RZ ;  /* 0x000000bc6c68723c */ /* 0x040ff000000418ff */
[-C--:B------:R-:W-:Y:S08]  /*7140*/  HMMA.16816.F32.BF16 R108, R108, R190.reuse, RZ ;  /* 0x000000be6c6c723c */ /* 0x080ff000000418ff */
[----:B------:R-:W-:Y:S01]  /*7150*/  HMMA.16816.F32.BF16 R112, R112, R190, RZ ;  /* 0x000000be7070723c */ /* 0x000fe200000418ff */
[----:B------:R-:W-:Y:S07]  /*7160*/  LDSM.16.M88.4 R188, [R235+0x7100] ;  /* 0x00710000ebbc783b */ /* 0x000fee0000000200 */
[-C--:B------:R-:W-:Y:S08]  /*7170*/  HMMA.16816.F32.BF16 R4, R192, R196.reuse, R4 ;  /* 0x000000c4c004723c */ /* 0x080ff00000041804 */
[C---:B------:R-:W-:Y:S08]  /*7180*/  HMMA.16816.F32.BF16 R8, R200.reuse, R196, R8 ;  /* 0x000000c4c808723c */ /* 0x040ff00000041808 */
[-C--:B------:R-:W-:Y:S08]  /*7190*/  HMMA.16816.F32.BF16 R12, R200, R198.reuse, R12 ;  /* 0x000000c6c80c723c */ /* 0x080ff0000004180c */
[C---:B------:R-:W-:Y:S01]  /*71a0*/  HMMA.16816.F32.BF16 R16, R192.reuse, R198, R16 ;  /* 0x000000c6c010723c */ /* 0x040fe20000041810 */
[----:B------:R-:W1:Y:S07]  /*71b0*/  LDSM.16.M88.4 R196, [R233+0x3900] ;  /* 0x00390000e9c4783b */ /* 0x000e6e0000000200 */
[-C--:B------:R-:W-:Y:S08]  /*71c0*/  HMMA.16816.F32.BF16 R20, R192, R204.reuse, R20 ;  /* 0x000000ccc014723c */ /* 0x080ff00000041814 */
[C---:B------:R-:W-:Y:S08]  /*71d0*/  HMMA.16816.F32.BF16 R24, R200.reuse, R204, R24 ;  /* 0x000000ccc818723c */ /* 0x040ff00000041818 */
[-C--:B------:R-:W-:Y:S08]  /*71e0*/  HMMA.16816.F32.BF16 R28, R200, R206.reuse, R28 ;  /* 0x000000cec81c723c */ /* 0x080ff0000004181c */
[C---:B------:R-:W-:Y:S01]  /*71f0*/  HMMA.16816.F32.BF16 R32, R192.reuse, R206, R32 ;  /* 0x000000cec020723c */ /* 0x040fe20000041820 */
[----:B------:R-:W2:Y:S07]  /*7200*/  LDSM.16.M88.4 R204, [R235+0x9100] ;  /* 0x00910000ebcc783b */ /* 0x000eae0000000200 */
[-C--:B------:R-:W-:Y:S08]  /*7210*/  HMMA.16816.F32.BF16 R36, R192, R208.reuse, R36 ;  /* 0x000000d0c024723c */ /* 0x080ff00000041824 */
[C---:B------:R-:W-:Y:S08]  /*7220*/  HMMA.16816.F32.BF16 R40, R200.reuse, R208, R40 ;  /* 0x000000d0c828723c */ /* 0x040ff00000041828 */
[-C--:B------:R-:W-:Y:S08]  /*7230*/  HMMA.16816.F32.BF16 R44, R200, R210.reuse, R44 ;  /* 0x000000d2c82c723c */ /* 0x080ff0000004182c */
[C---:B------:R-:W-:Y:S01]  /*7240*/  HMMA.16816.F32.BF16 R48, R192.reuse, R210, R48 ;  /* 0x000000d2c030723c */ /* 0x040fe20000041830 */
[----:B------:R-:W3:Y:S07]  /*7250*/  LDSM.16.M88.4 R208, [R233+0x4100] ;  /* 0x00410000e9d0783b */ /* 0x000eee0000000200 */
[-C--:B------:R-:W-:Y:S08]  /*7260*/  HMMA.16816.F32.BF16 R52, R192, R212.reuse, R52 ;  /* 0x000000d4c034723c */ /* 0x080ff00000041834 */
[C---:B------:R-:W-:Y:S08]  /*7270*/  HMMA.16816.F32.BF16 R56, R200.reuse, R212, R56 ;  /* 0x000000d4c838723c */ /* 0x040ff00000041838 */
[-C--:B------:R-:W-:Y:S08]  /*7280*/  HMMA.16816.F32.BF16 R60, R200, R214.reuse, R60 ;  /* 0x000000d6c83c723c */ /* 0x080ff0000004183c */
[C---:B------:R-:W-:Y:S01]  /*7290*/  HMMA.16816.F32.BF16 R64, R192.reuse, R214, R64 ;  /* 0x000000d6c040723c */ /* 0x040fe20000041840 */
[----:B------:R-:W4:Y:S07]  /*72a0*/  LDSM.16.M88.4 R212, [R233+0x4900] ;  /* 0x00490000e9d4783b */ /* 0x000f2e0000000200 */
[-C--:B------:R-:W-:Y:S08]  /*72b0*/  HMMA.16816.F32.BF16 R68, R192, R216.reuse, R68 ;  /* 0x000000d8c044723c */ /* 0x080ff00000041844 */
[C---:B------:R-:W-:Y:S08]  /*72c0*/  HMMA.16816.F32.BF16 R72, R200.reuse, R216, R72 ;  /* 0x000000d8c848723c */ /* 0x040ff00000041848 */
[-C--:B------:R-:W-:Y:S08]  /*72d0*/  HMMA.16816.F32.BF16 R76, R200, R218.reuse, R76 ;  /* 0x000000dac84c723c */ /* 0x080ff0000004184c */
[C---:B------:R-:W-:Y:S01]  /*72e0*/  HMMA.16816.F32.BF16 R80, R192.reuse, R218, R80 ;  /* 0x000000dac050723c */ /* 0x040fe20000041850 */
[----:B------:R-:W-:Y:S07]  /*72f0*/  LDSM.16.M88.4 R216, [R233+0x5900] ;  /* 0x00590000e9d8783b */ /* 0x000fee0000000200 */
[-C--:B------:R-:W-:Y:S08]  /*7300*/  HMMA.16816.F32.BF16 R84, R192, R220.reuse, R84 ;  /* 0x000000dcc054723c */ /* 0x080ff00000041854 */
[C---:B------:R-:W-:Y:S08]  /*7310*/  HMMA.16816.F32.BF16 R88, R200.reuse, R220, R88 ;  /* 0x000000dcc858723c */ /* 0x040ff00000041858 */
[-C--:B------:R-:W-:Y:S08]  /*7320*/  HMMA.16816.F32.BF16 R92, R200, R222.reuse, R92 ;  /* 0x000000dec85c723c */ /* 0x080ff0000004185c */
[C---:B------:R-:W-:Y:S01]  /*7330*/  HMMA.16816.F32.BF16 R96, R192.reuse, R222, R96 ;  /* 0x000000dec060723c */ /* 0x040fe20000041860 */
[----:B------:R-:W-:Y:S07]  /*7340*/  LDSM.16.M88.4 R220, [R232+0x1000] ;  /* 0x00100000e8dc783b */ /* 0x000fee0000000200 */
[-C--:B------:R-:W-:Y:S08]  /*7350*/  HMMA.16816.F32.BF16 R100, R192, R224.reuse, R100 ;  /* 0x000000e0c064723c */ /* 0x080ff00000041864 */
[C---:B------:R-:W-:Y:S08]  /*7360*/  HMMA.16816.F32.BF16 R104, R200.reuse, R224, R104 ;  /* 0x000000e0c868723c */ /* 0x040ff00000041868 */
[-C--:B------:R-:W-:Y:S01]  /*7370*/  HMMA.16816.F32.BF16 R108, R200, R226.reuse, R108 ;  /* 0x000000e2c86c723c */ /* 0x080fe2000004186c */
[----:B------:R-:W5:Y:S07]  /*7380*/  LDSM.16.M88.4 R200, [R233+0x5100] ;  /* 0x00510000e9c8783b */ /* 0x000f6e0000000200 */
[----:B------:R-:W-:Y:S01]  /*7390*/  HMMA.16816.F32.BF16 R112, R192, R226, R112 ;  /* 0x000000e2c070723c */ /* 0x000fe20000041870 */
[----:B------:R-:W4:Y:S07]  /*73a0*/  LDSM.16.M88.4 R192, [R233+0x6100] ;  /* 0x00610000e9c0783b */ /* 0x000f2e0000000200 */
[-C--:B-1----:R-:W-:Y:S08]  /*73b0*/  HMMA.16816.F32.BF16 R4, R188, R196.reuse, R4 ;  /* 0x000000c4bc04723c */ /* 0x082ff00000041804 */
[C---:B--2---:R-:W-:Y:S08]  /*73c0*/  HMMA.16816.F32.BF16 R8, R204.reuse, R196, R8 ;  /* 0x000000c4cc08723c */ /* 0x044ff00000041808 */
[-C--:B------:R-:W-:Y:S08]  /*73d0*/  HMMA.16816.F32.BF16 R12, R204, R198.reuse, R12 ;  /* 0x000000c6cc0c723c */ /* 0x080ff0000004180c */
[C---:B------:R-:W-:Y:S01]  /*73e0*/  HMMA.16816.F32.BF16 R16, R188.reuse, R198, R16 ;  /* 0x000000c6bc10723c */ /* 0x040fe20000041810 */
[----:B------:R-:W1:Y:S07]  /*73f0*/  LDSM.16.M88.4 R196, [R233+0x6900] ;  /* 0x00690000e9c4783b */ /* 0x000e6e0000000200 */
[-C--:B---3--:R-:W-:Y:S08]  /*7400*/  HMMA.16816.F32.BF16 R20, R188, R208.reuse, R20 ;  /* 0x000000d0bc14723c */ /* 0x088ff00000041814 */
[C---:B------:R-:W-:Y:S08]  /*7410*/  HMMA.16816.F32.BF16 R24, R204.reuse, R208, R24 ;  /* 0x000000d0cc18723c */ /* 0x040ff00000041818 */
[-C--:B------:R-:W-:Y:S08]  /*7420*/  HMMA.16816.F32.BF16 R28, R204, R210.reuse, R28 ;  /* 0x000000d2cc1c723c */ /* 0x080ff0000004181c */
[C---:B------:R-:W-:Y:S01]  /*7430*/  HMMA.16816.F32.BF16 R32, R188.reuse, R210, R32 ;  /* 0x000000d2bc20723c */ /* 0x040fe20000041820 */
[----:B------:R-:W-:Y:S07]  /*7440*/  LDSM.16.M88.4 R208, [R232] ;  /* 0x00000000e8d0783b */ /* 0x000fee0000000200 */
[-C--:B----4-:R-:W-:Y:S08]  /*7450*/  HMMA.16816.F32.BF16 R36, R188, R212.reuse, R36 ;  /* 0x000000d4bc24723c */ /* 0x090ff00000041824 */
[C---:B------:R-:W-:Y:S08]  /*7460*/  HMMA.16816.F32.BF16 R40, R204.reuse, R212, R40 ;  /* 0x000000d4cc28723c */ /* 0x040ff00000041828 */
[-C--:B------:R-:W-:Y:S08]  /*7470*/  HMMA.16816.F32.BF16 R44, R204, R214.reuse, R44 ;  /* 0x000000d6cc2c723c */ /* 0x080ff0000004182c */
[C---:B------:R-:W-:Y:S01]  /*7480*/  HMMA.16816.F32.BF16 R48, R188.reuse, R214, R48 ;  /* 0x000000d6bc30723c */ /* 0x040fe20000041830 */
[----:B------:R-:W-:Y:S07]  /*7490*/  LDSM.16.M88.4 R212, [R236+0x9100] ;  /* 0x00910000ecd4783b */ /* 0x000fee0000000200 */
[-C--:B-----5:R-:W-:Y:S08]  /*74a0*/  HMMA.16816.F32.BF16 R52, R188, R200.reuse, R52 ;  /* 0x000000c8bc34723c */ /* 0x0a0ff00000041834 */
        /* <DEDUP_REMOVED lines=14> */
[-C--:B-1----:R-:W-:Y:S08]  /*7590*/  HMMA.16816.F32.BF16 R100, R188, R196.reuse, R100 ;  /* 0x000000c4bc64723c */ /* 0x082ff00000041864 */
[C---:B------:R-:W-:Y:S08]  /*75a0*/  HMMA.16816.F32.BF16 R104, R204.reuse, R196, R104 ;  /* 0x000000c4cc68723c */ /* 0x040ff00000041868 */
[-C--:B------:R-:W-:Y:S01]  /*75b0*/  HMMA.16816.F32.BF16 R108, R204, R198.reuse, R108 ;  /* 0x000000c6cc6c723c */ /* 0x080fe2000004186c */
[----:B------:R-:W1:Y:S07]  /*75c0*/  LDSM.16.M88.4 R204, [R232+0x2000] ;  /* 0x00200000e8cc783b */ /* 0x000e6e0000000200 */
[----:B------:R-:W-:Y:S01]  /*75d0*/  HMMA.16816.F32.BF16 R112, R188, R198, R112 ;  /* 0x000000c6bc70723c */ /* 0x000fe20000041870 */
[----:B------:R-:W5:Y:S06]  /*75e0*/  LDSM.16.M88.4 R188, [R232+0x2800] ;  /* 0x00280000e8bc783b */ /* 0x000f6c0000000200 */
[----:B------:R-:W1:Y:S01]  /*75f0*/  LDSM.16.M88.4 R196, [R232+0x3000] ;  /* 0x00300000e8c4783b */ /* 0x000e620000000200 */
[-C--:B--2---:R-:W-:Y:S01]  /*7600*/  HMMA.16816.F32.BF16 R4, R200, R208.reuse, R4 ;  /* 0x000000d0c804723c */ /* 0x084fe20000041804 */
[----:B------:R-:W-:Y:S04]  /*7610*/  DEPBAR.LE SB0, 0x0 ;  /* 0x000080000000791a */ /* 0x000fe80000000000 */
[----:B------:R-:W-:Y:S03]  /*7620*/  BAR.SYNC.DEFER_BLOCKING 0x0 ;  /* 0x0000000000007b1d */ /* 0x000fe60000010000 */
[C---:B------:R-:W-:Y:S08]  /*7630*/  HMMA.16816.F32.BF16 R8, R212.reuse, R208, R8 ;  /* 0x000000d0d408723c */ /* 0x040ff00000041808 */
[-C--:B------:R-:W-:Y:S08]  /*7640*/  HMMA.16816.F32.BF16 R12, R212, R210.reuse, R12 ;  /* 0x000000d2d40c723c */ /* 0x080ff0000004180c */
[C---:B------:R-:W-:Y:S08]  /*7650*/  HMMA.16816.F32.BF16 R16, R200.reuse, R210, R16 ;  /* 0x000000d2c810723c */ /* 0x040ff00000041810 */
[-C--:B---3--:R-:W-:Y:S08]  /*7660*/  HMMA.16816.F32.BF16 R20, R200, R216.reuse, R20 ;  /* 0x000000d8c814723c */ /* 0x088ff00000041814 */
[C---:B------:R-:W-:Y:S08]  /*7670*/  HMMA.16816.F32.BF16 R24, R212.reuse, R216, R24 ;  /* 0x000000d8d418723c */ /* 0x040ff00000041818 */
[-C--:B------:R-:W-:Y:S08]  /*7680*/  HMMA.16816.F32.BF16 R28, R212, R218.reuse, R28 ;  /* 0x000000dad41c723c */ /* 0x080ff0000004181c */
[C---:B------:R-:W-:Y:S08]  /*7690*/  HMMA.16816.F32.BF16 R32, R200.reuse, R218, R32 ;  /* 0x000000dac820723c */ /* 0x040ff00000041820 */
[-C--:B------:R-:W-:Y:S08]  /*76a0*/  HMMA.16816.F32.BF16 R36, R200, R220.reuse, R36 ;  /* 0x000000dcc824723c */ /* 0x080ff00000041824 */
[C---:B------:R-:W-:Y:S08]  /*76b0*/  HMMA.16816.F32.BF16 R40, R212.reuse, R220, R40 ;  /* 0x000000dcd428723c */ /* 0x040ff00000041828 */
[-C--:B------:R-:W-:Y:S08]  /*76c0*/  HMMA.16816.F32.BF16 R44, R212, R222.reuse, R44 ;  /* 0x000000ded42c723c */ /* 0x080ff0000004182c */
[C---:B------:R-:W-:Y:S08]  /*76d0*/  HMMA.16816.F32.BF16 R48, R200.reuse, R222, R48 ;  /* 0x000000dec830723c */ /* 0x040ff00000041830 */
[-C--:B----4-:R-:W-:Y:S08]  /*76e0*/  HMMA.16816.F32.BF16 R52, R200, R192.reuse, R52 ;  /* 0x000000c0c834723c */ /* 0x090ff00000041834 */
[C---:B------:R-:W-:Y:S08]  /*76f0*/  HMMA.16816.F32.BF16 R56, R212.reuse, R192, R56 ;  /* 0x000000c0d438723c */ /* 0x040ff00000041838 */
[-C--:B------:R-:W-:Y:S08]  /*7700*/  HMMA.16816.F32.BF16 R60, R212, R194.reuse, R60 ;  /* 0x000000c2d43c723c */ /* 0x080ff0000004183c */
[C---:B------:R-:W-:Y:S08]  /*7710*/  HMMA.16816.F32.BF16 R64, R200.reuse, R194, R64 ;  /* 0x000000c2c840723c */ /* 0x040ff00000041840 */
[-C--:B-1----:R-:W-:Y:S08]  /*7720*/  HMMA.16816.F32.BF16 R68, R200, R204.reuse, R68 ;  /* 0x000000ccc844723c */ /* 0x082ff00000041844 */
[C---:B------:R-:W-:Y:S08]  /*7730*/  HMMA.16816.F32.BF16 R72, R212.reuse, R204, R72 ;  /* 0x000000ccd448723c */ /* 0x040ff00000041848 */
[-C--:B------:R-:W-:Y:S08]  /*7740*/  HMMA.16816.F32.BF16 R76, R212, R206.reuse, R76 ;  /* 0x000000ced44c723c */ /* 0x080ff0000004184c */
[C---:B------:R-:W-:Y:S08]  /*7750*/  HMMA.16816.F32.BF16 R80, R200.reuse, R206, R80 ;  /* 0x000000cec850723c */ /* 0x040ff00000041850 */
[-C--:B-----5:R-:W-:Y:S08]  /*7760*/  HMMA.16816.F32.BF16 R84, R200, R188.reuse, R84 ;  /* 0x000000bcc854723c */ /* 0x0a0ff00000041854 */
[C---:B------:R-:W-:Y:S08]  /*7770*/  HMMA.16816.F32.BF16 R88, R212.reuse, R188, R88 ;  /* 0x000000bcd458723c */ /* 0x040ff00000041858 */
[-C--:B------:R-:W-:Y:S08]  /*7780*/  HMMA.16816.F32.BF16 R92, R212, R190.reuse, R92 ;  /* 0x000000bed45c723c */ /* 0x080ff0000004185c */
[C---:B------:R-:W-:Y:S08]  /*7790*/  HMMA.16816.F32.BF16 R96, R200.reuse, R190, R96 ;  /* 0x000000bec860723c */ /* 0x040ff00000041860 */
[-C--:B------:R-:W-:Y:S08]  /*77a0*/  HMMA.16816.F32.BF16 R100, R200, R196.reuse, R100 ;  /* 0x000000c4c864723c */ /* 0x080ff00000041864 */
[C---:B------:R-:W-:Y:S08]  /*77b0*/  HMMA.16816.F32.BF16 R104, R212.reuse, R196, R104 ;  /* 0x000000c4d468723c */ /* 0x040ff00000041868 */
[-C--:B------:R-:W-:Y:S08]  /*77c0*/  HMMA.16816.F32.BF16 R108, R212, R198.reuse, R108 ;  /* 0x000000c6d46c723c */ /* 0x080ff0000004186c */
[----:B------:R-:W-:Y:S01]  /*77d0*/  HMMA.16816.F32.BF16 R112, R200, R198, R112 ;  /* 0x000000c6c870723c */ /* 0x000fe20000041870 */
[----:B------:R-:W-:-:S07]  /*77e0*/  @P2 BRA `(.L_x_5) ;  /* 0xffffef4000002947 */ /* 0x000fce000383ffff */
.L_x_4:
[----:B--2---:R-:W-:Y:S01]  /*77f0*/  FMNMX.FTZ R133, R4, R0, !PT ;  /* 0x0000000004857209 */ /* 0x004fe20007810000 */
[----:B------:R-:W-:Y:S01]  /*7800*/  STL [R1+0x18], R135 ;  /* 0x0000188701007387 */ /* 0x000fe20000100800 */
[----:B------:R-:W-:Y:S02]  /*7810*/  FMNMX.FTZ R2, R6, R3, !PT ;  /* 0x0000000306027209 */ /* 0x000fe40007810000 */
[----:B------:R-:W-:Y:S01]  /*7820*/  FMNMX.FTZ R133, R5, R133, !PT ;  /* 0x0000008505857209 */ /* 0x000fe20007810000 */
[----:B------:R-:W0:Y:S01]  /*7830*/  LDGDEPBAR ;  /* 0x00000000000079af */ /* 0x000e220000000000 */
[----:B------:R-:W-:Y:S02]  /*7840*/  FMNMX.FTZ R2, R7, R2, !PT ;  /* 0x0000000207027209 */ /* 0x000fe40007810000 */
        /* <DEDUP_REMOVED lines=75> */
[----:B------:R-:W-:Y:S01]  /*7d00*/  FMNMX.FTZ R2, R103, R2, !PT ;  /* 0x0000000267027209 */ /* 0x000fe20007810000 */
[----:B------:R-:W1:Y:S01]  /*7d10*/  SHFL.BFLY PT, R188, R133, 0x2, 0x1f ;  /* 0x0c401f0085bc7f89 */ /* 0x000e6200000e0000 */
[----:B------:R-:W-:Y:S02]  /*7d20*/  FMNMX.FTZ R129, R73, R129, !PT ;  /* 0x0000008149817209 */ /* 0x000fe40007810000 */
[----:B------:R-:W-:Y:S02]  /*7d30*/  FMNMX.FTZ R2, R114, R2, !PT ;  /* 0x0000000272027209 */ /* 0x000fe40007810000 */
[----:B------:R-:W-:Y:S02]  /*7d40*/  FMNMX.FTZ R130, R43, R130, !PT ;  /* 0x000000822b827209 */ /* 0x000fe40007810000 */
[----:B------:R-:W-:Y:S02]  /*7d50*/  FMNMX.FTZ R129, R76, R129, !PT ;  /* 0x000000814c817209 */ /* 0x000fe40007810000 */
[----:B------:R-:W-:Y:S02]  /*7d60*/  FMNMX.FTZ R2, R115, R2, !PT ;  /* 0x0000000273027209 */ /* 0x000fe40007810000 */
[----:B------:R-:W-:Y:S02]  /*7d70*/  FMNMX.FTZ R130, R46, R130, !PT ;  /* 0x000000822e827209 */ /* 0x000fe40007810000 */
[----:B------:R-:W-:Y:S01]  /*7d80*/  FMNMX.FTZ R129, R77, R129, !PT ;  /* 0x000000814d817209 */ /* 0x000fe20007810000 */
[----:B------:R-:W2:Y:S01]  /*7d90*/  SHFL.BFLY PT, R132, R2, 0x2, 0x1f ;  /* 0x0c401f0002847f89 */ /* 0x000ea200000e0000 */
        /* <DEDUP_REMOVED lines=13> */
[----:B-1----:R-:W-:Y:S02]  /*7e70*/  FMNMX.FTZ R133, R133, R188, !PT ;  /* 0x000000bc85857209 */ /* 0x002fe40007810000 */
[----:B------:R-:W-:Y:S02]  /*7e80*/  FMNMX.FTZ R130, R78, R130, !PT ;  /* 0x000000824e827209 */ /* 0x000fe40007810000 */
[----:B--2---:R-:W-:Y:S01]  /*7e90*/  FMNMX.FTZ R2, R2, R132, !PT ;  /* 0x0000008402027209 */ /* 0x004fe20007810000 */
[----:B------:R-:W1:Y:S01]  /*7ea0*/  SHFL.BFLY PT, R188, R133, 0x1, 0x1f ;  /* 0x0c201f0085bc7f89 */ /* 0x000e6200000e0000 */
[----:B------:R-:W-:Y:S02]  /*7eb0*/  FMNMX.FTZ R130, R79, R130, !PT ;  /* 0x000000824f827209 */ /* 0x000fe40007810000 */
[----:B------:R-:W-:Y:S02]  /*7ec0*/  FMNMX.FTZ R129, R108, R129, !PT ;  /* 0x000000816c817209 */ /* 0x000fe40007810000 */
[----:B------:R-:W-:Y:S02]  /*7ed0*/  FMNMX.FTZ R130, R90, R130, !PT ;  /* 0x000000825a827209 */ /* 0x000fe40007810000 */
[----:B------:R-:W-:Y:S01]  /*7ee0*/  FMNMX.FTZ R129, R109, R129, !PT ;  /* 0x000000816d817209 */ /* 0x000fe20007810000 */
[----:B------:R-:W2:Y:S01]  /*7ef0*/  SHFL.BFLY PT, R132, R2, 0x1, 0x1f ;  /* 0x0c201f0002847f89 */ /* 0x000ea200000e0000 */
[----:B------:R-:W-:Y:S02]  /*7f00*/  FMNMX.FTZ R130, R91, R130, !PT ;  /* 0x000000825b827209 */ /* 0x000fe40007810000 */
[----:B------:R-:W-:Y:S01]  /*7f10*/  ISETP.LT.AND P2, PT, RZ, UR9, PT ;  /* 0x00000009ff007c0c */ /* 0x000fe2000bf41270 */
[----:B------:R-:W-:Y:S01]  /*7f20*/  UIADD3 UR9, UR9, -0x1, URZ ;  /* 0xffffffff09097890 */ /* 0x000fe2000fffe03f */
[----:B------:R-:W-:Y:S03]  /*7f30*/  FMNMX.FTZ R130, R94, R130, !PT ;  /* 0x000000825e827209 */ /* 0x000fe60007810000 */
[----:B------:R-:W3:Y:S01]  /*7f40*/  SHFL.BFLY PT, R131, R129, 0x2, 0x1f ;  /* 0x0c401f0081837f89 */ /* 0x000ee200000e0000 */
[----:B------:R-:W-:Y:S04]  /*7f50*/  FMNMX.FTZ R130, R95, R130, !PT ;  /* 0x000000825f827209 */ /* 0x000fe80007810000 */
[----:B------:R-:W-:Y:S02]  /*7f60*/  FMNMX.FTZ R130, R106, R130, !PT ;  /* 0x000000826a827209 */ /* 0x000fe40007810000 */
[----:B-1----:R-:W-:Y:S05]  /*7f70*/  FMNMX.FTZ R133, R133, R188, !PT ;  /* 0x000000bc85857209 */ /* 0x002fea0007810000 */
[C---:B------:R-:W-:Y:S02]  /*7f80*/  FMUL.FTZ R188, R133.reuse, c[0x0][0x2d0] ;  /* 0x0000b40085bc7a20 */ /* 0x040fe40000410000 */
[----:B------:R-:W-:Y:S01]  /*7f90*/  FADD.FTZ R0, -R133, R0 ;  /* 0x0000000085007221 */ /* 0x000fe20000010100 */
[----:B--2---:R-:W-:Y:S01]  /*7fa0*/  FMNMX.FTZ R132, R2, R132, !PT ;  /* 0x0000008402847209 */ /* 0x004fe20007810000 */
[--C-:B------:R-:W-:Y:S02]  /*7fb0*/  FFMA.FTZ R20, R20, c[0x0][0x2d0], -R188.reuse ;  /* 0x0000b40014147a23 */ /* 0x100fe400000108bc */
[--C-:B------:R-:W-:Y:S02]  /*7fc0*/  FFMA.FTZ R21, R21, c[0x0][0x2d0], -R188.reuse ;  /* 0x0000b40015157a23 */ /* 0x100fe400000108bc */
[----:B------:R-:W-:Y:S01]  /*7fd0*/  MUFU.EX2 R202, R20 ;  /* 0x0000001400ca7308 */ /* 0x000fe20000000800 */
[--C-:B------:R-:W-:Y:S02]  /*7fe0*/  FFMA.FTZ R36, R36, c[0x0][0x2d0], -R188.reuse ;  /* 0x0000b40024247a23 */ /* 0x100fe400000108bc */
[--C-:B------:R-:W-:Y:S01]  /*7ff0*/  FFMA.FTZ R37, R37, c[0x0][0x2d0], -R188.reuse ;  /* 0x0000b40025257a23 */ /* 0x100fe200000108bc */
[----:B---3--:R-:W-:Y:S01]  /*8000*/  FMNMX.FTZ R129, R129, R131, !PT ;  /* 0x0000008381817209 */ /* 0x008fe20007810000 */
[--C-:B------:R-:W-:Y:S02]  /*8010*/  FFMA.FTZ R64, R64, c[0x0][0x2d0], -R188.reuse ;  /* 0x0000b40040407a23 */ /* 0x100fe400000108bc */
[--C-:B------:R-:W-:Y:S02]  /*8020*/  FFMA.FTZ R65, R65, c[0x0][0x2d0], -R188.reuse ;  /* 0x0000b40041417a23 */ /* 0x100fe400000108bc */
[--C-:B------:R-:W-:Y:S01]  /*8030*/  FFMA.FTZ R68, R68, c[0x0][0x2d0], -R188.reuse ;  /* 0x0000b40044447a23 */ /* 0x100fe200000108bc */
[----:B------:R-:W-:Y:S01]  /*8040*/  MUFU.EX2 R196, R21 ;  /* 0x0000001500c47308 */ /* 0x000fe20000000800 */
[--C-:B------:R-:W-:Y:S01]  /*8050*/  FFMA.FTZ R69, R69, c[0x0][0x2d0], -R188.reuse ;  /* 0x0000b40045457a23 */ /* 0x100fe200000108bc */
[----:B------:R-:W1:Y:S01]  /*8060*/  SHFL.BFLY PT, R131, R129, 0x1, 0x1f ;  /* 0x0c201f0081837f89 */ /* 0x000e6200000e0000 */
[----:B------:R-:W-:Y:S02]  /*8070*/  FMUL.FTZ R189, R132, c[0x0][0x2d0] ;  /* 0x0000b40084bd7a20 */ /* 0x000fe40000410000 */
[--C-:B------:R-:W-:Y:S02]  /*8080*/  FFMA.FTZ R16, R16, c[0x0][0x2d0], -R188.reuse ;  /* 0x0000b40010107a23 */ /* 0x100fe400000108bc */
[--C-:B------:R-:W-:Y:S02]  /*8090*/  FFMA.FTZ R22, R22, c[0x0][0x2d0], -R189.reuse ;  /* 0x0000b40016167a23 */ /* 0x100fe400000108bd */
[--C-:B------:R-:W-:Y:S01]  /*80a0*/  FFMA.FTZ R23, R23, c[0x0][0x2d0], -R189.reuse ;  /* 0x0000b40017177a23 */ /* 0x100fe200000108bd */
[----:B------:R-:W-:Y:S01]  /*80b0*/  MUFU.EX2 R221, R16 ;  /* 0x0000001000dd7308 */ /* 0x000fe20000000800 */
[--C-:B------:R-:W-:Y:S02]  /*80c0*/  FFMA.FTZ R38, R38, c[0x0][0x2d0], -R189.reuse ;  /* 0x0000b40026267a23 */ /* 0x100fe400000108bd */
[--C-:B------:R-:W-:Y:S02]  /*80d0*/  FFMA.FTZ R39, R39, c[0x0][0x2d0], -R189.reuse ;  /* 0x0000b40027277a23 */ /* 0x100fe400000108bd */
[--C-:B------:R-:W-:Y:S02]  /*80e0*/  FFMA.FTZ R66, R66, c[0x0][0x2d0], -R189.reuse ;  /* 0x0000b40042427a23 */ /* 0x100fe400000108bd */
[--C-:B------:R-:W-:Y:S02]  /*80f0*/  FFMA.FTZ R67, R67, c[0x0][0x2d0], -R189.reuse ;  /* 0x0000b40043437a23 */ /* 0x100fe400000108bd */
[--C-:B------:R-:W-:Y:S01]  /*8100*/  FFMA.FTZ R70, R70, c[0x0][0x2d0], -R189.reuse ;  /* 0x0000b40046467a23 */ /* 0x100fe200000108bd */
[----:B------:R-:W-:Y:S01]  /*8110*/  MUFU.EX2 R200, R22 ;  /* 0x0000001600c87308 */ /* 0x000fe20000000800 */
[--C-:B------:R-:W-:Y:S02]  /*8120*/  FFMA.FTZ R71, R71, c[0x0][0x2d0], -R189.reuse ;  /* 0x0000b40047477a23 */ /* 0x100fe400000108bd */
[--C-:B------:R-:W-:Y:S02]  /*8130*/  FFMA.FTZ R17, R17, c[0x0][0x2d0], -R188.reuse ;  /* 0x0000b40011117a23 */ /* 0x100fe400000108bc */
[--C-:B------:R-:W-:Y:S01]  /*8140*/  FFMA.FTZ R18, R18, c[0x0][0x2d0], -R189.reuse ;  /* 0x0000b40012127a23 */ /* 0x100fe200000108bd */
[----:B-1----:R-:W-:Y:S01]  /*8150*/  FMNMX.FTZ R131, R129, R131, !PT ;  /* 0x0000008381837209 */ /* 0x002fe20007810000 */
[--C-:B------:R-:W-:Y:S02]  /*8160*/  FFMA.FTZ R19, R19, c[0x0][0x2d0], -R189.reuse ;  /* 0x0000b40013137a23 */ /* 0x100fe400000108bd */
[--C-:B------:R-:W-:Y:S01]  /*8170*/  FFMA.FTZ R34, R34, c[0x0][0x2d0], -R189.reuse ;  /* 0x0000b40022227a23 */ /* 0x100fe200000108bd */
[----:B------:R1:W-:Y:S01]  /*8180*/  MUFU.EX2 R197, R23 ;  /* 0x0000001700c57308 */ /* 0x0003e20000000800 */
[----:B------:R-:W-:Y:S01]  /*8190*/  FMUL.FTZ R2, R0, c[0x0][0x2d0] ;  /* 0x0000b40000027a20 */ /* 0x000fe20000410000 */
[----:B------:R-:W-:Y:S01]  /*81a0*/  FMNMX.FTZ R0, R107, R130, !PT ;  /* 0x000000826b007209 */ /* 0x000fe20007810000 */
[--C-:B------:R-:W-:Y:S02]  /*81b0*/  FFMA.FTZ R35, R35, c[0x0][0x2d0], -R189.reuse ;  /* 0x0000b40023237a23 */ /* 0x100fe400000108bd */
[--C-:B------:R-:W-:Y:S01]  /*81c0*/  FFMA.FTZ R83, R83, c[0x0][0x2d0], -R189.reuse ;  /* 0x0000b40053537a23 */ /* 0x100fe200000108bd */
[----:B------:R-:W-:Y:S01]  /*81d0*/  FMNMX.FTZ R0, R110, R0, !PT ;  /* 0x000000006e007209 */ /* 0x000fe20007810000 */
[--C-:B------:R-:W-:Y:S02]  /*81e0*/  FFMA.FTZ R4, R4, c[0x0][0x2d0], -R188.reuse ;  /* 0x0000b40004047a23 */ /* 0x100fe400000108bc */
[--C-:B------:R-:W-:Y:S01]  /*81f0*/  FFMA.FTZ R5, R5, c[0x0][0x2d0], -R188.reuse ;  /* 0x0000b40005057a23 */ /* 0x100fe200000108bc */
[----:B------:R2:W3:Y:S01]  /*8200*/  MUFU.EX2 R130, R2 ;  /* 0x0000000200827308 */ /* 0x0004e20000000800 */
[----:B------:R-:W-:Y:S01]  /*8210*/  FMNMX.FTZ R0, R111, R0, !PT ;  /* 0x000000006f007209 */ /* 0x000fe20007810000 */
[--C-:B------:R-:W-:Y:S02]  /*8220*/  FFMA.FTZ R6, R6, c[0x0][0x2d0], -R189.reuse ;  /* 0x0000b40006067a23 */ /* 0x100fe400000108bd */
[--C-:B------:R-:W-:Y:S02]  /*8230*/  FFMA.FTZ R7, R7, c[0x0][0x2d0], -R189.reuse ;  /* 0x0000b40007077a23 */ /* 0x100fe400000108bd */
[--C-:B------:R-:W-:Y:S02]  /*8240*/  FFMA.FTZ R32, R32, c[0x0][0x2d0], -R188.reuse ;  /* 0x0000b40020207a23 */ /* 0x100fe400000108bc */
[--C-:B------:R-:W-:Y:S02]  /*8250*/  FFMA.FTZ R33, R33, c[0x0][0x2d0], -R188.reuse ;  /* 0x0000b40021217a23 */ /* 0x100fe400000108bc */
[----:B------:R4:W-:Y:S01]  /*8260*/  MUFU.EX2 R207, R4 ;  /* 0x0000000400cf7308 */ /* 0x0009e20000000800 */
[--C-:B------:R-:W-:Y:S02]  /*8270*/  FFMA.FTZ R50, R50, c[0x0][0x2d0], -R189.reuse ;  /* 0x0000b40032327a23 */ /* 0x100fe400000108bd */
[--C-:B------:R-:W-:Y:S01]  /*8280*/  FFMA.FTZ R48, R48, c[0x0][0x2d0], -R188.reuse ;  /* 0x0000b40030307a23 */ /* 0x100fe200000108bc */
[----:B-1----:R-:W-:Y:S01]  /*8290*/  LDSM.16.MT88.4 R20, [R228+0x100] ;  /* 0x00010000e414783b */ /* 0x002fe20000004200 */
[--C-:B------:R-:W-:Y:S02]  /*82a0*/  FFMA.FTZ R49, R49, c[0x0][0x2d0], -R188.reuse ;  /* 0x0000b40031317a23 */ /* 0x100fe400000108bc */
[--C-:B------:R-:W-:Y:S02]  /*82b0*/  FFMA.FTZ R51, R51, c[0x0][0x2d0], -R189.reuse ;  /* 0x0000b40033337a23 */ /* 0x100fe400000108bd */
[--C-:B------:R-:W-:Y:S01]  /*82c0*/  FFMA.FTZ R52, R52, c[0x0][0x2d0], -R188.reuse ;  /* 0x0000b40034347a23 */ /* 0x100fe200000108bc */
[----:B------:R-:W1:Y:S01]  /*82d0*/  MUFU.EX2 R208, R5 ;  /* 0x0000000500d07308 */ /* 0x000e620000000800 */
[--C-:B------:R-:W-:Y:S02]  /*82e0*/  FFMA.FTZ R53, R53, c[0x0][0x2d0], -R188.reuse ;  /* 0x0000b40035357a23 */ /* 0x100fe400000108bc */
[----:B------:R-:W-:Y:S02]  /*82f0*/  FFMA.FTZ R54, R54, c[0x0][0x2d0], -R189 ;  /* 0x0000b40036367a23 */ /* 0x000fe400000108bd */
[----:B--2---:R-:W-:Y:S02]  /*8300*/  FADD.FTZ R2, -R132, R3 ;  /* 0x0000000384027221 */ /* 0x004fe40000010100 */
[----:B---3--:R-:W-:Y:S01]  /*8310*/  FMUL.FTZ R16, R130, R148 ;  /* 0x0000009482107220 */ /* 0x008fe20000410000 */
[----:B------:R-:W2:Y:S01]  /*8320*/  SHFL.BFLY PT, R3, R0, 0x2, 0x1f ;  /* 0x0c401f0000037f89 */ /* 0x000ea200000e0000 */
[----:B------:R-:W-:Y:S01]  /*8330*/  FMUL.FTZ R2, R2, c[0x0][0x2d0] ;  /* 0x0000b40002027a20 */ /* 0x000fe20000410000 */
[----:B------:R3:W-:Y:S01]  /*8340*/  MUFU.EX2 R223, R17 ;  /* 0x0000001100df7308 */ /* 0x0007e20000000800 */
[C---:B------:R-:W-:Y:S02]  /*8350*/  FMUL.FTZ R116, R130.reuse, R116 ;  /* 0x0000007482747220 */ /* 0x040fe40000410000 */
[C---:B------:R-:W-:Y:S02]  /*8360*/  FMUL.FTZ R117, R130.reuse, R117 ;  /* 0x0000007582757220 */ /* 0x040fe40000410000 */
[C---:B------:R-:W-:Y:S02]  /*8370*/  FMUL.FTZ R124, R130.reuse, R124 ;  /* 0x0000007c827c7220 */ /* 0x040fe40000410000 */
[C---:B------:R-:W-:Y:S02]  /*8380*/  FMUL.FTZ R125, R130.reuse, R125 ;  /* 0x0000007d827d7220 */ /* 0x040fe40000410000 */
[----:B----4-:R-:W-:Y:S01]  /*8390*/  FMUL.FTZ R4, R130, R140 ;  /* 0x0000008c82047220 */ /* 0x010fe20000410000 */
[----:B------:R4:W4:Y:S01]  /*83a0*/  MUFU.EX2 R129, R2 ;  /* 0x0000000200817308 */ /* 0x0009220000000800 */
[--C-:B------:R-:W-:Y:S02]  /*83b0*/  FFMA.FTZ R55, R55, c[0x0][0x2d0], -R189.reuse ;  /* 0x0000b40037377a23 */ /* 0x100fe400000108bd */
[--C-:B------:R-:W-:Y:S01]  /*83c0*/  FFMA.FTZ R80, R80, c[0x0][0x2d0], -R188.reuse ;  /* 0x0000b40050507a23 */ /* 0x100fe200000108bc */
[----:B-1----:R-:W-:Y:S01]  /*83d0*/  F2FP.BF16.PACK_AB R140, R208, R207 ;  /* 0x000000cfd08c723e */ /* 0x002fe200000010ff */
[----:B------:R-:W-:Y:S02]  /*83e0*/  FMUL.FTZ R5, R130, R141 ;  /* 0x0000008d82057220 */ /* 0x000fe40000410000 */
[--C-:B------:R-:W-:Y:S02]  /*83f0*/  FFMA.FTZ R81, R81, c[0x0][0x2d0], -R188.reuse ;  /* 0x0000b40051517a23 */ /* 0x100fe400000108bc */
[--C-:B------:R-:W-:Y:S01]  /*8400*/  FFMA.FTZ R82, R82, c[0x0][0x2d0], -R189.reuse ;  /* 0x0000b40052527a23 */ /* 0x100fe200000108bd */
[----:B------:R1:W-:Y:S01]  /*8410*/  MUFU.EX2 R204, R6 ;  /* 0x0000000600cc7308 */ /* 0x0003e20000000800 */
[--C-:B------:R-:W-:Y:S01]  /*8420*/  FFMA.FTZ R84, R84, c[0x0][0x2d0], -R188.reuse ;  /* 0x0000b40054547a23 */ /* 0x100fe200000108bc */
[----:B--2---:R-:W-:Y:S01]  /*8430*/  FMNMX.FTZ R0, R0, R3, !PT ;  /* 0x0000000300007209 */ /* 0x004fe20007810000 */
[--C-:B------:R-:W-:Y:S02]  /*8440*/  FFMA.FTZ R85, R85, c[0x0][0x2d0], -R188.reuse ;  /* 0x0000b40055557a23 */ /* 0x100fe400000108bc */
[----:B---3--:R-:W-:Y:S02]  /*8450*/  FMUL.FTZ R17, R130, R149 ;  /* 0x0000009582117220 */ /* 0x008fe40000410000 */
[--C-:B------:R-:W-:Y:S02]  /*8460*/  FFMA.FTZ R86, R86, c[0x0][0x2d0], -R189.reuse ;  /* 0x0000b40056567a23 */ /* 0x100fe400000108bd */
[--C-:B------:R-:W-:Y:S01]  /*8470*/  FFMA.FTZ R96, R96, c[0x0][0x2d0], -R188.reuse ;  /* 0x0000b40060607a23 */ /* 0x100fe200000108bc */
[----:B------:R-:W2:Y:S01]  /*8480*/  MUFU.EX2 R209, R7 ;  /* 0x0000000700d17308 */ /* 0x000ea20000000800 */
[----:B------:R-:W-:Y:S02]  /*8490*/  FFMA.FTZ R97, R97, c[0x0][0x2d0], -R188 ;  /* 0x0000b40061617a23 */ /* 0x000fe400000108bc */
[--C-:B------:R-:W-:Y:S02]  /*84a0*/  FFMA.FTZ R87, R87, c[0x0][0x2d0], -R189.reuse ;  /* 0x0000b40057577a23 */ /* 0x100fe400000108bd */
[----:B----4-:R-:W-:Y:S02]  /*84b0*/  FADD.FTZ R2, -R131, R128 ;  /* 0x0000008083027221 */ /* 0x010fe40000010100 */
[C---:B------:R-:W-:Y:S02]  /*84c0*/  FMUL.FTZ R118, R129.reuse, R118 ;  /* 0x0000007681767220 */ /* 0x040fe40000410000 */
[----:B------:R-:W-:Y:S01]  /*84d0*/  FMUL.FTZ R2, R2, c[0x0][0x2d0] ;  /* 0x0000b40002027a20 */ /* 0x000fe20000410000 */
[----:B------:R3:W-:Y:S01]  /*84e0*/  MUFU.EX2 R218, R18 ;  /* 0x0000001200da7308 */ /* 0x0007e20000000800 */
[C---:B------:R-:W-:Y:S02]  /*84f0*/  FMUL.FTZ R119, R129.reuse, R119 ;  /* 0x0000007781777220 */ /* 0x040fe40000410000 */
[C---:B------:R-:W-:Y:S02]  /*8500*/  FMUL.FTZ R126, R129.reuse, R126 ;  /* 0x0000007e817e7220 */ /* 0x040fe40000410000 */
[----:B-1----:R-:W-:Y:S01]  /*8510*/  FMUL.FTZ R6, R129, R142 ;  /* 0x0000008e81067220 */ /* 0x002fe20000410000 */
[----:B------:R-:W-:Y:S01]  /*8520*/  F2FP.BF16.PACK_AB R142, R223, R221 ;  /* 0x000000dddf8e723e */ /* 0x000fe200000010ff */
[----:B------:R-:W-:Y:S02]  /*8530*/  FMUL.FTZ R127, R129, R127 ;  /* 0x0000007f817f7220 */ /* 0x000fe40000410000 */
[--C-:B------:R-:W-:Y:S01]  /*8540*/  FFMA.FTZ R98, R98, c[0x0][0x2d0], -R189.reuse ;  /* 0x0000b40062627a23 */ /* 0x100fe200000108bd */
[----:B------:R1:W4:Y:S01]  /*8550*/  MUFU.EX2 R128, R2 ;  /* 0x0000000200807308 */ /* 0x0003220000000800 */
[--C-:B------:R-:W-:Y:S02]  /*8560*/  FFMA.FTZ R99, R99, c[0x0][0x2d0], -R189.reuse ;  /* 0x0000b40063637a23 */ /* 0x100fe400000108bd */
[--C-:B------:R-:W-:Y:S01]  /*8570*/  FFMA.FTZ R100, R100, c[0x0][0x2d0], -R188.reuse ;  /* 0x0000b40064647a23 */ /* 0x100fe200000108bc */
[----:B--2---:R-:W-:Y:S01]  /*8580*/  F2FP.BF16.PACK_AB R141, R209, R204 ;  /* 0x000000ccd18d723e */ /* 0x004fe200000010ff */
[----:B------:R-:W-:Y:S02]  /*8590*/  FMUL.FTZ R7, R129, R143 ;  /* 0x0000008f81077220 */ /* 0x000fe40000410000 */
[--C-:B------:R-:W-:Y:S02]  /*85a0*/  FFMA.FTZ R101, R101, c[0x0][0x2d0], -R188.reuse ;  /* 0x0000b40065657a23 */ /* 0x100fe400000108bc */
[--C-:B------:R-:W-:Y:S01]  /*85b0*/  FFMA.FTZ R112, R112, c[0x0][0x2d0], -R188.reuse ;  /* 0x0000b40070707a23 */ /* 0x100fe200000108bc */
[----:B------:R2:W2:Y:S01]  /*85c0*/  MUFU.EX2 R225, R19 ;  /* 0x0000001300e17308 */ /* 0x0004a20000000800 */
[----:B------:R-:W-:Y:S02]  /*85d0*/  FFMA.FTZ R188, R113, c[0x0][0x2d0], -R188 ;  /* 0x0000b40071bc7a23 */ /* 0x000fe400000108bc */
[--C-:B------:R-:W-:Y:S02]  /*85e0*/  FFMA.FTZ R102, R102, c[0x0][0x2d0], -R189.reuse ;  /* 0x0000b40066667a23 */ /* 0x100fe400000108bd */
[----:B---3--:R-:W-:Y:S02]  /*85f0*/  FMUL.FTZ R18, R129, R150 ;  /* 0x0000009681127220 */ /* 0x008fe40000410000 */
[--C-:B------:R-:W-:Y:S02]  /*8600*/  FFMA.FTZ R103, R103, c[0x0][0x2d0], -R189.reuse ;  /* 0x0000b40067677a23 */ /* 0x100fe400000108bd */
[--C-:B------:R-:W-:Y:S01]  /*8610*/  FFMA.FTZ R114, R114, c[0x0][0x2d0], -R189.reuse ;  /* 0x0000b40072727a23 */ /* 0x100fe200000108bd */
[----:B------:R-:W-:Y:S01]  /*8620*/  MUFU.EX2 R192, R34 ;  /* 0x0000002200c07308 */ /* 0x000fe20000000800 */
[----:B------:R-:W-:Y:S01]  /*8630*/  FFMA.FTZ R189, R115, c[0x0][0x2d0], -R189 ;  /* 0x0000b40073bd7a23 */ /* 0x000fe200000108bd */
[----:B-1----:R-:W1:Y:S01]  /*8640*/  SHFL.BFLY PT, R2, R0, 0x1, 0x1f ;  /* 0x0c201f0000027f89 */ /* 0x002e6200000e0000 */
[C---:B----4-:R-:W-:Y:S02]  /*8650*/  FMUL.FTZ R120, R128.reuse, R120 ;  /* 0x0000007880787220 */ /* 0x050fe40000410000 */
[----:B------:R-:W-:Y:S05]  /*8660*/  FMUL.FTZ R121, R128, R121 ;  /* 0x0000007980797220 */ /* 0x000fea0000410000 */
[----:B------:R-:W-:Y:S01]  /*8670*/  MUFU.EX2 R226, R35 ;  /* 0x0000002300e27308 */ /* 0x000fe20000000800 */
[----:B--2---:R-:W-:Y:S01]  /*8680*/  FMUL.FTZ R19, R129, R151 ;  /* 0x0000009781137220 */ /* 0x004fe20000410000 */
[----:B------:R-:W-:Y:S01]  /*8690*/  F2FP.BF16.PACK_AB R143, R225, R218 ;  /* 0x000000dae18f723e */ /* 0x000fe200000010ff */
[----:B------:R-:W-:Y:S07]  /*86a0*/  LDSM.16.MT88.4 R148, [R230+0x100] ;  /* 0x00010000e694783b */ /* 0x000fee0000004200 */
[----:B------:R-:W-:Y:S01]  /*86b0*/  MUFU.EX2 R195, R36 ;  /* 0x0000002400c37308 */ /* 0x000fe20000000800 */
[-C--:B------:R-:W-:Y:S05]  /*86c0*/  HMMA.16816.F32.BF16 R4, R140, R20.reuse, R4 ;  /* 0x000000148c04723c */ /* 0x080fea0000041804 */
[----:B-1----:R-:W-:Y:S04]  /*86d0*/  FMNMX.FTZ R2, R0, R2, !PT ;  /* 0x0000000200027209 */ /* 0x002fe80007810000 */
[----:B------:R-:W-:Y:S03]  /*86e0*/  MUFU.EX2 R34, R37 ;  /* 0x0000002500227308 */ /* 0x000fe60000000800 */
[C---:B------:R-:W-:Y:S02]  /*86f0*/  FADD.FTZ R0, -R2.reuse, R134 ;  /* 0x0000008602007221 */ /* 0x040fe40000010100 */
[----:B------:R-:W-:Y:S02]  /*8700*/  FMUL.FTZ R134, R131, c[0x0][0x2d0] ;  /* 0x0000b40083867a20 */ /* 0x000fe40000410000 */
[----:B------:R-:W-:Y:S03]  /*8710*/  FMUL.FTZ R3, R2, c[0x0][0x2d0] ;  /* 0x0000b40002037a20 */ /* 0x000fe60000410000 */
[----:B------:R-:W-:Y:S01]  /*8720*/  MUFU.EX2 R194, R38 ;  /* 0x0000002600c27308 */ /* 0x000fe20000000800 */
[----:B------:R-:W-:Y:S02]  /*8730*/  FMUL.FTZ R0, R0, c[0x0][0x2d0] ;  /* 0x0000b40000007a20 */ /* 0x000fe40000410000 */
[--C-:B------:R-:W-:Y:S02]  /*8740*/  FFMA.FTZ R12, R12, c[0x0][0x2d0], -R134.reuse ;  /* 0x0000b4000c0c7a23 */ /* 0x100fe40000010886 */
[--C-:B------:R-:W-:Y:S02]  /*8750*/  FFMA.FTZ R13, R13, c[0x0][0x2d0], -R134.reuse ;  /* 0x0000b4000d0d7a23 */ /* 0x100fe40000010886 */
[--C-:B------:R-:W-:Y:S02]  /*8760*/  FFMA.FTZ R14, R14, c[0x0][0x2d0], -R3.reuse ;  /* 0x0000b4000e0e7a23 */ /* 0x100fe40000010803 */
[--C-:B------:R-:W-:Y:S01]  /*8770*/  FFMA.FTZ R15, R15, c[0x0][0x2d0], -R3.reuse ;  /* 0x0000b4000f0f7a23 */ /* 0x100fe20000010803 */
[----:B------:R1:W-:Y:S01]  /*8780*/  MUFU.EX2 R35, R39 ;  /* 0x0000002700237308 */ /* 0x0003e20000000800 */
[--C-:B------:R-:W-:Y:S02]  /*8790*/  FFMA.FTZ R11, R11, c[0x0][0x2d0], -R3.reuse ;  /* 0x0000b4000b0b7a23 */ /* 0x100fe40000010803 */
[--C-:B------:R-:W-:Y:S02]  /*87a0*/  FFMA.FTZ R8, R8, c[0x0][0x2d0], -R134.reuse ;  /* 0x0000b40008087a23 */ /* 0x100fe40000010886 */
[--C-:B------:R-:W-:Y:S02]  /*87b0*/  FFMA.FTZ R9, R9, c[0x0][0x2d0], -R134.reuse ;  /* 0x0000b40009097a23 */ /* 0x100fe40000010886 */
[--C-:B------:R-:W-:Y:S02]  /*87c0*/  FFMA.FTZ R10, R10, c[0x0][0x2d0], -R3.reuse ;  /* 0x0000b4000a0a7a23 */ /* 0x100fe40000010803 */
[--C-:B------:R-:W-:Y:S01]  /*87d0*/  FFMA.FTZ R56, R56, c[0x0][0x2d0], -R134.reuse ;  /* 0x0000b40038387a23 */ /* 0x100fe20000010886 */
[----:B------:R-:W2:Y:S01]  /*87e0*/  MUFU.EX2 R0, R0 ;  /* 0x0000000000007308 */ /* 0x000ea20000000800 */
[--C-:B------:R-:W-:Y:S02]  /*87f0*/  FFMA.FTZ R57, R57, c[0x0][0x2d0], -R134.reuse ;  /* 0x0000b40039397a23 */ /* 0x100fe40000010886 */
[--C-:B------:R-:W-:Y:S02]  /*8800*/  FFMA.FTZ R58, R58, c[0x0][0x2d0], -R3.reuse ;  /* 0x0000b4003a3a7a23 */ /* 0x100fe40000010803 */
[--C-:B------:R-:W-:Y:S02]  /*8810*/  FFMA.FTZ R59, R59, c[0x0][0x2d0], -R3.reuse ;  /* 0x0000b4003b3b7a23 */ /* 0x100fe40000010803 */
[--C-:B------:R-:W-:Y:S02]  /*8820*/  FFMA.FTZ R60, R60, c[0x0][0x2d0], -R134.reuse ;  /* 0x0000b4003c3c7a23 */ /* 0x100fe40000010886 */
[--C-:B------:R-:W-:Y:S01]  /*8830*/  FFMA.FTZ R61, R61, c[0x0][0x2d0], -R134.reuse ;  /* 0x0000b4003d3d7a23 */ /* 0x100fe20000010886 */
[----:B------:R3:W-:Y:S01]  /*8840*/  MUFU.EX2 R203, R8 ;  /* 0x0000000800cb7308 */ /* 0x0007e20000000800 */
[--C-:B------:R-:W-:Y:S02]  /*8850*/  FFMA.FTZ R62, R62, c[0x0][0x2d0], -R3.reuse ;  /* 0x0000b4003e3e7a23 */ /* 0x100fe40000010803 */
[--C-:B------:R-:W-:Y:S01]  /*8860*/  FFMA.FTZ R63, R63, c[0x0][0x2d0], -R3.reuse ;  /* 0x0000b4003f3f7a23 */ /* 0x100fe20000010803 */
[----:B-1----:R-:W1:Y:S01]  /*8870*/  LDSM.16.MT88.4 R36, [R231+0x100] ;  /* 0x00010000e724783b */ /* 0x002e620000004200 */
[--C-:B------:R-:W-:Y:S02]  /*8880*/  FFMA.FTZ R72, R72, c[0x0][0x2d0], -R134.reuse ;  /* 0x0000b40048487a23 */ /* 0x100fe40000010886 */
[--C-:B------:R-:W-:Y:S02]  /*8890*/  FFMA.FTZ R73, R73, c[0x0][0x2d0], -R134.reuse ;  /* 0x0000b40049497a23 */ /* 0x100fe40000010886 */
[--C-:B------:R-:W-:Y:S01]  /*88a0*/  FFMA.FTZ R74, R74, c[0x0][0x2d0], -R3.reuse ;  /* 0x0000b4004a4a7a23 */ /* 0x100fe20000010803 */
[----:B------:R-:W4:Y:S01]  /*88b0*/  MUFU.EX2 R205, R9 ;  /* 0x0000000900cd7308 */ /* 0x000f220000000800 */
[--C-:B------:R-:W-:Y:S02]  /*88c0*/  FFMA.FTZ R75, R75, c[0x0][0x2d0], -R3.reuse ;  /* 0x0000b4004b4b7a23 */ /* 0x100fe40000010803 */
[--C-:B------:R-:W-:Y:S02]  /*88d0*/  FFMA.FTZ R76, R76, c[0x0][0x2d0], -R134.reuse ;  /* 0x0000b4004c4c7a23 */ /* 0x100fe40000010886 */
[--C-:B------:R-:W-:Y:S02]  /*88e0*/  FFMA.FTZ R77, R77, c[0x0][0x2d0], -R134.reuse ;  /* 0x0000b4004d4d7a23 */ /* 0x100fe40000010886 */
[--C-:B------:R-:W-:Y:S02]  /*88f0*/  FFMA.FTZ R78, R78, c[0x0][0x2d0], -R3.reuse ;  /* 0x0000b4004e4e7a23 */ /* 0x100fe40000010803 */
[--C-:B------:R-:W-:Y:S01]  /*8900*/  FFMA.FTZ R79, R79, c[0x0][0x2d0], -R3.reuse ;  /* 0x0000b4004f4f7a23 */ /* 0x100fe20000010803 */
[----:B------:R1:W-:Y:S01]  /*8910*/  MUFU.EX2 R217, R12 ;  /* 0x0000000c00d97308 */ /* 0x0003e20000000800 */
[C---:B--2---:R-:W-:Y:S02]  /*8920*/  FMUL.FTZ R122, R0.reuse, R122 ;  /* 0x0000007a007a7220 */ /* 0x044fe40000410000 */
[----:B------:R-:W-:Y:S02]  /*8930*/  FMUL.FTZ R123, R0, R123 ;  /* 0x0000007b007b7220 */ /* 0x000fe40000410000 */
[----:B---3--:R-:W-:Y:S02]  /*8940*/  FMUL.FTZ R8, R128, R136 ;  /* 0x0000008880087220 */ /* 0x008fe40000410000 */
[--C-:B------:R-:W-:Y:S02]  /*8950*/  FFMA.FTZ R24, R24, c[0x0][0x2d0], -R134.reuse ;  /* 0x0000b40018187a23 */ /* 0x100fe40000010886 */
[--C-:B------:R-:W-:Y:S01]  /*8960*/  FFMA.FTZ R25, R25, c[0x0][0x2d0], -R134.reuse ;  /* 0x0000b40019197a23 */ /* 0x100fe20000010886 */
[----:B------:R2:W3:Y:S01]  /*8970*/  MUFU.EX2 R220, R13 ;  /* 0x0000000d00dc7308 */ /* 0x0004e20000000800 */
[--C-:B------:R-:W-:Y:S02]  /*8980*/  FFMA.FTZ R26, R26, c[0x0][0x2d0], -R3.reuse ;  /* 0x0000b4001a1a7a23 */ /* 0x100fe40000010803 */
[--C-:B------:R-:W-:Y:S01]  /*8990*/  FFMA.FTZ R28, R28, c[0x0][0x2d0], -R134.reuse ;  /* 0x0000b4001c1c7a23 */ /* 0x100fe20000010886 */
[----:B----4-:R-:W-:Y:S01]  /*89a0*/  F2FP.BF16.PACK_AB R136, R205, R203 ;  /* 0x000000cbcd88723e */ /* 0x010fe200000010ff */
[----:B------:R-:W-:Y:S02]  /*89b0*/  FMUL.FTZ R9, R128, R137 ;  /* 0x0000008980097220 */ /* 0x000fe40000410000 */
[--C-:B------:R-:W-:Y:S02]  /*89c0*/  FFMA.FTZ R30, R30, c[0x0][0x2d0], -R3.reuse ;  /* 0x0000b4001e1e7a23 */ /* 0x100fe40000010803 */
[--C-:B------:R-:W-:Y:S01]  /*89d0*/  FFMA.FTZ R41, R41, c[0x0][0x2d0], -R134.reuse ;  /* 0x0000b40029297a23 */ /* 0x100fe20000010886 */
[----:B------:R4:W-:Y:S01]  /*89e0*/  MUFU.EX2 R201, R10 ;  /* 0x0000000a00c97308 */ /* 0x0009e20000000800 */
[--C-:B------:R-:W-:Y:S02]  /*89f0*/  FFMA.FTZ R42, R42, c[0x0][0x2d0], -R3.reuse ;  /* 0x0000b4002a2a7a23 */ /* 0x100fe40000010803 */
[--C-:B------:R-:W-:Y:S02]  /*8a00*/  FFMA.FTZ R40, R40, c[0x0][0x2d0], -R134.reuse ;  /* 0x0000b40028287a23 */ /* 0x100fe40000010886 */
[----:B-1----:R-:W-:Y:S02]  /*8a10*/  FMUL.FTZ R12, R128, R144 ;  /* 0x00000090800c7220 */ /* 0x002fe40000410000 */
[--C-:B------:R-:W-:Y:S02]  /*8a20*/  FFMA.FTZ R43, R43, c[0x0][0x2d0], -R3.reuse ;  /* 0x0000b4002b2b7a23 */ /* 0x100fe40000010803 */
[--C-:B------:R-:W-:Y:S01]  /*8a30*/  FFMA.FTZ R44, R44, c[0x0][0x2d0], -R134.reuse ;  /* 0x0000b4002c2c7a23 */ /* 0x100fe20000010886 */
[----:B------:R-:W1:Y:S01]  /*8a40*/  MUFU.EX2 R214, R11 ;  /* 0x0000000b00d67308 */ /* 0x000e620000000800 */
[--C-:B------:R-:W-:Y:S02]  /*8a50*/  FFMA.FTZ R27, R27, c[0x0][0x2d0], -R3.reuse ;  /* 0x0000b4001b1b7a23 */ /* 0x100fe40000010803 */
[--C-:B------:R-:W-:Y:S02]  /*8a60*/  FFMA.FTZ R29, R29, c[0x0][0x2d0], -R134.reuse ;  /* 0x0000b4001d1d7a23 */ /* 0x100fe40000010886 */
[----:B--2---:R-:W-:Y:S02]  /*8a70*/  FMUL.FTZ R13, R128, R145 ;  /* 0x00000091800d7220 */ /* 0x004fe40000410000 */
[--C-:B------:R-:W-:Y:S02]  /*8a80*/  FFMA.FTZ R31, R31, c[0x0][0x2d0], -R3.reuse ;  /* 0x0000b4001f1f7a23 */ /* 0x100fe40000010803 */
[--C-:B------:R-:W-:Y:S01]  /*8a90*/  FFMA.FTZ R45, R45, c[0x0][0x2d0], -R134.reuse ;  /* 0x0000b4002d2d7a23 */ /* 0x100fe20000010886 */
[----:B------:R2:W-:Y:S01]  /*8aa0*/  MUFU.EX2 R135, R15 ;  /* 0x0000000f00877308 */ /* 0x0005e20000000800 */
[--C-:B------:R-:W-:Y:S02]  /*8ab0*/  FFMA.FTZ R46, R46, c[0x0][0x2d0], -R3.reuse ;  /* 0x0000b4002e2e7a23 */ /* 0x100fe40000010803 */
[--C-:B------:R-:W-:Y:S02]  /*8ac0*/  FFMA.FTZ R47, R47, c[0x0][0x2d0], -R3.reuse ;  /* 0x0000b4002f2f7a23 */ /* 0x100fe40000010803 */
[----:B----4-:R-:W-:Y:S01]  /*8ad0*/  FMUL.FTZ R10, R0, R138 ;  /* 0x0000008a000a7220 */ /* 0x010fe20000410000 */
[----:B---3--:R-:W-:Y:S01]  /*8ae0*/  F2FP.BF16.PACK_AB R138, R220, R217 ;  /* 0x000000d9dc8a723e */ /* 0x008fe200000010ff */
[--C-:B------:R-:W-:Y:S02]  /*8af0*/  FFMA.FTZ R88, R88, c[0x0][0x2d0], -R134.reuse ;  /* 0x0000b40058587a23 */ /* 0x100fe40000010886 */
[--C-:B------:R-:W-:Y:S01]  /*8b00*/  FFMA.FTZ R89, R89, c[0x0][0x2d0], -R134.reuse ;  /* 0x0000b40059597a23 */ /* 0x100fe20000010886 */
[----:B------:R-:W3:Y:S01]  /*8b10*/  MUFU.EX2 R216, R14 ;  /* 0x0000000e00d87308 */ /* 0x000ee20000000800 */
[--C-:B------:R-:W-:Y:S02]  /*8b20*/  FFMA.FTZ R92, R92, c[0x0][0x2d0], -R134.reuse ;  /* 0x0000b4005c5c7a23 */ /* 0x100fe40000010886 */
[--C-:B------:R-:W-:Y:S01]  /*8b30*/  FFMA.FTZ R93, R93, c[0x0][0x2d0], -R134.reuse ;  /* 0x0000b4005d5d7a23 */ /* 0x100fe20000010886 */
[----:B-1----:R-:W-:Y:S01]  /*8b40*/  F2FP.BF16.PACK_AB R137, R214, R201 ;  /* 0x000000c9d689723e */ /* 0x002fe200000010ff */
[----:B------:R-:W-:Y:S02]  /*8b50*/  FMUL.FTZ R11, R0, R139 ;  /* 0x0000008b000b7220 */ /* 0x000fe40000410000 */
[--C-:B------:R-:W-:Y:S02]  /*8b60*/  FFMA.FTZ R90, R90, c[0x0][0x2d0], -R3.reuse ;  /* 0x0000b4005a5a7a23 */ /* 0x100fe40000010803 */
[--C-:B------:R-:W-:Y:S01]  /*8b70*/  FFMA.FTZ R91, R91, c[0x0][0x2d0], -R3.reuse ;  /* 0x0000b4005b5b7a23 */ /* 0x100fe20000010803 */
[----:B------:R1:W-:Y:S01]  /*8b80*/  MUFU.EX2 R199, R24 ;  /* 0x0000001800c77308 */ /* 0x0003e20000000800 */
[--C-:B------:R-:W-:Y:S02]  /*8b90*/  FFMA.FTZ R94, R94, c[0x0][0x2d0], -R3.reuse ;  /* 0x0000b4005e5e7a23 */ /* 0x100fe40000010803 */
[--C-:B------:R-:W-:Y:S02]  /*8ba0*/  FFMA.FTZ R95, R95, c[0x0][0x2d0], -R3.reuse ;  /* 0x0000b4005f5f7a23 */ /* 0x100fe40000010803 */
[----:B--2---:R-:W-:Y:S02]  /*8bb0*/  FMUL.FTZ R15, R0, R147 ;  /* 0x00000093000f7220 */ /* 0x004fe40000410000 */
[--C-:B------:R-:W-:Y:S02]  /*8bc0*/  FFMA.FTZ R106, R106, c[0x0][0x2d0], -R3.reuse ;  /* 0x0000b4006a6a7a23 */ /* 0x100fe40000010803 */
[--C-:B------:R-:W-:Y:S01]  /*8bd0*/  FFMA.FTZ R107, R107, c[0x0][0x2d0], -R3.reuse ;  /* 0x0000b4006b6b7a23 */ /* 0x100fe20000010803 */
[----:B------:R2:W-:Y:S01]  /*8be0*/  MUFU.EX2 R206, R25 ;  /* 0x0000001900ce7308 */ /* 0x0005e20000000800 */
[--C-:B------:R-:W-:Y:S02]  /*8bf0*/  FFMA.FTZ R110, R110, c[0x0][0x2d0], -R3.reuse ;  /* 0x0000b4006e6e7a23 */ /* 0x100fe40000010803 */
[----:B------:R-:W-:Y:S01]  /*8c00*/  FFMA.FTZ R3, R111, c[0x0][0x2d0], -R3 ;  /* 0x0000b4006f037a23 */ /* 0x000fe20000010803 */
[----:B---3--:R-:W-:Y:S01]  /*8c10*/  F2FP.BF16.PACK_AB R139, R135, R216 ;  /* 0x000000d8878b723e */ /* 0x008fe200000010ff */
[----:B------:R-:W-:Y:S02]  /*8c20*/  FMUL.FTZ R14, R0, R146 ;  /* 0x00000092000e7220 */ /* 0x000fe40000410000 */
[----:B------:R-:W3:Y:S01]  /*8c30*/  LDSM.16.MT88.4 R144, [R229+0x100] ;  /* 0x00010000e590783b */ /* 0x000ee20000004200 */
[--C-:B------:R-:W-:Y:S02]  /*8c40*/  FFMA.FTZ R104, R104, c[0x0][0x2d0], -R134.reuse ;  /* 0x0000b40068687a23 */ /* 0x100fe40000010886 */
[----:B------:R4:W-:Y:S01]  /*8c50*/  MUFU.EX2 R198, R26 ;  /* 0x0000001a00c67308 */ /* 0x0009e20000000800 */
[C---:B------:R-:W-:Y:S04]  /*8c60*/  HMMA.16816.F32.BF16 R8, R136.reuse, R20, R8 ;  /* 0x000000148808723c */ /* 0x040fe80000041808 */
[----:B-1----:R-:W-:Y:S02]  /*8c70*/  FMUL.FTZ R24, R128, R156 ;  /* 0x0000009c80187220 */ /* 0x002fe40000410000 */
[--C-:B------:R-:W-:Y:S02]  /*8c80*/  FFMA.FTZ R105, R105, c[0x0][0x2d0], -R134.reuse ;  /* 0x0000b40069697a23 */ /* 0x100fe40000010886 */
[-C--:B------:R-:W-:Y:S01]  /*8c90*/  HMMA.16816.F32.BF16 R12, R136, R22.reuse, R12 ;  /* 0x00000016880c723c */ /* 0x080fe2000004180c */
[----:B------:R-:W1:Y:S03]  /*8ca0*/  MUFU.EX2 R219, R27 ;  /* 0x0000001b00db7308 */ /* 0x000e660000000800 */
[C---:B------:R-:W-:Y:S02]  /*8cb0*/  FMUL.FTZ R20, R130.reuse, R152 ;  /* 0x0000009882147220 */ /* 0x040fe40000410000 */
[----:B------:R-:W-:Y:S02]  /*8cc0*/  FMUL.FTZ R21, R130, R153 ;  /* 0x0000009982157220 */ /* 0x000fe40000410000 */
[C---:B------:R-:W-:Y:S03]  /*8cd0*/  HMMA.16816.F32.BF16 R16, R140.reuse, R22, R16 ;  /* 0x000000168c10723c */ /* 0x040fe60000041810 */
[----:B------:R3:W-:Y:S01]  /*8ce0*/  MUFU.EX2 R191, R28 ;  /* 0x0000001c00bf7308 */ /* 0x0007e20000000800 */
[----:B--2---:R-:W-:Y:S02]  /*8cf0*/  FMUL.FTZ R25, R128, R157 ;  /* 0x0000009d80197220 */ /* 0x004fe40000410000 */
[--C-:B------:R-:W-:Y:S02]  /*8d00*/  FFMA.FTZ R108, R108, c[0x0][0x2d0], -R134.reuse ;  /* 0x0000b4006c6c7a23 */ /* 0x100fe40000010886 */
[C---:B------:R-:W-:Y:S04]  /*8d10*/  FMUL.FTZ R22, R129.reuse, R154 ;  /* 0x0000009a81167220 */ /* 0x040fe80000410000 */
[----:B------:R-:W-:Y:S01]  /*8d20*/  FMUL.FTZ R23, R129, R155 ;  /* 0x0000009b81177220 */ /* 0x000fe20000410000 */
[----:B------:R2:W-:Y:S01]  /*8d30*/  MUFU.EX2 R190, R30 ;  /* 0x0000001e00be7308 */ /* 0x0005e20000000800 */
[C---:B----4-:R-:W-:Y:S01]  /*8d40*/  FMUL.FTZ R26, R0.reuse, R158 ;  /* 0x0000009e001a7220 */ /* 0x050fe20000410000 */
[----:B------:R-:W-:Y:S01]  /*8d50*/  MOV R158, R226 ;  /* 0x000000e2009e7202 */ /* 0x000fe20000000f00 */
[----:B------:R-:W-:Y:S01]  /*8d60*/  FFMA.FTZ R134, R109, c[0x0][0x2d0], -R134 ;  /* 0x0000b4006d867a23 */ /* 0x000fe20000010886 */
[----:B-1----:R-:W-:Y:S01]  /*8d70*/  MOV R153, R219 ;  /* 0x000000db00997202 */ /* 0x002fe20000000f00 */
[----:B------:R-:W-:Y:S01]  /*8d80*/  FMUL.FTZ R27, R0, R159 ;  /* 0x0000009f001b7220 */ /* 0x000fe20000410000 */
[-C--:B------:R-:W-:Y:S04]  /*8d90*/  HMMA.16816.F32.BF16 R20, R140, R36.reuse, R20 ;  /* 0x000000248c14723c */ /* 0x080fe80000041814 */
[----:B------:R-:W1:Y:S04]  /*8da0*/  MUFU.EX2 R222, R32 ;  /* 0x0000002000de7308 */ /* 0x000e680000000800 */
[C---:B------:R-:W-:Y:S04]  /*8db0*/  HMMA.16816.F32.BF16 R24, R136.reuse, R36, R24 ;  /* 0x000000248818723c */ /* 0x040fe80000041818 */
[----:B---3--:R-:W-:Y:S02]  /*8dc0*/  FMUL.FTZ R28, R128, R160 ;  /* 0x000000a0801c7220 */ /* 0x008fe40000410000 */
[----:B------:R-:W3:Y:S01]  /*8dd0*/  MUFU.EX2 R227, R29 ;  /* 0x0000001d00e37308 */ /* 0x000ee20000000800 */
[C---:B------:R-:W-:Y:S02]  /*8de0*/  FMUL.FTZ R36, R130.reuse, R168 ;  /* 0x000000a882247220 */ /* 0x040fe40000410000 */
[----:B------:R-:W-:Y:S03]  /*8df0*/  FMUL.FTZ R37, R130, R169 ;  /* 0x000000a982257220 */ /* 0x000fe60000410000 */
[C---:B--2---:R-:W-:Y:S01]  /*8e00*/  FMUL.FTZ R30, R0.reuse, R162 ;  /* 0x000000a2001e7220 */ /* 0x044fe20000410000 */
[----:B------:R-:W-:Y:S01]  /*8e10*/  MOV R162, R34 ;  /* 0x0000002200a27202 */ /* 0x000fe20000000f00 */
[C---:B------:R-:W-:Y:S01]  /*8e20*/  FMUL.FTZ R34, R129.reuse, R166 ;  /* 0x000000a681227220 */ /* 0x040fe20000410000 */
[----:B------:R-:W-:Y:S01]  /*8e30*/  MOV R166, R199 ;  /* 0x000000c700a67202 */ /* 0x000fe20000000f00 */
[----:B------:R2:W4:Y:S01]  /*8e40*/  MUFU.EX2 R32, R31 ;  /* 0x0000001f00207308 */ /* 0x0005220000000800 */
[----:B-1----:R-:W-:Y:S09]  /*8e50*/  MOV R152, R222 ;  /* 0x000000de00987202 */ /* 0x002ff20000000f00 */
[----:B------:R-:W1:Y:S01]  /*8e60*/  MUFU.EX2 R29, R41 ;  /* 0x00000029001d7308 */ /* 0x000e620000000800 */
[----:B---3--:R-:W-:Y:S09]  /*8e70*/  MOV R157, R227 ;  /* 0x000000e3009d7202 */ /* 0x008ff20000000f00 */
[----:B------:R-:W3:Y:S01]  /*8e80*/  MUFU.EX2 R224, R33 ;  /* 0x0000002100e07308 */ /* 0x000ee20000000800 */
[----:B--2---:R-:W-:Y:S01]  /*8e90*/  FMUL.FTZ R31, R0, R163 ;  /* 0x000000a3001f7220 */ /* 0x004fe20000410000 */
[----:B----4-:R-:W-:Y:S01]  /*8ea0*/  MOV R156, R32 ;  /* 0x00000020009c7202 */ /* 0x010fe20000000f00 */
[----:B------:R-:W-:Y:S01]  /*8eb0*/  FMUL.FTZ R32, R130, R164 ;  /* 0x000000a482207220 */ /* 0x000fe20000410000 */
[----:B------:R-:W-:Y:S06]  /*8ec0*/  MOV R164, R202 ;  /* 0x000000ca00a47202 */ /* 0x000fec0000000f00 */
[----:B------:R-:W2:Y:S01]  /*8ed0*/  MUFU.EX2 R33, R42 ;  /* 0x0000002a00217308 */ /* 0x000ea20000000800 */
[----:B-1----:R-:W-:Y:S01]  /*8ee0*/  MOV R160, R29 ;  /* 0x0000001d00a07202 */ /* 0x002fe20000000f00 */
[C---:B------:R-:W-:Y:S01]  /*8ef0*/  FMUL.FTZ R29, R128.reuse, R161 ;  /* 0x000000a1801d7220 */ /* 0x040fe20000410000 */
[----:B------:R-:W-:Y:S01]  /*8f00*/  MOV R161, R35 ;  /* 0x0000002300a17202 */ /* 0x000fe20000000f00 */
[C---:B------:R-:W-:Y:S01]  /*8f10*/  FMUL.FTZ R35, R129.reuse, R167 ;  /* 0x000000a781237220 */ /* 0x040fe20000410000 */
[----:B------:R-:W-:Y:S01]  /*8f20*/  MOV R167, R198 ;  /* 0x000000c600a77202 */ /* 0x000fe20000000f00 */
[----:B------:R-:W-:Y:S04]  /*8f30*/  FMUL.FTZ R41, R128, R173 ;  /* 0x000000ad80297220 */ /* 0x000fe80000410000 */
[----:B------:R1:W-:Y:S01]  /*8f40*/  MUFU.EX2 R193, R40 ;  /* 0x0000002800c17308 */ /* 0x0003e20000000800 */
[-C--:B------:R-:W-:Y:S03]  /*8f50*/  HMMA.16816.F32.BF16 R28, R136, R38.reuse, R28 ;  /* 0x00000026881c723c */ /* 0x080fe6000004181c */
[----:B---3--:R-:W-:Y:S06]  /*8f60*/  MOV R159, R224 ;  /* 0x000000e0009f7202 */ /* 0x008fec0000000f00 */
[----:B------:R3:W-:Y:S03]  /*8f70*/  MUFU.EX2 R212, R43 ;  /* 0x0000002b00d47308 */ /* 0x0007e60000000800 */
[----:B--2---:R-:W-:Y:S01]  /*8f80*/  MOV R163, R33 ;  /* 0x0000002100a37202 */ /* 0x004fe20000000f00 */
[----:B------:R-:W-:Y:S01]  /*8f90*/  FMUL.FTZ R33, R130, R165 ;  /* 0x000000a582217220 */ /* 0x000fe20000410000 */
[----:B------:R-:W-:Y:S01]  /*8fa0*/  MOV R165, R200 ;  /* 0x000000c800a57202 */ /* 0x000fe20000000f00 */
[----:B------:R-:W-:Y:S04]  /*8fb0*/  FMUL.FTZ R42, R0, R174 ;  /* 0x000000ae002a7220 */ /* 0x000fe80000410000 */
[----:B------:R2:W-:Y:S01]  /*8fc0*/  MUFU.EX2 R226, R44 ;  /* 0x0000002c00e27308 */ /* 0x0005e20000000800 */
[C---:B------:R-:W-:Y:S04]  /*8fd0*/  HMMA.16816.F32.BF16 R32, R140.reuse, R38, R32 ;  /* 0x000000268c20723c */ /* 0x040fe80000041820 */
[----:B-1----:R-:W-:Y:S03]  /*8fe0*/  FMUL.FTZ R40, R128, R172 ;  /* 0x000000ac80287220 */ /* 0x002fe60000410000 */
[C---:B------:R-:W-:Y:S02]  /*8ff0*/  FMUL.FTZ R38, R129.reuse, R170 ;  /* 0x000000aa81267220 */ /* 0x040fe40000410000 */
[----:B------:R1:W-:Y:S03]  /*9000*/  MUFU.EX2 R227, R45 ;  /* 0x0000002d00e37308 */ /* 0x0003e60000000800 */
[C---:B------:R-:W-:Y:S02]  /*9010*/  FMUL.FTZ R39, R129.reuse, R171 ;  /* 0x000000ab81277220 */ /* 0x040fe40000410000 */
[----:B---3--:R-:W-:Y:S05]  /*9020*/  FMUL.FTZ R43, R0, R175 ;  /* 0x000000af002b7220 */ /* 0x008fea0000410000 */
[-C--:B------:R-:W-:Y:S01]  /*9030*/  HMMA.16816.F32.BF16 R36, R140, R144.reuse, R36 ;  /* 0x000000908c24723c */ /* 0x080fe20000041824 */
[----:B------:R3:W-:Y:S02]  /*9040*/  MUFU.EX2 R222, R46 ;  /* 0x0000002e00de7308 */ /* 0x0007e40000000800 */
[C---:B--2---:R-:W-:Y:S05]  /*9050*/  FMUL.FTZ R44, R128.reuse, R176 ;  /* 0x000000b0802c7220 */ /* 0x044fea0000410000 */
[C---:B------:R-:W-:Y:S03]  /*9060*/  HMMA.16816.F32.BF16 R40, R136.reuse, R144, R40 ;  /* 0x000000908828723c */ /* 0x040fe60000041828 */
[----:B------:R2:W-:Y:S01]  /*9070*/  MUFU.EX2 R224, R47 ;  /* 0x0000002f00e07308 */ /* 0x0005e20000000800 */
[----:B-1----:R-:W-:Y:S09]  /*9080*/  FMUL.FTZ R45, R128, R177 ;  /* 0x000000b1802d7220 */ /* 0x002ff20000410000 */
[----:B------:R-:W1:Y:S01]  /*9090*/  MUFU.EX2 R215, R50 ;  /* 0x0000003200d77308 */ /* 0x000e620000000800 */
[C---:B---3--:R-:W-:Y:S09]  /*90a0*/  FMUL.FTZ R46, R0.reuse, R178 ;  /* 0x000000b2002e7220 */ /* 0x048ff20000410000 */
[----:B------:R3:W4:Y:S01]  /*90b0*/  MUFU.EX2 R213, R48 ;  /* 0x0000003000d57308 */ /* 0x0007220000000800 */
[----:B--2---:R-:W-:Y:S09]  /*90c0*/  FMUL.FTZ R47, R0, R179 ;  /* 0x000000b3002f7220 */ /* 0x004ff20000410000 */
[----:B------:R2:W2:Y:S01]  /*90d0*/  MUFU.EX2 R211, R49 ;  /* 0x0000003100d37308 */ /* 0x0004a20000000800 */
[-C--:B------:R-:W-:Y:S03]  /*90e0*/  HMMA.16816.F32.BF16 R44, R136, R146.reuse, R44 ;  /* 0x00000092882c723c */ /* 0x080fe6000004182c */
[----:B-1----:R-:W-:Y:S01]  /*90f0*/  MOV R154, R215 ;  /* 0x000000d7009a7202 */ /* 0x002fe20000000f00 */
[C---:B------:R-:W-:Y:S03]  /*9100*/  FMUL.FTZ R50, R129.reuse, R182 ;  /* 0x000000b681327220 */ /* 0x040fe60000410000 */
[----:B------:R-:W-:Y:S02]  /*9110*/  MOV R109, R154 ;  /* 0x0000009a006d7202 */ /* 0x000fe40000000f00 */
[----:B------:R1:W1:Y:S03]  /*9120*/  MUFU.EX2 R210, R51 ;  /* 0x0000003300d27308 */ /* 0x0002660000000800 */
[C---:B---3--:R-:W-:Y:S01]  /*9130*/  FMUL.FTZ R48, R130.reuse, R180 ;  /* 0x000000b482307220 */ /* 0x048fe20000410000 */
[----:B------:R-:W-:Y:S02]  /*9140*/  MOV R180, R212 ;  /* 0x000000d400b47202 */ /* 0x000fe40000000f00 */
[----:B----4-:R-:W-:Y:S04]  /*9150*/  MOV R155, R213 ;  /* 0x000000d5009b7202 */ /* 0x010fe80000000f00 */
[----:B------:R3:W-:Y:S01]  /*9160*/  MUFU.EX2 R219, R52 ;  /* 0x0000003400db7308 */ /* 0x0007e20000000800 */
[----:B------:R-:W-:Y:S01]  /*9170*/  MOV R111, R155 ;  /* 0x0000009b006f7202 */ /* 0x000fe20000000f00 */
[C---:B--2---:R-:W-:Y:S01]  /*9180*/  FMUL.FTZ R49, R130.reuse, R181 ;  /* 0x000000b582317220 */ /* 0x044fe20000410000 */
[----:B------:R-:W-:Y:S01]  /*9190*/  MOV R181, R211 ;  /* 0x000000d300b57202 */ /* 0x000fe20000000f00 */
[----:B------:R-:W-:Y:S01]  /*91a0*/  FFMA.FTZ R130, R130, R250, R207 ;  /* 0x000000fa82827223 */ /* 0x000fe200000100cf */
[----:B------:R-:W-:Y:S02]  /*91b0*/  MOV R207, R180 ;  /* 0x000000b400cf7202 */ /* 0x000fe40000000f00 */
[----:B------:R-:W-:Y:S03]  /*91c0*/  MOV R115, R181 ;  /* 0x000000b500737202 */ /* 0x000fe60000000f00 */
[----:B------:R2:W-:Y:S01]  /*91d0*/  MUFU.EX2 R171, R53 ;  /* 0x0000003500ab7308 */ /* 0x0005e20000000800 */
[----:B------:R-:W-:Y:S02]  /*91e0*/  FADD.FTZ R130, R208, R130 ;  /* 0x00000082d0827221 */ /* 0x000fe40000010000 */
[----:B-1----:R-:W-:Y:S01]  /*91f0*/  FMUL.FTZ R51, R129, R183 ;  /* 0x000000b781337220 */ /* 0x002fe20000410000 */
[----:B------:R-:W-:Y:S02]  /*9200*/  MOV R183, R206 ;  /* 0x000000ce00b77202 */ /* 0x000fe40000000f00 */
[----:B------:R-:W-:Y:S04]  /*9210*/  MOV R182, R210 ;  /* 0x000000d200b67202 */ /* 0x000fe80000000f00 */
[----:B------:R1:W-:Y:S01]  /*9220*/  MUFU.EX2 R170, R54 ;  /* 0x0000003600aa7308 */ /* 0x0003e20000000800 */
[C---:B------:R-:W-:Y:S01]  /*9230*/  HMMA.16816.F32.BF16 R48, R140.reuse, R146, R48 ;  /* 0x000000928c30723c */ /* 0x040fe20000041830 */
[----:B------:R-:W4:Y:S03]  /*9240*/  LDSM.16.MT88.4 R144, [R228+0x900] ;  /* 0x00090000e490783b */ /* 0x000f260000004200 */
[----:B------:R-:W-:Y:S01]  /*9250*/  MOV R113, R182 ;  /* 0x000000b600717202 */ /* 0x000fe20000000f00 */
[C---:B---3--:R-:W-:Y:S01]  /*9260*/  FMUL.FTZ R52, R128.reuse, R184 ;  /* 0x000000b880347220 */ /* 0x048fe20000410000 */
[----:B------:R-:W-:Y:S02]  /*9270*/  MOV R184, R197 ;  /* 0x000000c500b87202 */ /* 0x000fe40000000f00 */
[-C--:B------:R-:W-:Y:S01]  /*9280*/  HMMA.16816.F32.BF16 R116, R140, R148.reuse, R116 ;  /* 0x000000948c74723c */ /* 0x080fe20000041874 */
[----:B------:R3:W-:Y:S03]  /*9290*/  MUFU.EX2 R215, R55 ;  /* 0x0000003700d77308 */ /* 0x0007e60000000800 */
[C---:B--2---:R-:W-:Y:S01]  /*92a0*/  FMUL.FTZ R53, R128.reuse, R185 ;  /* 0x000000b980357220 */ /* 0x044fe20000410000 */
[----:B------:R-:W-:Y:S01]  /*92b0*/  MOV R185, R196 ;  /* 0x000000c400b97202 */ /* 0x000fe20000000f00 */
[----:B------:R-:W-:Y:S02]  /*92c0*/  FFMA.FTZ R128, R128, R252, R203 ;  /* 0x000000fc80807223 */ /* 0x000fe400000100cb */
[C---:B------:R-:W-:Y:S03]  /*92d0*/  HMMA.16816.F32.BF16 R120, R136.reuse, R148, R120 ;  /* 0x000000948878723c */ /* 0x040fe60000041878 */
[----:B------:R-:W-:Y:S01]  /*92e0*/  MUFU.EX2 R212, R64 ;  /* 0x0000004000d47308 */ /* 0x000fe20000000800 */
[----:B------:R-:W-:Y:S02]  /*92f0*/  FADD.FTZ R128, R205, R128 ;  /* 0x00000080cd807221 */ /* 0x000fe40000010000 */
[C---:B-1----:R-:W-:Y:S01]  /*9300*/  FMUL.FTZ R54, R0.reuse, R186 ;  /* 0x000000ba00367220 */ /* 0x042fe20000410000 */
[----:B------:R-:W-:Y:S05]  /*9310*/  MOV R186, R195 ;  /* 0x000000c300ba7202 */ /* 0x000fea0000000f00 */
[----:B------:R-:W-:Y:S01]  /*9320*/  MOV R203, R186 ;  /* 0x000000ba00cb7202 */ /* 0x000fe20000000f00 */
[----:B------:R-:W-:Y:S01]  /*9330*/  MUFU.EX2 R213, R65 ;  /* 0x0000004100d57308 */ /* 0x000fe20000000800 */
[C---:B---3--:R-:W-:Y:S01]  /*9340*/  FMUL.FTZ R55, R0.reuse, R187 ;  /* 0x000000bb00377220 */ /* 0x048fe20000410000 */
[----:B------:R-:W-:Y:S01]  /*9350*/  MOV R187, R194 ;  /* 0x000000c200bb7202 */ /* 0x000fe20000000f00 */
[----:B------:R-:W-:Y:S07]  /*9360*/  FFMA.FTZ R0, R0, R251, R201 ;  /* 0x000000fb00007223 */ /* 0x000fee00000100c9 */
[----:B------:R-:W-:Y:S01]  /*9370*/  MUFU.EX2 R210, R66 ;  /* 0x0000004200d27308 */ /* 0x000fe20000000800 */
[-C--:B------:R-:W-:Y:S03]  /*9380*/  HMMA.16816.F32.BF16 R52, R136, R150.reuse, R52 ;  /* 0x000000968834723c */ /* 0x080fe60000041834 */
[----:B------:R-:W-:Y:S04]  /*9390*/  FADD.FTZ R0, R214, R0 ;  /* 0x00000000d6007221 */ /* 0x000fe80000010000 */
[----:B------:R-:W-:Y:S01]  /*93a0*/  F2FP.BF16.PACK_AB R136, R185, R164 ;  /* 0x000000a4b988723e */ /* 0x000fe200000010ff */
[----:B------:R-:W-:Y:S01]  /*93b0*/  HMMA.16816.F32.BF16 R124, R140, R150, R124 ;  /* 0x000000968c7c723c */ /* 0x000fe2000004187c */
[----:B------:R-:W1:Y:S01]  /*93c0*/  LDSM.16.MT88.4 R148, [R231+0x900] ;  /* 0x00090000e794783b */ /* 0x000e620000004200 */
[----:B------:R2:W-:Y:S02]  /*93d0*/  MUFU.EX2 R211, R67 ;  /* 0x0000004300d37308 */ /* 0x0005e40000000800 */
[----:B------:R-:W-:Y:S01]  /*93e0*/  F2FP.BF16.PACK_AB R137, R184, R165 ;  /* 0x000000a5b889723e */ /* 0x000fe200000010ff */
[----:B------:R-:W-:Y:S01]  /*93f0*/  FADD.FTZ R0, R216, R0 ;  /* 0x00000000d8007221 */ /* 0x000fe20000010000 */
[----:B------:R-:W-:Y:S02]  /*9400*/  F2FP.BF16.PACK_AB R138, R159, R152 ;  /* 0x000000989f8a723e */ /* 0x000fe400000010ff */
[----:B------:R-:W-:Y:S01]  /*9410*/  F2FP.BF16.PACK_AB R139, R158, R192 ;  /* 0x000000c09e8b723e */ /* 0x000fe200000010ff */
[----:B------:R-:W-:Y:S03]  /*9420*/  FADD.FTZ R0, R135, R0 ;  /* 0x0000000087007221 */ /* 0x000fe60000010000 */
[----:B------:R-:W-:Y:S01]  /*9430*/  F2FP.BF16.PACK_AB R140, R183, R166 ;  /* 0x000000a6b78c723e */ /* 0x000fe200000010ff */
[----:B------:R-:W-:Y:S01]  /*9440*/  MUFU.EX2 R169, R56 ;  /* 0x0000003800a97308 */ /* 0x000fe20000000800 */
[----:B------:R-:W-:Y:S01]  /*9450*/  F2FP.BF16.PACK_AB R141, R153, R167 ;  /* 0x000000a7998d723e */ /* 0x000fe200000010ff */
[-C--:B----4-:R-:W-:Y:S05]  /*9460*/  HMMA.16816.F32.BF16 R4, R136, R144.reuse, R4 ;  /* 0x000000908804723c */ /* 0x090fea0000041804 */
[----:B------:R-:W-:Y:S02]  /*9470*/  F2FP.BF16.PACK_AB R142, R157, R191 ;  /* 0x000000bf9d8e723e */ /* 0x000fe400000010ff */
[-C--:B------:R-:W-:Y:S01]  /*9480*/  F2FP.BF16.PACK_AB R143, R156, R190.reuse ;  /* 0x000000be9c8f723e */ /* 0x080fe200000010ff */
[----:B------:R-:W3:Y:S01]  /*9490*/  MUFU.EX2 R175, R57 ;  /* 0x0000003900af7308 */ /* 0x000ee20000000800 */
[----:B--2---:R-:W2:Y:S05]  /*94a0*/  LDSM.16.MT88.4 R64, [R229+0x900] ;  /* 0x00090000e540783b */ /* 0x004eaa0000004200 */
[C---:B------:R-:W-:Y:S04]  /*94b0*/  HMMA.16816.F32.BF16 R8, R140.reuse, R144, R8 ;  /* 0x000000908c08723c */ /* 0x040fe80000041808 */
[----:B------:R-:W-:Y:S03]  /*94c0*/  MUFU.EX2 R168, R58 ;  /* 0x0000003a00a87308 */ /* 0x000fe60000000800 */
[----:B------:R-:W-:Y:S01]  /*94d0*/  MOV R145, R193 ;  /* 0x000000c100917202 */ /* 0x000fe20000000f00 */
[-C--:B------:R-:W-:Y:S04]  /*94e0*/  HMMA.16816.F32.BF16 R12, R140, R146.reuse, R12 ;  /* 0x000000928c0c723c */ /* 0x080fe8000004180c */
[----:B------:R-:W-:Y:S02]  /*94f0*/  MOV R144, R190 ;  /* 0x000000be00907202 */ /* 0x000fe40000000f00 */
[----:B------:R4:W2:Y:S01]  /*9500*/  MUFU.EX2 R174, R59 ;  /* 0x0000003b00ae7308 */ /* 0x0008a20000000800 */
[----:B------:R-:W-:Y:S01]  /*9510*/  MOV R250, R145 ;  /* 0x0000009100fa7202 */ /* 0x000fe20000000f00 */
[C---:B------:R-:W-:Y:S04]  /*9520*/  HMMA.16816.F32.BF16 R16, R136.reuse, R146, R16 ;  /* 0x000000928810723c */ /* 0x040fe80000041810 */
[----:B------:R-:W-:Y:S03]  /*9530*/  MOV R252, R144 ;  /* 0x0000009000fc7202 */ /* 0x000fe60000000f00 */
[----:B------:R-:W-:Y:S01]  /*9540*/  MOV R146, R192 ;  /* 0x000000c000927202 */ /* 0x000fe20000000f00 */
[-C--:B-1----:R-:W-:Y:S01]  /*9550*/  HMMA.16816.F32.BF16 R20, R136, R148.reuse, R20 ;  /* 0x000000948814723c */ /* 0x082fe20000041814 */
[----:B------:R-:W-:Y:S03]  /*9560*/  MUFU.EX2 R173, R60 ;  /* 0x0000003c00ad7308 */ /* 0x000fe60000000800 */
[----:B------:R-:W-:Y:S02]  /*9570*/  MOV R147, R191 ;  /* 0x000000bf00937202 */ /* 0x000fe40000000f00 */
[----:B------:R-:W-:Y:S02]  /*9580*/  MOV R251, R146 ;  /* 0x0000009200fb7202 */ /* 0x000fe40000000f00 */
[C---:B------:R-:W-:Y:S01]  /*9590*/  HMMA.16816.F32.BF16 R24, R140.reuse, R148, R24 ;  /* 0x000000948c18723c */ /* 0x040fe20000041818 */
[----:B------:R-:W3:Y:S02]  /*95a0*/  LDL.LU R149, [R1] ;  /* 0x0000000001957983 */ /* 0x000ee40000300800 */
[----:B------:R-:W1:Y:S01]  /*95b0*/  MUFU.EX2 R206, R61 ;  /* 0x0000003d00ce7308 */ /* 0x000e620000000800 */
[----:B------:R-:W-:Y:S01]  /*95c0*/  MOV R201, R147 ;  /* 0x0000009300c97202 */ /* 0x000fe20000000f00 */
[----:B------:R1:W5:Y:S03]  /*95d0*/  LDL.LU R135, [R1+0x18] ;  /* 0x0000180001877983 */ /* 0x0003660000300800 */
[-C--:B------:R-:W-:Y:S01]  /*95e0*/  HMMA.16816.F32.BF16 R28, R140, R150.reuse, R28 ;  /* 0x000000968c1c723c */ /* 0x080fe2000004181c */
[----:B----4-:R-:W4:Y:S04]  /*95f0*/  LDSM.16.MT88.4 R56, [R230+0x900] ;  /* 0x00090000e638783b */ /* 0x010f280000004200 */
[----:B------:R-:W-:Y:S03]  /*9600*/  MUFU.EX2 R172, R62 ;  /* 0x0000003e00ac7308 */ /* 0x000fe60000000800 */
[C---:B------:R-:W-:Y:S07]  /*9610*/  HMMA.16816.F32.BF16 R32, R136.reuse, R150, R32 ;  /* 0x000000968820723c */ /* 0x040fee0000041820 */
[----:B------:R1:W1:Y:S01]  /*9620*/  MUFU.EX2 R179, R63 ;  /* 0x0000003f00b37308 */ /* 0x0002620000000800 */
[-C--:B--2---:R-:W-:Y:S08]  /*9630*/  HMMA.16816.F32.BF16 R36, R136, R64.reuse, R36 ;  /* 0x000000408824723c */ /* 0x084ff00000041824 */
[C---:B------:R-:W-:Y:S01]  /*9640*/  HMMA.16816.F32.BF16 R40, R140.reuse, R64, R40 ;  /* 0x000000408c28723c */ /* 0x040fe20000041828 */
[----:B------:R-:W-:Y:S06]  /*9650*/  MUFU.EX2 R178, R68 ;  /* 0x0000004400b27308 */ /* 0x000fec0000000800 */
[----:B------:R-:W-:Y:S01]  /*9660*/  F2FP.BF16.PACK_AB R64, R160, R145 ;  /* 0x00000091a040723e */ /* 0x000fe200000010ff */
[-C--:B------:R-:W-:Y:S03]  /*9670*/  HMMA.16816.F32.BF16 R44, R140, R66.reuse, R44 ;  /* 0x000000428c2c723c */ /* 0x080fe6000004182c */
[----:B------:R-:W-:Y:S01]  /*9680*/  MUFU.EX2 R202, R69 ;  /* 0x0000004500ca7308 */ /* 0x000fe20000000800 */
[----:B------:R-:W-:Y:S01]  /*9690*/  F2FP.BF16.PACK_AB R65, R180, R163 ;  /* 0x000000a3b441723e */ /* 0x000fe200000010ff */
[----:B-1----:R-:W1:Y:S03]  /*96a0*/  LDSM.16.MT88.4 R60, [R228+0x1100] ;  /* 0x00110000e43c783b */ /* 0x002e660000004200 */
[C---:B------:R-:W-:Y:S05]  /*96b0*/  HMMA.16816.F32.BF16 R48, R136.reuse, R66, R48 ;  /* 0x000000428830723c */ /* 0x040fea0000041830 */
[----:B------:R-:W-:Y:S02]  /*96c0*/  MUFU.EX2 R177, R70 ;  /* 0x0000004600b17308 */ /* 0x000fe40000000800 */
[----:B------:R-:W-:Y:S01]  /*96d0*/  F2FP.BF16.PACK_AB R66, R227, R226 ;  /* 0x000000e2e342723e */ /* 0x000fe200000010ff */
[-C--:B----4-:R-:W-:Y:S04]  /*96e0*/  HMMA.16816.F32.BF16 R116, R136, R56.reuse, R116 ;  /* 0x000000388874723c */ /* 0x090fe80000041874 */
[----:B------:R-:W-:Y:S03]  /*96f0*/  F2FP.BF16.PACK_AB R67, R224, R222 ;  /* 0x000000dee043723e */ /* 0x000fe600000010ff */
[----:B------:R2:W-:Y:S01]  /*9700*/  MUFU.EX2 R200, R71 ;  /* 0x0000004700c87308 */ /* 0x0005e20000000800 */
[C---:B------:R-:W-:Y:S07]  /*9710*/  HMMA.16816.F32.BF16 R120, R140.reuse, R56, R120 ;  /* 0x000000388c78723c */ /* 0x040fee0000041878 */
[----:B------:R-:W-:Y:S01]  /*9720*/  F2FP.BF16.PACK_AB R56, R162, R186 ;  /* 0x000000baa238723e */ /* 0x000fe200000010ff */
[-C--:B------:R-:W-:Y:S01]  /*9730*/  HMMA.16816.F32.BF16 R52, R140, R58.reuse, R52 ;  /* 0x0000003a8c34723c */ /* 0x080fe20000041834 */
[----:B------:R-:W-:Y:S03]  /*9740*/  MUFU.EX2 R176, R72 ;  /* 0x0000004800b07308 */ /* 0x000fe60000000800 */
[----:B------:R-:W-:Y:S03]  /*9750*/  F2FP.BF16.PACK_AB R57, R161, R187 ;  /* 0x000000bba139723e */ /* 0x000fe600000010ff */
[----:B------:R-:W-:Y:S01]  /*9760*/  MOV R143, R167 ;  /* 0x000000a7008f7202 */ /* 0x000fe20000000f00 */
[----:B------:R-:W-:Y:S01]  /*9770*/  HMMA.16816.F32.BF16 R124, R136, R58, R124 ;  /* 0x0000003a887c723c */ /* 0x000fe2000004187c */
[----:B------:R-:W-:Y:S02]  /*9780*/  LDSM.16.MT88.4 R136, [R229+0x1100] ;  /* 0x00110000e588783b */ /* 0x000fe40000004200 */
[----:B------:R-:W4:Y:S01]  /*9790*/  MUFU.EX2 R195, R73 ;  /* 0x0000004900c37308 */ /* 0x000f220000000800 */
[----:B------:R-:W-:Y:S01]  /*97a0*/  MOV R142, R166 ;  /* 0x000000a6008e7202 */ /* 0x000fe20000000f00 */
[----:B------:R-:W-:Y:S01]  /*97b0*/  FADD.FTZ R0, R143, R0 ;  /* 0x000000008f007221 */ /* 0x000fe20000010000 */
[----:B------:R-:W-:Y:S02]  /*97c0*/  MOV R141, R165 ;  /* 0x000000a5008d7202 */ /* 0x000fe40000000f00 */
[----:B------:R-:W-:Y:S01]  /*97d0*/  F2FP.BF16.PACK_AB R58, R181, R155 ;  /* 0x0000009bb53a723e */ /* 0x000fe200000010ff */
[----:B--2---:R-:W2:Y:S03]  /*97e0*/  LDSM.16.MT88.4 R68, [R231+0x1100] ;  /* 0x00110000e744783b */ /* 0x004ea60000004200 */
[----:B------:R-:W-:Y:S01]  /*97f0*/  F2FP.BF16.PACK_AB R59, R182, R154 ;  /* 0x0000009ab63b723e */ /* 0x000fe200000010ff */
[----:B------:R-:W-:Y:S01]  /*9800*/  MUFU.EX2 R194, R74 ;  /* 0x0000004a00c27308 */ /* 0x000fe20000000800 */
[----:B------:R-:W-:Y:S01]  /*9810*/  MOV R140, R164 ;  /* 0x000000a4008c7202 */ /* 0x000fe20000000f00 */
[----:B------:R-:W-:Y:S02]  /*9820*/  FADD.FTZ R0, R153, R0 ;  /* 0x0000000099007221 */ /* 0x000fe40000010000 */
[----:B------:R-:W-:Y:S02]  /*9830*/  LDSM.16.MT88.4 R164, [R231+0x3100] ;  /* 0x00310000e7a4783b */ /* 0x000fe40000004200 */
[-C--:B-1----:R-:W-:Y:S04]  /*9840*/  HMMA.16816.F32.BF16 R4, R56, R60.reuse, R4 ;  /* 0x0000003c3804723c */ /* 0x082fe80000041804 */
[----:B------:R1:W1:Y:S01]  /*9850*/  MUFU.EX2 R193, R75 ;  /* 0x0000004b00c17308 */ /* 0x0002620000000800 */
[----:B------:R-:W-:Y:S03]  /*9860*/  FADD.FTZ R0, R252, R0 ;  /* 0x00000000fc007221 */ /* 0x000fe60000010000 */
[C---:B------:R-:W-:Y:S06]  /*9870*/  HMMA.16816.F32.BF16 R8, R64.reuse, R60, R8 ;  /* 0x0000003c4008723c */ /* 0x040fec0000041808 */
[----:B------:R-:W-:Y:S02]  /*9880*/  MUFU.EX2 R192, R76 ;  /* 0x0000004c00c07308 */ /* 0x000fe40000000800 */
[-C--:B------:R-:W-:Y:S08]  /*9890*/  HMMA.16816.F32.BF16 R12, R64, R62.reuse, R12 ;  /* 0x0000003e400c723c */ /* 0x080ff0000004180c */
[C---:B------:R-:W-:Y:S01]  /*98a0*/  HMMA.16816.F32.BF16 R16, R56.reuse, R62, R16 ;  /* 0x0000003e3810723c */ /* 0x040fe20000041810 */
[----:B------:R-:W4:Y:S01]  /*98b0*/  LDSM.16.MT88.4 R60, [R230+0x1100] ;  /* 0x00110000e63c783b */ /* 0x000f220000004200 */
[----:B------:R-:W3:Y:S06]  /*98c0*/  MUFU.EX2 R191, R77 ;  /* 0x0000004d00bf7308 */ /* 0x000eec0000000800 */
[-C--:B--2---:R-:W-:Y:S01]  /*98d0*/  HMMA.16816.F32.BF16 R20, R56, R68.reuse, R20 ;  /* 0x000000443814723c */ /* 0x084fe20000041814 */
[----:B-1----:R-:W-:Y:S03]  /*98e0*/  LDSM.16.MT88.4 R72, [R229+0x1900] ;  /* 0x00190000e548783b */ /* 0x002fe60000004200 */
[----:B------:R-:W-:Y:S04]  /*98f0*/  MUFU.EX2 R190, R78 ;  /* 0x0000004e00be7308 */ /* 0x000fe80000000800 */
[C---:B------:R-:W-:Y:S06]  /*9900*/  HMMA.16816.F32.BF16 R24, R64.reuse, R68, R24 ;  /* 0x000000444018723c */ /* 0x040fec0000041818 */
[----:B------:R-:W-:Y:S02]  /*9910*/  MUFU.EX2 R196, R83 ;  /* 0x0000005300c47308 */ /* 0x000fe40000000800 */
[-C--:B------:R-:W-:Y:S08]  /*9920*/  HMMA.16816.F32.BF16 R28, R64, R70.reuse, R28 ;  /* 0x00000046401c723c */ /* 0x080ff0000004181c */
[C---:B------:R-:W-:Y:S01]  /*9930*/  HMMA.16816.F32.BF16 R32, R56.reuse, R70, R32 ;  /* 0x000000463820723c */ /* 0x040fe20000041820 */
[----:B------:R-:W1:Y:S01]  /*9940*/  LDSM.16.MT88.4 R68, [R228+0x1900] ;  /* 0x00190000e444783b */ /* 0x000e620000004200 */
[----:B------:R2:W-:Y:S06]  /*9950*/  MUFU.EX2 R83, R79 ;  /* 0x0000004f00537308 */ /* 0x0005ec0000000800 */
[-C--:B------:R-:W-:Y:S04]  /*9960*/  HMMA.16816.F32.BF16 R36, R56, R136.reuse, R36 ;  /* 0x000000883824723c */ /* 0x080fe80000041824 */
[----:B------:R-:W-:Y:S04]  /*9970*/  MUFU.EX2 R189, R189 ;  /* 0x000000bd00bd7308 */ /* 0x000fe80000000800 */
[C---:B------:R-:W-:Y:S06]  /*9980*/  HMMA.16816.F32.BF16 R40, R64.reuse, R136, R40 ;  /* 0x000000884028723c */ /* 0x040fec0000041828 */
[----:B------:R-:W-:Y:S02]  /*9990*/  MUFU.EX2 R199, R80 ;  /* 0x0000005000c77308 */ /* 0x000fe40000000800 */
[-C--:B------:R-:W-:Y:S01]  /*99a0*/  HMMA.16816.F32.BF16 R44, R64, R138.reuse, R44 ;  /* 0x0000008a402c723c */ /* 0x080fe2000004182c */
[----:B--2---:R-:W-:Y:S07]  /*99b0*/  LDSM.16.MT88.4 R76, [R230+0x1900] ;  /* 0x00190000e64c783b */ /* 0x004fee0000004200 */
[C---:B------:R-:W-:Y:S01]  /*99c0*/  HMMA.16816.F32.BF16 R48, R56.reuse, R138, R48 ;  /* 0x0000008a3830723c */ /* 0x040fe20000041830 */
[----:B------:R-:W2:Y:S07]  /*99d0*/  MUFU.EX2 R198, R81 ;  /* 0x0000005100c67308 */ /* 0x000eae0000000800 */
[-C--:B----4-:R-:W-:Y:S03]  /*99e0*/  HMMA.16816.F32.BF16 R116, R56, R60.reuse, R116 ;  /* 0x0000003c3874723c */ /* 0x090fe60000041874 */
[----:B------:R-:W4:Y:S05]  /*99f0*/  MUFU.EX2 R197, R82 ;  /* 0x0000005200c57308 */ /* 0x000f2a0000000800 */
[C---:B------:R-:W-:Y:S05]  /*9a00*/  HMMA.16816.F32.BF16 R120, R64.reuse, R60, R120 ;  /* 0x0000003c4078723c */ /* 0x040fea0000041878 */
[----:B------:R-:W-:Y:S02]  /*9a10*/  MUFU.EX2 R114, R114 ;  /* 0x0000007200727308 */ /* 0x000fe40000000800 */
[----:B---3--:R-:W-:Y:S01]  /*9a20*/  F2FP.BF16.PACK_AB R60, R175, R169 ;  /* 0x000000a9af3c723e */ /* 0x008fe200000010ff */
[-C--:B------:R-:W-:Y:S01]  /*9a30*/  HMMA.16816.F32.BF16 R52, R64, R62.reuse, R52 ;  /* 0x0000003e4034723c */ /* 0x080fe20000041834 */
[----:B------:R-:W3:Y:S03]  /*9a40*/  LDSM.16.MT88.4 R64, [R231+0x1900] ;  /* 0x00190000e740783b */ /* 0x000ee60000004200 */
[----:B------:R-:W-:Y:S03]  /*9a50*/  F2FP.BF16.PACK_AB R61, R174, R168 ;  /* 0x000000a8ae3d723e */ /* 0x000fe600000010ff */
[----:B------:R-:W-:Y:S01]  /*9a60*/  MUFU.EX2 R107, R107 ;  /* 0x0000006b006b7308 */ /* 0x000fe20000000800 */
[----:B------:R-:W-:Y:S07]  /*9a70*/  HMMA.16816.F32.BF16 R124, R56, R62, R124 ;  /* 0x0000003e387c723c */ /* 0x000fee000004187c */
[----:B------:R-:W-:Y:S02]  /*9a80*/  F2FP.BF16.PACK_AB R56, R171, R219 ;  /* 0x000000dbab38723e */ /* 0x000fe400000010ff */
[----:B------:R-:W-:Y:S01]  /*9a90*/  F2FP.BF16.PACK_AB R57, R215, R170 ;  /* 0x000000aad739723e */ /* 0x000fe200000010ff */
[----:B------:R-:W-:Y:S02]  /*9aa0*/  MUFU.EX2 R110, R110 ;  /* 0x0000006e006e7308 */ /* 0x000fe40000000800 */
[----:B------:R-:W-:Y:S02]  /*9ab0*/  F2FP.BF16.PACK_AB R58, R213, R212 ;  /* 0x000000d4d53a723e */ /* 0x000fe400000010ff */
[----:B------:R-:W-:Y:S02]  /*9ac0*/  F2FP.BF16.PACK_AB R59, R211, R210 ;  /* 0x000000d2d33b723e */ /* 0x000fe400000010ff */
[----:B------:R-:W-:Y:S02]  /*9ad0*/  F2FP.BF16.PACK_AB R62, R206, R173 ;  /* 0x000000adce3e723e */ /* 0x000fe400000010ff */
[----:B------:R-:W-:Y:S02]  /*9ae0*/  F2FP.BF16.PACK_AB R63, R179, R172 ;  /* 0x000000acb33f723e */ /* 0x000fe400000010ff */
[----:B------:R-:W-:Y:S01]  /*9af0*/  MUFU.EX2 R88, R88 ;  /* 0x0000005800587308 */ /* 0x000fe20000000800 */
[-C--:B-1----:R-:W-:Y:S08]  /*9b00*/  HMMA.16816.F32.BF16 R4, R56, R68.reuse, R4 ;  /* 0x000000443804723c */ /* 0x082ff00000041804 */
[C---:B------:R-:W-:Y:S01]  /*9b10*/  HMMA.16816.F32.BF16 R8, R60.reuse, R68, R8 ;  /* 0x000000443c08723c */ /* 0x040fe20000041808 */
[----:B------:R-:W-:Y:S07]  /*9b20*/  MUFU.EX2 R89, R89 ;  /* 0x0000005900597308 */ /* 0x000fee0000000800 */
[-C--:B------:R-:W-:Y:S03]  /*9b30*/  HMMA.16816.F32.BF16 R12, R60, R70.reuse, R12 ;  /* 0x000000463c0c723c */ /* 0x080fe6000004180c */
[----:B------:R-:W-:Y:S05]  /*9b40*/  MUFU.EX2 R90, R90 ;  /* 0x0000005a005a7308 */ /* 0x000fea0000000800 */
[C---:B------:R-:W-:Y:S01]  /*9b50*/  HMMA.16816.F32.BF16 R16, R56.reuse, R70, R16 ;  /* 0x000000463810723c */ /* 0x040fe20000041810 */
[----:B------:R-:W-:Y:S04]  /*9b60*/  LDSM.16.MT88.4 R68, [R231+0x2100] ;  /* 0x00210000e744783b */ /* 0x000fe80000004200 */
[----:B------:R-:W-:Y:S03]  /*9b70*/  MUFU.EX2 R91, R91 ;  /* 0x0000005b005b7308 */ /* 0x000fe60000000800 */
[-C--:B---3--:R-:W-:Y:S07]  /*9b80*/  HMMA.16816.F32.BF16 R20, R56, R64.reuse, R20 ;  /* 0x000000403814723c */ /* 0x088fee0000041814 */
[----:B------:R-:W-:Y:S01]  /*9b90*/  MUFU.EX2 R92, R92 ;  /* 0x0000005c005c7308 */ /* 0x000fe20000000800 */
[C---:B------:R-:W-:Y:S08]  /*9ba0*/  HMMA.16816.F32.BF16 R24, R60.reuse, R64, R24 ;  /* 0x000000403c18723c */ /* 0x040ff00000041818 */
[-C--:B------:R-:W-:Y:S01]  /*9bb0*/  HMMA.16816.F32.BF16 R28, R60, R66.reuse, R28 ;  /* 0x000000423c1c723c */ /* 0x080fe2000004181c */
[----:B------:R-:W-:Y:S07]  /*9bc0*/  MUFU.EX2 R93, R93 ;  /* 0x0000005d005d7308 */ /* 0x000fee0000000800 */
[C---:B------:R-:W-:Y:S01]  /*9bd0*/  HMMA.16816.F32.BF16 R32, R56.reuse, R66, R32 ;  /* 0x000000423820723c */ /* 0x040fe20000041820 */
[----:B------:R-:W1:Y:S02]  /*9be0*/  LDSM.16.MT88.4 R64, [R228+0x2100] ;  /* 0x00210000e440783b */ /* 0x000e640000004200 */
[----:B------:R-:W-:Y:S01]  /*9bf0*/  MUFU.EX2 R94, R94 ;  /* 0x0000005e005e7308 */ /* 0x000fe20000000800 */
[----:B------:R-:W-:Y:S01]  /*9c00*/  FFMA.FTZ R129, R129, R149, R204 ;  /* 0x0000009581817223 */ /* 0x000fe200000100cc */
[----:B------:R-:W-:Y:S03]  /*9c10*/  MOV R204, R187 ;  /* 0x000000bb00cc7202 */ /* 0x000fe60000000f00 */
[-C--:B------:R-:W-:Y:S01]  /*9c20*/  HMMA.16816.F32.BF16 R36, R56, R72.reuse, R36 ;  /* 0x000000483824723c */ /* 0x080fe20000041824 */
[----:B------:R-:W-:Y:S03]  /*9c30*/  LDSM.16.MT88.4 R148, [R228+0x3100] ;  /* 0x00310000e494783b */ /* 0x000fe60000004200 */
[----:B------:R-:W-:Y:S01]  /*9c40*/  FADD.FTZ R129, R209, R129 ;  /* 0x00000081d1817221 */ /* 0x000fe20000010000 */
[----:B------:R-:W-:Y:S03]  /*9c50*/  MUFU.EX2 R95, R95 ;  /* 0x0000005f005f7308 */ /* 0x000fe60000000800 */
[C---:B------:R-:W-:Y:S07]  /*9c60*/  HMMA.16816.F32.BF16 R40, R60.reuse, R72, R40 ;  /* 0x000000483c28723c */ /* 0x040fee0000041828 */
[----:B------:R-:W-:Y:S01]  /*9c70*/  MUFU.EX2 R103, R103 ;  /* 0x0000006700677308 */ /* 0x000fe20000000800 */
[-C--:B------:R-:W-:Y:S08]  /*9c80*/  HMMA.16816.F32.BF16 R44, R60, R74.reuse, R44 ;  /* 0x0000004a3c2c723c */ /* 0x080ff0000004182c */
[C---:B------:R-:W-:Y:S01]  /*9c90*/  HMMA.16816.F32.BF16 R48, R56.reuse, R74, R48 ;  /* 0x0000004a3830723c */ /* 0x040fe20000041830 */
[----:B------:R-:W3:Y:S01]  /*9ca0*/  LDSM.16.MT88.4 R72, [R229+0x2100] ;  /* 0x00210000e548783b */ /* 0x000ee20000004200 */
[----:B------:R-:W-:Y:S06]  /*9cb0*/  MUFU.EX2 R104, R104 ;  /* 0x0000006800687308 */ /* 0x000fec0000000800 */
[-C--:B------:R-:W-:Y:S04]  /*9cc0*/  HMMA.16816.F32.BF16 R116, R56, R76.reuse, R116 ;  /* 0x0000004c3874723c */ /* 0x080fe80000041874 */
[----:B------:R-:W-:Y:S04]  /*9cd0*/  MUFU.EX2 R105, R105 ;  /* 0x0000006900697308 */ /* 0x000fe80000000800 */
[C---:B------:R-:W-:Y:S06]  /*9ce0*/  HMMA.16816.F32.BF16 R120, R60.reuse, R76, R120 ;  /* 0x0000004c3c78723c */ /* 0x040fec0000041878 */
[----:B------:R-:W-:Y:S02]  /*9cf0*/  MUFU.EX2 R106, R106 ;  /* 0x0000006a006a7308 */ /* 0x000fe40000000800 */
[-C--:B------:R-:W-:Y:S07]  /*9d00*/  HMMA.16816.F32.BF16 R52, R60, R78.reuse, R52 ;  /* 0x0000004e3c34723c */ /* 0x080fee0000041834 */
[----:B------:R-:W-:Y:S01]  /*9d10*/  F2FP.BF16.PACK_AB R60, R195, R176 ;  /* 0x000000b0c33c723e */ /* 0x000fe200000010ff */
[----:B------:R-:W-:Y:S01]  /*9d20*/  HMMA.16816.F32.BF16 R124, R56, R78, R124 ;  /* 0x0000004e387c723c */ /* 0x000fe2000004187c */
[----:B------:R-:W3:Y:S01]  /*9d30*/  LDSM.16.MT88.4 R76, [R230+0x2100] ;  /* 0x00210000e64c783b */ /* 0x000ee20000004200 */
[----:B------:R-:W-:Y:S02]  /*9d40*/  MUFU.EX2 R108, R108 ;  /* 0x0000006c006c7308 */ /* 0x000fe40000000800 */
[----:B------:R-:W-:Y:S02]  /*9d50*/  F2FP.BF16.PACK_AB R61, R193, R194 ;  /* 0x000000c2c13d723e */ /* 0x000fe400000010ff */
[----:B------:R-:W-:Y:S02]  /*9d60*/  F2FP.BF16.PACK_AB R62, R191, R192 ;  /* 0x000000c0bf3e723e */ /* 0x000fe400000010ff */
[----:B------:R-:W-:Y:S04]  /*9d70*/  F2FP.BF16.PACK_AB R56, R202, R178 ;  /* 0x000000b2ca38723e */ /* 0x000fe800000010ff */
[----:B------:R-:W-:Y:S01]  /*9d80*/  F2FP.BF16.PACK_AB R57, R200, R177 ;  /* 0x000000b1c839723e */ /* 0x000fe200000010ff */
[----:B------:R-:W3:Y:S01]  /*9d90*/  MUFU.EX2 R134, R134 ;  /* 0x0000008600867308 */ /* 0x000ee20000000800 */
[----:B--2---:R-:W-:Y:S02]  /*9da0*/  F2FP.BF16.PACK_AB R58, R198, R199 ;  /* 0x000000c7c63a723e */ /* 0x004fe400000010ff */
[----:B----4-:R-:W-:Y:S02]  /*9db0*/  F2FP.BF16.PACK_AB R59, R196, R197 ;  /* 0x000000c5c43b723e */ /* 0x010fe400000010ff */
[----:B------:R-:W-:Y:S05]  /*9dc0*/  F2FP.BF16.PACK_AB R63, R83, R190 ;  /* 0x000000be533f723e */ /* 0x000fea00000010ff */
[-C--:B-1----:R-:W-:Y:S01]  /*9dd0*/  HMMA.16816.F32.BF16 R4, R56, R64.reuse, R4 ;  /* 0x000000403804723c */ /* 0x082fe20000041804 */
[----:B------:R-:W-:Y:S07]  /*9de0*/  MUFU.EX2 R84, R84 ;  /* 0x0000005400547308 */ /* 0x000fee0000000800 */
[C---:B------:R-:W-:Y:S03]  /*9df0*/  HMMA.16816.F32.BF16 R8, R60.reuse, R64, R8 ;  /* 0x000000403c08723c */ /* 0x040fe60000041808 */
[----:B------:R-:W1:Y:S01]  /*9e00*/  MUFU.EX2 R85, R85 ;  /* 0x0000005500557308 */ /* 0x000e620000000800 */
[----:B---3--:R-:W-:Y:S04]  /*9e10*/  F2FP.BF16.PACK_AB R186, R134, R108 ;  /* 0x0000006c86ba723e */ /* 0x008fe800000010ff */
[-C--:B------:R-:W-:Y:S05]  /*9e20*/  HMMA.16816.F32.BF16 R12, R60, R66.reuse, R12 ;  /* 0x000000423c0c723c */ /* 0x080fea000004180c */
[----:B------:R-:W-:Y:S03]  /*9e30*/  MUFU.EX2 R86, R86 ;  /* 0x0000005600567308 */ /* 0x000fe60000000800 */
[C---:B------:R-:W-:Y:S01]  /*9e40*/  HMMA.16816.F32.BF16 R16, R56.reuse, R66, R16 ;  /* 0x000000423810723c */ /* 0x040fe20000041810 */
[----:B------:R-:W2:Y:S06]  /*9e50*/  LDSM.16.MT88.4 R64, [R228+0x2900] ;  /* 0x00290000e440783b */ /* 0x000eac0000004200 */
[----:B------:R-:W3:Y:S01]  /*9e60*/  MUFU.EX2 R87, R87 ;  /* 0x0000005700577308 */ /* 0x000ee20000000800 */
[-C--:B------:R-:W-:Y:S08]  /*9e70*/  HMMA.16816.F32.BF16 R20, R56, R68.reuse, R20 ;  /* 0x000000443814723c */ /* 0x080ff00000041814 */
[C---:B------:R-:W-:Y:S01]  /*9e80*/  HMMA.16816.F32.BF16 R24, R60.reuse, R68, R24 ;  /* 0x000000443c18723c */ /* 0x040fe20000041818 */
[----:B------:R-:W-:Y:S07]  /*9e90*/  MUFU.EX2 R96, R96 ;  /* 0x0000006000607308 */ /* 0x000fee0000000800 */
[-C--:B------:R-:W-:Y:S03]  /*9ea0*/  HMMA.16816.F32.BF16 R28, R60, R70.reuse, R28 ;  /* 0x000000463c1c723c */ /* 0x080fe6000004181c */
[----:B------:R-:W4:Y:S05]  /*9eb0*/  MUFU.EX2 R97, R97 ;  /* 0x0000006100617308 */ /* 0x000f2a0000000800 */
[C---:B------:R-:W-:Y:S01]  /*9ec0*/  HMMA.16816.F32.BF16 R32, R56.reuse, R70, R32 ;  /* 0x000000463820723c */ /* 0x040fe20000041820 */
[----:B------:R-:W1:Y:S04]  /*9ed0*/  LDSM.16.MT88.4 R68, [R231+0x2900] ;  /* 0x00290000e744783b */ /* 0x000e680000004200 */
[----:B------:R-:W-:Y:S03]  /*9ee0*/  MUFU.EX2 R98, R98 ;  /* 0x0000006200627308 */ /* 0x000fe60000000800 */
[-C--:B------:R-:W-:Y:S07]  /*9ef0*/  HMMA.16816.F32.BF16 R36, R56, R72.reuse, R36 ;  /* 0x000000483824723c */ /* 0x080fee0000041824 */
[----:B------:R-:W1:Y:S01]  /*9f00*/  MUFU.EX2 R99, R99 ;  /* 0x0000006300637308 */ /* 0x000e620000000800 */
[C---:B------:R-:W-:Y:S08]  /*9f10*/  HMMA.16816.F32.BF16 R40, R60.reuse, R72, R40 ;  /* 0x000000483c28723c */ /* 0x040ff00000041828 */
[-C--:B------:R-:W-:Y:S01]  /*9f20*/  HMMA.16816.F32.BF16 R44, R60, R74.reuse, R44 ;  /* 0x0000004a3c2c723c */ /* 0x080fe2000004182c */
[----:B------:R-:W-:Y:S07]  /*9f30*/  MUFU.EX2 R100, R100 ;  /* 0x0000006400647308 */ /* 0x000fee0000000800 */
[C---:B------:R-:W-:Y:S01]  /*9f40*/  HMMA.16816.F32.BF16 R48, R56.reuse, R74, R48 ;  /* 0x0000004a3830723c */ /* 0x040fe20000041830 */
[----:B------:R-:W2:Y:S02]  /*9f50*/  LDSM.16.MT88.4 R72, [R229+0x2900] ;  /* 0x00290000e548783b */ /* 0x000ea40000004200 */
[----:B------:R-:W-:Y:S05]  /*9f60*/  MUFU.EX2 R101, R101 ;  /* 0x0000006500657308 */ /* 0x000fea0000000800 */
[-C--:B------:R-:W-:Y:S05]  /*9f70*/  HMMA.16816.F32.BF16 R116, R56, R76.reuse, R116 ;  /* 0x0000004c3874723c */ /* 0x080fea0000041874 */
[----:B------:R-:W-:Y:S03]  /*9f80*/  MUFU.EX2 R102, R102 ;  /* 0x0000006600667308 */ /* 0x000fe60000000800 */
[C---:B------:R-:W-:Y:S07]  /*9f90*/  HMMA.16816.F32.BF16 R120, R60.reuse, R76, R120 ;  /* 0x0000004c3c78723c */ /* 0x040fee0000041878 */
[----:B------:R-:W-:Y:S01]  /*9fa0*/  MUFU.EX2 R112, R112 ;  /* 0x0000007000707308 */ /* 0x000fe20000000800 */
[-C--:B------:R-:W-:Y:S07]  /*9fb0*/  HMMA.16816.F32.BF16 R52, R60, R78.reuse, R52 ;  /* 0x0000004e3c34723c */ /* 0x080fee0000041834 */
[----:B------:R-:W-:Y:S01]  /*9fc0*/  F2FP.BF16.PACK_AB R63, R95, R94 ;  /* 0x0000005e5f3f723e */ /* 0x000fe200000010ff */
[----:B------:R-:W-:Y:S01]  /*9fd0*/  HMMA.16816.F32.BF16 R124, R56, R78, R124 ;  /* 0x0000004e387c723c */ /* 0x000fe2000004187c */
[----:B------:R-:W2:Y:S01]  /*9fe0*/  LDSM.16.MT88.4 R76, [R230+0x2900] ;  /* 0x00290000e64c783b */ /* 0x000ea20000004200 */
[----:B------:R-:W-:Y:S02]  /*9ff0*/  MUFU.EX2 R188, R188 ;  /* 0x000000bc00bc7308 */ /* 0x000fe40000000800 */
[----:B------:R-:W-:Y:S02]  /*a000*/  FADD.FTZ R60, R221, R130 ;  /* 0x00000082dd3c7221 */ /* 0x000fe40000010000 */
[----:B------:R-:W-:Y:S01]  /*a010*/  FADD.FTZ R62, R218, R129 ;  /* 0x00000081da3e7221 */ /* 0x000fe20000010000 */
[----:B-1----:R-:W-:Y:S01]  /*a020*/  F2FP.BF16.PACK_AB R56, R85, R84 ;  /* 0x000000545538723e */ /* 0x002fe200000010ff */
[----:B------:R-:W-:Y:S01]  /*a030*/  FADD.FTZ R61, R217, R128 ;  /* 0x00000080d93d7221 */ /* 0x000fe20000010000 */
[----:B---3--:R-:W-:Y:S03]  /*a040*/  F2FP.BF16.PACK_AB R57, R87, R86 ;  /* 0x000000565739723e */ /* 0x008fe600000010ff */
[----:B----4-:R-:W-:Y:S01]  /*a050*/  F2FP.BF16.PACK_AB R58, R97, R96 ;  /* 0x00000060613a723e */ /* 0x010fe200000010ff */
[----:B------:R-:W-:Y:S01]  /*a060*/  FADD.FTZ R80, R220, R61 ;  /* 0x0000003ddc507221 */ /* 0x000fe20000010000 */
[----:B------:R-:W-:Y:S01]  /*a070*/  F2FP.BF16.PACK_AB R59, R99, R98 ;  /* 0x00000062633b723e */ /* 0x000fe200000010ff */
[----:B------:R-:W-:Y:S01]  /*a080*/  FADD.FTZ R82, R223, R60 ;  /* 0x0000003cdf527221 */ /* 0x000fe20000010000 */
[----:B------:R-:W-:Y:S01]  /*a090*/  F2FP.BF16.PACK_AB R60, R89, R88 ;  /* 0x00000058593c723e */ /* 0x000fe200000010ff */
[----:B------:R-:W-:Y:S01]  /*a0a0*/  FADD.FTZ R81, R225, R62 ;  /* 0x0000003ee1517221 */ /* 0x000fe20000010000 */
[----:B------:R-:W-:Y:S02]  /*a0b0*/  F2FP.BF16.PACK_AB R61, R91, R90 ;  /* 0x0000005a5b3d723e */ /* 0x000fe400000010ff */
[----:B------:R-:W-:Y:S01]  /*a0c0*/  F2FP.BF16.PACK_AB R62, R93, R92 ;  /* 0x0000005c5d3e723e */ /* 0x000fe200000010ff */
[-C--:B--2---:R-:W-:Y:S03]  /*a0d0*/  HMMA.16816.F32.BF16 R4, R56, R64.reuse, R4 ;  /* 0x000000403804723c */ /* 0x084fe60000041804 */
[----:B------:R-:W-:Y:S05]  /*a0e0*/  MOV R128, R131 ;  /* 0x0000008300807202 */ /* 0x000fea0000000f00 */
[C---:B------:R-:W-:Y:S01]  /*a0f0*/  HMMA.16816.F32.BF16 R8, R60.reuse, R64, R8 ;  /* 0x000000403c08723c */ /* 0x040fe20000041808 */
[----:B------:R1:W2:Y:S07]  /*a100*/  MUFU.EX2 R64, R3 ;  /* 0x0000000300407308 */ /* 0x0002ae0000000800 */
[-C--:B------:R-:W-:Y:S08]  /*a110*/  HMMA.16816.F32.BF16 R12, R60, R66.reuse, R12 ;  /* 0x000000423c0c723c */ /* 0x080ff0000004180c */
[C---:B------:R-:W-:Y:S08]  /*a120*/  HMMA.16816.F32.BF16 R16, R56.reuse, R66, R16 ;  /* 0x000000423810723c */ /* 0x040ff00000041810 */
[-C--:B------:R-:W-:Y:S04]  /*a130*/  HMMA.16816.F32.BF16 R20, R56, R68.reuse, R20 ;  /* 0x000000443814723c */ /* 0x080fe80000041814 */
[----:B-1----:R-:W-:Y:S01]  /*a140*/  FADD.FTZ R3, R142, R80 ;  /* 0x000000508e037221 */ /* 0x002fe20000010000 */
[----:B--2---:R-:W-:Y:S03]  /*a150*/  F2FP.BF16.PACK_AB R187, R64, R110 ;  /* 0x0000006e40bb723e */ /* 0x004fe600000010ff */
[C---:B------:R-:W-:Y:S04]  /*a160*/  HMMA.16816.F32.BF16 R24, R60.reuse, R68, R24 ;  /* 0x000000443c18723c */ /* 0x040fe80000041818 */
[----:B------:R-:W-:Y:S02]  /*a170*/  FADD.FTZ R3, R183, R3 ;  /* 0x00000003b7037221 */ /* 0x000fe40000010000 */
[----:B------:R-:W1:Y:S02]  /*a180*/  LDSM.16.MT88.4 R180, [R229+0x3100] ;  /* 0x00310000e5b4783b */ /* 0x000e640000004200 */
[-C--:B------:R-:W-:Y:S04]  /*a190*/  HMMA.16816.F32.BF16 R28, R60, R70.reuse, R28 ;  /* 0x000000463c1c723c */ /* 0x080fe8000004181c */
[----:B------:R-:W-:Y:S04]  /*a1a0*/  FADD.FTZ R3, R201, R3 ;  /* 0x00000003c9037221 */ /* 0x000fe80000010000 */
[C---:B------:R-:W-:Y:S08]  /*a1b0*/  HMMA.16816.F32.BF16 R32, R56.reuse, R70, R32 ;  /* 0x000000463820723c */ /* 0x040ff00000041820 */
[-C--:B------:R-:W-:Y:S08]  /*a1c0*/  HMMA.16816.F32.BF16 R36, R56, R72.reuse, R36 ;  /* 0x000000483824723c */ /* 0x080ff00000041824 */
[C---:B------:R-:W-:Y:S08]  /*a1d0*/  HMMA.16816.F32.BF16 R40, R60.reuse, R72, R40 ;  /* 0x000000483c28723c */ /* 0x040ff00000041828 */
[-C--:B------:R-:W-:Y:S08]  /*a1e0*/  HMMA.16816.F32.BF16 R44, R60, R74.reuse, R44 ;  /* 0x0000004a3c2c723c */ /* 0x080ff0000004182c */
[C---:B------:R-:W-:Y:S08]  /*a1f0*/  HMMA.16816.F32.BF16 R48, R56.reuse, R74, R48 ;  /* 0x0000004a3830723c */ /* 0x040ff00000041830 */
[-C--:B------:R-:W-:Y:S08]  /*a200*/  HMMA.16816.F32.BF16 R116, R56, R76.reuse, R116 ;  /* 0x0000004c3874723c */ /* 0x080ff00000041874 */
[C---:B------:R-:W-:Y:S08]  /*a210*/  HMMA.16816.F32.BF16 R120, R60.reuse, R76, R120 ;  /* 0x0000004c3c78723c */ /* 0x040ff00000041878 */
[-C--:B------:R-:W-:Y:S07]  /*a220*/  HMMA.16816.F32.BF16 R52, R60, R78.reuse, R52 ;  /* 0x0000004e3c34723c */ /* 0x080fee0000041834 */
[----:B------:R-:W-:Y:S01]  /*a230*/  FADD.FTZ R61, R140, R82 ;  /* 0x000000528c3d7221 */ /* 0x000fe20000010000 */
[----:B------:R-:W-:Y:S04]  /*a240*/  HMMA.16816.F32.BF16 R124, R56, R78, R124 ;  /* 0x0000004e387c723c */ /* 0x000fe8000004187c */
[----:B------:R-:W-:Y:S02]  /*a250*/  FADD.FTZ R60, R141, R81 ;  /* 0x000000518d3c7221 */ /* 0x000fe40000010000 */
[----:B------:R-:W-:Y:S01]  /*a260*/  FADD.FTZ R61, R185, R61 ;  /* 0x0000003db93d7221 */ /* 0x000fe20000010000 */
[----:B------:R-:W-:Y:S01]  /*a270*/  F2FP.BF16.PACK_AB R185, R107, R106 ;  /* 0x0000006a6bb9723e */ /* 0x000fe200000010ff */
[----:B------:R-:W-:Y:S01]  /*a280*/  FADD.FTZ R60, R184, R60 ;  /* 0x0000003cb83c7221 */ /* 0x000fe20000010000 */
[----:B------:R-:W-:Y:S03]  /*a290*/  F2FP.BF16.PACK_AB R184, R105, R104 ;  /* 0x0000006869b8723e */ /* 0x000fe600000010ff */
[----:B------:R-:W-:Y:S02]  /*a2a0*/  F2FP.BF16.PACK_AB R56, R101, R100 ;  /* 0x000000646538723e */ /* 0x000fe400000010ff */
[----:B------:R-:W-:Y:S02]  /*a2b0*/  F2FP.BF16.PACK_AB R57, R103, R102 ;  /* 0x000000666739723e */ /* 0x000fe400000010ff */
[----:B------:R-:W-:Y:S02]  /*a2c0*/  F2FP.BF16.PACK_AB R58, R188, R112 ;  /* 0x00000070bc3a723e */ /* 0x000fe400000010ff */
[----:B------:R-:W-:Y:S07]  /*a2d0*/  F2FP.BF16.PACK_AB R59, R189, R114 ;  /* 0x00000072bd3b723e */ /* 0x000fee00000010ff */
[-C--:B------:R-:W-:Y:S07]  /*a2e0*/  HMMA.16816.F32.BF16 R140, R56, R148.reuse, R4 ;  /* 0x00000094388c723c */ /* 0x080fee0000041804 */
[----:B------:R-:W-:Y:S01]  /*a2f0*/  FADD.FTZ R5, R152, R61 ;  /* 0x0000003d98057221 */ /* 0x000fe20000010000 */
[C---:B------:R-:W-:Y:S04]  /*a300*/  HMMA.16816.F32.BF16 R136, R184.reuse, R148, R8 ;  /* 0x00000094b888723c */ /* 0x040fe80000041808 */
[----:B------:R-:W-:Y:S02]  /*a310*/  FADD.FTZ R4, R251, R60 ;  /* 0x0000003cfb047221 */ /* 0x000fe40000010000 */
[----:B------:R-:W-:Y:S02]  /*a320*/  FADD.FTZ R6, R157, R3 ;  /* 0x000000039d067221 */ /* 0x000fe40000010000 */
[----:B------:R-:W-:Y:S01]  /*a330*/  FADD.FTZ R8, R159, R5 ;  /* 0x000000059f087221 */ /* 0x000fe20000010000 */
[-C--:B------:R-:W-:Y:S03]  /*a340*/  HMMA.16816.F32.BF16 R144, R184, R150.reuse, R12 ;  /* 0x00000096b890723c */ /* 0x080fe6000004180c */
[----:B------:R-:W-:Y:S02]  /*a350*/  FADD.FTZ R7, R158, R4 ;  /* 0x000000049e077221 */ /* 0x000fe40000010000 */
[----:B------:R-:W-:Y:S02]  /*a360*/  FADD.FTZ R5, R156, R0 ;  /* 0x000000009c057221 */ /* 0x000fe40000010000 */
        /* <DEDUP_REMOVED lines=17> */
[----:B------:R-:W2:Y:S01]  /*a480*/  LDSM.16.MT88.4 R4, [R230+0x3100] ;  /* 0x00310000e604783b */ /* 0x000ea20000004200 */
[----:B------:R-:W-:Y:S01]  /*a490*/  FADD.FTZ R9, R113, R0 ;  /* 0x0000000071097221 */ /* 0x000fe20000010000 */
[C---:B------:R-:W-:Y:S04]  /*a4a0*/  HMMA.16816.F32.BF16 R164, R56.reuse, R166, R32 ;  /* 0x000000a638a4723c */ /* 0x040fe80000041820 */
[----:B------:R-:W-:Y:S02]  /*a4b0*/  FADD.FTZ R8, R227, R8 ;  /* 0x00000008e3087221 */ /* 0x000fe40000010000 */
[----:B------:R-:W-:Y:S02]  /*a4c0*/  FADD.FTZ R3, R224, R11 ;  /* 0x0000000be0037221 */ /* 0x000fe40000010000 */
[----:B------:R-:W-:Y:S04]  /*a4d0*/  FADD.FTZ R0, R219, R10 ;  /* 0x0000000adb007221 */ /* 0x000fe80000010000 */
[----:B------:R-:W-:Y:S02]  /*a4e0*/  FADD.FTZ R12, R170, R9 ;  /* 0x00000009aa0c7221 */ /* 0x000fe40000010000 */
[----:B------:R-:W-:Y:S02]  /*a4f0*/  FADD.FTZ R11, R169, R8 ;  /* 0x00000008a90b7221 */ /* 0x000fe40000010000 */
[----:B------:R-:W-:Y:S02]  /*a500*/  FADD.FTZ R10, R168, R3 ;  /* 0x00000003a80a7221 */ /* 0x000fe40000010000 */
[----:B------:R-:W-:Y:S02]  /*a510*/  FADD.FTZ R9, R171, R0 ;  /* 0x00000000ab097221 */ /* 0x000fe40000010000 */
[----:B------:R-:W-:Y:S01]  /*a520*/  FADD.FTZ R8, R215, R12 ;  /* 0x0000000cd7087221 */ /* 0x000fe20000010000 */
[-C--:B-1----:R-:W-:Y:S03]  /*a530*/  HMMA.16816.F32.BF16 R168, R56, R180.reuse, R36 ;  /* 0x000000b438a8723c */ /* 0x082fe60000041824 */
[----:B------:R-:W-:Y:S02]  /*a540*/  FADD.FTZ R3, R175, R11 ;  /* 0x0000000baf037221 */ /* 0x000fe40000010000 */
[----:B------:R-:W-:Y:S02]  /*a550*/  FADD.FTZ R0, R174, R10 ;  /* 0x0000000aae007221 */ /* 0x000fe40000010000 */
[----:B------:R-:W-:Y:S02]  /*a560*/  FADD.FTZ R12, R212, R9 ;  /* 0x00000009d40c7221 */ /* 0x000fe40000010000 */
[----:B------:R-:W-:Y:S03]  /*a570*/  FADD.FTZ R11, R210, R8 ;  /* 0x00000008d20b7221 */ /* 0x000fe60000010000 */
[----:B------:R-:W-:Y:S02]  /*a580*/  FADD.FTZ R10, R173, R3 ;  /* 0x00000003ad0a7221 */ /* 0x000fe40000010000 */
[----:B------:R-:W-:Y:S02]  /*a590*/  FADD.FTZ R9, R172, R0 ;  /* 0x00000000ac097221 */ /* 0x000fe40000010000 */
        /* <DEDUP_REMOVED lines=17> */
[-C--:B--2---:R-:W-:Y:S03]  /*a6b0*/  HMMA.16816.F32.BF16 R116, R56, R4.reuse, R116 ;  /* 0x000000043874723c */ /* 0x084fe60000041874 */
        /* <DEDUP_REMOVED lines=11> */
[----:B------:R-:W-:Y:S04]  /*a770*/  HMMA.16816.F32.BF16 R124, R56, R6, R124 ;  /* 0x00000006387c723c */ /* 0x000fe8000004187c */
[----:B------:R-:W-:Y:S02]  /*a780*/  FADD.FTZ R0, R90, R10 ;  /* 0x0000000a5a007221 */ /* 0x000fe40000010000 */
[----:B------:R-:W-:Y:S02]  /*a790*/  FADD.FTZ R10, R87, R8 ;  /* 0x00000008570a7221 */ /* 0x000fe40000010000 */
[----:B------:R-:W-:Y:S04]  /*a7a0*/  FADD.FTZ R11, R85, R9 ;  /* 0x00000009550b7221 */ /* 0x000fe80000010000 */
[----:B------:R-:W-:Y:S02]  /*a7b0*/  FADD.FTZ R9, R89, R3 ;  /* 0x0000000359097221 */ /* 0x000fe40000010000 */
        /* <DEDUP_REMOVED lines=23> */
[----:B------:R-:W-:Y:S01]  /*a930*/  FADD.FTZ R252, R134, R3 ;  /* 0x0000000386fc7221 */ /* 0x000fe20000010000 */
[----:B------:R-:W-:Y:S01]  /*a940*/  MOV R134, R2 ;  /* 0x0000000200867202 */ /* 0x000fe20000000f00 */
[----:B------:R1:W-:Y:S01]  /*a950*/  STL [R1], R4 ;  /* 0x0000000401007387 */ /* 0x0003e20000100800 */
[----:B------:R-:W-:Y:S01]  /*a960*/  MOV R3, R132 ;  /* 0x0000008400037202 */ /* 0x000fe20000000f00 */
[----:B------:R-:W-:Y:S01]  /*a970*/  FADD.FTZ R251, R64, R0 ;  /* 0x0000000040fb7221 */ /* 0x000fe20000010000 */
[----:B------:R-:W-:Y:S01]  /*a980*/  MOV R0, R133 ;  /* 0x0000008500007202 */ /* 0x000fe20000000f00 */
[----:B-1---5:R-:W-:-:S05]  /*a990*/  @P2 BRA `(.L_x_3) ;  /* 0xffffc19000002947 */ /* 0x022fca000383ffff */
.L_x_2:
[----:B-1----:R-:W2:Y:S04]  /*a9a0*/  LDL.LU R4, [R1] ;  /* 0x0000000001047983 */ /* 0x002ea80000300800 */
[----:B------:R-:W1:Y:S04]  /*a9b0*/  SHFL.BFLY PT, R16, R250, 0x2, 0x1f ;  /* 0x0c401f00fa107f89 */ /* 0x000e6800000e0000 */
[----:B------:R-:W3:Y:S04]  /*a9c0*/  SHFL.BFLY PT, R10, R252, 0x2, 0x1f ;  /* 0x0c401f00fc0a7f89 */ /* 0x000ee800000e0000 */
[----:B------:R-:W4:Y:S04]  /*a9d0*/  SHFL.BFLY PT, R15, R251, 0x2, 0x1f ;  /* 0x0c401f00fb0f7f89 */ /* 0x000f2800000e0000 */
[----:B------:R-:W4:Y:S01]  /*a9e0*/  S2R R8, SR_TID.X ;  /* 0x0000000000087919 */ /* 0x000f220000002100 */
[----:B------:R-:W-:Y:S01]  /*a9f0*/  IMAD.MOV.U32 R57, RZ, RZ, c[0x0][0x4e8] ;  /* 0x00013a00ff397624 */ /* 0x000fe200078e00ff */
[----:B------:R-:W4:Y:S01]  /*aa00*/  S2UR UR7, SR_CTAID.Y ;  /* 0x00000000000779c3 */ /* 0x000f220000002600 */
[----:B------:R-:W-:Y:S01]  /*aa10*/  ULDC.64 UR4, c[0x0][0x490] ;  /* 0x0001240000047ab9 */ /* 0x000fe20000000a00 */
[----:B------:R-:W2:Y:S02]  /*aa20*/  LDL.LU R9, [R1+0x10] ;  /* 0x0000100001097983 */ /* 0x000ea40000300800 */
[----:B------:R-:W-:-:S02]  /*aa30*/  ISETP.NE.AND P0, PT, R57, 0x1, PT ;  /* 0x000000013900780c */ /* 0x000fc40003f05270 */
[----:B------:R-:W2:Y:S01]  /*aa40*/  LDL.LU R58, [R1+0x14] ;  /* 0x00001400013a7983 */ /* 0x000ea20000300800 */
[----:B-1----:R-:W-:-:S03]  /*aa50*/  FADD.FTZ R16, R16, R250 ;  /* 0x000000fa10107221 */ /* 0x002fc60000010000 */
[----:B------:R-:W2:Y:S01]  /*aa60*/  LDL.LU R59, [R1+0x8] ;  /* 0x00000800013b7983 */ /* 0x000ea20000300800 */
[----:B---3--:R-:W-:-:S03]  /*aa70*/  FADD.FTZ R10, R10, R252 ;  /* 0x000000fc0a0a7221 */ /* 0x008fc60000010000 */
[----:B------:R-:W1:Y:S01]  /*aa80*/  SHFL.BFLY PT, R5, R16, 0x1, 0x1f ;  /* 0x0c201f0010057f89 */ /* 0x000e6200000e0000 */
[----:B----4-:R-:W-:-:S03]  /*aa90*/  FADD.FTZ R15, R15, R251 ;  /* 0x000000fb0f0f7221 */ /* 0x010fc60000010000 */
[----:B------:R-:W3:Y:S01]  /*aaa0*/  SHFL.BFLY PT, R3, R10, 0x1, 0x1f ;  /* 0x0c201f000a037f89 */ /* 0x000ee200000e0000 */
[----:B------:R-:W-:-:S04]  /*aab0*/  SHF.R.S32.HI R54, RZ, 0x1f, R8 ;  /* 0x0000001fff367819 */ /* 0x000fc80000011408 */
[-C--:B------:R-:W-:Y:S01]  /*aac0*/  LEA.HI R22, R54, R8.reuse, RZ, 0x5 ;  /* 0x0000000836167211 */ /* 0x080fe200078f28ff */
[----:B-1----:R-:W-:Y:S01]  /*aad0*/  FADD.FTZ R16, R16, R5 ;  /* 0x0000000510107221 */ /* 0x002fe20000010000 */
[CC--:B------:R-:W-:Y:S02]  /*aae0*/  LEA.HI R5, R54.reuse, R8.reuse, RZ, 0x2 ;  /* 0x0000000836057211 */ /* 0x0c0fe400078f10ff */
[----:B------:R-:W-:Y:S01]  /*aaf0*/  LEA.HI R54, R54, R8, RZ, 0x3 ;  /* 0x0000000836367211 */ /* 0x000fe200078f18ff */
[----:B---3--:R-:W-:Y:S01]  /*ab00*/  FADD.FTZ R10, R10, R3 ;  /* 0x000000030a0a7221 */ /* 0x008fe20000010000 */
[----:B------:R-:W-:Y:S01]  /*ab10*/  FSETP.NE.FTZ.AND P4, PT, R16, RZ, PT ;  /* 0x000000ff1000720b */ /* 0x000fe20003f95000 */
[----:B------:R-:W-:Y:S01]  /*ab20*/  USHF.R.S32.HI UR6, URZ, 0x1f, UR7 ;  /* 0x0000001f3f067899 */ /* 0x000fe20008011407 */
[----:B------:R-:W-:Y:S02]  /*ab30*/  LOP3.LUT R7, R54, 0xfffffff8, RZ, 0xc0, !PT ;  /* 0xfffffff836077812 */ /* 0x000fe400078ec0ff */
[----:B------:R-:W-:-:S02]  /*ab40*/  FSETP.NE.FTZ.AND P2, PT, R10, RZ, PT ;  /* 0x000000ff0a00720b */ /* 0x000fc40003f55000 */
[----:B------:R-:W-:Y:S01]  /*ab50*/  LOP3.LUT R17, R5, 0xfffffffc, RZ, 0xc0, !PT ;  /* 0xfffffffc05117812 */ /* 0x000fe200078ec0ff */
[----:B------:R-:W-:Y:S01]  /*ab60*/  UIMAD UR8, UR6, UR4, URZ ;  /* 0x00000004060872a4 */ /* 0x000fe2000f8e023f */
[----:B------:R-:W-:Y:S02]  /*ab70*/  IMAD.IADD R55, R8, 0x1, -R7 ;  /* 0x0000000108377824 */ /* 0x000fe400078e0a07 */
[----:B------:R-:W-:Y:S01]  /*ab80*/  IADD3 R17, -R17, R8, RZ ;  /* 0x0000000811117210 */ /* 0x000fe20007ffe1ff */
[----:B------:R-:W-:Y:S02]  /*ab90*/  UIMAD.WIDE.U32 UR10, UR7, UR4, URZ ;  /* 0x00000004070a72a5 */ /* 0x000fe4000f8e003f */
[----:B------:R-:W-:-:S03]  /*aba0*/  UIMAD UR8, UR7, UR5, UR8 ;  /* 0x00000005070872a4 */ /* 0x000fc6000f8e0208 */
[----:B------:R-:W-:Y:S02]  /*abb0*/  ULDC.64 UR4, c[0x0][0x3e8] ;  /* 0x0000fa0000047ab9 */ /* 0x000fe40000000a00 */
[----:B------:R-:W-:Y:S01]  /*abc0*/  UIMAD.WIDE.U32 UR14, UR7, UR4, URZ ;  /* 0x00000004070e72a5 */ /* 0x000fe2000f8e003f */
[----:B------:R-:W-:Y:S01]  /*abd0*/  IMAD.MOV.U32 R53, RZ, RZ, -0x800000 ;  /* 0xff800000ff357424 */ /* 0x000fe200078e00ff */
[----:B------:R-:W-:Y:S01]  /*abe0*/  UIMAD UR6, UR6, UR4, URZ ;  /* 0x00000004060672a4 */ /* 0x000fe2000f8e023f */
[----:B------:R-:W-:-:S03]  /*abf0*/  MOV R51, 0xff800000 ;  /* 0xff80000000337802 */ /* 0x000fc60000000f00 */
[----:B------:R-:W-:Y:S01]  /*ac00*/  UIMAD UR5, UR7, UR5, UR6 ;  /* 0x00000005070572a4 */ /* 0x000fe2000f8e0206 */
[----:B------:R-:W-:-:S03]  /*ac10*/  IMAD.MOV.U32 R50, RZ, RZ, -0x800000 ;  /* 0xff800000ff327424 */ /* 0x000fc600078e00ff */
[----:B------:R-:W-:Y:S01]  /*ac20*/  UIADD3 UR5, UR15, UR5, URZ ;  /* 0x000000050f057290 */ /* 0x000fe2000fffe03f */
[----:B------:R-:W-:-:S05]  /*ac30*/  MOV R7, UR11 ;  /* 0x0000000b00077c02 */ /* 0x000fca0008000f00 */
[----:B------:R-:W-:Y:S01]  /*ac40*/  IMAD.U32 R7, RZ, RZ, UR5 ;  /* 0x00000005ff077e24 */ /* 0x000fe2000f8e00ff */
[----:B------:R-:W1:Y:S04]  /*ac50*/  S2R R56, SR_CTAID.X ;  /* 0x0000000000387919 */ /* 0x000e680000002500 */
[----:B--2---:R-:W2:Y:S01]  /*ac60*/  SHFL.BFLY PT, R13, R4, 0x2, 0x1f ;  /* 0x0c401f00040d7f89 */ /* 0x004ea200000e0000 */
[----:B------:R-:W-:Y:S01]  /*ac70*/  @P0 IMAD.HI.U32 R3, R9, c[0x0][0x4ec], RZ ;  /* 0x00013b0009030a27 */ /* 0x000fe200078e00ff */
[----:B------:R-:W-:-:S03]  /*ac80*/  MOV R25, R9 ;  /* 0x0000000900197202 */ /* 0x000fc60000000f00 */
[----:B--2---:R-:W-:Y:S01]  /*ac90*/  FADD.FTZ R13, R13, R4 ;  /* 0x000000040d0d7221 */ /* 0x004fe20000010000 */
[----:B------:R-:W-:Y:S01]  /*aca0*/  @P0 SHF.R.U32.HI R25, RZ, c[0x0][0x4f0], R3 ;  /* 0x00013c00ff190a19 */ /* 0x000fe20000011603 */
[----:B------:R-:W2:Y:S04]  /*acb0*/  SHFL.BFLY PT, R4, R15, 0x1, 0x1f ;  /* 0x0c201f000f047f89 */ /* 0x000ea800000e0000 */
[----:B------:R-:W3:Y:S01]  /*acc0*/  SHFL.BFLY PT, R0, R13, 0x1, 0x1f ;  /* 0x0c201f000d007f89 */ /* 0x000ee200000e0000 */
[----:B------:R-:W-:-:S04]  /*acd0*/  IMAD.MOV R6, RZ, RZ, -R25 ;  /* 0x000000ffff067224 */ /* 0x000fc800078e0a19 */
[----:B------:R-:W-:Y:S02]  /*ace0*/  IMAD R49, R6, c[0x0][0x4e8], R9 ;  /* 0x00013a0006317a24 */ /* 0x000fe400078e0209 */
[----:B--2---:R-:W-:Y:S01]  /*acf0*/  FADD.FTZ R15, R15, R4 ;  /* 0x000000040f0f7221 */ /* 0x004fe20000010000 */
[----:B------:R-:W-:Y:S01]  /*ad00*/  LOP3.LUT R4, R22, 0xffffffe0, RZ, 0xc0, !PT ;  /* 0xffffffe016047812 */ /* 0x000fe200078ec0ff */
[----:B---3--:R-:W-:-:S04]  /*ad10*/  FADD.FTZ R13, R13, R0 ;  /* 0x000000000d0d7221 */ /* 0x008fc80000010000 */
[----:B------:R-:W-:Y:S02]  /*ad20*/  IMAD.IADD R3, R8, 0x1, -R4 ;  /* 0x0000000108037824 */ /* 0x000fe400078e0a04 */
[----:B------:R-:W-:Y:S01]  /*ad30*/  IMAD.MOV.U32 R0, RZ, RZ, RZ ;  /* 0x000000ffff007224 */ /* 0x000fe200078e00ff */
[----:B------:R-:W-:Y:S01]  /*ad40*/  FSETP.NE.FTZ.AND P3, PT, R13, RZ, PT ;  /* 0x000000ff0d00720b */ /* 0x000fe20003f75000 */
[----:B------:R-:W-:Y:S01]  /*ad50*/  IMAD.MOV.U32 R4, RZ, RZ, RZ ;  /* 0x000000ffff047224 */ /* 0x000fe200078e00ff */
[----:B------:R-:W-:Y:S02]  /*ad60*/  LOP3.LUT P6, RZ, R3, 0x3, RZ, 0xc0, !PT ;  /* 0x0000000303ff7812 */ /* 0x000fe400078cc0ff */
[----:B------:R-:W-:Y:S01]  /*ad70*/  MOV R3, RZ ;  /* 0x000000ff00037202 */ /* 0x000fe20000000f00 */
[----:B------:R-:W2:Y:S01]  /*ad80*/  @P4 MUFU.RCP R0, R16 ;  /* 0x0000001000004308 */ /* 0x000ea20000001000 */
[----:B------:R-:W-:-:S07]  /*ad90*/  FSETP.NE.FTZ.AND P1, PT, R15, RZ, PT ;  /* 0x000000ff0f00720b */ /* 0x000fce0003f35000 */
[----:B------:R-:W3:Y:S01]  /*ada0*/  @P2 MUFU.RCP R3, R10 ;  /* 0x0000000a00032308 */ /* 0x000ee20000001000 */
[----:B------:R-:W-:-:S07]  /*adb0*/  SHF.R.S32.HI R8, RZ, 0x2, R5 ;  /* 0x00000002ff087819 */ /* 0x000fce0000011405 */
[----:B------:R-:W4:Y:S01]  /*adc0*/  @P3 MUFU.RCP R4, R13 ;  /* 0x0000000d00043308 */ /* 0x000f220000001000 */
[C---:B--2---:R-:W-:Y:S02]  /*add0*/  FMUL.FTZ R141, R0.reuse, R141 ;  /* 0x0000008d008d7220 */ /* 0x044fe40000410000 */
[C---:B------:R-:W-:Y:S02]  /*ade0*/  FMUL.FTZ R18, R0.reuse, R140 ;  /* 0x0000008c00127220 */ /* 0x040fe40000410000 */
[C---:B------:R-:W-:Y:S02]  /*adf0*/  FMUL.FTZ R149, R0.reuse, R149 ;  /* 0x0000009500957220 */ /* 0x040fe40000410000 */
[C---:B------:R-:W-:Y:S02]  /*ae00*/  FMUL.FTZ R21, R0.reuse, R148 ;  /* 0x0000009400157220 */ /* 0x040fe40000410000 */
[C---:B------:R-:W-:Y:S02]  /*ae10*/  FMUL.FTZ R153, R0.reuse, R153 ;  /* 0x0000009900997220 */ /* 0x040fe40000410000 */
[----:B------:R-:W-:-:S02]  /*ae20*/  FMUL.FTZ R29, R0, R152 ;  /* 0x00000098001d7220 */ /* 0x000fc40000410000 */
[C---:B------:R-:W-:Y:S02]  /*ae30*/  FMUL.FTZ R165, R0.reuse, R165 ;  /* 0x000000a500a57220 */ /* 0x040fe40000410000 */
        /* <DEDUP_REMOVED lines=8> */
[----:B------:R-:W-:Y:S02]  /*aec0*/  FMUL.FTZ R40, R0, R124 ;  /* 0x0000007c00287220 */ /* 0x000fe40000410000 */
[----:B------:R-:W-:Y:S02]  /*aed0*/  IMAD.MOV.U32 R0, RZ, RZ, RZ ;  /* 0x000000ffff007224 */ /* 0x000fe400078e00ff */
[----:B---3--:R-:W-:-:S02]  /*aee0*/  FMUL.FTZ R137, R3, R137 ;  /* 0x0000008903897220 */ /* 0x008fc40000410000 */
        /* <DEDUP_REMOVED lines=14> */
[----:B------:R-:W-:Y:S01]  /*afd0*/  FMUL.FTZ R38, R3, R184 ;  /* 0x000000b803267220 */ /* 0x000fe20000410000 */
[----:B------:R-:W-:Y:S01]  /*afe0*/  SHF.R.S32.HI R3, RZ, 0x1f, R5 ;  /* 0x0000001fff037819 */ /* 0x000fe20000011405 */
[----:B------:R-:W2:Y:S03]  /*aff0*/  @P1 MUFU.RCP R0, R15 ;  /* 0x0000000f00001308 */ /* 0x000ea60000001000 */
[----:B------:R-:W-:Y:S01]  /*b000*/  LEA.HI R3, R3, R8, RZ, 0x3 ;  /* 0x0000000803037211 */ /* 0x000fe200078f18ff */
[----:B------:R-:W-:-:S04]  /*b010*/  IMAD.U32 R6, RZ, RZ, UR10 ;  /* 0x0000000aff067e24 */ /* 0x000fc8000f8e00ff */
[----:B------:R-:W3:Y:S01]  /*b020*/  @P1 MUFU.LG2 R15, R15 ;  /* 0x0000000f000f1308 */ /* 0x000ee20000000c00 */
[----:B------:R-:W-:Y:S01]  /*b030*/  LOP3.LUT R3, R3, 0xfffffff8, RZ, 0xc0, !PT ;  /* 0xfffffff803037812 */ /* 0x000fe200078ec0ff */
[C---:B----4-:R-:W-:Y:S02]  /*b040*/  FMUL.FTZ R143, R4.reuse, R143 ;  /* 0x0000008f048f7220 */ /* 0x050fe40000410000 */
        /* <DEDUP_REMOVED lines=14> */
[----:B------:R-:W-:Y:S02]  /*b130*/  FMUL.FTZ R39, R4, R126 ;  /* 0x0000007e04277220 */ /* 0x000fe40000410000 */
[----:B------:R-:W-:-:S02]  /*b140*/  IMAD.U32 R4, RZ, RZ, UR14 ;  /* 0x0000000eff047e24 */ /* 0x000fc4000f8e00ff */
[----:B------:R-:W-:Y:S01]  /*b150*/  IMAD.IADD R12, R8, 0x1, -R3 ;  /* 0x00000001080c7824 */ /* 0x000fe200078e0a03 */
[----:B------:R-:W-:Y:S01]  /*b160*/  MOV R8, R6 ;  /* 0x0000000600087202 */ /* 0x000fe20000000f00 */
[----:B------:R-:W-:Y:S01]  /*b170*/  IMAD.MOV.U32 R6, RZ, RZ, R4 ;  /* 0x000000ffff067224 */ /* 0x000fe200078e0004 */
[----:B------:R-:W-:Y:S01]  /*b180*/  @P4 MOV R4, 0x3f317218 ;  /* 0x3f31721800044802 */ /* 0x000fe20000000f00 */
[----:B------:R-:W4:Y:S01]  /*b190*/  @P3 MUFU.LG2 R13, R13 ;  /* 0x0000000d000d3308 */ /* 0x000f220000000c00 */
[C---:B--2---:R-:W-:Y:S01]  /*b1a0*/  FMUL.FTZ R139, R0.reuse, R139 ;  /* 0x0000008b008b7220 */ /* 0x044fe20000410000 */
[----:B------:R-:W-:Y:S01]  /*b1b0*/  @P1 MOV R11, 0x3f317218 ;  /* 0x3f317218000b1802 */ /* 0x000fe20000000f00 */
        /* <DEDUP_REMOVED lines=15> */
[----:B------:R-:W-:Y:S01]  /*b2b0*/  @P3 IMAD.MOV.U32 R3, RZ, RZ, 0x3f317218 ;  /* 0x3f317218ff033424 */ /* 0x000fe200078e00ff */
[----:B------:R-:W2:Y:S01]  /*b2c0*/  @P2 MUFU.LG2 R10, R10 ;  /* 0x0000000a000a2308 */ /* 0x000ea20000000c00 */
[----:B------:R-:W-:Y:S02]  /*b2d0*/  @P2 IMAD.MOV.U32 R0, RZ, RZ, 0x3f317218 ;  /* 0x3f317218ff002424 */ /* 0x000fe400078e00ff */
[----:B------:R-:W-:Y:S02]  /*b2e0*/  IMAD.U32 R5, RZ, RZ, UR15 ;  /* 0x0000000fff057e24 */ /* 0x000fe4000f8e00ff */
[----:B------:R-:W-:Y:S02]  /*b2f0*/  @P4 FMUL.FTZ R14, R4, c[0x0][0x2d0] ;  /* 0x0000b400040e4a20 */ /* 0x000fe40000410000 */
[----:B------:R-:W-:Y:S02]  /*b300*/  @P3 FMUL.FTZ R5, R3, c[0x0][0x2d0] ;  /* 0x0000b40003053a20 */ /* 0x000fe40000410000 */
[----:B---3--:R-:W-:-:S02]  /*b310*/  @P1 FMUL.FTZ R4, R15, 0.69314718246459960938 ;  /* 0x3f3172180f041820 */ /* 0x008fc40000410000 */
[----:B------:R-:W-:Y:S01]  /*b320*/  @P2 FMUL.FTZ R3, R0, c[0x0][0x2d0] ;  /* 0x0000b40000032a20 */ /* 0x000fe20000410000 */
[----:B------:R-:W3:Y:S01]  /*b330*/  S2R R15, SR_CTAID.Z ;  /* 0x00000000000f7919 */ /* 0x000ee20000002700 */
[----:B------:R-:W-:-:S04]  /*b340*/  @P1 FMUL.FTZ R0, R11, c[0x0][0x2d0] ;  /* 0x0000b4000b001a20 */ /* 0x000fc80000410000 */
[----:B------:R-:W-:Y:S01]  /*b350*/  @P1 FFMA.FTZ R53, R0, R2, R4 ;  /* 0x0000000200351223 */ /* 0x000fe20000010004 */
[----:B------:R-:W-:Y:S01]  /*b360*/  SHF.R.S32.HI R0, RZ, 0x5, R22 ;  /* 0x00000005ff007819 */ /* 0x000fe20000011416 */
[----:B----4-:R-:W-:-:S03]  /*b370*/  @P3 FMUL.FTZ R13, R13, 0.69314718246459960938 ;  /* 0x3f3172180d0d3820 */ /* 0x010fc60000410000 */
[----:B------:R-:W-:Y:S01]  /*b380*/  SHF.R.S32.HI R2, RZ, 0x1f, R0 ;  /* 0x0000001fff027819 */ /* 0x000fe20000011400 */
[----:B--2---:R-:W-:Y:S02]  /*b390*/  @P2 FMUL.FTZ R10, R10, 0.69314718246459960938 ;  /* 0x3f3172180a0a2820 */ /* 0x004fe40000410000 */
[----:B------:R-:W-:Y:S01]  /*b3a0*/  @P3 FFMA.FTZ R51, R5, R132, R13 ;  /* 0x0000008405333223 */ /* 0x000fe2000001000d */
[----:B------:R-:W-:Y:S02]  /*b3b0*/  LEA.HI R2, R2, R0, RZ, 0x2 ;  /* 0x0000000002027211 */ /* 0x000fe400078f10ff */
[----:B------:R-:W-:Y:S01]  /*b3c0*/  LEA.HI R5, R17, R17, RZ, 0x1 ;  /* 0x0000001111057211 */ /* 0x000fe200078f08ff */
[----:B------:R-:W-:Y:S01]  /*b3d0*/  @P2 FFMA.FTZ R50, R3, R131, R10 ;  /* 0x0000008303322223 */ /* 0x000fe2000001000a */
[----:B------:R-:W-:Y:S02]  /*b3e0*/  LOP3.LUT R3, R2, 0xffffffc, RZ, 0xc0, !PT ;  /* 0x0ffffffc02037812 */ /* 0x000fe400078ec0ff */
[----:B------:R-:W-:-:S03]  /*b3f0*/  LOP3.LUT R2, R5, 0x1ffffffe, RZ, 0xc0, !PT ;  /* 0x1ffffffe05027812 */ /* 0x000fc600078ec0ff */
[----:B------:R-:W-:Y:S01]  /*b400*/  IMAD.IADD R13, R0, 0x1, -R3 ;  /* 0x00000001000d7824 */ /* 0x000fe200078e0a03 */
[----:B------:R-:W-:Y:S01]  /*b410*/  IADD3 R11, R17, -R2, RZ ;  /* 0x80000002110b7210 */ /* 0x000fe20007ffe0ff */
[----:B---3--:R-:W-:Y:S01]  /*b420*/  IMAD.WIDE.U32 R2, R15, c[0x0][0x3f0], R6 ;  /* 0x0000fc000f027a25 */ /* 0x008fe200078e0006 */
[----:B------:R-:W-:Y:S02]  /*b430*/  SHF.R.S32.HI R7, RZ, 0x2, R58 ;  /* 0x00000002ff077819 */ /* 0x000fe4000001143a */
[----:B------:R-:W2:Y:S01]  /*b440*/  LDL R58, [R1+0xc] ;  /* 0x00000c00013a7983 */ /* 0x000ea20000100800 */
[----:B------:R-:W3:Y:S01]  /*b450*/  @P4 MUFU.LG2 R16, R16 ;  /* 0x0000001000104308 */ /* 0x000ee20000000c00 */
[----:B------:R-:W-:Y:S01]  /*b460*/  IMAD.MOV.U32 R52, RZ, RZ, -0x800000 ;  /* 0xff800000ff347424 */ /* 0x000fe200078e00ff */
[----:B------:R-:W-:Y:S02]  /*b470*/  SHF.R.S32.HI R4, RZ, 0x1f, R15 ;  /* 0x0000001fff047819 */ /* 0x000fe4000001140f */
[----:B------:R-:W-:-:S03]  /*b480*/  LOP3.LUT R6, R12, 0x1, RZ, 0xc0, !PT ;  /* 0x000000010c067812 */ /* 0x000fc600078ec0ff */
[----:B------:R-:W-:Y:S02]  /*b490*/  IMAD R48, R4, c[0x0][0x498], RZ ;  /* 0x0001260004307a24 */ /* 0x000fe400078e02ff */
[----:B---3--:R-:W-:-:S04]  /*b4a0*/  @P4 FMUL.FTZ R16, R16, 0.69314718246459960938 ;  /* 0x3f31721810104820 */ /* 0x008fc80000410000 */
[----:B------:R-:W-:Y:S02]  /*b4b0*/  @P4 FFMA.FTZ R52, R14, R133, R16 ;  /* 0x000000850e344223 */ /* 0x000fe40000010010 */
[----:B------:R-:W-:Y:S02]  /*b4c0*/  IMAD R14, R0, 0x200, R17 ;  /* 0x00000200000e7824 */ /* 0x000fe400078e0211 */
[----:B------:R-:W-:Y:S02]  /*b4d0*/  IMAD.SHL.U32 R0, R5, 0x20, RZ ;  /* 0x0000002005007824 */ /* 0x000fe400078e00ff */
[----:B------:R-:W-:Y:S02]  /*b4e0*/  IMAD R10, R4, c[0x0][0x3f0], RZ ;  /* 0x0000fc00040a7a24 */ /* 0x000fe400078e02ff */
[----:B------:R-:W-:Y:S01]  /*b4f0*/  IMAD.SHL.U32 R4, R12, 0x40, RZ ;  /* 0x000000400c047824 */ /* 0x000fe200078e00ff */
[----:B------:R-:W-:Y:S02]  /*b500*/  LOP3.LUT R5, R0, 0xffffffc0, RZ, 0xc0, !PT ;  /* 0xffffffc000057812 */ /* 0x000fe400078ec0ff */
[----:B------:R-:W-:-:S02]  /*b510*/  R2P PR, R12, 0x6 ;  /* 0x000000060c007804 */ /* 0x000fc40000000000 */
[----:B------:R-:W-:Y:S01]  /*b520*/  LOP3.LUT R4, R4, 0x1c0, RZ, 0xc0, !PT ;  /* 0x000001c004047812 */ /* 0x000fe200078ec0ff */
[----:B------:R-:W-:Y:S01]  /*b530*/  IMAD R0, R13, 0x10, R7 ;  /* 0x000000100d007824 */ /* 0x000fe200078e0207 */
[----:B------:R-:W-:Y:S01]  /*b540*/  ISETP.NE.U32.AND P3, PT, R6, 0x1, PT ;  /* 0x000000010600780c */ /* 0x000fe20003f65070 */
[----:B------:R-:W-:Y:S01]  /*b550*/  IMAD R6, R11, 0x8, R5 ;  /* 0x000000080b067824 */ /* 0x000fe200078e0205 */
[----:B------:R-:W-:Y:S01]  /*b560*/  UIADD3 UR8, UR11, UR8, URZ ;  /* 0x000000080b087290 */ /* 0x000fe2000fffe03f */
[----:B------:R-:W-:Y:S02]  /*b570*/  LEA.HI R4, R4, R4, RZ, 0x1d ;  /* 0x0000000404047211 */ /* 0x000fe400078fe8ff */
[----:B------:R-:W-:Y:S01]  /*b580*/  IMAD.IADD R6, R0, 0x1, R6 ;  /* 0x0000000100067824 */ /* 0x000fe200078e0206 */
[----:B------:R-:W-:Y:S01]  /*b590*/  SHF.R.S32.HI R5, RZ, 0x3, R54 ;  /* 0x00000003ff057819 */ /* 0x000fe20000011436 */
[----:B-1----:R-:W-:Y:S01]  /*b5a0*/  IMAD R0, R56, 0x80, R0 ;  /* 0x0000008038007824 */ /* 0x002fe200078e0200 */
[----:B------:R-:W-:-:S02]  /*b5b0*/  LEA R7, R14, R4, 0x1 ;  /* 0x000000040e077211 */ /* 0x000fc400078e08ff */
[----:B------:R-:W-:Y:S01]  /*b5c0*/  SHF.R.S32.HI R4, RZ, 0x1f, R25 ;  /* 0x0000001fff047819 */ /* 0x000fe20000011419 */
[----:B------:R-:W-:Y:S01]  /*b5d0*/  IMAD R10, R15, c[0x0][0x3f4], R10 ;  /* 0x0000fd000f0a7a24 */ /* 0x000fe200078e020a */
[----:B------:R-:W-:Y:S01]  /*b5e0*/  MOV R9, UR8 ;  /* 0x0000000800097c02 */ /* 0x000fe20008000f00 */
[----:B------:R-:W-:Y:S01]  /*b5f0*/  IMAD R54, R57, c[0x0][0x388], RZ ;  /* 0x0000e20039367a24 */ /* 0x000fe200078e02ff */
[----:B------:R-:W-:Y:S02]  /*b600*/  LEA R22, R56, R5, 0x7 ;  /* 0x0000000538167211 */ /* 0x000fe400078e38ff */
[----:B------:R-:W-:Y:S01]  /*b610*/  IADD3 R5, R0, 0x8, RZ ;  /* 0x0000000800057810 */ /* 0x000fe20007ffe0ff */
[----:B------:R-:W-:Y:S01]  /*b620*/  IMAD R4, R4, c[0x0][0x3e0], RZ ;  /* 0x0000f80004047a24 */ /* 0x000fe200078e02ff */
[----:B------:R-:W-:Y:S01]  /*b630*/  IADD3 R3, R3, R10, RZ ;  /* 0x0000000a03037210 */ /* 0x000fe20007ffe0ff */
[----:B------:R-:W-:Y:S01]  /*b640*/  IMAD R48, R15, c[0x0][0x49c], R48 ;  /* 0x000127000f307a24 */ /* 0x000fe200078e0230 */
[----:B------:R-:W-:Y:S01]  /*b650*/  ISETP.GE.OR P4, PT, R5, R54, P6 ;  /* 0x000000360500720c */ /* 0x000fe20003786670 */
[----:B------:R-:W-:Y:S01]  /*b660*/  IMAD.WIDE.U32 R16, R15, c[0x0][0x498], R8 ;  /* 0x000126000f107a25 */ /* 0x000fe200078e0008 */
[----:B------:R-:W-:-:S02]  /*b670*/  MOV R15, 0xfffffff0 ;  /* 0xfffffff0000f7802 */ /* 0x000fc40000000f00 */
[----:B------:R-:W-:Y:S01]  /*b680*/  IADD3 R5, R0, 0x40, RZ ;  /* 0x0000004000057810 */ /* 0x000fe20007ffe0ff */
[----:B------:R-:W-:Y:S01]  /*b690*/  IMAD R10, R56, 0x80, R6 ;  /* 0x00000080380a7824 */ /* 0x000fe200078e0206 */
[CC--:B------:R-:W-:Y:S01]  /*b6a0*/  ISETP.GE.OR P5, PT, R0.reuse, R54.reuse, P6 ;  /* 0x000000360000720c */ /* 0x0c0fe200037a6670 */
[----:B------:R-:W-:Y:S01]  /*b6b0*/  IMAD R6, R25, c[0x0][0x3e4], R4 ;  /* 0x0000f90019067a24 */ /* 0x000fe200078e0204 */
[----:B------:R-:W-:Y:S01]  /*b6c0*/  IADD3 R4, R0, 0x48, RZ ;  /* 0x0000004800047810 */ /* 0x000fe20007ffe0ff */
[----:B------:R-:W-:Y:S01]  /*b6d0*/  IMAD.SHL.U32 R0, R7, 0x2, RZ ;  /* 0x0000000207007824 */ /* 0x000fe200078e00ff */
[----:B------:R-:W-:Y:S02]  /*b6e0*/  SEL R15, R15, 0x10, !P3 ;  /* 0x000000100f0f7807 */ /* 0x000fe40005800000 */
[----:B------:R-:W-:Y:S01]  /*b6f0*/  ISETP.GE.OR P3, PT, R5, R54, P6 ;  /* 0x000000360500720c */ /* 0x000fe20003766670 */
[----:B------:R-:W-:Y:S01]  /*b700*/  @P0 IMAD.HI.U32 R5, R10, c[0x0][0x4ec], RZ ;  /* 0x00013b000a050a27 */ /* 0x000fe200078e00ff */
[----:B------:R-:W-:-:S02]  /*b710*/  SHF.R.S32.HI R7, RZ, 0x1f, R49 ;  /* 0x0000001fff077819 */ /* 0x000fc40000011431 */
[----:B------:R-:W-:Y:S02]  /*b720*/  ISETP.GE.OR P6, PT, R4, R54, P6 ;  /* 0x000000360400720c */ /* 0x000fe400037c6670 */
[----:B------:R-:W-:Y:S01]  /*b730*/  MOV R4, R10 ;  /* 0x0000000a00047202 */ /* 0x000fe20000000f00 */
[----:B------:R-:W-:Y:S01]  /*b740*/  IMAD R7, R7, c[0x0][0x3d8], RZ ;  /* 0x0000f60007077a24 */ /* 0x000fe200078e02ff */
[C---:B------:R-:W-:Y:S02]  /*b750*/  IADD3 R8, R0.reuse, 0x80, RZ ;  /* 0x0000008000087810 */ /* 0x040fe40007ffe0ff */
[----:B------:R-:W-:Y:S01]  /*b760*/  @P0 SHF.R.U32.HI R4, RZ, c[0x0][0x4f0], R5 ;  /* 0x00013c00ff040a19 */ /* 0x000fe20000011605 */
[----:B------:R-:W-:Y:S01]  /*b770*/  IMAD R11, R49, c[0x0][0x3dc], R7 ;  /* 0x0000f700310b7a24 */ /* 0x000fe200078e0207 */
[----:B------:R-:W-:Y:S02]  /*b780*/  IADD3 R5, R0, 0xc0, RZ ;  /* 0x000000c000057810 */ /* 0x000fe40007ffe0ff */
[----:B------:R-:W-:-:S02]  /*b790*/  @P2 IADD3 R5, R8, -0x40, RZ ;  /* 0xffffffc008052810 */ /* 0x000fc40007ffe0ff */
[----:B------:R-:W-:Y:S02]  /*b7a0*/  SHF.R.S32.HI R7, RZ, 0x1f, R4 ;  /* 0x0000001fff077819 */ /* 0x000fe40000011404 */
[C---:B------:R-:W-:Y:S01]  /*b7b0*/  IADD3 R8, P0, R4.reuse, R16, RZ ;  /* 0x0000001004087210 */ /* 0x040fe20007f1e0ff */
[----:B------:R-:W-:Y:S01]  /*b7c0*/  IMAD.WIDE.U32 R2, R25, c[0x0][0x3e0], R2 ;  /* 0x0000f80019027a25 */ /* 0x000fe200078e0002 */
[----:B------:R-:W-:-:S03]  /*b7d0*/  IADD3 R4, -R4, RZ, RZ ;  /* 0x000000ff04047210 */ /* 0x000fc60007ffe1ff */
[----:B------:R-:W-:Y:S02]  /*b7e0*/  IMAD.IADD R3, R3, 0x1, R6 ;  /* 0x0000000103037824 */ /* 0x000fe400078e0206 */
[----:B------:R-:W-:Y:S01]  /*b7f0*/  IMAD R4, R4, c[0x0][0x4e8], R10 ;  /* 0x00013a0004047a24 */ /* 0x000fe200078e020a */
[----:B------:R-:W-:Y:S01]  /*b800*/  F2FP.BF16.PACK_AB R18, R141, R18 ;  /* 0x000000128d12723e */ /* 0x000fe200000010ff */
[----:B------:R-:W-:Y:S01]  /*b810*/  BAR.SYNC.DEFER_BLOCKING 0x1, 0x80 ;  /* 0x0042000000007b1d */ /* 0x000fe20000010000 */
[----:B------:R-:W-:Y:S01]  /*b820*/  IMAD.MOV.U32 R16, RZ, RZ, 0x20 ;  /* 0x00000020ff107424 */ /* 0x000fe200078e00ff */
[----:B------:R-:W-:Y:S01]  /*b830*/  F2FP.BF16.PACK_AB R19, R143, R19 ;  /* 0x000000138f13723e */ /* 0x000fe200000010ff */
[----:B------:R-:W-:Y:S01]  /*b840*/  IMAD.WIDE.U32 R2, R49, c[0x0][0x3d8], R2 ;  /* 0x0000f60031027a25 */ /* 0x000fe200078e0002 */
[----:B------:R-:W-:Y:S02]  /*b850*/  F2FP.BF16.PACK_AB R21, R149, R21 ;  /* 0x000000159515723e */ /* 0x000fe400000010ff */
[----:B------:R-:W-:-:S02]  /*b860*/  IADD3 R6, R0, R15, RZ ;  /* 0x0000000f00067210 */ /* 0x000fc40007ffe0ff */
[----:B------:R-:W-:Y:S02]  /*b870*/  F2FP.BF16.PACK_AB R20, R151, R20 ;  /* 0x000000149714723e */ /* 0x000fe400000010ff */
[----:B------:R-:W-:Y:S02]  /*b880*/  IADD3.X R9, R7, R17, R48, P0, !PT ;  /* 0x0000001107097210 */ /* 0x000fe400007fe430 */
[----:B------:R-:W-:Y:S02]  /*b890*/  F2FP.BF16.PACK_AB R23, R137, R23 ;  /* 0x000000178917723e */ /* 0x000fe400000010ff */
[----:B------:R-:W-:Y:S02]  /*b8a0*/  F2FP.BF16.PACK_AB R24, R139, R24 ;  /* 0x000000188b18723e */ /* 0x000fe400000010ff */
[----:B------:R-:W-:Y:S02]  /*b8b0*/  SHF.R.S32.HI R7, RZ, 0x1f, R4 ;  /* 0x0000001fff077819 */ /* 0x000fe40000011404 */
[----:B------:R-:W-:-:S02]  /*b8c0*/  F2FP.BF16.PACK_AB R26, R145, R26 ;  /* 0x0000001a911a723e */ /* 0x000fc400000010ff */
[----:B------:R-:W-:Y:S02]  /*b8d0*/  F2FP.BF16.PACK_AB R27, R147, R27 ;  /* 0x0000001b931b723e */ /* 0x000fe400000010ff */
[----:B------:R-:W-:Y:S01]  /*b8e0*/  SEL R16, R16, 0xffffffe0, !P1 ;  /* 0xffffffe010107807 */ /* 0x000fe20004800000 */
[----:B------:R-:W-:Y:S01]  /*b8f0*/  STS [R0+0x80], R18 ;  /* 0x0000801200007388 */ /* 0x000fe20000000800 */
[----:B------:R-:W-:-:S03]  /*b900*/  IADD3 R3, R3, R11, RZ ;  /* 0x0000000b03037210 */ /* 0x000fc60007ffe0ff */
[----:B------:R-:W-:Y:S01]  /*b910*/  STS [R0+0x480], R19 ;  /* 0x0004801300007388 */ /* 0x000fe20000000800 */
[----:B------:R-:W-:-:S03]  /*b920*/  IMAD R7, R7, c[0x0][0x488], RZ ;  /* 0x0001220007077a24 */ /* 0x000fc600078e02ff */
[----:B------:R1:W-:Y:S01]  /*b930*/  STS [R6+0x80], R21 ;  /* 0x0000801506007388 */ /* 0x0003e20000000800 */
[----:B------:R-:W-:-:S03]  /*b940*/  F2FP.BF16.PACK_AB R29, R153, R29 ;  /* 0x0000001d991d723e */ /* 0x000fc600000010ff */
[----:B------:R3:W-:Y:S01]  /*b950*/  STS [R6+0x480], R20 ;  /* 0x0004801406007388 */ /* 0x0007e20000000800 */
[----:B------:R-:W-:-:S03]  /*b960*/  F2FP.BF16.PACK_AB R28, R155, R28 ;  /* 0x0000001c9b1c723e */ /* 0x000fc600000010ff */
[----:B------:R-:W-:Y:S01]  /*b970*/  STS [R0+0x2080], R23 ;  /* 0x0020801700007388 */ /* 0x000fe20000000800 */
[----:B------:R-:W-:-:S03]  /*b980*/  F2FP.BF16.PACK_AB R30, R165, R30 ;  /* 0x0000001ea51e723e */ /* 0x000fc600000010ff */
[----:B------:R4:W-:Y:S01]  /*b990*/  STS [R0+0x2480], R24 ;  /* 0x0024801800007388 */ /* 0x0009e20000000800 */
[----:B------:R-:W-:-:S03]  /*b9a0*/  F2FP.BF16.PACK_AB R31, R167, R31 ;  /* 0x0000001fa71f723e */ /* 0x000fc600000010ff */
[----:B------:R-:W-:Y:S01]  /*b9b0*/  STS [R6+0x2080], R26 ;  /* 0x0020801a06007388 */ /* 0x000fe20000000800 */
[----:B------:R-:W-:-:S03]  /*b9c0*/  F2FP.BF16.PACK_AB R33, R157, R33 ;  /* 0x000000219d21723e */ /* 0x000fc600000010ff */
[----:B------:R4:W-:Y:S01]  /*b9d0*/  STS [R6+0x2480], R27 ;  /* 0x0024801b06007388 */ /* 0x0009e20000000800 */
[----:B------:R-:W-:Y:S02]  /*b9e0*/  F2FP.BF16.PACK_AB R32, R159, R32 ;  /* 0x000000209f20723e */ /* 0x000fe400000010ff */
[----:B-1----:R-:W-:Y:S01]  /*b9f0*/  LEA R21, P0, R2, c[0x0][0x380], 0x1 ;  /* 0x0000e00002157a11 */ /* 0x002fe200078008ff */
[----:B------:R-:W-:-:S03]  /*ba00*/  IMAD R7, R4, c[0x0][0x48c], R7 ;  /* 0x0001230004077a24 */ /* 0x000fc600078e0207 */
[----:B---3--:R-:W-:Y:S01]  /*ba10*/  LEA.HI.X R20, R2, c[0x0][0x384], R3, 0x1, P0 ;  /* 0x0000e10002147a11 */ /* 0x008fe200000f0c03 */
[----:B------:R-:W-:-:S04]  /*ba20*/  IMAD.WIDE.U32 R2, R4, c[0x0][0x488], R8 ;  /* 0x0001220004027a25 */ /* 0x000fc800078e0008 */
[----:B----4-:R-:W-:Y:S01]  /*ba30*/  IMAD.IADD R0, R0, 0x1, R16 ;  /* 0x0000000100007824 */ /* 0x010fe200078e0210 */
[----:B------:R-:W-:Y:S01]  /*ba40*/  LEA R4, P0, R2, c[0x0][0x450], 0x2 ;  /* 0x0001140002047a11 */ /* 0x000fe200078010ff */
[----:B------:R-:W-:-:S03]  /*ba50*/  IMAD.IADD R6, R16, 0x1, R6 ;  /* 0x0000000110067824 */ /* 0x000fc600078e0206 */
[----:B------:R-:W-:Y:S04]  /*ba60*/  STS [R0+0x80], R29 ;  /* 0x0000801d00007388 */ /* 0x000fe80000000800 */
[----:B------:R-:W-:Y:S04]  /*ba70*/  STS [R0+0x480], R28 ;  /* 0x0004801c00007388 */ /* 0x000fe80000000800 */
[----:B------:R-:W-:Y:S04]  /*ba80*/  STS [R6+0x80], R30 ;  /* 0x0000801e06007388 */ /* 0x000fe80000000800 */
[----:B------:R-:W-:Y:S04]  /*ba90*/  STS [R6+0x480], R31 ;  /* 0x0004801f06007388 */ /* 0x000fe80000000800 */
[----:B------:R-:W-:Y:S04]  /*baa0*/  STS [R0+0x2080], R33 ;  /* 0x0020802100007388 */ /* 0x000fe80000000800 */
[----:B------:R1:W-:Y:S01]  /*bab0*/  STS [R0+0x2480], R32 ;  /* 0x0024802000007388 */ /* 0x0003e20000000800 */
[----:B------:R-:W-:-:S02]  /*bac0*/  F2FP.BF16.PACK_AB R35, R161, R35 ;  /* 0x00000023a123723e */ /* 0x000fc400000010ff */
[----:B------:R-:W-:Y:S02]  /*bad0*/  F2FP.BF16.PACK_AB R34, R163, R34 ;  /* 0x00000022a322723e */ /* 0x000fe400000010ff */
[----:B------:R-:W-:Y:S02]  /*bae0*/  F2FP.BF16.PACK_AB R37, R169, R37 ;  /* 0x00000025a925723e */ /* 0x000fe400000010ff */
[----:B------:R-:W-:Y:S02]  /*baf0*/  F2FP.BF16.PACK_AB R36, R171, R36 ;  /* 0x00000024ab24723e */ /* 0x000fe400000010ff */
[----:B------:R-:W-:Y:S02]  /*bb00*/  F2FP.BF16.PACK_AB R42, R181, R42 ;  /* 0x0000002ab52a723e */ /* 0x000fe400000010ff */
[----:B------:R-:W-:Y:S02]  /*bb10*/  F2FP.BF16.PACK_AB R41, R183, R41 ;  /* 0x00000029b729723e */ /* 0x000fe400000010ff */
[----:B------:R-:W-:-:S02]  /*bb20*/  F2FP.BF16.PACK_AB R47, R173, R47 ;  /* 0x0000002fad2f723e */ /* 0x000fc400000010ff */
[----:B------:R-:W-:Y:S02]  /*bb30*/  F2FP.BF16.PACK_AB R174, R175, R174 ;  /* 0x000000aeafae723e */ /* 0x000fe400000010ff */
[----:B-1----:R-:W-:Y:S02]  /*bb40*/  IADD3 R0, R3, R7, RZ ;  /* 0x0000000703007210 */ /* 0x002fe40007ffe0ff */
[----:B------:R-:W-:Y:S02]  /*bb50*/  IADD3 R3, R16, 0x400, R5 ;  /* 0x0000040010037810 */ /* 0x000fe40007ffe005 */
[----:B------:R-:W-:Y:S02]  /*bb60*/  LEA.HI.X R2, R2, c[0x0][0x454], R0, 0x2, P0 ;  /* 0x0001150002027a11 */ /* 0x000fe400000f1400 */
[----:B------:R-:W-:Y:S01]  /*bb70*/  IADD3 R0, R15, R5, RZ ;  /* 0x000000050f007210 */ /* 0x000fe20007ffe0ff */
[----:B------:R-:W-:Y:S01]  /*bb80*/  STS [R6+0x2080], R35 ;  /* 0x0020802306007388 */ /* 0x000fe20000000800 */
[----:B------:R-:W-:Y:S01]  /*bb90*/  F2FP.BF16.PACK_AB R46, R177, R46 ;  /* 0x0000002eb12e723e */ /* 0x000fe200000010ff */
[----:B------:R-:W-:Y:S01]  /*bba0*/  IMAD.IADD R14, R15, 0x1, R3 ;  /* 0x000000010f0e7824 */ /* 0x000fe200078e0203 */
[----:B------:R-:W-:Y:S01]  /*bbb0*/  F2FP.BF16.PACK_AB R178, R179, R178 ;  /* 0x000000b2b3b2723e */ /* 0x000fe200000010ff */
[----:B------:R-:W-:Y:S01]  /*bbc0*/  SHFL.IDX PT, R13, R2, RZ, 0x1c1f ;  /* 0x001c1fff020d7589 */ /* 0x000fe200000e0000 */
[----:B------:R-:W-:-:S02]  /*bbd0*/  F2FP.BF16.PACK_AB R45, R117, R45 ;  /* 0x0000002d752d723e */ /* 0x000fc400000010ff */
[----:B------:R-:W-:Y:S01]  /*bbe0*/  F2FP.BF16.PACK_AB R44, R119, R44 ;  /* 0x0000002c772c723e */ /* 0x000fe200000010ff */
[----:B------:R-:W-:Y:S01]  /*bbf0*/  SHFL.IDX PT, R11, R2, 0x1, 0x1c1f ;  /* 0x003c1f00020b7f89 */ /* 0x000fe200000e0000 */
[----:B------:R-:W-:-:S03]  /*bc00*/  F2FP.BF16.PACK_AB R40, R125, R40 ;  /* 0x000000287d28723e */ /* 0x000fc600000010ff */
[----:B------:R-:W-:Y:S01]  /*bc10*/  SHFL.IDX PT, R9, R2, 0x2, 0x1c1f ;  /* 0x005c1f0002097f89 */ /* 0x000fe200000e0000 */
[----:B------:R-:W-:-:S03]  /*bc20*/  IADD3 R3, R16, R0, RZ ;  /* 0x0000000010037210 */ /* 0x000fc60007ffe0ff */
[----:B------:R1:W-:Y:S01]  /*bc30*/  SHFL.IDX PT, R7, R2, 0x3, 0x1c1f ;  /* 0x007c1f0002077f89 */ /* 0x0003e200000e0000 */
[----:B------:R-:W-:-:S03]  /*bc40*/  F2FP.BF16.PACK_AB R39, R127, R39 ;  /* 0x000000277f27723e */ /* 0x000fc600000010ff */
[----:B------:R-:W-:Y:S01]  /*bc50*/  STS [R6+0x2480], R34 ;  /* 0x0024802206007388 */ /* 0x000fe20000000800 */
[----:B------:R-:W-:-:S03]  /*bc60*/  F2FP.BF16.PACK_AB R43, R121, R43 ;  /* 0x0000002b792b723e */ /* 0x000fc600000010ff */
[----:B------:R-:W-:Y:S01]  /*bc70*/  STS [R5], R37 ;  /* 0x0000002505007388 */ /* 0x000fe20000000800 */
[----:B------:R-:W-:-:S03]  /*bc80*/  F2FP.BF16.PACK_AB R122, R123, R122 ;  /* 0x0000007a7b7a723e */ /* 0x000fc600000010ff */
[----:B------:R-:W-:Y:S01]  /*bc90*/  STS [R5+0x400], R36 ;  /* 0x0004002405007388 */ /* 0x000fe20000000800 */
[----:B------:R-:W-:-:S03]  /*bca0*/  F2FP.BF16.PACK_AB R38, R185, R38 ;  /* 0x00000026b926723e */ /* 0x000fc600000010ff */
[----:B------:R-:W-:Y:S01]  /*bcb0*/  STS [R0], R42 ;  /* 0x0000002a00007388 */ /* 0x000fe20000000800 */
[----:B------:R-:W-:-:S03]  /*bcc0*/  F2FP.BF16.PACK_AB R186, R187, R186 ;  /* 0x000000babbba723e */ /* 0x000fc600000010ff */
[----:B------:R-:W-:Y:S01]  /*bcd0*/  STS [R0+0x400], R41 ;  /* 0x0004002900007388 */ /* 0x000fe20000000800 */
[----:B-1----:R-:W-:-:S03]  /*bce0*/  IMAD.IADD R2, R16, 0x1, R5 ;  /* 0x0000000110027824 */ /* 0x002fc600078e0205 */
[----:B------:R-:W-:Y:S04]  /*bcf0*/  STS [R5+0x2000], R47 ;  /* 0x0020002f05007388 */ /* 0x000fe80000000800 */
[----:B------:R-:W-:Y:S04]  /*bd00*/  STS [R5+0x2400], R174 ;  /* 0x002400ae05007388 */ /* 0x000fe80000000800 */
[----:B------:R-:W-:Y:S04]  /*bd10*/  STS [R0+0x2000], R46 ;  /* 0x0020002e00007388 */ /* 0x000fe80000000800 */
[----:B------:R-:W-:Y:S04]  /*bd20*/  STS [R0+0x2400], R178 ;  /* 0x002400b200007388 */ /* 0x000fe80000000800 */
[----:B------:R-:W-:Y:S04]  /*bd30*/  STS [R2], R45 ;  /* 0x0000002d02007388 */ /* 0x000fe80000000800 */
[----:B------:R-:W-:Y:S04]  /*bd40*/  STS [R2+0x400], R44 ;  /* 0x0004002c02007388 */ /* 0x000fe80000000800 */
[----:B------:R-:W-:Y:S04]  /*bd50*/  STS [R3], R40 ;  /* 0x0000002803007388 */ /* 0x000fe80000000800 */
[----:B------:R-:W-:Y:S04]  /*bd60*/  STS [R14], R39 ;  /* 0x000000270e007388 */ /* 0x000fe80000000800 */
[----:B------:R-:W-:Y:S04]  /*bd70*/  STS [R2+0x2000], R43 ;  /* 0x0020002b02007388 */ /* 0x000fe80000000800 */
[----:B------:R1:W-:Y:S04]  /*bd80*/  STS [R2+0x2400], R122 ;  /* 0x0024007a02007388 */ /* 0x0003e80000000800 */
[----:B------:R-:W-:Y:S04]  /*bd90*/  STS [R3+0x2000], R38 ;  /* 0x0020002603007388 */ /* 0x000fe80000000800 */
[----:B------:R-:W-:Y:S04]  /*bda0*/  STS [R14+0x2000], R186 ;  /* 0x002000ba0e007388 */ /* 0x000fe80000000800 */
[----:B------:R-:W3:Y:S04]  /*bdb0*/  SHFL.IDX PT, R12, R4, RZ, 0x1c1f ;  /* 0x001c1fff040c7589 */ /* 0x000ee800000e0000 */
[----:B------:R-:W-:Y:S06]  /*bdc0*/  BAR.SYNC.DEFER_BLOCKING 0x1, 0x80 ;  /* 0x0042000000007b1d */ /* 0x000fec0000010000 */
[----:B------:R-:W4:Y:S04]  /*bdd0*/  SHFL.IDX PT, R10, R4, 0x1, 0x1c1f ;  /* 0x003c1f00040a7f89 */ /* 0x000f2800000e0000 */
[----:B------:R-:W2:Y:S04]  /*bde0*/  SHFL.IDX PT, R8, R4, 0x2, 0x1c1f ;  /* 0x005c1f0004087f89 */ /* 0x000ea800000e0000 */
[----:B------:R-:W2:Y:S01]  /*bdf0*/  SHFL.IDX PT, R6, R4, 0x3, 0x1c1f ;  /* 0x007c1f0004067f89 */ /* 0x000ea200000e0000 */
[----:B-1----:R-:W-:Y:S01]  /*be00*/  SHF.L.U32 R2, R59, 0x1, RZ ;  /* 0x000000013b027819 */ /* 0x002fe200000006ff */
[----:B------:R-:W-:-:S02]  /*be10*/  IMAD.SHL.U32 R0, R55, 0x8, RZ ;  /* 0x0000000837007824 */ /* 0x000fc400078e00ff */
[----:B------:R-:W1:Y:S04]  /*be20*/  SHFL.IDX PT, R3, R21, RZ, 0x181f ;  /* 0x00181fff15037589 */ /* 0x000e6800000e0000 */
[----:B---3--:R-:W-:Y:S04]  /*be30*/  @!P5 ST.E [R12.64], R52 ;  /* 0x000000340c00d985 */ /* 0x008fe8000c10190c */
[----:B------:R-:W3:Y:S04]  /*be40*/  SHFL.IDX PT, R5, R20, RZ, 0x181f ;  /* 0x00181fff14057589 */ /* 0x000ee800000e0000 */
[----:B----4-:R-:W-:Y:S04]  /*be50*/  @!P4 ST.E [R10.64], R51 ;  /* 0x000000330a00c985 */ /* 0x010fe8000c10190c */
[----:B--2---:R-:W-:Y:S04]  /*be60*/  @!P3 ST.E [R8.64], R50 ;  /* 0x000000320800b985 */ /* 0x004fe8000c10190c */
[----:B------:R2:W-:Y:S01]  /*be70*/  @!P6 ST.E [R6.64], R53 ;  /* 0x000000350600e985 */ /* 0x0005e2000c10190c */
[----:B------:R-:W-:-:S03]  /*be80*/  ISETP.GE.AND P6, PT, R0, c[0x0][0x3c8], PT ;  /* 0x0000f20000007a0c */ /* 0x000fc60003fc6270 */
[----:B------:R-:W4:Y:S04]  /*be90*/  SHFL.IDX PT, R4, R21, 0x1, 0x181f ;  /* 0x00381f0015047f89 */ /* 0x000f2800000e0000 */
[----:B------:R-:W-:Y:S01]  /*bea0*/  LDS.128 R16, [R2+0x80] ;  /* 0x0000800002107984 */ /* 0x000fe20000000c00 */
[----:B------:R-:W-:-:S03]  /*beb0*/  ISETP.GE.OR P3, PT, R22, R54, P6 ;  /* 0x000000361600720c */ /* 0x000fc60003766670 */
[----:B------:R-:W-:Y:S04]  /*bec0*/  LDS.128 R12, [R2+0x880] ;  /* 0x00088000020c7984 */ /* 0x000fe80000000c00 */
[----:B------:R-:W3:Y:S04]  /*bed0*/  SHFL.IDX PT, R9, R20, 0x1, 0x181f ;  /* 0x00381f0014097f89 */ /* 0x000ee800000e0000 */
[----:B------:R-:W3:Y:S04]  /*bee0*/  SHFL.IDX PT, R8, R21, 0x2, 0x181f ;  /* 0x00581f0015087f89 */ /* 0x000ee800000e0000 */
[----:B------:R-:W4:Y:S01]  /*bef0*/  SHFL.IDX PT, R10, R20, 0x2, 0x181f ;  /* 0x00581f00140a7f89 */ /* 0x000f2200000e0000 */
[----:B--2---:R-:W-:-:S03]  /*bf00*/  IADD3 R6, R22, 0x10, RZ ;  /* 0x0000001016067810 */ /* 0x004fc60007ffe0ff */
[----:B------:R-:W2:Y:S01]  /*bf10*/  LDS.128 R24, [R2+0x1080] ;  /* 0x0010800002187984 */ /* 0x000ea20000000c00 */
[----:B------:R-:W-:Y:S02]  /*bf20*/  IADD3 R7, R22, 0x20, RZ ;  /* 0x0000002016077810 */ /* 0x000fe40007ffe0ff */
[-C--:B------:R-:W-:Y:S01]  /*bf30*/  ISETP.GE.OR P1, PT, R6, R54.reuse, P6 ;  /* 0x000000360600720c */ /* 0x080fe20003726670 */
[----:B------:R-:W-:Y:S01]  /*bf40*/  LDS.128 R28, [R2+0x1880] ;  /* 0x00188000021c7984 */ /* 0x000fe20000000c00 */
[----:B------:R-:W-:Y:S02]  /*bf50*/  IADD3 R6, R22, 0x30, RZ ;  /* 0x0000003016067810 */ /* 0x000fe40007ffe0ff */
[-C--:B------:R-:W-:Y:S01]  /*bf60*/  ISETP.GE.OR P2, PT, R7, R54.reuse, P6 ;  /* 0x000000360700720c */ /* 0x080fe20003746670 */
[----:B------:R-:W-:Y:S01]  /*bf70*/  LDS.128 R32, [R2+0x2080] ;  /* 0x0020800002207984 */ /* 0x000fe20000000c00 */
[----:B------:R-:W-:Y:S02]  /*bf80*/  ISETP.GE.OR P0, PT, R6, R54, P6 ;  /* 0x000000360600720c */ /* 0x000fe40003706670 */
[----:B-1----:R-:W-:Y:S01]  /*bf90*/  @!P3 LEA R6, P4, R0, R3, 0x1 ;  /* 0x000000030006b211 */ /* 0x002fe200078808ff */
[----:B------:R-:W-:Y:S01]  /*bfa0*/  LDS.128 R36, [R2+0x2880] ;  /* 0x0028800002247984 */ /* 0x000fe20000000c00 */
[----:B------:R-:W-:-:S03]  /*bfb0*/  IADD3 R11, R22, 0x40, RZ ;  /* 0x00000040160b7810 */ /* 0x000fc60007ffe0ff */
[----:B------:R-:W1:Y:S01]  /*bfc0*/  SHFL.IDX PT, R3, R21, 0x3, 0x181f ;  /* 0x00781f0015037f89 */ /* 0x000e6200000e0000 */
[C-C-:B---3--:R-:W-:Y:S02]  /*bfd0*/  @!P3 LEA.HI.X R7, R0.reuse, R5, R58.reuse, 0x1, P4 ;  /* 0x000000050007b211 */ /* 0x148fe400020f0c3a */
[C---:B----4-:R-:W-:Y:S01]  /*bfe0*/  @!P1 LEA R4, P4, R0.reuse, R4, 0x1 ;  /* 0x0000000400049211 */ /* 0x050fe200078808ff */
[----:B------:R-:W-:Y:S04]  /*bff0*/  LDS.128 R40, [R2+0x3080] ;  /* 0x0030800002287984 */ /* 0x000fe80000000c00 */
[----:B------:R-:W3:Y:S01]  /*c000*/  SHFL.IDX PT, R48, R20, 0x3, 0x181f ;  /* 0x00781f0014307f89 */ /* 0x000ee200000e0000 */
[----:B------:R-:W-:Y:S02]  /*c010*/  ISETP.GE.OR P5, PT, R11, R54, P6 ;  /* 0x000000360b00720c */ /* 0x000fe400037a6670 */
[C---:B------:R-:W-:Y:S01]  /*c020*/  @!P1 LEA.HI.X R5, R0.reuse, R9, R58, 0x1, P4 ;  /* 0x0000000900059211 */ /* 0x040fe200020f0c3a */
[----:B------:R-:W4:Y:S01]  /*c030*/  SHFL.IDX PT, R23, R21, 0x4, 0x181f ;  /* 0x00981f0015177f89 */ /* 0x000f2200000e0000 */
[----:B------:R-:W-:-:S03]  /*c040*/  @!P2 LEA R8, P4, R0, R8, 0x1 ;  /* 0x000000080008a211 */ /* 0x000fc600078808ff */
[----:B------:R-:W1:Y:S01]  /*c050*/  SHFL.IDX PT, R11, R21, 0x5, 0x181f ;  /* 0x00b81f00150b7f89 */ /* 0x000e6200000e0000 */
[----:B------:R-:W-:-:S03]  /*c060*/  IADD3 R44, R22, 0x50, RZ ;  /* 0x00000050162c7810 */ /* 0x000fc60007ffe0ff */
[----:B------:R-:W-:Y:S01]  /*c070*/  SHFL.IDX PT, R49, R21, 0x6, 0x181f ;  /* 0x00d81f0015317f89 */ /* 0x000fe200000e0000 */
[----:B------:R-:W-:-:S03]  /*c080*/  @!P2 LEA.HI.X R9, R0, R10, R58, 0x1, P4 ;  /* 0x0000000a0009a211 */ /* 0x000fc600020f0c3a */
[----:B------:R-:W1:Y:S04]  /*c090*/  SHFL.IDX PT, R51, R20, 0x4, 0x181f ;  /* 0x00981f0014337f89 */ /* 0x000e6800000e0000 */
[----:B------:R-:W1:Y:S01]  /*c0a0*/  SHFL.IDX PT, R50, R20, 0x5, 0x181f ;  /* 0x00b81f0014327f89 */ /* 0x000e6200000e0000 */
[----:B------:R-:W-:-:S03]  /*c0b0*/  IADD3 R52, R22, 0x60, RZ ;  /* 0x0000006016347810 */ /* 0x000fc60007ffe0ff */
[----:B------:R-:W1:Y:S01]  /*c0c0*/  SHFL.IDX PT, R10, R20, 0x6, 0x181f ;  /* 0x00d81f00140a7f89 */ /* 0x000e6200000e0000 */
[----:B------:R-:W-:-:S03]  /*c0d0*/  ISETP.GE.OR P4, PT, R44, R54, P6 ;  /* 0x000000362c00720c */ /* 0x000fc60003786670 */
[----:B------:R1:W4:Y:S04]  /*c0e0*/  LDS.128 R44, [R2+0x3880] ;  /* 0x00388000022c7984 */ /* 0x0003280000000c00 */
[----:B------:R4:W-:Y:S01]  /*c0f0*/  @!P3 ST.E.128 [R6.64], R16 ;  /* 0x000000100600b985 */ /* 0x0009e2000c101d0c */
[----:B------:R-:W-:-:S03]  /*c100*/  ISETP.GE.OR P3, PT, R52, R54, P6 ;  /* 0x000000363400720c */ /* 0x000fc60003766670 */
[----:B------:R4:W-:Y:S04]  /*c110*/  @!P1 ST.E.128 [R4.64], R12 ;  /* 0x0000000c04009985 */ /* 0x0009e8000c101d0c */
[----:B--2---:R-:W-:Y:S01]  /*c120*/  @!P2 ST.E.128 [R8.64], R24 ;  /* 0x000000180800a985 */ /* 0x004fe2000c101d0c */
[----:B-1----:R-:W-:-:S04]  /*c130*/  @!P0 LEA R2, P1, R0, R3, 0x1 ;  /* 0x0000000300028211 */ /* 0x002fc800078208ff */
[----:B---3--:R-:W-:-:S05]  /*c140*/  @!P0 LEA.HI.X R3, R0, R48, R58, 0x1, P1 ;  /* 0x0000003000038211 */ /* 0x008fca00008f0c3a */
[----:B------:R1:W-:Y:S01]  /*c150*/  @!P0 ST.E.128 [R2.64], R28 ;  /* 0x0000001c02008985 */ /* 0x0003e2000c101d0c */
[C---:B----4-:R-:W-:Y:S02]  /*c160*/  @!P5 LEA R6, P2, R0.reuse, R23, 0x1 ;  /* 0x000000170006d211 */ /* 0x050fe400078408ff */
[C---:B------:R-:W-:Y:S02]  /*c170*/  @!P4 LEA R4, P1, R0.reuse, R11, 0x1 ;  /* 0x0000000b0004c211 */ /* 0x040fe400078208ff */
[C-C-:B------:R-:W-:Y:S02]  /*c180*/  @!P5 LEA.HI.X R7, R0.reuse, R51, R58.reuse, 0x1, P2 ;  /* 0x000000330007d211 */ /* 0x140fe400010f0c3a */
[----:B------:R-:W-:-:S03]  /*c190*/  @!P4 LEA.HI.X R5, R0, R50, R58, 0x1, P1 ;  /* 0x000000320005c211 */ /* 0x000fc600008f0c3a */
[----:B------:R-:W-:Y:S04]  /*c1a0*/  @!P5 ST.E.128 [R6.64], R32 ;  /* 0x000000200600d985 */ /* 0x000fe8000c101d0c */
[----:B------:R-:W-:Y:S01]  /*c1b0*/  @!P4 ST.E.128 [R4.64], R36 ;  /* 0x000000240400c985 */ /* 0x000fe2000c101d0c */
[----:B-1----:R-:W-:-:S04]  /*c1c0*/  @!P3 LEA R2, P0, R0, R49, 0x1 ;  /* 0x000000310002b211 */ /* 0x002fc800078008ff */
[----:B------:R-:W-:-:S05]  /*c1d0*/  @!P3 LEA.HI.X R3, R0, R10, R58, 0x1, P0 ;  /* 0x0000000a0003b211 */ /* 0x000fca00000f0c3a */
[----:B------:R1:W-:Y:S04]  /*c1e0*/  @!P3 ST.E.128 [R2.64], R40 ;  /* 0x000000280200b985 */ /* 0x0003e8000c101d0c */
[----:B------:R2:W3:Y:S04]  /*c1f0*/  SHFL.IDX PT, R6, R21, 0x7, 0x181f ;  /* 0x00f81f0015067f89 */ /* 0x0004e800000e0000 */
[----:B------:R2:W4:Y:S01]  /*c200*/  SHFL.IDX PT, R4, R20, 0x7, 0x181f ;  /* 0x00f81f0014047f89 */ /* 0x00052200000e0000 */
[----:B-1----:R-:W-:-:S04]  /*c210*/  IADD3 R2, R22, 0x70, RZ ;  /* 0x0000007016027810 */ /* 0x002fc80007ffe0ff */
[----:B------:R-:W-:-:S13]  /*c220*/  ISETP.GE.OR P6, PT, R2, R54, P6 ;  /* 0x000000360200720c */ /* 0x000fda00037c6670 */
[----:B------:R-:W-:Y:S05]  /*c230*/  @P6 EXIT ;  /* 0x000000000000694d */ /* 0x000fea0003800000 */
[----:B--234-:R-:W-:-:S04]  /*c240*/  LEA R2, P0, R0, R6, 0x1 ;  /* 0x0000000600027211 */ /* 0x01cfc800078008ff */
[----:B------:R-:W-:-:S05]  /*c250*/  LEA.HI.X R3, R0, R4, R58, 0x1, P0 ;  /* 0x0000000400037211 */ /* 0x000fca00000f0c3a */
[----:B------:R-:W-:Y:S01]  /*c260*/  ST.E.128 [R2.64], R44 ;  /* 0x0000002c02007985 */ /* 0x000fe2000c101d0c */
[----:B------:R-:W-:Y:S05]  /*c270*/  EXIT ;  /* 0x000000000000794d */ /* 0x000fea0003800000 */
.L_x_6:
[----:B------:R-:W-:-:S00]  /*c280*/  BRA `(.L_x_6) ;  /* 0xfffffff000007947 */ /* 0x000fc0000383ffff */
[----:B------:R-:W-:-:S00]  /*c290*/  NOP ;  /* 0x0000000000007918 */ /* 0x000fc00000000000 */
        /* <DEDUP_REMOVED lines=14> */
.L_x_798:


//--------------------- .text._ZN7cutlass13device_kernelIN5flash19enable_sm80_to_sm89INS1_16FlashAttnFwdSm80INS1_25CollectiveMainloopFwdSm80ILi4ELi1ELb0EN4cute5tupleIJNS5_1CILi128EEENS7_ILi112EEENS7_ILi64EEEEEELi64ENS_10bfloat16_tEfNS_4arch4Sm80ELb0ELb0ELb0ELb1ELb1ELb0ELb1ELb0EEENS1_21CollectiveEpilogueFwdINS6_IJS8_SA_S9_EEENS6_IJNS7_ILi1EEESI_SI_EEESC_SE_Li128ELb1ELb1ELb0ELb0EEENS1_19SingleTileSchedulerILb1ELb0ELb1ELi128EEEEEEEEEvNT_6ParamsE --------------------------
	.section	.text._ZN7cutlass13device_kernelIN5flash19enable_sm80_to_sm89INS1_16FlashAttnFwdSm80INS1_25CollectiveMainloopFwdSm80ILi4ELi1ELb0EN4cute5tupleIJNS5_1CILi128EEENS7_ILi112EEENS7_ILi64EEEEEELi64ENS_10bfloat16_tEfNS_4arch4Sm80ELb0ELb0ELb0ELb1ELb1ELb0ELb1ELb0EEENS1_21CollectiveEpilogueFwdINS6_IJS8_SA_S9_EEENS6_IJNS7_ILi1EEESI_SI_EEESC_SE_Li128ELb1ELb1ELb0ELb0EEENS1_19SingleTileSchedulerILb1ELb0ELb1ELi128EEEEEEEEEvNT_6ParamsE,"ax",@progbits
	.sectioninfo	@"SHI_REGISTERS=255"
	.align	128
.text._ZN7cutlass13device_kernelIN5flash19enable_sm80_to_sm89INS1_16FlashAttnFwdSm80INS1_25CollectiveMainloopFwdSm80ILi4ELi1ELb0EN4cute5tupleIJNS5_1CILi128EEENS7_ILi112EEENS7_ILi64EEEEEELi64ENS_10bfloat16_tEfNS_4arch4Sm80ELb0ELb0ELb0ELb1ELb1ELb0ELb1ELb0EEENS1_21CollectiveEpilogueFwdINS6_IJS8_SA_S9_EEENS6_IJNS7_ILi1EEESI_SI_EEESC_SE_Li128ELb1ELb1ELb0ELb0EEENS1_19SingleTileSchedulerILb1ELb0ELb1ELi128EEEEEEEEEvNT_6ParamsE:
        .type           _ZN7cutlass13device_kernelIN5flash19enable_sm80_to_sm89INS1_16FlashAttnFwdSm80INS1_25CollectiveMainloopFwdSm80ILi4ELi1ELb0EN4cute5tupleIJNS5_1CILi128EEENS7_ILi112EEENS7_ILi64EEEEEELi64ENS_10bfloat16_tEfNS_4arch4Sm80ELb0ELb0ELb0ELb1ELb1ELb0ELb1ELb0EEENS1_21CollectiveEpilogueFwdINS6_IJS8_SA_S9_EEENS6_IJNS7_ILi1EEESI_SI_EEESC_SE_Li128ELb1ELb1ELb0ELb0EEENS1_19SingleTileSchedulerILb1ELb0ELb1ELi128EEEEEEEEEvNT_6ParamsE,@function
        .size           _ZN7cutlass13device_kernelIN5flash19enable_sm80_to_sm89INS1_16FlashAttnFwdSm80INS1_25CollectiveMainloopFwdSm80ILi4ELi1ELb0EN4cute5tupleIJNS5_1CILi128EEENS7_ILi112EEENS7_ILi64EEEEEELi64ENS_10bfloat16_tEfNS_4arch4Sm80ELb0ELb0ELb0ELb1ELb1ELb0ELb1ELb0EEENS1_21CollectiveEpilogueFwdINS6_IJS8_SA_S9_EEENS6_IJNS7_ILi1EEESI_SI_EEESC_SE_Li128ELb1ELb1ELb0ELb0EEENS1_19SingleTileSchedulerILb1ELb0ELb1ELi128EEEEEEEEEvNT_6ParamsE,(.L_x_799 - _ZN7cutlass13device_kernelIN5flash19enable_sm80_to_sm89INS1_16FlashAttnFwdSm80INS1_25CollectiveMainloopFwdSm80ILi4ELi1ELb0EN4cute5tupleIJNS5_1CILi128EEENS7_ILi112EEENS7_ILi64EEEEEELi64ENS_10bfloat16_tEfNS_4arch4Sm80ELb0ELb0ELb0ELb1ELb1ELb0ELb1ELb0EEENS1_21CollectiveEpilogueFwdINS6_IJS8_SA_S9_EEENS6_IJNS7_ILi1EEESI_SI_EEESC_SE_Li128ELb1ELb1ELb0ELb0EEENS1_19SingleTileSchedulerILb1ELb0ELb1ELi128EEEEEEEEEvNT_6ParamsE)
        .other          _ZN7cutlass13device_kernelIN5flash19enable_sm80_to_sm89INS1_16FlashAttnFwdSm80INS1_25CollectiveMainloopFwdSm80ILi4ELi1ELb0EN4cute5tupleIJNS5_1CILi128EEENS7_ILi112EEENS7_ILi64EEEEEELi64ENS_10bfloat16_tEfNS_4arch4Sm80ELb0ELb0ELb0ELb1ELb1ELb0ELb1ELb0EEENS1_21CollectiveEpilogueFwdINS6_IJS8_SA_S9_EEENS6_IJNS7_ILi1EEESI_SI_EEESC_SE_Li128ELb1ELb1ELb0ELb0EEENS1_19SingleTileSchedulerILb1ELb0ELb1ELi128EEEEEEEEEvNT_6ParamsE,@"STO_CUDA_ENTRY STV_DEFAULT"
_ZN7cutlass13device_kernelIN5flash19enable_sm80_to_sm89INS1_16FlashAttnFwdSm80INS1_25CollectiveMainloopFwdSm80ILi4ELi1ELb0EN4cute5tupleIJNS5_1CILi128EEENS7_ILi112EEENS7_ILi64EEEEEELi64ENS_10bfloat16_tEfNS_4arch4Sm80ELb0ELb0ELb0ELb1ELb1ELb0ELb1ELb0EEENS1_21CollectiveEpilogueFwdINS6_IJS8_SA_S9_EEENS6_IJNS7_ILi1EEESI_SI_EEESC_SE_Li128ELb1ELb1ELb0ELb0EEENS1_19SingleTileSchedulerILb1ELb0ELb1ELi128EEEEEEEEEvNT_6ParamsE:
[----:B------:R-:W-:Y:S02]  /*0000*/  MOV R1, c[0x0][0x28] ;  /* 0x00000a0000017a02 */ /* 0x000fe40000000f00 */
[----:B------:R-:W1:Y:S01]  /*0010*/  S2R R224, SR_TID.X ;  /* 0x0000000000e07919 */ /* 0x000e620000002100 */
[----:B------:R-:W2:Y:S01]  /*0020*/  S2UR UR11, SR_CTAID.Z ;  /* 0x00000000000b79c3 */ /* 0x000ea20000002700 */
[----:B------:R-:W-:Y:S01]  /*0030*/  UMOV UR15, 0x4 ;  /* 0x00000004000f7882 */ /* 0x000fe20000000000 */
[----:B------:R-:W-:Y:S01]  /*0040*/  IADD3 R1, R1, -0x20, RZ ;  /* 0xffffffe001017810 */ /* 0x000fe20007ffe0ff */
[----:B------:R-:W-:Y:S02]  /*0050*/  ULDC.64 UR6, c[0x0][0x568] ;  /* 0x00015a0000067ab9 */ /* 0x000fe40000000a00 */
[----:B------:R-:W-:-:S03]  /*0060*/  ULDC.64 UR12, c[0x0][0x118] ;  /* 0x00004600000c7ab9 */ /* 0x000fc60000000a00 */
[----:B------:R-:W3:Y:S01]  /*0070*/  S2UR UR5, SR_CTAID.X ;  /* 0x00000000000579c3 */ /* 0x000ee20000002500 */
[----:B-1----:R-:W-:Y:S01]  /*0080*/  SHF.R.U32.HI R0, RZ, 0x5, R224 ;  /* 0x00000005ff007819 */ /* 0x002fe200000116e0 */
[----:B--2---:R-:W-:-:S05]  /*0090*/  UIMAD.WIDE UR6, UR11, UR15, UR6 ;  /* 0x0000000f0b0672a5 */ /* 0x004fca000f8e0206 */
[----:B------:R-:W1:Y:S02]  /*00a0*/  SHFL.IDX PT, R0, R0, RZ, 0x1f ;  /* 0x00001fff00007589 */ /* 0x000e6400000e0000 */
[----:B-1----:R-:W-:-:S13]  /*00b0*/  ISETP.NE.AND P0, PT, R0, RZ, PT ;  /* 0x000000ff0000720c */ /* 0x002fda0003f05270 */
[----:B---3--:R-:W-:Y:S05]  /*00c0*/  @!P0 BRA `(.L_x_7) ;  /* 0x000001c000008947 */ /* 0x008fea0003800000 */
[----:B------:R-:W-:-:S04]  /*00d0*/  ISETP.NE.U32.AND P0, PT, RZ, c[0x0][0x568], PT ;  /* 0x00015a00ff007a0c */ /* 0x000fc80003f05070 */
[----:B------:R-:W-:-:S13]  /*00e0*/  ISETP.NE.AND.EX P0, PT, RZ, c[0x0][0x56c], PT, P0 ;  /* 0x00015b00ff007a0c */ /* 0x000fda0003f05300 */
[----:B------:R-:W-:Y:S05]  /*00f0*/  @!P0 BRA `(.L_x_8) ;  /* 0x0000005000008947 */ /* 0x000fea0003800000 */
[----:B------:R-:W-:Y:S02]  /*0100*/  MOV R2, UR6 ;  /* 0x0000000600027c02 */ /* 0x000fe40008000f00 */
[----:B------:R-:W-:-:S05]  /*0110*/  MOV R3, UR7 ;  /* 0x0000000700037c02 */ /* 0x000fca0008000f00 */
[----:B------:R-:W2:Y:S02]  /*0120*/  LDG.E R0, [R2.64] ;  /* 0x0000000c02007981 */ /* 0x000ea4000c1e1900 */
[----:B--2---:R1:W2:Y:S02]  /*0130*/  R2UR UR6, R0 ;  /* 0x00000000000673c2 */ /* 0x0042a400000e0000 */
[----:B-12---:R-:W-:Y:S05]  /*0140*/  BRA `(.L_x_9) ;  /* 0x000000e000007947 */ /* 0x006fea0003800000 */
.L_x_8:
[----:B------:R-:W-:-:S04]  /*0150*/  ISETP.NE.U32.AND P0, PT, RZ, c[0x0][0x560], PT ;  /* 0x00015800ff007a0c */ /* 0x000fc80003f05070 */
[----:B------:R-:W-:-:S13]  /*0160*/  ISETP.NE.AND.EX P0, PT, RZ, c[0x0][0x564], PT, P0 ;  /* 0x00015900ff007a0c */ /* 0x000fda0003f05300 */
[----:B------:R-:W-:Y:S05]  /*0170*/  @!P0 BRA `(.L_x_10) ;  /* 0x000000a000008947 */ /* 0x000fea0003800000 */
[----:B------:R-:W-:Y:S02]  /*0180*/  ULDC.64 UR6, c[0x0][0x560] ;  /* 0x0001580000067ab9 */ /* 0x000fe40000000a00 */
[----:B------:R-:W-:-:S06]  /*0190*/  UIMAD.WIDE UR6, UR11, UR15, UR6 ;  /* 0x0000000f0b0672a5 */ /* 0x000fcc000f8e0206 */
[----:B------:R-:W-:Y:S02]  /*01a0*/  MOV R2, UR6 ;  /* 0x0000000600027c02 */ /* 0x000fe40008000f00 */
[----:B------:R-:W-:-:S05]  /*01b0*/  MOV R3, UR7 ;  /* 0x0000000700037c02 */ /* 0x000fca0008000f00 */
[----:B------:R1:W2:Y:S04]  /*01c0*/  LDG.E R0, [R2.64] ;  /* 0x0000000c02007981 */ /* 0x0002a8000c1e1900 */
[----:B-1----:R-:W3:Y:S01]  /*01d0*/  LDG.E R2, [R2.64+0x4] ;  /* 0x0000040c02027981 */ /* 0x002ee2000c1e1900 */
[----:B--2---:R-:W1:Y:S08]  /*01e0*/  R2UR UR4, R0 ;  /* 0x00000000000473c2 */ /* 0x004e7000000e0000 */
[----:B---3--:R-:W1:Y:S02]  /*01f0*/  R2UR UR6, R2 ;  /* 0x00000000020673c2 */ /* 0x008e6400000e0000 */
[----:B-1----:R-:W-:Y:S01]  /*0200*/  UIADD3 UR6, -UR4, UR6, URZ ;  /* 0x0000000604067290 */ /* 0x002fe2000fffe13f */
[----:B------:R-:W-:Y:S05]  /*0210*/  BRA `(.L_x_9) ;  /* 0x0000001000007947 */ /* 0x000fea0003800000 */
.L_x_10:
[----:B------:R-:W-:Y:S02]  /*0220*/  ULDC UR6, c[0x0][0x54c] ;  /* 0x0001530000067ab9 */ /* 0x000fe40000000800 */
.L_x_9:
[----:B------:R-:W-:Y:S02]  /*0230*/  ULDC UR4, c[0x0][0x548] ;  /* 0x0001520000047ab9 */ /* 0x000fe40000000800 */
[----:B------:R-:W-:-:S02]  /*0240*/  USHF.L.U32 UR5, UR5, 0x7, URZ ;  /* 0x0000000705057899 */ /* 0x000fc4000800063f */
[----:B------:R-:W-:-:S04]  /*0250*/  UIMAD UR4, UR6, UR4, URZ ;  /* 0x00000004060472a4 */ /* 0x000fc8000f8e023f */
[----:B------:R-:W-:-:S04]  /*0260*/  UISETP.GE.AND UP0, UPT, UR5, UR4, UPT ;  /* 0x000000040500728c */ /* 0x000fc8000bf06270 */
[----:B------:R-:W-:Y:S01]  /*0270*/  USEL UR11, UR11, 0xffffffff, !UP0 ;  /* 0xffffffff0b0b7887 */ /* 0x000fe2000c000000 */
[----:B------:R-:W-:Y:S05]  /*0280*/  BRA `(.L_x_11) ;  /* 0x000001b000007947 */ /* 0x000fea0003800000 */
.L_x_7:
        /* <DEDUP_REMOVED lines=8> */
.L_x_12:
        /* <DEDUP_REMOVED lines=13> */
.L_x_14:
[----:B------:R-:W-:Y:S02]  /*03e0*/  ULDC UR6, c[0x0][0x54c] ;  /* 0x0001530000067ab9 */ /* 0x000fe40000000800 */
.L_x_13:
[----:B------:R-:W-:Y:S02]  /*03f0*/  ULDC UR4, c[0x0][0x548] ;  /* 0x0001520000047ab9 */ /* 0x000fe40000000800 */
[----:B------:R-:W-:-:S02]  /*0400*/  USHF.L.U32 UR5, UR5, 0x7, URZ ;  /* 0x0000000705057899 */ /* 0x000fc4000800063f */
[----:B------:R-:W-:-:S04]  /*0410*/  UIMAD UR4, UR6, UR4, URZ ;  /* 0x00000004060472a4 */ /* 0x000fc8000f8e023f */
[----:B------:R-:W-:-:S04]  /*0420*/  UISETP.GE.AND UP0, UPT, UR5, UR4, UPT ;  /* 0x000000040500728c */ /* 0x000fc8000bf06270 */
[----:B------:R-:W-:-:S06]  /*0430*/  USEL UR11, UR11, 0xffffffff, !UP0 ;  /* 0xffffffff0b0b7887 */ /* 0x000fcc000c000000 */
.L_x_11:
[----:B------:R-:W-:-:S13]  /*0440*/  ISETP.LE.AND P0, PT, RZ, UR11, PT ;  /* 0x0000000bff007c0c */ /* 0x000fda000bf03270 */
[----:B------:R-:W-:Y:S05]  /*0450*/  @!P0 EXIT ;  /* 0x000000000000894d */ /* 0x000fea0003800000 */
[----:B------:R-:W-:Y:S02]  /*0460*/  ULDC.64 UR4, c[0x0][0x370] ;  /* 0x0000dc0000047ab9 */ /* 0x000fe40000000a00 */
[----:B------:R-:W-:Y:S02]  /*0470*/  UISETP.NE.U32.AND UP0, UPT, URZ, UR4, UPT ;  /* 0x000000043f00728c */ /* 0x000fe4000bf05070 */
[----:B------:R-:W-:Y:S02]  /*0480*/  ULDC.64 UR6, c[0x0][0x370] ;  /* 0x0000dc0000067ab9 */ /* 0x000fe40000000a00 */
[----:B------:R-:W-:-:S03]  /*0490*/  UISETP.NE.AND.EX UP0, UPT, URZ, UR5, UPT, UP0 ;  /* 0x000000053f00728c */ /* 0x000fc6000bf05300 */
[----:B------:R-:W-:Y:S02]  /*04a0*/  ULDC.64 UR4, c[0x0][0x348] ;  /* 0x0000d20000047ab9 */ /* 0x000fe40000000a00 */
[----:B------:R-:W-:Y:S01]  /*04b0*/  UISETP.NE.U32.AND UP1, UPT, URZ, UR4, UPT ;  /* 0x000000043f00728c */ /* 0x000fe2000bf25070 */
[----:B------:R-:W-:-:S03]  /*04c0*/  PLOP3.LUT P2, PT, PT, PT, UP0, 0x80, 0x0 ;  /* 0x000000000000781c */ /* 0x000fc60003f4f008 */
[----:B------:R-:W-:Y:S02]  /*04d0*/  UISETP.NE.AND.EX UP1, UPT, URZ, UR5, UPT, UP1 ;  /* 0x000000053f00728c */ /* 0x000fe4000bf25310 */
[----:B------:R-:W-:Y:S02]  /*04e0*/  @UP0 UIMAD.WIDE UR6, UR11, UR15, UR6 ;  /* 0x0000000f0b0602a5 */ /* 0x000fe4000f8e0206 */
[----:B------:R-:W-:Y:S02]  /*04f0*/  ULDC.64 UR4, c[0x0][0x348] ;  /* 0x0000d20000047ab9 */ /* 0x000fe40000000a00 */
[----:B------:R-:W-:Y:S01]  /*0500*/  UIMAD.WIDE UR4, UR11, UR15, UR4 ;  /* 0x0000000f0b0472a5 */ /* 0x000fe2000f8e0204 */
[----:B------:R-:W-:Y:S01]  /*0510*/  PLOP3.LUT P1, PT, PT, PT, UP1, 0x80, 0x0 ;  /* 0x000000000000781c */ /* 0x000fe20003f2f018 */
[----:B------:R-:W-:Y:S02]  /*0520*/  IMAD.U32 R2, RZ, RZ, UR6 ;  /* 0x00000006ff027e24 */ /* 0x000fe4000f8e00ff */
[----:B------:R-:W-:-:S02]  /*0530*/  IMAD.U32 R3, RZ, RZ, UR7 ;  /* 0x00000007ff037e24 */ /* 0x000fc4000f8e00ff */
[----:B------:R-:W-:Y:S01]  /*0540*/  MOV R6, UR4 ;  /* 0x0000000400067c02 */ /* 0x000fe20008000f00 */
[----:B------:R-:W-:Y:S01]  /*0550*/  IMAD.U32 R7, RZ, RZ, UR5 ;  /* 0x00000005ff077e24 */ /* 0x000fe2000f8e00ff */
[----:B------:R-:W-:Y:S01]  /*0560*/  ULDC.64 UR4, c[0x0][0x360] ;  /* 0x0000d80000047ab9 */ /* 0x000fe20000000a00 */
[----:B------:R-:W2:Y:S01]  /*0570*/  @P2 LDG.E R2, [R2.64] ;  /* 0x0000000c02022981 */ /* 0x000ea2000c1e1900 */
[----:B------:R-:W-:-:S04]  /*0580*/  UISETP.NE.U32.AND UP0, UPT, URZ, UR4, UPT ;  /* 0x000000043f00728c */ /* 0x000fc8000bf05070 */
[----:B------:R-:W-:Y:S01]  /*0590*/  UISETP.NE.AND.EX UP0, UPT, URZ, UR5, UPT, UP0 ;  /* 0x000000053f00728c */ /* 0x000fe2000bf05300 */
[----:B------:R-:W3:Y:S02]  /*05a0*/  @P1 LDG.E R0, [R6.64] ;  /* 0x0000000c06001981 */ /* 0x000ee4000c1e1900 */
[----:B------:R-:W-:-:S03]  /*05b0*/  ULDC.64 UR4, c[0x0][0x360] ;  /* 0x0000d80000047ab9 */ /* 0x000fc60000000a00 */
[----:B------:R-:W-:-:S05]  /*05c0*/  PLOP3.LUT P0, PT, PT, PT, UP0, 0x80, 0x0 ;  /* 0x000000000000781c */ /* 0x000fca0003f0f008 */
[----:B------:R-:W-:Y:S01]  /*05d0*/  @UP0 UIMAD.WIDE UR4, UR11, UR15, UR4 ;  /* 0x0000000f0b0402a5 */ /* 0x000fe2000f8e0204 */
[----:B------:R-:W-:-:S05]  /*05e0*/  MOV R8, c[0x0][0x168] ;  /* 0x00005a0000087a02 */ /* 0x000fca0000000f00 */
[----:B------:R-:W-:Y:S01]  /*05f0*/  IMAD.U32 R4, RZ, RZ, UR4 ;  /* 0x00000004ff047e24 */ /* 0x000fe2000f8e00ff */
[----:B------:R-:W-:-:S05]  /*0600*/  MOV R5, UR5 ;  /* 0x0000000500057c02 */ /* 0x000fca0008000f00 */
[----:B------:R1:W5:Y:S01]  /*0610*/  @P0 LDG.E R8, [R4.64] ;  /* 0x0000000c04080981 */ /* 0x000362000c1e1900 */
[----:B------:R-:W4:Y:S01]  /*0620*/  S2UR UR9, SR_CTAID.Y ;  /* 0x00000000000979c3 */ /* 0x000f220000002600 */
[----:B------:R-:W-:Y:S02]  /*0630*/  UMOV UR10, URZ ;  /* 0x0000003f000a7c82 */ /* 0x000fe40008000000 */
[----:B------:R-:W-:Y:S02]  /*0640*/  UMOV UR14, URZ ;  /* 0x0000003f000e7c82 */ /* 0x000fe40008000000 */
[----:B------:R-:W-:Y:S02]  /*0650*/  ULDC UR5, c[0x0][0x2ac] ;  /* 0x0000ab0000057ab9 */ /* 0x000fe40000000800 */
[----:B------:R-:W-:Y:S02]  /*0660*/  ULDC UR4, c[0x0][0x1d0] ;  /* 0x0000740000047ab9 */ /* 0x000fe40000000800 */
[----:B------:R-:W-:-:S02]  /*0670*/  UIMAD UR4, UR5, UR4, URZ ;  /* 0x00000004050472a4 */ /* 0x000fc4000f8e023f */
[----:B----4-:R-:W-:Y:S01]  /*0680*/  USHF.R.S32.HI UR8, URZ, 0x1f, UR9 ;  /* 0x0000001f3f087899 */ /* 0x010fe20008011409 */
[----:B--2---:R1:W2:Y:S08]  /*0690*/  @P2 R2UR UR10, R2 ;  /* 0x00000000020a23c2 */ /* 0x0042b000000e0000 */
[----:B---3--:R1:W3:Y:S02]  /*06a0*/  @P1 R2UR UR14, R0 ;  /* 0x00000000000e13c2 */ /* 0x0082e400000e0000 */
[----:B-1-3--:R-:W-:Y:S05]  /*06b0*/  @P0 BRA `(.L_x_15) ;  /* 0x0000004000000947 */ /* 0x00afea0003800000 */
[----:B------:R-:W-:Y:S05]  /*06c0*/  @!P1 BRA `(.L_x_15) ;  /* 0x0000003000009947 */ /* 0x000fea0003800000 */
[----:B------:R-:W3:Y:S04]  /*06d0*/  LDG.E R0, [R6.64] ;  /* 0x0000000c06007981 */ /* 0x000ee8000c1e1900 */
[----:B------:R-:W3:Y:S02]  /*06e0*/  LDG.E R2, [R6.64+0x4] ;  /* 0x0000040c06027981 */ /* 0x000ee4000c1e1900 */
[----:B---3-5:R-:W-:-:S02]  /*06f0*/  IADD3 R8, -R0, R2, RZ ;  /* 0x0000000200087210 */ /* 0x028fc40007ffe1ff */
.L_x_15:
[----:B------:R-:W-:-:S04]  /*0700*/  ISETP.NE.U32.AND P0, PT, RZ, c[0x0][0x368], PT ;  /* 0x0000da00ff007a0c */ /* 0x000fc80003f05070 */
[----:B------:R-:W-:-:S13]  /*0710*/  ISETP.NE.AND.EX P0, PT, RZ, c[0x0][0x36c], PT, P0 ;  /* 0x0000db00ff007a0c */ /* 0x000fda0003f05300 */
[----:B------:R-:W-:Y:S05]  /*0720*/  @!P0 BRA `(.L_x_16) ;  /* 0x0000007000008947 */ /* 0x000fea0003800000 */
[----:B------:R-:W-:Y:S02]  /*0730*/  ULDC.64 UR4, c[0x0][0x368] ;  /* 0x0000da0000047ab9 */ /* 0x000fe40000000a00 */
[----:B------:R-:W-:-:S06]  /*0740*/  UIMAD.WIDE UR4, UR11, UR15, UR4 ;  /* 0x0000000f0b0472a5 */ /* 0x000fcc000f8e0204 */
[----:B------:R-:W-:Y:S02]  /*0750*/  MOV R2, UR4 ;  /* 0x0000000400027c02 */ /* 0x000fe40008000f00 */
[----:B------:R-:W-:-:S05]  /*0760*/  MOV R3, UR5 ;  /* 0x0000000500037c02 */ /* 0x000fca0008000f00 */
[----:B------:R-:W3:Y:S02]  /*0770*/  LDG.E R0, [R2.64] ;  /* 0x0000000c02007981 */ /* 0x000ee4000c1e1900 */
[----:B---3--:R1:W3:Y:S02]  /*0780*/  R2UR UR4, R0 ;  /* 0x00000000000473c2 */ /* 0x0082e400000e0000 */
[----:B-1-3--:R-:W-:Y:S05]  /*0790*/  BRA `(.L_x_17) ;  /* 0x000000c000007947 */ /* 0x00afea0003800000 */
.L_x_16:
[----:B------:R-:W-:-:S04]  /*07a0*/  ISETP.NE.U32.AND P0, PT, RZ, c[0x0][0x350], PT ;  /* 0x0000d400ff007a0c */ /* 0x000fc80003f05070 */
[----:B------:R-:W-:-:S13]  /*07b0*/  ISETP.NE.AND.EX P0, PT, RZ, c[0x0][0x354], PT, P0 ;  /* 0x0000d500ff007a0c */ /* 0x000fda0003f05300 */
[----:B------:R-:W-:Y:S05]  /*07c0*/  @!P0 BRA `(.L_x_17) ;  /* 0x0000009000008947 */ /* 0x000fea0003800000 */
[----:B------:R-:W-:Y:S02]  /*07d0*/  ULDC.64 UR4, c[0x0][0x350] ;  /* 0x0000d40000047ab9 */ /* 0x000fe40000000a00 */
[----:B------:R-:W-:-:S06]  /*07e0*/  UIMAD.WIDE UR4, UR11, UR15, UR4 ;  /* 0x0000000f0b0472a5 */ /* 0x000fcc000f8e0204 */
[----:B------:R-:W-:Y:S02]  /*07f0*/  MOV R2, UR4 ;  /* 0x0000000400027c02 */ /* 0x000fe40008000f00 */
[----:B------:R-:W-:-:S05]  /*0800*/  MOV R3, UR5 ;  /* 0x0000000500037c02 */ /* 0x000fca0008000f00 */
[----:B------:R-:W3:Y:S04]  /*0810*/  LDG.E R4, [R2.64] ;  /* 0x0000000c02047981 */ /* 0x000ee8000c1e1900 */
[----:B------:R-:W4:Y:S01]  /*0820*/  LDG.E R0, [R2.64+0x4] ;  /* 0x0000040c02007981 */ /* 0x000f22000c1e1900 */
[----:B---3--:R-:W1:Y:S08]  /*0830*/  R2UR UR5, R4 ;  /* 0x00000000040573c2 */ /* 0x008e7000000e0000 */
[----:B----4-:R-:W1:Y:S02]  /*0840*/  R2UR UR4, R0 ;  /* 0x00000000000473c2 */ /* 0x010e6400000e0000 */
[----:B-1----:R-:W-:-:S06]  /*0850*/  UIADD3 UR4, -UR5, UR4, URZ ;  /* 0x0000000405047290 */ /* 0x002fcc000fffe13f */
.L_x_17:
[----:B--2---:R-:W-:Y:S01]  /*0860*/  UIADD3 UR7, -UR10, UR4, URZ ;  /* 0x000000040a077290 */ /* 0x004fe2000fffe13f */
[----:B------:R-:W-:Y:S01]  /*0870*/  PLOP3.LUT P4, PT, PT, PT, PT, 0x80, 0x0 ;  /* 0x000000000000781c */ /* 0x000fe20003f8f070 */
[----:B------:R-:W-:Y:S01]  /*0880*/  CS2R R186, SRZ ;  /* 0x0000000000ba7805 */ /* 0x000fe2000001ff00 */
[----:B------:R-:W-:Y:S01]  /*0890*/  UMOV UR4, URZ ;  /* 0x0000003f00047c82 */ /* 0x000fe20008000000 */
[----:B------:R-:W-:Y:S01]  /*08a0*/  CS2R R184, SRZ ;  /* 0x0000000000b87805 */ /* 0x000fe2000001ff00 */
[----:B------:R-:W-:Y:S01]  /*08b0*/  UISETP.GE.AND UP0, UPT, UR7, 0x1, UPT ;  /* 0x000000010700788c */ /* 0x000fe2000bf06270 */
[----:B------:R-:W-:Y:S01]  /*08c0*/  CS2R R130, SRZ ;  /* 0x0000000000827805 */ /* 0x000fe2000001ff00 */
[----:B------:R-:W-:Y:S01]  /*08d0*/  UIADD3 UR5, UR7, 0x6f, URZ ;  /* 0x0000006f07057890 */ /* 0x000fe2000fffe03f */
[----:B------:R-:W-:Y:S01]  /*08e0*/  CS2R R128, SRZ ;  /* 0x0000000000807805 */ /* 0x000fe2000001ff00 */
[----:B------:R-:W-:Y:S01]  /*08f0*/  IMAD.MOV.U32 R15, RZ, RZ, RZ ;  /* 0x000000ffff0f7224 */ /* 0x000fe200078e00ff */
[----:B------:R-:W-:Y:S01]  /*0900*/  CS2R R124, SRZ ;  /* 0x00000000007c7805 */ /* 0x000fe2000001ff00 */
[----:B------:R-:W-:Y:S01]  /*0910*/  PLOP3.LUT P0, PT, PT, PT, UP0, 0x80, 0x0 ;  /* 0x000000000000781c */ /* 0x000fe20003f0f008 */
[----:B------:R-:W-:Y:S01]  /*0920*/  UIMAD.WIDE UR4, UR5, -0x6db6db6d, UR4 ;  /* 0x92492493050478a5 */ /* 0x000fe2000f8e0204 */
[----:B------:R-:W-:Y:S01]  /*0930*/  IMAD.MOV.U32 R126, RZ, RZ, RZ ;  /* 0x000000ffff7e7224 */ /* 0x000fe200078e00ff */
[----:B------:R-:W-:Y:S01]  /*0940*/  CS2R R16, SRZ ;  /* 0x0000000000107805 */ /* 0x000fe2000001ff00 */
[----:B------:R-:W-:Y:S01]  /*0950*/  MOV R122, RZ ;  /* 0x000000ff007a7202 */ /* 0x000fe20000000f00 */
[----:B------:R-:W-:Y:S01]  /*0960*/  USHF.R.U32.HI UR6, URZ, 0x1f, UR5 ;  /* 0x0000001f3f067899 */ /* 0x000fe20008011605 */
[----:B------:R-:W-:Y:S01]  /*0970*/  IMAD.MOV.U32 R120, RZ, RZ, RZ ;  /* 0x000000ffff787224 */ /* 0x000fe200078e00ff */
[----:B------:R-:W-:Y:S01]  /*0980*/  CS2R R20, SRZ ;  /* 0x0000000000147805 */ /* 0x000fe2000001ff00 */
[----:B------:R-:W-:Y:S01]  /*0990*/  MOV R182, RZ ;  /* 0x000000ff00b67202 */ /* 0x000fe20000000f00 */
[----:B------:R-:W-:Y:S01]  /*09a0*/  ULEA.HI.SX32 UR6, UR5, UR6, 0x1a ;  /* 0x0000000605067291 */ /* 0x000fe2000f8fd23f */
[----:B------:R-:W-:Y:S01]  /*09b0*/  CS2R R12, SRZ ;  /* 0x00000000000c7805 */ /* 0x000fe2000001ff00 */
[----:B------:R-:W-:Y:S01]  /*09c0*/  IMAD.MOV.U32 R180, RZ, RZ, RZ ;  /* 0x000000ffffb47224 */ /* 0x000fe200078e00ff */
[----:B------:R-:W-:Y:S01]  /*09d0*/  MOV R118, RZ ;  /* 0x000000ff00767202 */ /* 0x000fe20000000f00 */
[----:B------:R-:W-:Y:S01]  /*09e0*/  CS2R R18, SRZ ;  /* 0x0000000000127805 */ /* 0x000fe2000001ff00 */
[----:B------:R-:W-:Y:S01]  /*09f0*/  IMAD.MOV.U32 R116, RZ, RZ, RZ ;  /* 0x000000ffff747224 */ /* 0x000fe200078e00ff */
[----:B------:R-:W-:Y:S01]  /*0a00*/  CS2R R178, SRZ ;  /* 0x0000000000b27805 */ /* 0x000fe2000001ff00 */
[----:B------:R-:W-:Y:S01]  /*0a10*/  CS2R R22, SRZ ;  /* 0x0000000000167805 */ /* 0x000fe2000001ff00 */
[----:B------:R-:W-:Y:S01]  /*0a20*/  MOV R176, RZ ;  /* 0x000000ff00b07202 */ /* 0x000fe20000000f00 */
[----:B------:R-:W-:Y:S01]  /*0a30*/  IMAD.MOV.U32 R174, RZ, RZ, RZ ;  /* 0x000000ffffae7224 */ /* 0x000fe200078e00ff */
[----:B------:R-:W-:Y:S01]  /*0a40*/  CS2R R24, SRZ ;  /* 0x0000000000187805 */ /* 0x000fe2000001ff00 */
[----:B------:R-:W-:Y:S01]  /*0a50*/  MOV R172, RZ ;  /* 0x000000ff00ac7202 */ /* 0x000fe20000000f00 */
[----:B------:R-:W-:Y:S01]  /*0a60*/  CS2R R166, SRZ ;  /* 0x0000000000a67805 */ /* 0x000fe2000001ff00 */
[----:B------:R-:W-:Y:S01]  /*0a70*/  IMAD.MOV.U32 R164, RZ, RZ, RZ ;  /* 0x000000ffffa47224 */ /* 0x000fe200078e00ff */
[----:B------:R-:W-:Y:S01]  /*0a80*/  MOV R170, RZ ;  /* 0x000000ff00aa7202 */ /* 0x000fe20000000f00 */
        /* <DEDUP_REMOVED lines=8> */
[----:B------:R-:W-:Y:S01]  /*0b10*/  CS2R R32, SRZ ;  /* 0x0000000000207805 */ /* 0x000fe2000001ff00 */
[----:B------:R-:W-:Y:S01]  /*0b20*/  IMAD.MOV.U32 R148, RZ, RZ, RZ ;  /* 0x000000ffff947224 */ /* 0x000fe200078e00ff */
[----:B------:R-:W-:Y:S01]  /*0b30*/  MOV R154, RZ ;  /* 0x000000ff009a7202 */ /* 0x000fe20000000f00 */
[----:B------:R-:W-:Y:S01]  /*0b40*/  CS2R R26, SRZ ;  /* 0x00000000001a7805 */ /* 0x000fe2000001ff00 */
[----:B------:R-:W-:Y:S01]  /*0b50*/  IMAD.MOV.U32 R152, RZ, RZ, RZ ;  /* 0x000000ffff987224 */ /* 0x000fe200078e00ff */
[----:B------:R-:W-:Y:S01]  /*0b60*/  CS2R R142, SRZ ;  /* 0x00000000008e7805 */ /* 0x000fe2000001ff00 */
[----:B------:R-:W-:Y:S01]  /*0b70*/  MOV R140, RZ ;  /* 0x000000ff008c7202 */ /* 0x000fe20000000f00 */
[----:B------:R-:W-:Y:S01]  /*0b80*/  IMAD.MOV.U32 R146, RZ, RZ, RZ ;  /* 0x000000ffff927224 */ /* 0x000fe200078e00ff */
[----:B------:R-:W-:Y:S01]  /*0b90*/  CS2R R144, SRZ ;  /* 0x0000000000907805 */ /* 0x000fe2000001ff00 */
[----:B------:R-:W-:Y:S01]  /*0ba0*/  CS2R R38, SRZ ;  /* 0x0000000000267805 */ /* 0x000fe2000001ff00 */
[----:B------:R-:W-:Y:S01]  /*0bb0*/  CS2R R36, SRZ ;  /* 0x0000000000247805 */ /* 0x000fe2000001ff00 */
[----:B------:R-:W-:Y:S05]  /*0bc0*/  @!P0 BRA `(.L_x_18) ;  /* 0x0000abc000008947 */ /* 0x000fea0003800000 */
[----:B------:R-:W-:Y:S02]  /*0bd0*/  ULDC.64 UR4, c[0x0][0x340] ;  /* 0x0000d00000047ab9 */ /* 0x000fe40000000a00 */
[----:B------:R-:W-:-:S04]  /*0be0*/  UISETP.NE.U32.AND UP0, UPT, URZ, UR4, UPT ;  /* 0x000000043f00728c */ /* 0x000fc8000bf05070 */
[----:B------:R-:W-:-:S03]  /*0bf0*/  UISETP.NE.AND.EX UP0, UPT, URZ, UR5, UPT, UP0 ;  /* 0x000000053f00728c */ /* 0x000fc6000bf05300 */
[----:B------:R-:W-:-:S03]  /*0c00*/  ULDC.64 UR4, c[0x0][0x340] ;  /* 0x0000d00000047ab9 */ /* 0x000fc60000000a00 */
[----:B------:R-:W-:-:S05]  /*0c10*/  PLOP3.LUT P0, PT, PT, PT, UP0, 0x80, 0x0 ;  /* 0x000000000000781c */ /* 0x000fca0003f0f008 */
[----:B------:R-:W-:-:S06]  /*0c20*/  @UP0 UIMAD.WIDE UR4, UR11, UR15, UR4 ;  /* 0x0000000f0b0402a5 */ /* 0x000fcc000f8e0204 */
[----:B------:R-:W-:Y:S02]  /*0c30*/  IMAD.U32 R2, RZ, RZ, UR4 ;  /* 0x00000004ff027e24 */ /* 0x000fe4000f8e00ff */
[----:B------:R-:W-:Y:S01]  /*0c40*/  IMAD.U32 R3, RZ, RZ, UR5 ;  /* 0x00000005ff037e24 */ /* 0x000fe2000f8e00ff */
[----:B------:R-:W1:Y:S01]  /*0c50*/  S2R R12, SR_CTAID.X ;  /* 0x00000000000c7919 */ /* 0x000e620000002500 */
[----:B------:R-:W-:Y:S01]  /*0c60*/  SHF.R.S32.HI R21, RZ, 0x1f, R224 ;  /* 0x0000001fff157819 */ /* 0x000fe200000114e0 */
[----:B------:R-:W-:Y:S02]  /*0c70*/  USHF.R.S32.HI UR15, URZ, 0x1f, UR14 ;  /* 0x0000001f3f0f7899 */ /* 0x000fe4000801140e */
[----:B------:R2:W3:Y:S01]  /*0c80*/  @P0 LDG.E R7, [R2.64] ;  /* 0x0000000c02070981 */ /* 0x0004e2000c1e1900 */
[----:B------:R-:W-:Y:S01]  /*0c90*/  ULDC.64 UR4, c[0x0][0x178] ;  /* 0x00005e0000047ab9 */ /* 0x000fe20000000a00 */
[CC--:B------:R-:W-:Y:S01]  /*0ca0*/  LEA.HI R20, R21.reuse, R224.reuse, RZ, 0x4 ;  /* 0x000000e015147211 */ /* 0x0c0fe200078f20ff */
[----:B------:R-:W-:Y:S01]  /*0cb0*/  UIMAD UR15, UR15, UR4, URZ ;  /* 0x000000040f0f72a4 */ /* 0x000fe2000f8e023f */
[----:B-----5:R-:W-:Y:S01]  /*0cc0*/  IMAD R8, R8, c[0x0][0x2c4], RZ ;  /* 0x0000b10008087a24 */ /* 0x020fe200078e02ff */
[----:B------:R-:W-:Y:S01]  /*0cd0*/  UIMAD.WIDE.U32 UR16, UR14, UR4, URZ ;  /* 0x000000040e1072a5 */ /* 0x000fe2000f8e003f */
[----:B------:R-:W-:Y:S01]  /*0ce0*/  LEA.HI R10, R21, R224, RZ, 0x6 ;  /* 0x000000e0150a7211 */ /* 0x000fe200078f30ff */
[----:B------:R-:W-:Y:S01]  /*0cf0*/  UIMAD UR15, UR14, UR5, UR15 ;  /* 0x000000050e0f72a4 */ /* 0x000fe2000f8e020f */
[----:B------:R-:W-:Y:S02]  /*0d00*/  BSSY B0, `(.L_x_19) ;  /* 0x000004d000007945 */ /* 0x000fe40003800000 */
[----:B------:R-:W-:-:S02]  /*0d10*/  ULDC.64 UR4, c[0x0][0x1b8] ;  /* 0x00006e0000047ab9 */ /* 0x000fc40000000a00 */
[----:B------:R-:W-:Y:S02]  /*0d20*/  UIADD3 UR17, UR17, UR15, URZ ;  /* 0x0000000f11117290 */ /* 0x000fe4000fffe03f */
[----:B------:R-:W-:Y:S02]  /*0d30*/  USHF.R.S32.HI UR15, URZ, 0x1f, UR11 ;  /* 0x0000001f3f0f7899 */ /* 0x000fe4000801140b */
[----:B------:R-:W-:Y:S02]  /*0d40*/  UIMAD UR14, UR8, UR4, URZ ;  /* 0x00000004080e72a4 */ /* 0x000fe4000f8e023f */
[----:B------:R-:W-:Y:S02]  /*0d50*/  USEL UR15, UR15, URZ, !UP1 ;  /* 0x0000003f0f0f7287 */ /* 0x000fe4000c800000 */
[----:B------:R-:W-:Y:S02]  /*0d60*/  UIMAD UR14, UR9, UR5, UR14 ;  /* 0x00000005090e72a4 */ /* 0x000fe4000f8e020e */
[----:B------:R-:W-:-:S02]  /*0d70*/  UIMAD.WIDE.U32 UR18, UR9, UR4, UR16 ;  /* 0x00000004091272a5 */ /* 0x000fc4000f8e0010 */
[----:B------:R-:W-:Y:S01]  /*0d80*/  USEL UR16, UR11, URZ, !UP1 ;  /* 0x0000003f0b107287 */ /* 0x000fe2000c800000 */
[----:B--2---:R-:W-:Y:S01]  /*0d90*/  LEA.HI R2, R21, R224, RZ, 0x3 ;  /* 0x000000e015027211 */ /* 0x004fe200078f18ff */
[----:B------:R-:W-:Y:S01]  /*0da0*/  IMAD.MOV.U32 R3, RZ, RZ, c[0x0][0x2c4] ;  /* 0x0000b100ff037624 */ /* 0x000fe200078e00ff */
[----:B------:R-:W-:Y:S02]  /*0db0*/  ULDC.64 UR4, c[0x0][0x1c0] ;  /* 0x0000700000047ab9 */ /* 0x000fe40000000a00 */
[----:B------:R-:W-:Y:S01]  /*0dc0*/  LOP3.LUT R0, R2, 0xfffffff8, RZ, 0xc0, !PT ;  /* 0xfffffff802007812 */ /* 0x000fe200078ec0ff */
[----:B------:R-:W-:Y:S01]  /*0dd0*/  UIMAD UR15, UR15, UR4, URZ ;  /* 0x000000040f0f72a4 */ /* 0x000fe2000f8e023f */
[----:B------:R-:W-:Y:S01]  /*0de0*/  ISETP.NE.AND P1, PT, R3, 0x1, PT ;  /* 0x000000010300780c */ /* 0x000fe20003f25270 */
[----:B------:R-:W-:Y:S01]  /*0df0*/  UIADD3 UR19, UR19, UR14, URZ ;  /* 0x0000000e13137290 */ /* 0x000fe2000fffe03f */
[----:B------:R-:W-:Y:S01]  /*0e00*/  SHF.R.S32.HI R16, RZ, 0x3, R2 ;  /* 0x00000003ff107819 */ /* 0x000fe20000011402 */
[----:B------:R-:W-:Y:S01]  /*0e10*/  IMAD.IADD R26, R224, 0x1, -R0 ;  /* 0x00000001e01a7824 */ /* 0x000fe200078e0a00 */
[----:B------:R-:W-:-:S02]  /*0e20*/  UIMAD UR5, UR16, UR5, UR15 ;  /* 0x00000005100572a4 */ /* 0x000fc4000f8e020f */
[----:B------:R-:W-:Y:S01]  /*0e30*/  UIMAD.WIDE.U32 UR16, UR16, UR4, UR18 ;  /* 0x00000004101072a5 */ /* 0x000fe2000f8e0012 */
[C---:B------:R-:W-:Y:S02]  /*0e40*/  IMAD R225, R26.reuse, 0x10, R16 ;  /* 0x000000101ae17824 */ /* 0x040fe400078e0210 */
[----:B------:R-:W-:Y:S01]  /*0e50*/  IMAD.SHL.U32 R24, R26, 0x8, RZ ;  /* 0x000000081a187824 */ /* 0x000fe200078e00ff */
[----:B------:R-:W-:Y:S01]  /*0e60*/  UIADD3 UR5, UR17, UR5, URZ ;  /* 0x0000000511057290 */ /* 0x000fe2000fffe03f */
[C---:B-1----:R-:W-:Y:S01]  /*0e70*/  IMAD R4, R12.reuse, 0x80, R225 ;  /* 0x000000800c047824 */ /* 0x042fe200078e02e1 */
[----:B------:R1:W-:Y:S01]  /*0e80*/  STL [R1+0x8], R225 ;  /* 0x000008e101007387 */ /* 0x0003e20000100800 */
[----:B------:R-:W-:Y:S01]  /*0e90*/  IMAD.U32 R3, RZ, RZ, UR17 ;  /* 0x00000011ff037e24 */ /* 0x000fe2000f8e00ff */
[----:B------:R-:W-:Y:S01]  /*0ea0*/  LEA R12, R12, R16, 0x7 ;  /* 0x000000100c0c7211 */ /* 0x000fe200078e38ff */
[----:B------:R-:W-:Y:S01]  /*0eb0*/  @P1 IMAD.HI.U32 R2, R4, c[0x0][0x2c8], RZ ;  /* 0x0000b20004021a27 */ /* 0x000fe200078e00ff */
[----:B------:R-:W-:-:S02]  /*0ec0*/  MOV R3, UR5 ;  /* 0x0000000500037c02 */ /* 0x000fc40008000f00 */
[----:B------:R-:W-:Y:S01]  /*0ed0*/  ISETP.GE.AND P3, PT, R12, R8, PT ;  /* 0x000000080c00720c */ /* 0x000fe20003f66270 */
[----:B------:R-:W-:Y:S01]  /*0ee0*/  IMAD.MOV.U32 R0, RZ, RZ, R4 ;  /* 0x000000ffff007224 */ /* 0x000fe200078e0004 */
[----:B------:R-:W-:Y:S01]  /*0ef0*/  @P1 SHF.R.U32.HI R0, RZ, c[0x0][0x2cc], R2 ;  /* 0x0000b300ff001a19 */ /* 0x000fe20000011602 */
[----:B------:R-:W-:Y:S01]  /*0f00*/  IMAD.U32 R2, RZ, RZ, UR16 ;  /* 0x00000010ff027e24 */ /* 0x000fe2000f8e00ff */
[----:B------:R-:W-:Y:S02]  /*0f10*/  SHF.R.S32.HI R245, RZ, 0x1f, R24 ;  /* 0x0000001ffff57819 */ /* 0x000fe40000011418 */
[--C-:B------:R-:W-:Y:S01]  /*0f20*/  SHF.R.S32.HI R6, RZ, 0x1f, R0.reuse ;  /* 0x0000001fff067819 */ /* 0x100fe20000011400 */
[----:B------:R-:W-:Y:S02]  /*0f30*/  IMAD.MOV R5, RZ, RZ, -R0 ;  /* 0x000000ffff057224 */ /* 0x000fe400078e0a00 */
[----:B------:R-:W-:-:S04]  /*0f40*/  IMAD.WIDE.U32 R2, R0, c[0x0][0x1b0], R2 ;  /* 0x00006c0000027a25 */ /* 0x000fc800078e0002 */
[----:B------:R-:W-:Y:S02]  /*0f50*/  IMAD R4, R5, c[0x0][0x2c4], R4 ;  /* 0x0000b10005047a24 */ /* 0x000fe400078e0204 */
[----:B------:R-:W-:-:S04]  /*0f60*/  IMAD R5, R6, c[0x0][0x1b0], RZ ;  /* 0x00006c0006057a24 */ /* 0x000fc800078e02ff */
[----:B------:R-:W-:Y:S01]  /*0f70*/  IMAD R6, R0, c[0x0][0x1b4], R5 ;  /* 0x00006d0000067a24 */ /* 0x000fe200078e0205 */
[----:B------:R-:W-:-:S03]  /*0f80*/  SHF.R.S32.HI R5, RZ, 0x1f, R4 ;  /* 0x0000001fff057819 */ /* 0x000fc60000011404 */
[----:B------:R-:W-:Y:S02]  /*0f90*/  IMAD.IADD R3, R3, 0x1, R6 ;  /* 0x0000000103037824 */ /* 0x000fe400078e0206 */
[----:B------:R-:W-:Y:S02]  /*0fa0*/  IMAD R0, R5, c[0x0][0x1a8], RZ ;  /* 0x00006a0005007a24 */ /* 0x000fe400078e02ff */
[----:B------:R-:W-:-:S04]  /*0fb0*/  IMAD.WIDE.U32 R2, R4, c[0x0][0x1a8], R2 ;  /* 0x00006a0004027a25 */ /* 0x000fc800078e0002 */
[----:B------:R-:W-:Y:S01]  /*0fc0*/  IMAD R5, R4, c[0x0][0x1ac], R0 ;  /* 0x00006b0004057a24 */ /* 0x000fe200078e0200 */
[----:B------:R-:W-:Y:S02]  /*0fd0*/  LOP3.LUT R0, R20, 0xfffffff0, RZ, 0xc0, !PT ;  /* 0xfffffff014007812 */ /* 0x000fe400078ec0ff */
[----:B------:R-:W-:Y:S01]  /*0fe0*/  LEA R9, P1, R2, c[0x0][0x160], 0x1 ;  /* 0x0000580002097a11 */ /* 0x000fe200078208ff */
[----:B------:R-:W-:Y:S02]  /*0ff0*/  IMAD.IADD R4, R3, 0x1, R5 ;  /* 0x0000000103047824 */ /* 0x000fe400078e0205 */
[----:B------:R-:W-:Y:S02]  /*1000*/  IMAD.IADD R3, R224, 0x1, -R0 ;  /* 0x00000001e0037824 */ /* 0x000fe400078e0a00 */
[----:B------:R-:W-:Y:S01]  /*1010*/  IMAD.SHL.U32 R0, R16, 0x40, RZ ;  /* 0x0000004010007824 */ /* 0x000fe200078e00ff */
[----:B------:R-:W-:Y:S01]  /*1020*/  LEA.HI.X R5, R2, c[0x0][0x164], R4, 0x1, P1 ;  /* 0x0000590002057a11 */ /* 0x000fe200008f0c04 */
[----:B------:R1:W2:Y:S01]  /*1030*/  SHFL.IDX PT, R6, R9, RZ, 0x181f ;  /* 0x00181fff09067589 */ /* 0x0002a200000e0000 */
[----:B------:R-:W-:-:S02]  /*1040*/  SHF.R.S32.HI R2, RZ, 0x1f, R3 ;  /* 0x0000001fff027819 */ /* 0x000fc40000011403 */
[----:B------:R-:W-:Y:S02]  /*1050*/  LOP3.LUT R0, R0, 0x1c0, RZ, 0xc0, !PT ;  /* 0x000001c000007812 */ /* 0x000fe400078ec0ff */
[----:B------:R-:W-:Y:S02]  /*1060*/  LEA.HI R19, R2, R3, RZ, 0x3 ;  /* 0x0000000302137211 */ /* 0x000fe400078f18ff */
[----:B------:R-:W-:Y:S02]  /*1070*/  LOP3.LUT R2, R0, 0x38, R24, 0xf8, !PT ;  /* 0x0000003800027812 */ /* 0x000fe400078ef818 */
[----:B------:R-:W-:Y:S02]  /*1080*/  LOP3.LUT R4, R19, 0xfffffff8, RZ, 0xc0, !PT ;  /* 0xfffffff813047812 */ /* 0x000fe400078ec0ff */
[----:B------:R-:W-:-:S03]  /*1090*/  SHF.R.U32.HI R0, RZ, 0x3, R0 ;  /* 0x00000003ff007819 */ /* 0x000fc60000011600 */
[----:B------:R-:W-:Y:S01]  /*10a0*/  IMAD.IADD R18, R3, 0x1, -R4 ;  /* 0x0000000103127824 */ /* 0x000fe200078e0a04 */
[----:B------:R-:W-:Y:S01]  /*10b0*/  LOP3.LUT R2, R2, R0, RZ, 0x3c, !PT ;  /* 0x0000000002027212 */ /* 0x000fe200078e3cff */
[----:B------:R-:W-:Y:S02]  /*10c0*/  IMAD.SHL.U32 R0, R10, 0x8, RZ ;  /* 0x000000080a007824 */ /* 0x000fe400078e00ff */
[----:B------:R-:W-:Y:S02]  /*10d0*/  IMAD.MOV.U32 R3, RZ, RZ, 0x10 ;  /* 0x00000010ff037424 */ /* 0x000fe400078e00ff */
[----:B------:R-:W-:Y:S01]  /*10e0*/  IMAD.MOV.U32 R4, RZ, RZ, 0x20 ;  /* 0x00000020ff047424 */ /* 0x000fe200078e00ff */
[----:B------:R-:W-:Y:S01]  /*10f0*/  LOP3.LUT R10, R2, 0xfffffe00, R0, 0xf8, !PT ;  /* 0xfffffe00020a7812 */ /* 0x000fe200078ef800 */
[----:B---3--:R3:W4:Y:S01]  /*1100*/  @P0 R2UR UR18, R7 ;  /* 0x00000000071203c2 */ /* 0x00872200000e0000 */
[----:B------:R-:W-:Y:S01]  /*1110*/  ISETP.GE.AND P0, PT, R24, c[0x0][0x198], PT ;  /* 0x0000660018007a0c */ /* 0x000fe20003f06270 */
[----:B----4-:R-:W-:-:S03]  /*1120*/  @!UP0 UMOV UR18, UR11 ;  /* 0x0000000b00128c82 */ /* 0x010fc60008000000 */
[----:B------:R-:W-:-:S05]  /*1130*/  R2P PR, R18, 0x6 ;  /* 0x0000000612007804 */ /* 0x000fca0000000000 */
[----:B------:R-:W-:Y:S02]  /*1140*/  SEL R3, R3, 0xfffffff0, !P1 ;  /* 0xfffffff003037807 */ /* 0x000fe40004800000 */
[----:B------:R-:W-:Y:S01]  /*1150*/  SEL R4, R4, 0xffffffe0, !P2 ;  /* 0xffffffe004047807 */ /* 0x000fe20005000000 */
[----:B---3--:R1:W3:Y:S01]  /*1160*/  SHFL.IDX PT, R7, R5, RZ, 0x181f ;  /* 0x00181fff05077589 */ /* 0x0082e200000e0000 */
[----:B------:R-:W-:Y:S05]  /*1170*/  @P3 BRA `(.L_x_20) ;  /* 0x0000005000003947 */ /* 0x000fea0003800000 */
[----:B--2---:R-:W-:Y:S01]  /*1180*/  LEA R6, P1, R24, R6, 0x1 ;  /* 0x0000000618067211 */ /* 0x004fe200078208ff */
[----:B------:R-:W-:-:S03]  /*1190*/  IMAD.SHL.U32 R0, R10, 0x2, RZ ;  /* 0x000000020a007824 */ /* 0x000fc600078e00ff */
[----:B---3--:R-:W-:-:S05]  /*11a0*/  LEA.HI.X R7, R24, R7, R245, 0x1, P1 ;  /* 0x0000000718077211 */ /* 0x008fca00008f0cf5 */
[----:B------:R-:W-:Y:S01]  /*11b0*/  @!PT LDS RZ, [RZ] ;  /* 0x00000000fffff984 */ /* 0x000fe20000000800 */
[----:B------:R2:W-:Y:S04]  /*11c0*/  LDGSTS.E.BYPASS.LTC128B.128 [R0+0x7100], [R6.64], !P0 ;  /* 0x0710000006007fae */ /* 0x0005e8000c101d4c */
.L_x_20:
[----:B--2---:R-:W-:Y:S05]  /*11d0*/  BSYNC B0 ;  /* 0x0000000000007941 */ /* 0x004fea0003800000 */
.L_x_19:
[----:B------:R-:W-:Y:S01]  /*11e0*/  IADD3 R2, R12, 0x10, RZ ;  /* 0x000000100c027810 */ /* 0x000fe20007ffe0ff */
[----:B------:R2:W4:Y:S01]  /*11f0*/  SHFL.IDX PT, R0, R5, 0x1, 0x181f ;  /* 0x00381f0005007f89 */ /* 0x00052200000e0000 */
[----:B------:R-:W-:Y:S02]  /*1200*/  BSSY B0, `(.L_x_21) ;  /* 0x0000009000007945 */ /* 0x000fe40003800000 */
[----:B------:R-:W-:Y:S01]  /*1210*/  ISETP.GE.AND P1, PT, R2, R8, PT ;  /* 0x000000080200720c */ /* 0x000fe20003f26270 */
[----:B------:R2:W1:-:S12]  /*1220*/  SHFL.IDX PT, R6, R9, 0x1, 0x181f ;  /* 0x00381f0009067f89 */ /* 0x00045800000e0000 */
[----:B------:R-:W-:Y:S05]  /*1230*/  @P1 BRA `(.L_x_22) ;  /* 0x0000005000001947 */ /* 0x000fea0003800000 */
[----:B-1----:R-:W-:-:S04]  /*1240*/  LEA R6, P1, R24, R6, 0x1 ;  /* 0x0000000618067211 */ /* 0x002fc800078208ff */
[----:B---34-:R-:W-:Y:S01]  /*1250*/  LEA.HI.X R7, R24, R0, R245, 0x1, P1 ;  /* 0x0000000018077211 */ /* 0x018fe200008f0cf5 */
[----:B------:R-:W-:-:S05]  /*1260*/  IMAD.SHL.U32 R0, R10, 0x2, RZ ;  /* 0x000000020a007824 */ /* 0x000fca00078e00ff */
[----:B------:R-:W-:Y:S01]  /*1270*/  @!PT LDS RZ, [RZ] ;  /* 0x00000000fffff984 */ /* 0x000fe20000000800 */
[----:B------:R1:W-:Y:S03]  /*1280*/  LDGSTS.E.BYPASS.LTC128B.128 [R0+0x7900], [R6.64], !P0 ;  /* 0x0790000006007fae */ /* 0x0003e6000c101d4c */
.L_x_22:
[----:B------:R-:W-:Y:S05]  /*1290*/  BSYNC B0 ;  /* 0x0000000000007941 */ /* 0x000fea0003800000 */
.L_x_21:
[----:B------:R-:W-:Y:S01]  /*12a0*/  IADD3 R2, R12, 0x20, RZ ;  /* 0x000000200c027810 */ /* 0x000fe20007ffe0ff */
[----:B-1--4-:R1:W4:Y:S01]  /*12b0*/  SHFL.IDX PT, R0, R5, 0x2, 0x181f ;  /* 0x00581f0005007f89 */ /* 0x01232200000e0000 */
[----:B------:R-:W-:Y:S02]  /*12c0*/  BSSY B0, `(.L_x_23) ;  /* 0x0000009000007945 */ /* 0x000fe40003800000 */
[----:B------:R-:W-:Y:S01]  /*12d0*/  ISETP.GE.AND P1, PT, R2, R8, PT ;  /* 0x000000080200720c */ /* 0x000fe20003f26270 */
[----:B------:R1:W2:-:S12]  /*12e0*/  SHFL.IDX PT, R6, R9, 0x2, 0x181f ;  /* 0x00581f0009067f89 */ /* 0x00029800000e0000 */
[----:B------:R-:W-:Y:S05]  /*12f0*/  @P1 BRA `(.L_x_24) ;  /* 0x0000005000001947 */ /* 0x000fea0003800000 */
[----:B--2---:R-:W-:-:S04]  /*1300*/  LEA R6, P1, R24, R6, 0x1 ;  /* 0x0000000618067211 */ /* 0x004fc800078208ff */
[----:B---34-:R-:W-:Y:S01]  /*1310*/  LEA.HI.X R7, R24, R0, R245, 0x1, P1 ;  /* 0x0000000018077211 */ /* 0x018fe200008f0cf5 */
[----:B------:R-:W-:-:S05]  /*1320*/  IMAD.SHL.U32 R0, R10, 0x2, RZ ;  /* 0x000000020a007824 */ /* 0x000fca00078e00ff */
[----:B------:R-:W-:Y:S01]  /*1330*/  @!PT LDS RZ, [RZ] ;  /* 0x00000000fffff984 */ /* 0x000fe20000000800 */
[----:B------:R2:W-:Y:S03]  /*1340*/  LDGSTS.E.BYPASS.LTC128B.128 [R0+0x8100], [R6.64], !P0 ;  /* 0x0810000006007fae */ /* 0x0005e6000c101d4c */
.L_x_24:
[----:B------:R-:W-:Y:S05]  /*1350*/  BSYNC B0 ;  /* 0x0000000000007941 */ /* 0x000fea0003800000 */
.L_x_23:
[----:B------:R-:W-:Y:S01]  /*1360*/  IADD3 R2, R12, 0x30, RZ ;  /* 0x000000300c027810 */ /* 0x000fe20007ffe0ff */
[----:B--2-4-:R2:W4:Y:S01]  /*1370*/  SHFL.IDX PT, R0, R5, 0x3, 0x181f ;  /* 0x00781f0005007f89 */ /* 0x01452200000e0000 */
        /* <DEDUP_REMOVED lines=9> */
.L_x_26:
[----:B------:R-:W-:Y:S05]  /*1410*/  BSYNC B0 ;  /* 0x0000000000007941 */ /* 0x000fea0003800000 */
.L_x_25:
        /* <DEDUP_REMOVED lines=11> */
.L_x_28:
[----:B------:R-:W-:Y:S05]  /*14d0*/  BSYNC B0 ;  /* 0x0000000000007941 */ /* 0x000fea0003800000 */
.L_x_27:
        /* <DEDUP_REMOVED lines=11> */
.L_x_30:
[----:B------:R-:W-:Y:S05]  /*1590*/  BSYNC B0 ;  /* 0x0000000000007941 */ /* 0x000fea0003800000 */
.L_x_29:
        /* <DEDUP_REMOVED lines=11> */
.L_x_32:
[----:B------:R-:W-:Y:S05]  /*1650*/  BSYNC B0 ;  /* 0x0000000000007941 */ /* 0x000fea0003800000 */
.L_x_31:
[----:B-12---:R-:W1:Y:S01]  /*1660*/  SHFL.IDX PT, R9, R9, 0x7, 0x181f ;  /* 0x00f81f0009097f89 */ /* 0x006e6200000e0000 */
[----:B------:R-:W-:Y:S01]  /*1670*/  UMOV UR14, 0x70 ;  /* 0x00000070000e7882 */ /* 0x000fe20000000000 */
[----:B----4-:R-:W-:Y:S01]  /*1680*/  IMAD.MOV.U32 R0, RZ, RZ, c[0x0][0x2b8] ;  /* 0x0000ae00ff007624 */ /* 0x010fe200078e00ff */
[----:B------:R-:W-:Y:S01]  /*1690*/  UIMAD UR14, UR6, UR14, -0x70 ;  /* 0xffffff90060e74a4 */ /* 0x000fe2000f8e020e */
[----:B------:R2:W4:Y:S01]  /*16a0*/  SHFL.IDX PT, R11, R5, 0x7, 0x181f ;  /* 0x00f81f00050b7f89 */ /* 0x00052200000e0000 */
[----:B------:R-:W-:Y:S01]  /*16b0*/  IMAD.SHL.U32 R248, R10, 0x2, RZ ;  /* 0x000000020af87824 */ /* 0x000fe200078e00ff */
[----:B------:R-:W-:Y:S01]  /*16c0*/  USHF.R.S32.HI UR15, URZ, 0x1f, UR18 ;  /* 0x0000001f3f0f7899 */ /* 0x000fe20008011412 */
[----:B------:R-:W-:Y:S01]  /*16d0*/  ISETP.NE.AND P5, PT, R0, 0x1, PT ;  /* 0x000000010000780c */ /* 0x000fe20003fa5270 */
[----:B------:R-:W-:Y:S01]  /*16e0*/  ULDC.64 UR4, c[0x0][0x2b0] ;  /* 0x0000ac0000047ab9 */ /* 0x000fe20000000a00 */
[----:B------:R-:W-:Y:S01]  /*16f0*/  IADD3 R0, R225, UR14, RZ ;  /* 0x0000000ee1007c10 */ /* 0x000fe2000fffe0ff */
[----:B------:R-:W-:Y:S01]  /*1700*/  UIMAD UR15, UR15, UR4, URZ ;  /* 0x000000040f0f72a4 */ /* 0x000fe2000f8e023f */
[----:B------:R-:W-:Y:S01]  /*1710*/  IMAD.MOV.U32 R247, RZ, RZ, RZ ;  /* 0x000000fffff77224 */ /* 0x000fe200078e00ff */
[----:B------:R-:W-:Y:S01]  /*1720*/  UIMAD.WIDE.U32 UR16, UR18, UR4, URZ ;  /* 0x00000004121072a5 */ /* 0x000fe2000f8e003f */
[C---:B------:R-:W-:Y:S01]  /*1730*/  ISETP.GE.AND P4, PT, R0.reuse, UR7, PT ;  /* 0x0000000700007c0c */ /* 0x040fe2000bf86270 */
[----:B------:R-:W-:Y:S01]  /*1740*/  UIMAD UR15, UR18, UR5, UR15 ;  /* 0x00000005120f72a4 */ /* 0x000fe2000f8e020f */
[----:B------:R-:W-:-:S02]  /*1750*/  IADD3 R2, R0, UR10, RZ ;  /* 0x0000000a00027c10 */ /* 0x000fc4000fffe0ff */
[----:B------:R-:W-:Y:S01]  /*1760*/  ISETP.GT.OR P4, PT, R225, 0x6f, P4 ;  /* 0x0000006fe100780c */ /* 0x000fe20002784670 */
[----:B------:R-:W-:Y:S02]  /*1770*/  UIADD3 UR15, UR17, UR15, URZ ;  /* 0x0000000f110f7290 */ /* 0x000fe4000fffe03f */
[----:B------:R-:W-:Y:S01]  /*1780*/  IMAD.MOV.U32 R0, RZ, RZ, R2 ;  /* 0x000000ffff007224 */ /* 0x000fe200078e0002 */
[----:B------:R-:W-:Y:S01]  /*1790*/  ULDC.64 UR4, c[0x0][0x1e8] ;  /* 0x00007a0000047ab9 */ /* 0x000fe20000000a00 */
[----:B--2---:R-:W-:-:S04]  /*17a0*/  IADD3 R5, R12, 0x70, RZ ;  /* 0x000000700c057810 */ /* 0x004fc80007ffe0ff */
[----:B------:R-:W-:Y:S01]  /*17b0*/  ISETP.GE.AND P3, PT, R5, R8, PT ;  /* 0x000000080500720c */ /* 0x000fe20003f66270 */
[----:B------:R-:W-:-:S05]  /*17c0*/  @P5 IMAD.HI.U32 R5, R2, c[0x0][0x2bc], RZ ;  /* 0x0000af0002055a27 */ /* 0x000fca00078e00ff */
[----:B------:R-:W-:-:S04]  /*17d0*/  @P5 SHF.R.U32.HI R0, RZ, c[0x0][0x2c0], R5 ;  /* 0x0000b000ff005a19 */ /* 0x000fc80000011605 */
[----:B------:R-:W-:-:S03]  /*17e0*/  @!P4 IADD3 R5, P1, R0, UR16, RZ ;  /* 0x000000100005cc10 */ /* 0x000fc6000ff3e0ff */
[----:B-1----:R-:W-:Y:S02]  /*17f0*/  @!P3 LEA R8, P2, R24, R9, 0x1 ;  /* 0x000000091808b211 */ /* 0x002fe400078408ff */
[----:B---3--:R-:W-:Y:S02]  /*1800*/  @!P4 LEA.HI.X.SX32 R7, R0, UR15, 0x1, P1 ;  /* 0x0000000f0007cc11 */ /* 0x008fe400088f0eff */
[----:B----4-:R-:W-:Y:S02]  /*1810*/  @!P3 LEA.HI.X R9, R24, R11, R245, 0x1, P2 ;  /* 0x0000000b1809b211 */ /* 0x010fe400010f0cf5 */
[----:B------:R-:W-:-:S03]  /*1820*/  @!P4 LEA R6, P1, R5, c[0x0][0x2a0], 0x2 ;  /* 0x0000a8000506ca11 */ /* 0x000fc600078210ff */
[----:B------:R-:W-:Y:S01]  /*1830*/  @!PT LDS RZ, [RZ] ;  /* 0x00000000fffff984 */ /* 0x000fe20000000800 */
[----:B------:R1:W-:Y:S01]  /*1840*/  @!P3 LDGSTS.E.BYPASS.LTC128B.128 [R248+0xa900], [R8.64], !P0 ;  /* 0x0a90000008f8bfae */ /* 0x0003e2000c101d4c */
[----:B------:R-:W-:-:S03]  /*1850*/  @!P4 LEA.HI.X R7, R5, c[0x0][0x2a4], R7, 0x2, P1 ;  /* 0x0000a9000507ca11 */ /* 0x000fc600008f1407 */
[----:B------:R-:W0:Y:S04]  /*1860*/  LDGDEPBAR ;  /* 0x00000000000079af */ /* 0x000e280000000000 */
[----:B------:R-:W-:Y:S06]  /*1870*/  BAR.SYNC.DEFER_BLOCKING 0x0 ;  /* 0x0000000000007b1d */ /* 0x000fec0000010000 */
[----:B------:R2:W3:Y:S01]  /*1880*/  @!P4 LDG.E R247, [R6.64] ;  /* 0x0000000c06f7c981 */ /* 0x0004e2000c1e1900 */
[----:B------:R-:W-:Y:S01]  /*1890*/  IMAD.MOV R0, RZ, RZ, -R0 ;  /* 0x000000ffff007224 */ /* 0x000fe200078e0a00 */
[----:B------:R-:W-:Y:S01]  /*18a0*/  UIMAD UR18, UR8, UR4, URZ ;  /* 0x00000004081272a4 */ /* 0x000fe2000f8e023f */
[----:B------:R-:W-:Y:S01]  /*18b0*/  IMAD.U32 R10, RZ, RZ, UR9 ;  /* 0x00000009ff0a7e24 */ /* 0x000fe2000f8e00ff */
[----:B------:R-:W-:Y:S01]  /*18c0*/  UIMAD.WIDE.U32 UR20, UR9, UR4, URZ ;  /* 0x00000004091472a5 */ /* 0x000fe2000f8e003f */
[----:B------:R-:W-:Y:S01]  /*18d0*/  IMAD R249, R0, c[0x0][0x2b8], R2 ;  /* 0x0000ae0000f97a24 */ /* 0x000fe200078e0202 */
[----:B------:R-:W-:Y:S01]  /*18e0*/  UIMAD UR5, UR9, UR5, UR18 ;  /* 0x00000005090572a4 */ /* 0x000fe2000f8e0212 */
[C---:B------:R-:W-:Y:S01]  /*18f0*/  ISETP.GE.AND P6, PT, R24.reuse, c[0x0][0x1d4], PT ;  /* 0x0000750018007a0c */ /* 0x040fe20003fc6270 */
[----:B------:R-:W-:Y:S01]  /*1900*/  UIADD3 UR18, UR6, -0x1, URZ ;  /* 0xffffffff06127890 */ /* 0x000fe2000fffe03f */
[----:B------:R-:W-:Y:S01]  /*1910*/  IMAD R5, R249, c[0x0][0x1e0], RZ ;  /* 0x00007800f9057a24 */ /* 0x000fe200078e02ff */
[----:B------:R-:W-:Y:S01]  /*1920*/  SHF.R.S32.HI R25, RZ, 0x1f, R249 ;  /* 0x0000001fff197819 */ /* 0x000fe200000114f9 */
[----:B------:R-:W-:Y:S01]  /*1930*/  UIADD3 UR19, UR21, UR5, URZ ;  /* 0x0000000515137290 */ /* 0x000fe2000fffe03f */
[----:B------:R-:W-:Y:S01]  /*1940*/  LEA.HI R138, R21, R224, RZ, 0x5 ;  /* 0x000000e0158a7211 */ /* 0x000fe200078f28ff */
[----:B------:R-:W-:Y:S01]  /*1950*/  UIMAD UR18, UR18, -0x70, UR7 ;  /* 0xffffff90121278a4 */ /* 0x000fe2000f8e0207 */
[----:B------:R-:W-:Y:S01]  /*1960*/  IMAD.SHL.U32 R246, R24, 0x2, RZ ;  /* 0x0000000218f67824 */ /* 0x000fe200078e00ff */
[----:B------:R-:W-:Y:S01]  /*1970*/  ULDC.64 UR4, c[0x0][0x210] ;  /* 0x0000840000047ab9 */ /* 0x000fe20000000a00 */
[----:B------:R-:W-:Y:S01]  /*1980*/  IMAD R0, R25, c[0x0][0x1e0], RZ ;  /* 0x0000780019007a24 */ /* 0x000fe200078e02ff */
[----:B------:R-:W-:Y:S01]  /*1990*/  UIMAD UR8, UR8, UR4, URZ ;  /* 0x00000004080872a4 */ /* 0x000fe2000f8e023f */
[----:B------:R-:W-:Y:S01]  /*19a0*/  IADD3 R250, R248, 0x100, RZ ;  /* 0x00000100f8fa7810 */ /* 0x000fe20007ffe0ff */
[----:B------:R-:W-:Y:S01]  /*19b0*/  UIMAD.WIDE.U32 UR22, UR9, UR4, URZ ;  /* 0x00000004091672a5 */ /* 0x000fe2000f8e003f */
[----:B------:R-:W-:Y:S01]  /*19c0*/  IMAD R0, R249, c[0x0][0x1e4], R0 ;  /* 0x00007900f9007a24 */ /* 0x000fe200078e0200 */
[----:B------:R-:W-:Y:S01]  /*19d0*/  IADD3 R27, -R16, UR18, RZ ;  /* 0x00000012101b7c10 */ /* 0x000fe2000fffe1ff */
[----:B------:R-:W-:-:S02]  /*19e0*/  UIMAD UR5, UR9, UR5, UR8 ;  /* 0x00000005090572a4 */ /* 0x000fc4000f8e0208 */
[----:B------:R-:W-:Y:S01]  /*19f0*/  UISETP.GE.AND UP0, UPT, UR7, 0x71, UPT ;  /* 0x000000710700788c */ /* 0x000fe2000bf06270 */
[----:B--2---:R-:W-:Y:S01]  /*1a00*/  IMAD.WIDE.U32 R6, R249, c[0x0][0x1e0], RZ ;  /* 0x00007800f9067a25 */ /* 0x004fe200078e00ff */
[C---:B------:R-:W-:Y:S01]  /*1a10*/  ISETP.GE.AND P1, PT, R27.reuse, 0x1, PT ;  /* 0x000000011b00780c */ /* 0x040fe20003f26270 */
[----:B------:R-:W-:Y:S01]  /*1a20*/  UIADD3 UR5, UR23, UR5, URZ ;  /* 0x0000000517057290 */ /* 0x000fe2000fffe03f */
[----:B------:R-:W-:Y:S01]  /*1a30*/  ISETP.GE.AND P3, PT, R27, 0x11, PT ;  /* 0x000000111b00780c */ /* 0x000fe20003f66270 */
[----:B------:R-:W-:Y:S01]  /*1a40*/  IMAD.IADD R7, R7, 0x1, R0 ;  /* 0x0000000107077824 */ /* 0x000fe200078e0200 */
[----:B------:R-:W-:Y:S02]  /*1a50*/  ISETP.GE.AND P2, PT, R27, 0x21, PT ;  /* 0x000000211b00780c */ /* 0x000fe40003f46270 */
[----:B---3--:R-:W-:Y:S01]  /*1a60*/  SHF.R.S32.HI R56, RZ, 0x1f, R247 ;  /* 0x0000001fff387819 */ /* 0x008fe200000114f7 */
[----:B------:R-:W-:-:S04]  /*1a70*/  IMAD.WIDE.U32 R6, R247, c[0x0][0x1f0], R6 ;  /* 0x00007c00f7067a25 */ /* 0x000fc800078e0006 */
[----:B------:R-:W-:Y:S01]  /*1a80*/  IMAD R2, R56, c[0x0][0x1f0], RZ ;  /* 0x00007c0038027a24 */ /* 0x000fe200078e02ff */
[----:B------:R-:W-:Y:S01]  /*1a90*/  IADD3 R0, P0, R6, UR20, RZ ;  /* 0x0000001406007c10 */ /* 0x000fe2000ff1e0ff */
[C---:B------:R-:W-:Y:S02]  /*1aa0*/  IMAD R5, R247.reuse, c[0x0][0x1f0], R5 ;  /* 0x00007c00f7057a24 */ /* 0x040fe400078e0205 */
[----:B------:R-:W-:Y:S02]  /*1ab0*/  IMAD R2, R247, c[0x0][0x1f4], R2 ;  /* 0x00007d00f7027a24 */ /* 0x000fe400078e0202 */
[----:B------:R-:W-:-:S03]  /*1ac0*/  IMAD R5, R10, c[0x0][0x1e8], R5 ;  /* 0x00007a000a057a24 */ /* 0x000fc600078e0205 */
[----:B------:R-:W-:Y:S02]  /*1ad0*/  IADD3.X R6, R7, UR19, R2, P0, !PT ;  /* 0x0000001307067c10 */ /* 0x000fe400087fe402 */
[C---:B------:R-:W-:Y:S02]  /*1ae0*/  LEA R2, P0, R0.reuse, c[0x0][0x1c8], 0x1 ;  /* 0x0000720000027a11 */ /* 0x040fe400078008ff */
[----:B------:R-:W-:Y:S02]  /*1af0*/  LEA R5, R5, c[0x0][0x1c8], 0x1 ;  /* 0x0000720005057a11 */ /* 0x000fe400078e08ff */
[----:B------:R-:W-:Y:S01]  /*1b00*/  LEA.HI.X R0, R0, c[0x0][0x1cc], R6, 0x1, P0 ;  /* 0x0000730000007a11 */ /* 0x000fe200000f0c06 */
[----:B-1----:R-:W-:Y:S04]  /*1b10*/  SHFL.IDX PT, R8, R2, 0x1, 0x181f ;  /* 0x00381f0002087f89 */ /* 0x002fe800000e0000 */
[----:B------:R-:W1:Y:S04]  /*1b20*/  SHFL.IDX PT, R6, R2, RZ, 0x181f ;  /* 0x00181fff02067589 */ /* 0x000e6800000e0000 */
[----:B------:R-:W2:Y:S04]  /*1b30*/  SHFL.IDX PT, R7, R0, RZ, 0x181f ;  /* 0x00181fff00077589 */ /* 0x000ea800000e0000 */
[----:B------:R-:W3:Y:S04]  /*1b40*/  SHFL.IDX PT, R9, R2, 0x2, 0x181f ;  /* 0x00581f0002097f89 */ /* 0x000ee800000e0000 */
[----:B------:R-:W4:Y:S04]  /*1b50*/  SHFL.IDX PT, R12, R0, 0x1, 0x181f ;  /* 0x00381f00000c7f89 */ /* 0x000f2800000e0000 */
[----:B------:R-:W5:Y:S04]  /*1b60*/  SHFL.IDX PT, R17, R0, 0x2, 0x181f ;  /* 0x00581f0000117f89 */ /* 0x000f6800000e0000 */
[----:B------:R-:W3:Y:S01]  /*1b70*/  SHFL.IDX PT, R11, R2, 0x3, 0x181f ;  /* 0x00781f00020b7f89 */ /* 0x000ee200000e0000 */
[----:B-1----:R-:W-:-:S03]  /*1b80*/  @P1 LEA R6, P0, R24, R6, 0x1 ;  /* 0x0000000618061211 */ /* 0x002fc600078008ff */
[----:B------:R-:W1:Y:S01]  /*1b90*/  SHFL.IDX PT, R14, R0, 0x3, 0x181f ;  /* 0x00781f00000e7f89 */ /* 0x000e6200000e0000 */
[----:B--2---:R-:W-:-:S03]  /*1ba0*/  @P1 LEA.HI.X R7, R24, R7, R245, 0x1, P0 ;  /* 0x0000000718071211 */ /* 0x004fc600000f0cf5 */
[----:B------:R-:W2:Y:S04]  /*1bb0*/  SHFL.IDX PT, R10, R2, 0x4, 0x181f ;  /* 0x00981f00020a7f89 */ /* 0x000ea800000e0000 */
[----:B------:R1:W-:Y:S01]  /*1bc0*/  @P1 LDGSTS.E.BYPASS.LTC128B.128 [R248+0x3900], [R6.64], !P6 ;  /* 0x0390000006f81fae */ /* 0x0003e2000f101d4c */
[----:B------:R-:W-:-:S03]  /*1bd0*/  ISETP.GE.AND P1, PT, R27, 0x31, PT ;  /* 0x000000311b00780c */ /* 0x000fc60003f26270 */
[----:B------:R-:W-:Y:S04]  /*1be0*/  SHFL.IDX PT, R15, R5, 0x6, 0x181f ;  /* 0x00d81f00050f7f89 */ /* 0x000fe800000e0000 */
[----:B------:R-:W2:Y:S04]  /*1bf0*/  SHFL.IDX PT, R2, R2, 0x5, 0x181f ;  /* 0x00b81f0002027f89 */ /* 0x000ea800000e0000 */
[----:B------:R-:W2:Y:S04]  /*1c00*/  SHFL.IDX PT, R5, R0, 0x4, 0x181f ;  /* 0x00981f0000057f89 */ /* 0x000ea800000e0000 */
[----:B------:R-:W-:Y:S01]  /*1c10*/  SHFL.IDX PT, R13, R0, 0x6, 0x181f ;  /* 0x00d81f00000d7f89 */ /* 0x000fe200000e0000 */
[----:B-1----:R-:W-:-:S02]  /*1c20*/  @P3 LEA R6, P4, R24, R8, 0x1 ;  /* 0x0000000818063211 */ /* 0x002fc400078808ff */
[C---:B---3--:R-:W-:Y:S02]  /*1c30*/  @P2 LEA R8, P0, R24.reuse, R9, 0x1 ;  /* 0x0000000918082211 */ /* 0x048fe400078008ff */
[C-C-:B----4-:R-:W-:Y:S02]  /*1c40*/  @P3 LEA.HI.X R7, R24.reuse, R12, R245.reuse, 0x1, P4 ;  /* 0x0000000c18073211 */ /* 0x150fe400020f0cf5 */
[----:B------:R1:W3:Y:S01]  /*1c50*/  SHFL.IDX PT, R12, R0, 0x5, 0x181f ;  /* 0x00b81f00000c7f89 */ /* 0x0002e200000e0000 */
[----:B-----5:R-:W-:Y:S02]  /*1c60*/  @P2 LEA.HI.X R9, R24, R17, R245, 0x1, P0 ;  /* 0x0000001118092211 */ /* 0x020fe400000f0cf5 */
[C---:B------:R-:W-:Y:S01]  /*1c70*/  ISETP.GE.AND P4, PT, R27.reuse, 0x41, PT ;  /* 0x000000411b00780c */ /* 0x040fe20003f86270 */
[----:B------:R4:W-:Y:S01]  /*1c80*/  @P3 LDGSTS.E.BYPASS.LTC128B.128 [R248+0x4100], [R6.64], !P6 ;  /* 0x0410000006f83fae */ /* 0x0009e2000f101d4c */
[C---:B------:R-:W-:Y:S02]  /*1c90*/  ISETP.GE.AND P3, PT, R27.reuse, 0x51, PT ;  /* 0x000000511b00780c */ /* 0x040fe40003f66270 */
[----:B------:R-:W-:Y:S01]  /*1ca0*/  SHF.R.S32.HI R17, RZ, 0x4, R20 ;  /* 0x00000004ff117819 */ /* 0x000fe20000011414 */
[----:B------:R5:W-:Y:S01]  /*1cb0*/  @P2 LDGSTS.E.BYPASS.LTC128B.128 [R248+0x4900], [R8.64], !P6 ;  /* 0x0490000008f82fae */ /* 0x000be2000f101d4c */
[----:B------:R-:W-:-:S02]  /*1cc0*/  ISETP.GE.AND P2, PT, R27, 0x61, PT ;  /* 0x000000611b00780c */ /* 0x000fc40003f46270 */
[----:B-1----:R-:W-:-:S04]  /*1cd0*/  LEA.HI R0, R20, R17, RZ, 0x1 ;  /* 0x0000001114007211 */ /* 0x002fc800078f08ff */
[----:B------:R-:W-:Y:S02]  /*1ce0*/  LOP3.LUT R0, R0, 0xfffffffe, RZ, 0xc0, !PT ;  /* 0xfffffffe00007812 */ /* 0x000fe400078ec0ff */
[----:B----4-:R-:W-:-:S04]  /*1cf0*/  @P1 LEA R6, P0, R24, R11, 0x1 ;  /* 0x0000000b18061211 */ /* 0x010fc800078008ff */
[C---:B------:R-:W-:Y:S02]  /*1d00*/  @P1 LEA.HI.X R7, R24.reuse, R14, R245, 0x1, P0 ;  /* 0x0000000e18071211 */ /* 0x040fe400000f0cf5 */
[----:B--2---:R-:W-:-:S03]  /*1d10*/  @P4 LEA R10, P0, R24, R10, 0x1 ;  /* 0x0000000a180a4211 */ /* 0x004fc600078008ff */
[----:B------:R1:W-:Y:S01]  /*1d20*/  @P1 LDGSTS.E.BYPASS.LTC128B.128 [R248+0x5100], [R6.64], !P6 ;  /* 0x0510000006f81fae */ /* 0x0003e2000f101d4c */
[----:B-----5:R-:W-:Y:S01]  /*1d30*/  @P3 LEA R8, P1, R24, R2, 0x1 ;  /* 0x0000000218083211 */ /* 0x020fe200078208ff */
[----:B------:R-:W-:Y:S01]  /*1d40*/  IMAD.SHL.U32 R2, R18, 0x40, RZ ;  /* 0x0000004012027824 */ /* 0x000fe200078e00ff */
[C-C-:B------:R-:W-:Y:S02]  /*1d50*/  @P4 LEA.HI.X R11, R24.reuse, R5, R245.reuse, 0x1, P0 ;  /* 0x00000005180b4211 */ /* 0x140fe400000f0cf5 */
[----:B---3--:R-:W-:Y:S01]  /*1d60*/  @P3 LEA.HI.X R9, R24, R12, R245, 0x1, P1 ;  /* 0x0000000c18093211 */ /* 0x008fe200008f0cf5 */
[----:B------:R-:W-:Y:S01]  /*1d70*/  IMAD.IADD R12, R17, 0x1, -R0 ;  /* 0x00000001110c7824 */ /* 0x000fe200078e0a00 */
[----:B------:R-:W-:Y:S01]  /*1d80*/  LOP3.LUT R2, R2, 0x1c0, RZ, 0xc0, !PT ;  /* 0x000001c002027812 */ /* 0x000fe200078ec0ff */
[----:B------:R2:W-:Y:S01]  /*1d90*/  @P4 LDGSTS.E.BYPASS.LTC128B.128 [R248+0x5900], [R10.64], !P6 ;  /* 0x059000000af84fae */ /* 0x0005e2000f101d4c */
[----:B------:R-:W-:Y:S02]  /*1da0*/  IMAD.SHL.U32 R0, R26, 0x40, RZ ;  /* 0x000000401a007824 */ /* 0x000fe400078e00ff */
[----:B------:R-:W-:Y:S01]  /*1db0*/  IMAD.SHL.U32 R5, R12, 0x8, RZ ;  /* 0x000000080c057824 */ /* 0x000fe200078e00ff */
[----:B------:R3:W-:Y:S02]  /*1dc0*/  @P3 LDGSTS.E.BYPASS.LTC128B.128 [R248+0x6100], [R8.64], !P6 ;  /* 0x0610000008f83fae */ /* 0x0007e4000f101d4c */
[----:B------:R-:W-:-:S02]  /*1dd0*/  LOP3.LUT R0, R0, 0x1c0, RZ, 0xc0, !PT ;  /* 0x000001c000007812 */ /* 0x000fc400078ec0ff */
[----:B-1----:R-:W-:-:S04]  /*1de0*/  @P2 LEA R6, P0, R24, R15, 0x1 ;  /* 0x0000000f18062211 */ /* 0x002fc800078008ff */
[--C-:B------:R-:W-:Y:S02]  /*1df0*/  @P2 LEA.HI.X R7, R24, R13, R245.reuse, 0x1, P0 ;  /* 0x0000000d18072211 */ /* 0x100fe400000f0cf5 */
[----:B------:R-:W-:Y:S02]  /*1e00*/  LOP3.LUT P0, RZ, R26, 0x2, RZ, 0xc0, !PT ;  /* 0x000000021aff7812 */ /* 0x000fe4000780c0ff */
[C---:B------:R-:W-:Y:S01]  /*1e10*/  SHF.L.U64.HI R245, R24.reuse, 0x1, R245 ;  /* 0x0000000118f57819 */ /* 0x040fe200000102f5 */
[----:B------:R1:W-:Y:S01]  /*1e20*/  @P2 LDGSTS.E.BYPASS.LTC128B.128 [R248+0x6900], [R6.64], !P6 ;  /* 0x0690000006f82fae */ /* 0x0003e2000f101d4c */
[----:B------:R-:W-:Y:S01]  /*1e30*/  ISETP.GE.AND P2, PT, R24, c[0x0][0x1d4], PT ;  /* 0x0000750018007a0c */ /* 0x000fe20003f46270 */
[----:B---3--:R-:W-:Y:S02]  /*1e40*/  IMAD.SHL.U32 R8, R16, 0x8, RZ ;  /* 0x0000000810087824 */ /* 0x008fe400078e00ff */
[----:B------:R-:W0:Y:S01]  /*1e50*/  LDGDEPBAR ;  /* 0x00000000000079af */ /* 0x000e220000000000 */
[----:B------:R-:W-:-:S02]  /*1e60*/  ISETP.LT.OR P4, PT, R27, 0x1, P2 ;  /* 0x000000011b00780c */ /* 0x000fc40001781670 */
[----:B------:R-:W-:Y:S02]  /*1e70*/  ISETP.LT.OR P1, PT, R27, 0x11, P2 ;  /* 0x000000111b00780c */ /* 0x000fe40001721670 */
[----:B------:R-:W-:Y:S02]  /*1e80*/  LOP3.LUT R8, R0, 0x8, R8, 0xf8, !PT ;  /* 0x0000000800087812 */ /* 0x000fe400078ef808 */
[----:B-1----:R-:W-:Y:S01]  /*1e90*/  SHF.R.U32.HI R6, RZ, 0x3, R0 ;  /* 0x00000003ff067819 */ /* 0x002fe20000011600 */
[----:B------:R-:W-:-:S04]  /*1ea0*/  DEPBAR.LE SB0, 0x1 ;  /* 0x000080400000791a */ /* 0x000fc80000000000 */
[----:B------:R-:W-:-:S04]  /*1eb0*/  DEPBAR.LE SB0, 0x0 ;  /* 0x000080000000791a */ /* 0x000fc80000000000 */
[----:B------:R-:W-:Y:S01]  /*1ec0*/  LOP3.LUT R7, R2, 0x8, R5, 0xf8, !PT ;  /* 0x0000000802077812 */ /* 0x000fe200078ef805 */
[----:B------:R-:W-:Y:S01]  /*1ed0*/  IMAD.SHL.U32 R5, R19, 0x40, RZ ;  /* 0x0000004013057824 */ /* 0x000fe200078e00ff */
[----:B------:R-:W-:Y:S01]  /*1ee0*/  SHF.R.U32.HI R2, RZ, 0x3, R2 ;  /* 0x00000003ff027819 */ /* 0x000fe20000011602 */
[----:B------:R-:W-:Y:S01]  /*1ef0*/  IMAD.SHL.U32 R0, R138, 0x20, RZ ;  /* 0x000000208a007824 */ /* 0x000fe200078e00ff */
[----:B------:R-:W-:Y:S02]  /*1f00*/  LOP3.LUT R6, R8, R6, RZ, 0x3c, !PT ;  /* 0x0000000608067212 */ /* 0x000fe400078e3cff */
[----:B------:R-:W-:Y:S02]  /*1f10*/  LOP3.LUT R137, R7, R2, RZ, 0x3c, !PT ;  /* 0x0000000207897212 */ /* 0x000fe400078e3cff */
[----:B------:R-:W-:Y:S02]  /*1f20*/  LOP3.LUT R136, R5, 0xfffffe00, RZ, 0xc0, !PT ;  /* 0xfffffe0005887812 */ /* 0x000fe400078ec0ff */
[----:B------:R-:W-:Y:S01]  /*1f30*/  LOP3.LUT R2, R0, 0x7ffffc00, RZ, 0xc0, !PT ;  /* 0x7ffffc0000027812 */ /* 0x000fe200078ec0ff */
[----:B------:R-:W-:-:S02]  /*1f40*/  IMAD R0, R12, 0x200, R6 ;  /* 0x000002000c007824 */ /* 0x000fc400078e0206 */
[----:B------:R-:W-:Y:S01]  /*1f50*/  IMAD.WIDE.U32 R6, R249, c[0x0][0x208], RZ ;  /* 0x00008200f9067a25 */ /* 0x000fe200078e00ff */
[----:B------:R-:W-:-:S03]  /*1f60*/  IADD3 R2, R137, R136, R2 ;  /* 0x0000008889027210 */ /* 0x000fc60007ffe002 */
[----:B------:R-:W-:Y:S01]  /*1f70*/  IMAD.SHL.U32 R139, R0, 0x2, RZ ;  /* 0x00000002008b7824 */ /* 0x000fe200078e00ff */
[----:B------:R-:W-:Y:S01]  /*1f80*/  BAR.SYNC.DEFER_BLOCKING 0x0 ;  /* 0x0000000000007b1d */ /* 0x000fe20000010000 */
[----:B------:R-:W-:Y:S02]  /*1f90*/  IMAD.SHL.U32 R234, R2, 0x2, RZ ;  /* 0x0000000202ea7824 */ /* 0x000fe400078e00ff */
[----:B------:R-:W-:Y:S01]  /*1fa0*/  IMAD R2, R56, c[0x0][0x218], RZ ;  /* 0x0000860038027a24 */ /* 0x000fe200078e02ff */
[----:B------:R-:W-:Y:S01]  /*1fb0*/  IADD3 R0, R139, 0x3900, RZ ;  /* 0x000039008b007810 */ /* 0x000fe20007ffe0ff */
[----:B------:R-:W-:Y:S01]  /*1fc0*/  IMAD R237, R3, 0x2, R234 ;  /* 0x0000000203ed7824 */ /* 0x000fe200078e02ea */
[----:B------:R-:W-:Y:S01]  /*1fd0*/  IADD3 R238, R139, 0x3920, RZ ;  /* 0x000039208bee7810 */ /* 0x000fe20007ffe0ff */
[----:B------:R-:W-:Y:S01]  /*1fe0*/  IMAD R2, R247, c[0x0][0x21c], R2 ;  /* 0x00008700f7027a24 */ /* 0x000fe200078e0202 */
[----:B------:R-:W-:Y:S01]  /*1ff0*/  @P0 IADD3 R238, R0, -0x20, RZ ;  /* 0xffffffe000ee0810 */ /* 0x000fe20007ffe0ff */
[----:B------:R-:W-:-:S02]  /*2000*/  IMAD R0, R25, c[0x0][0x208], RZ ;  /* 0x0000820019007a24 */ /* 0x000fc400078e02ff */
[----:B------:R-:W-:Y:S01]  /*2010*/  IMAD R235, R4, 0x2, R234 ;  /* 0x0000000204eb7824 */ /* 0x000fe200078e02ea */
[C---:B------:R-:W-:Y:S01]  /*2020*/  IADD3 R244, R238.reuse, 0x800, RZ ;  /* 0x00000800eef47810 */ /* 0x040fe20007ffe0ff */
[----:B------:R-:W-:Y:S01]  /*2030*/  IMAD R0, R249, c[0x0][0x20c], R0 ;  /* 0x00008300f9007a24 */ /* 0x000fe200078e0200 */
[C---:B------:R-:W-:Y:S01]  /*2040*/  IADD3 R243, R238.reuse, 0x1000, RZ ;  /* 0x00001000eef37810 */ /* 0x040fe20007ffe0ff */
[----:B------:R-:W-:Y:S01]  /*2050*/  IMAD R236, R3, 0x2, R235 ;  /* 0x0000000203ec7824 */ /* 0x000fe200078e02eb */
[C---:B------:R-:W-:Y:S01]  /*2060*/  IADD3 R242, R238.reuse, 0x1800, RZ ;  /* 0x00001800eef27810 */ /* 0x040fe20007ffe0ff */
[----:B------:R-:W-:Y:S01]  /*2070*/  IMAD.IADD R7, R7, 0x1, R0 ;  /* 0x0000000107077824 */ /* 0x000fe200078e0200 */
[C---:B------:R-:W-:Y:S02]  /*2080*/  IADD3 R241, R238.reuse, 0x2000, RZ ;  /* 0x00002000eef17810 */ /* 0x040fe40007ffe0ff */
[C---:B------:R-:W-:Y:S01]  /*2090*/  IADD3 R240, R238.reuse, 0x2800, RZ ;  /* 0x00002800eef07810 */ /* 0x040fe20007ffe0ff */
[----:B------:R-:W-:Y:S01]  /*20a0*/  IMAD.WIDE.U32 R6, R247, c[0x0][0x218], R6 ;  /* 0x00008600f7067a25 */ /* 0x000fe200078e0006 */
[----:B------:R-:W-:Y:S01]  /*20b0*/  IADD3 R239, R238, 0x3000, RZ ;  /* 0x00003000eeef7810 */ /* 0x000fe20007ffe0ff */
[----:B--2---:R-:W-:Y:S03]  /*20c0*/  LDSM.16.M88.4 R8, [R234+0x9100] ;  /* 0x00910000ea08783b */ /* 0x004fe60000000200 */
[----:B------:R-:W-:Y:S01]  /*20d0*/  IADD3 R0, P0, R6, UR22, RZ ;  /* 0x0000001606007c10 */ /* 0x000fe2000ff1e0ff */
[----:B------:R-:W1:Y:S03]  /*20e0*/  LDSM.16.M88.4 R32, [R139+0x3900] ;  /* 0x003900008b20783b */ /* 0x000e660000000200 */
[----:B------:R-:W-:Y:S01]  /*20f0*/  IADD3.X R6, R7, UR5, R2, P0, !PT ;  /* 0x0000000507067c10 */ /* 0x000fe200087fe402 */
[----:B------:R-:W2:Y:S01]  /*2100*/  LDSM.16.M88.4 R28, [R139+0x4100] ;  /* 0x004100008b1c783b */ /* 0x000ea20000000200 */
[----:B------:R-:W-:-:S03]  /*2110*/  LEA R2, P0, R0, c[0x0][0x1f8], 0x1 ;  /* 0x00007e0000027a11 */ /* 0x000fc600078008ff */
[----:B------:R-:W3:Y:S01]  /*2120*/  LDSM.16.M88.4 R20, [R139+0x4900] ;  /* 0x004900008b14783b */ /* 0x000ee20000000200 */
[----:B------:R-:W-:-:S03]  /*2130*/  LEA.HI.X R0, R0, c[0x0][0x1fc], R6, 0x1, P0 ;  /* 0x00007f0000007a11 */ /* 0x000fc600000f0c06 */
[----:B------:R-:W4:Y:S04]  /*2140*/  LDSM.16.M88.4 R16, [R139+0x5100] ;  /* 0x005100008b10783b */ /* 0x000f280000000200 */
[----:B------:R-:W5:Y:S04]  /*2150*/  LDSM.16.M88.4 R36, [R139+0x5900] ;  /* 0x005900008b24783b */ /* 0x000f680000000200 */
[----:B------:R-:W4:Y:S04]  /*2160*/  LDSM.16.M88.4 R40, [R139+0x6100] ;  /* 0x006100008b28783b */ /* 0x000f280000000200 */
[----:B------:R-:W4:Y:S04]  /*2170*/  LDSM.16.M88.4 R44, [R139+0x6900] ;  /* 0x006900008b2c783b */ /* 0x000f280000000200 */
[----:B------:R-:W5:Y:S04]  /*2180*/  LDSM.16.M88.4 R12, [R234+0x7100] ;  /* 0x00710000ea0c783b */ /* 0x000f680000000200 */
[----:B------:R-:W3:Y:S04]  /*2190*/  SHFL.IDX PT, R5, R2, RZ, 0x181f ;  /* 0x00181fff02057589 */ /* 0x000ee800000e0000 */
[----:B------:R-:W-:Y:S01]  /*21a0*/  SHFL.IDX PT, R6, R2, 0x1, 0x181f ;  /* 0x00381f0002067f89 */ /* 0x000fe200000e0000 */
[C---:B-1----:R-:W-:Y:S03]  /*21b0*/  HMMA.16816.F32.BF16 R52, R8.reuse, R32, RZ ;  /* 0x000000200834723c */ /* 0x042fe600000418ff */
[----:B------:R-:W-:Y:S04]  /*21c0*/  SHFL.IDX PT, R7, R2, 0x2, 0x181f ;  /* 0x00581f0002077f89 */ /* 0x000fe800000e0000 */
[----:B------:R-:W-:Y:S01]  /*21d0*/  SHFL.IDX PT, R25, R0, 0x4, 0x181f ;  /* 0x00981f0000197f89 */ /* 0x000fe200000e0000 */
[C---:B--2---:R-:W-:Y:S03]  /*21e0*/  HMMA.16816.F32.BF16 R60, R8.reuse, R28, RZ ;  /* 0x0000001c083c723c */ /* 0x044fe600000418ff */
[----:B------:R-:W-:Y:S04]  /*21f0*/  LDSM.16.M88.4 R76, [R238+0x1000] ;  /* 0x00100000ee4c783b */ /* 0x000fe80000000200 */
[----:B------:R-:W-:Y:S01]  /*2200*/  LDSM.16.M88.4 R48, [R238+0x1800] ;  /* 0x00180000ee30783b */ /* 0x000fe20000000200 */
[C---:B---3--:R-:W-:Y:S03]  /*2210*/  HMMA.16816.F32.BF16 R64, R8.reuse, R20, RZ ;  /* 0x000000140840723c */ /* 0x048fe600000418ff */
[----:B------:R-:W-:Y:S04]  /*2220*/  LDSM.16.M88.4 R80, [R238+0x800] ;  /* 0x00080000ee50783b */ /* 0x000fe80000000200 */
[----:B------:R-:W-:Y:S01]  /*2230*/  LDSM.16.M88.4 R84, [R238] ;  /* 0x00000000ee54783b */ /* 0x000fe20000000200 */
[C---:B----4-:R-:W-:Y:S08]  /*2240*/  HMMA.16816.F32.BF16 R68, R8.reuse, R16, RZ ;  /* 0x000000100844723c */ /* 0x050ff000000418ff */
[C---:B-----5:R-:W-:Y:S08]  /*2250*/  HMMA.16816.F32.BF16 R96, R8.reuse, R36, RZ ;  /* 0x000000240860723c */ /* 0x060ff000000418ff */
[C---:B------:R-:W-:Y:S08]  /*2260*/  HMMA.16816.F32.BF16 R92, R8.reuse, R40, RZ ;  /* 0x00000028085c723c */ /* 0x040ff000000418ff */
[C---:B------:R-:W-:Y:S08]  /*2270*/  HMMA.16816.F32.BF16 R72, R8.reuse, R44, RZ ;  /* 0x0000002c0848723c */ /* 0x040ff000000418ff */
[C---:B------:R-:W-:Y:S08]  /*2280*/  HMMA.16816.F32.BF16 R104, R8.reuse, R34, RZ ;  /* 0x000000220868723c */ /* 0x040ff000000418ff */
[C---:B------:R-:W-:Y:S08]  /*2290*/  HMMA.16816.F32.BF16 R88, R8.reuse, R30, RZ ;  /* 0x0000001e0858723c */ /* 0x040ff000000418ff */
[C---:B------:R-:W-:Y:S08]  /*22a0*/  HMMA.16816.F32.BF16 R100, R8.reuse, R22, RZ ;  /* 0x000000160864723c */ /* 0x040ff000000418ff */
[C---:B------:R-:W-:Y:S08]  /*22b0*/  HMMA.16816.F32.BF16 R116, R8.reuse, R18, RZ ;  /* 0x000000120874723c */ /* 0x040ff000000418ff */
[C---:B------:R-:W-:Y:S08]  /*22c0*/  HMMA.16816.F32.BF16 R112, R8.reuse, R38, RZ ;  /* 0x000000260870723c */ /* 0x040ff000000418ff */
[C---:B------:R-:W-:Y:S08]  /*22d0*/  HMMA.16816.F32.BF16 R108, R8.reuse, R42, RZ ;  /* 0x0000002a086c723c */ /* 0x040ff000000418ff */
[----:B------:R-:W-:Y:S01]  /*22e0*/  HMMA.16816.F32.BF16 R120, R8, R46, RZ ;  /* 0x0000002e0878723c */ /* 0x000fe200000418ff */
[----:B------:R-:W1:Y:S04]  /*22f0*/  SHFL.IDX PT, R8, R0, RZ, 0x181f ;  /* 0x00181fff00087589 */ /* 0x000e6800000e0000 */
[----:B------:R-:W-:Y:S03]  /*2300*/  SHFL.IDX PT, R10, R0, 0x1, 0x181f ;  /* 0x00381f00000a7f89 */ /* 0x000fe600000e0000 */
[C---:B------:R-:W-:Y:S01]  /*2310*/  HMMA.16816.F32.BF16 R168, R12.reuse, R32, RZ ;  /* 0x000000200ca8723c */ /* 0x040fe200000418ff */
[----:B------:R-:W-:Y:S04]  /*2320*/  SHFL.IDX PT, R9, R2, 0x3, 0x181f ;  /* 0x00781f0002097f89 */ /* 0x000fe800000e0000 */
[----:B------:R-:W-:Y:S03]  /*2330*/  SHFL.IDX PT, R11, R2, 0x4, 0x181f ;  /* 0x00981f00020b7f89 */ /* 0x000fe600000e0000 */
[C---:B------:R-:W-:Y:S01]  /*2340*/  HMMA.16816.F32.BF16 R220, R12.reuse, R34, RZ ;  /* 0x000000220cdc723c */ /* 0x040fe200000418ff */
[----:B------:R-:W-:Y:S07]  /*2350*/  LDSM.16.M88.4 R32, [R238+0x2800] ;  /* 0x00280000ee20783b */ /* 0x000fee0000000200 */
[C---:B------:R-:W-:Y:S08]  /*2360*/  HMMA.16816.F32.BF16 R184, R12.reuse, R28, RZ ;  /* 0x0000001c0cb8723c */ /* 0x040ff000000418ff */
[C---:B------:R-:W-:Y:S01]  /*2370*/  HMMA.16816.F32.BF16 R216, R12.reuse, R30, RZ ;  /* 0x0000001e0cd8723c */ /* 0x040fe200000418ff */
[----:B------:R-:W-:Y:S07]  /*2380*/  LDSM.16.M88.4 R28, [R238+0x3000] ;  /* 0x00300000ee1c783b */ /* 0x000fee0000000200 */
[C---:B------:R-:W-:Y:S07]  /*2390*/  HMMA.16816.F32.BF16 R164, R12.reuse, R20, RZ ;  /* 0x000000140ca4723c */ /* 0x040fee00000418ff */
[-C--:B------:R-:W-:Y:S01]  /*23a0*/  IADD3 R20, P3, R5, R246.reuse, RZ ;  /* 0x000000f605147210 */ /* 0x080fe20007f7e0ff */
[C---:B------:R-:W-:Y:S01]  /*23b0*/  HMMA.16816.F32.BF16 R212, R12.reuse, R22, RZ ;  /* 0x000000160cd4723c */ /* 0x040fe200000418ff */
[----:B------:R-:W-:Y:S03]  /*23c0*/  SHFL.IDX PT, R23, R0, 0x3, 0x181f ;  /* 0x00781f0000177f89 */ /* 0x000fe600000e0000 */
[----:B-1----:R-:W-:Y:S01]  /*23d0*/  IMAD.X R21, R8, 0x1, R245, P3 ;  /* 0x0000000108157824 */ /* 0x002fe200018e06f5 */
[----:B------:R-:W-:Y:S03]  /*23e0*/  SHFL.IDX PT, R22, R2, 0x5, 0x181f ;  /* 0x00b81f0002167f89 */ /* 0x000fe600000e0000 */
[C---:B------:R-:W-:Y:S01]  /*23f0*/  HMMA.16816.F32.BF16 R160, R12.reuse, R16, RZ ;  /* 0x000000100ca0723c */ /* 0x040fe200000418ff */
[----:B------:R-:W-:Y:S04]  /*2400*/  SHFL.IDX PT, R2, R2, 0x6, 0x181f ;  /* 0x00d81f0002027f89 */ /* 0x000fe800000e0000 */
[----:B------:R-:W-:Y:S03]  /*2410*/  SHFL.IDX PT, R5, R0, 0x6, 0x181f ;  /* 0x00d81f0000057f89 */ /* 0x000fe600000e0000 */
[C---:B------:R-:W-:Y:S01]  /*2420*/  HMMA.16816.F32.BF16 R176, R12.reuse, R18, RZ ;  /* 0x000000120cb0723c */ /* 0x040fe200000418ff */
[----:B------:R-:W1:Y:S07]  /*2430*/  LDSM.16.M88.4 R16, [R237+0x9100] ;  /* 0x00910000ed10783b */ /* 0x000e6e0000000200 */
[C---:B------:R-:W-:Y:S08]  /*2440*/  HMMA.16816.F32.BF16 R156, R12.reuse, R36, RZ ;  /* 0x000000240c9c723c */ /* 0x040ff000000418ff */
[C---:B------:R-:W-:Y:S01]  /*2450*/  HMMA.16816.F32.BF16 R172, R12.reuse, R38, RZ ;  /* 0x000000260cac723c */ /* 0x040fe200000418ff */
[----:B------:R-:W-:Y:S07]  /*2460*/  LDSM.16.M88.4 R36, [R238+0x2000] ;  /* 0x00200000ee24783b */ /* 0x000fee0000000200 */
[C---:B------:R-:W-:Y:S01]  /*2470*/  HMMA.16816.F32.BF16 R152, R12.reuse, R40, RZ ;  /* 0x000000280c98723c */ /* 0x040fe200000418ff */
[----:B------:R-:W2:Y:S07]  /*2480*/  SHFL.IDX PT, R40, R0, 0x5, 0x181f ;  /* 0x00b81f0000287f89 */ /* 0x000eae00000e0000 */
[C---:B------:R-:W-:Y:S08]  /*2490*/  HMMA.16816.F32.BF16 R180, R12.reuse, R42, RZ ;  /* 0x0000002a0cb4723c */ /* 0x040ff000000418ff */
[C---:B------:R-:W-:Y:S08]  /*24a0*/  HMMA.16816.F32.BF16 R144, R12.reuse, R44, RZ ;  /* 0x0000002c0c90723c */ /* 0x040ff000000418ff */
[----:B------:R-:W-:Y:S01]  /*24b0*/  HMMA.16816.F32.BF16 R148, R12, R46, RZ ;  /* 0x0000002e0c94723c */ /* 0x000fe200000418ff */
[----:B------:R-:W3:Y:S06]  /*24c0*/  SHFL.IDX PT, R13, R0, 0x2, 0x181f ;  /* 0x00581f00000d7f89 */ /* 0x000eec00000e0000 */
[-C--:B------:R-:W-:Y:S01]  /*24d0*/  IADD3 R14, P0, R6, R246.reuse, RZ ;  /* 0x000000f6060e7210 */ /* 0x080fe20007f1e0ff */
[----:B-1----:R-:W-:Y:S01]  /*24e0*/  HMMA.16816.F32.BF16 R128, R16, R76, R64 ;  /* 0x0000004c1080723c */ /* 0x002fe20000041840 */
[----:B------:R-:W-:-:S03]  /*24f0*/  IADD3 R12, P3, R7, R246, RZ ;  /* 0x000000f6070c7210 */ /* 0x000fc60007f7e0ff */
[----:B------:R-:W-:Y:S01]  /*2500*/  IMAD.X R15, R10, 0x1, R245, P0 ;  /* 0x000000010a0f7824 */ /* 0x000fe200000e06f5 */
[----:B------:R-:W-:-:S03]  /*2510*/  IADD3 R6, P0, R9, R246, RZ ;  /* 0x000000f609067210 */ /* 0x000fc60007f1e0ff */
[----:B------:R-:W-:Y:S02]  /*2520*/  HMMA.16816.F32.BF16 R124, R16, R48, R68 ;  /* 0x00000030107c723c */ /* 0x000fe40000041844 */
[----:B------:R-:W-:Y:S01]  /*2530*/  IMAD.X R7, R23, 0x1, R245, P0 ;  /* 0x0000000117077824 */ /* 0x000fe200000e06f5 */
[----:B------:R-:W-:-:S05]  /*2540*/  IADD3 R22, P0, R22, R246, RZ ;  /* 0x000000f616167210 */ /* 0x000fca0007f1e0ff */
[--C-:B--2---:R-:W-:Y:S01]  /*2550*/  IMAD.X R23, R40, 0x1, R245.reuse, P0 ;  /* 0x0000000128177824 */ /* 0x104fe200000e06f5 */
[----:B------:R-:W-:Y:S01]  /*2560*/  ISETP.LT.OR P0, PT, R27, 0x31, P2 ;  /* 0x000000311b00780c */ /* 0x000fe20001701670 */
[--C-:B---3--:R-:W-:Y:S01]  /*2570*/  IMAD.X R13, R13, 0x1, R245.reuse, P3 ;  /* 0x000000010d0d7824 */ /* 0x108fe200018e06f5 */
[----:B------:R-:W-:Y:S01]  /*2580*/  IADD3 R24, P3, R11, R246, RZ ;  /* 0x000000f60b187210 */ /* 0x000fe20007f7e0ff */
[----:B------:R-:W-:Y:S01]  /*2590*/  IMAD.MOV.U32 R0, RZ, RZ, 0x40 ;  /* 0x00000040ff007424 */ /* 0x000fe200078e00ff */
[----:B------:R-:W1:Y:S01]  /*25a0*/  LDSM.16.M88.4 R8, [R237+0x7100] ;  /* 0x00710000ed08783b */ /* 0x000e620000000200 */
[----:B------:R-:W-:Y:S02]  /*25b0*/  HMMA.16816.F32.BF16 R44, R16, R28, R72 ;  /* 0x0000001c102c723c */ /* 0x000fe40000041848 */
[----:B------:R-:W-:Y:S01]  /*25c0*/  IMAD.X R25, R25, 0x1, R245, P3 ;  /* 0x0000000119197824 */ /* 0x000fe200018e06f5 */
[C---:B------:R-:W-:Y:S01]  /*25d0*/  ISETP.LT.OR P3, PT, R27.reuse, 0x21, P2 ;  /* 0x000000211b00780c */ /* 0x040fe20001761670 */
[----:B------:R-:W-:Y:S01]  /*25e0*/  @!PT LDS RZ, [RZ] ;  /* 0x00000000fffff984 */ /* 0x000fe20000000800 */
[----:B------:R-:W-:Y:S01]  /*25f0*/  @!PT LDS RZ, [RZ] ;  /* 0x00000000fffff984 */ /* 0x000fe20000000800 */
[----:B------:R-:W-:Y:S01]  /*2600*/  @!PT LDS RZ, [RZ] ;  /* 0x00000000fffff984 */ /* 0x000fe20000000800 */
[----:B------:R2:W-:Y:S01]  /*2610*/  LDGSTS.E.BYPASS.LTC128B.128 [R248+0x100], [R20.64], !P4 ;  /* 0x0010000014f87fae */ /* 0x0005e2000e101d4c */
[----:B------:R-:W-:-:S03]  /*2620*/  ISETP.LT.OR P4, PT, R27, 0x41, P2 ;  /* 0x000000411b00780c */ /* 0x000fc60001781670 */
[----:B------:R3:W-:Y:S01]  /*2630*/  LDGSTS.E.BYPASS.LTC128B.128 [R248+0x900], [R14.64], !P1 ;  /* 0x009000000ef87fae */ /* 0x0007e2000c901d4c */
[----:B------:R-:W-:Y:S01]  /*2640*/  LOP3.LUT P1, RZ, R26, 0x4, RZ, 0xc0, !PT ;  /* 0x000000041aff7812 */ /* 0x000fe2000782c0ff */
[----:B------:R-:W-:Y:S03]  /*2650*/  HMMA.16816.F32.BF16 R204, R16, R78, R100 ;  /* 0x0000004e10cc723c */ /* 0x000fe60000041864 */
[----:B------:R-:W-:-:S03]  /*2660*/  SEL R0, R0, 0xffffffc0, !P1 ;  /* 0xffffffc000007807 */ /* 0x000fc60004800000 */
[----:B------:R3:W-:Y:S01]  /*2670*/  LDGSTS.E.BYPASS.LTC128B.128 [R248+0x1100], [R12.64], !P3 ;  /* 0x011000000cf87fae */ /* 0x0007e2000d901d4c */
[----:B------:R-:W-:Y:S01]  /*2680*/  ISETP.LT.OR P3, PT, R27, 0x51, P2 ;  /* 0x000000511b00780c */ /* 0x000fe20001761670 */
[----:B------:R-:W-:Y:S01]  /*2690*/  IMAD.IADD R233, R139, 0x1, R0 ;  /* 0x000000018be97824 */ /* 0x000fe200078e0200 */
[----:B------:R-:W-:Y:S01]  /*26a0*/  ISETP.LT.OR P2, PT, R27, 0x61, P2 ;  /* 0x000000611b00780c */ /* 0x000fe20001741670 */
[----:B------:R4:W-:Y:S01]  /*26b0*/  LDGSTS.E.BYPASS.LTC128B.128 [R248+0x1900], [R6.64], !P0 ;  /* 0x0190000006f87fae */ /* 0x0009e2000c101d4c */
[----:B------:R-:W-:Y:S01]  /*26c0*/  HMMA.16816.F32.BF16 R140, R16, R84, R52 ;  /* 0x00000054108c723c */ /* 0x000fe20000041834 */
[----:B------:R-:W-:Y:S01]  /*26d0*/  IMAD.IADD R232, R0, 0x1, R238 ;  /* 0x0000000100e87824 */ /* 0x000fe200078e02ee */
[----:B------:R-:W-:Y:S01]  /*26e0*/  LOP3.LUT R0, R137, R136, RZ, 0xfc, !PT ;  /* 0x0000008889007212 */ /* 0x000fe200078efcff */
[----:B------:R5:W-:Y:S01]  /*26f0*/  LDGSTS.E.BYPASS.LTC128B.128 [R248+0x2100], [R24.64], !P4 ;  /* 0x0210000018f87fae */ /* 0x000be2000e101d4c */
[----:B------:R-:W-:-:S04]  /*2700*/  ISETP.GT.AND P4, PT, R225, 0x6f, PT ;  /* 0x0000006fe100780c */ /* 0x000fc80003f84270 */
[C---:B------:R-:W-:Y:S01]  /*2710*/  HMMA.16816.F32.BF16 R132, R16.reuse, R80, R60 ;  /* 0x000000501084723c */ /* 0x040fe2000004183c */
[----:B------:R2:W-:Y:S07]  /*2720*/  LDGSTS.E.BYPASS.LTC128B.128 [R248+0x2900], [R22.64], !P3 ;  /* 0x0290000016f87fae */ /* 0x0005ee000d901d4c */
[C---:B------:R-:W-:Y:S08]  /*2730*/  HMMA.16816.F32.BF16 R96, R16.reuse, R36, R96 ;  /* 0x000000241060723c */ /* 0x040ff00000041860 */
[----:B---3--:R-:W-:Y:S01]  /*2740*/  HMMA.16816.F32.BF16 R12, R16, R82, R88 ;  /* 0x00000052100c723c */ /* 0x008fe20000041858 */
[----:B----4-:R-:W-:-:S05]  /*2750*/  IADD3 R6, P0, R2, R246, RZ ;  /* 0x000000f602067210 */ /* 0x010fca0007f1e0ff */
[----:B------:R-:W-:Y:S02]  /*2760*/  IMAD.X R7, R5, 0x1, R245, P0 ;  /* 0x0000000105077824 */ /* 0x000fe400000e06f5 */
[C---:B------:R-:W-:Y:S01]  /*2770*/  HMMA.16816.F32.BF16 R92, R16.reuse, R32, R92 ;  /* 0x00000020105c723c */ /* 0x040fe2000004185c */
[----:B------:R-:W-:Y:S02]  /*2780*/  PLOP3.LUT P0, PT, PT, PT, UP0, 0x80, 0x0 ;  /* 0x000000000000781c */ /* 0x000fe40003f0f008 */
[----:B------:R3:W-:Y:S04]  /*2790*/  LDGSTS.E.BYPASS.LTC128B.128 [R248+0x3100], [R6.64], !P2 ;  /* 0x0310000006f87fae */ /* 0x0007e8000d101d4c */
[----:B--2---:R-:W-:Y:S01]  /*27a0*/  LDSM.16.M88.4 R20, [R235+0x9100] ;  /* 0x00910000eb14783b */ /* 0x004fe20000000200 */
[C---:B------:R-:W-:Y:S03]  /*27b0*/  HMMA.16816.F32.BF16 R104, R16.reuse, R86, R104 ;  /* 0x000000561068723c */ /* 0x040fe60000041868 */
[----:B------:R-:W2:Y:S04]  /*27c0*/  LDSM.16.M88.4 R64, [R233+0x4900] ;  /* 0x00490000e940783b */ /* 0x000ea80000000200 */
[----:B------:R-:W4:Y:S01]  /*27d0*/  LDSM.16.M88.4 R72, [R233+0x3900] ;  /* 0x00390000e948783b */ /* 0x000f220000000200 */
[C---:B------:R-:W-:Y:S03]  /*27e0*/  HMMA.16816.F32.BF16 R116, R16.reuse, R50, R116 ;  /* 0x000000321074723c */ /* 0x040fe60000041874 */
[----:B------:R-:W2:Y:S04]  /*27f0*/  LDSM.16.M88.4 R68, [R233+0x4100] ;  /* 0x00410000e944783b */ /* 0x000ea80000000200 */
[----:B------:R-:W2:Y:S01]  /*2800*/  LDSM.16.M88.4 R88, [R233+0x6900] ;  /* 0x00690000e958783b */ /* 0x000ea20000000200 */
[C---:B------:R-:W-:Y:S03]  /*2810*/  HMMA.16816.F32.BF16 R112, R16.reuse, R38, R112 ;  /* 0x000000261070723c */ /* 0x040fe60000041870 */
[----:B------:R-:W2:Y:S04]  /*2820*/  LDSM.16.M88.4 R56, [R233+0x5900] ;  /* 0x00590000e938783b */ /* 0x000ea80000000200 */
[----:B------:R-:W2:Y:S01]  /*2830*/  LDSM.16.M88.4 R52, [R233+0x6100] ;  /* 0x00610000e934783b */ /* 0x000ea20000000200 */
[C---:B------:R-:W-:Y:S03]  /*2840*/  HMMA.16816.F32.BF16 R108, R16.reuse, R34, R108 ;  /* 0x00000022106c723c */ /* 0x040fe6000004186c */
[----:B------:R-:W-:Y:S04]  /*2850*/  LDSM.16.M88.4 R60, [R233+0x5100] ;  /* 0x00510000e93c783b */ /* 0x000fe80000000200 */
[----:B------:R-:W-:Y:S01]  /*2860*/  LDSM.16.M88.4 R40, [R232+0x1000] ;  /* 0x00100000e828783b */ /* 0x000fe20000000200 */
[----:B------:R-:W-:Y:S03]  /*2870*/  HMMA.16816.F32.BF16 R100, R16, R30, R120 ;  /* 0x0000001e1064723c */ /* 0x000fe60000041878 */
[----:B------:R-:W2:Y:S04]  /*2880*/  LDSM.16.M88.4 R16, [R235+0x7100] ;  /* 0x00710000eb10783b */ /* 0x000ea80000000200 */
[----:B-----5:R-:W-:Y:S01]  /*2890*/  LDSM.16.M88.4 R24, [R232+0x3000] ;  /* 0x00300000e818783b */ /* 0x020fe20000000200 */
[C---:B-1----:R-:W-:Y:S03]  /*28a0*/  HMMA.16816.F32.BF16 R120, R8.reuse, R84, R168 ;  /* 0x000000540878723c */ /* 0x042fe600000418a8 */
[----:B------:R-:W0:Y:S05]  /*28b0*/  LDGDEPBAR ;  /* 0x00000000000079af */ /* 0x000e2a0000000000 */
[C---:B------:R-:W-:Y:S08]  /*28c0*/  HMMA.16816.F32.BF16 R184, R8.reuse, R80, R184 ;  /* 0x0000005008b8723c */ /* 0x040ff000000418b8 */
[C---:B------:R-:W-:Y:S08]  /*28d0*/  HMMA.16816.F32.BF16 R84, R8.reuse, R86, R220 ;  /* 0x000000560854723c */ /* 0x040ff000000418dc */
[C---:B------:R-:W-:Y:S08]  /*28e0*/  HMMA.16816.F32.BF16 R188, R8.reuse, R76, R164 ;  /* 0x0000004c08bc723c */ /* 0x040ff000000418a4 */
[C---:B------:R-:W-:Y:S08]  /*28f0*/  HMMA.16816.F32.BF16 R196, R8.reuse, R36, R156 ;  /* 0x0000002408c4723c */ /* 0x040ff0000004189c */
[C---:B------:R-:W-:Y:S08]  /*2900*/  HMMA.16816.F32.BF16 R80, R8.reuse, R82, R216 ;  /* 0x000000520850723c */ /* 0x040ff000000418d8 */
[C---:B------:R-:W-:Y:S08]  /*2910*/  HMMA.16816.F32.BF16 R192, R8.reuse, R48, R160 ;  /* 0x0000003008c0723c */ /* 0x040ff000000418a0 */
[C---:B------:R-:W-:Y:S08]  /*2920*/  HMMA.16816.F32.BF16 R76, R8.reuse, R78, R212 ;  /* 0x0000004e084c723c */ /* 0x040ff000000418d4 */
[C---:B------:R-:W-:Y:S01]  /*2930*/  HMMA.16816.F32.BF16 R156, R8.reuse, R50, R176 ;  /* 0x00000032089c723c */ /* 0x040fe200000418b0 */
[----:B------:R-:W-:Y:S07]  /*2940*/  LDSM.16.M88.4 R48, [R232] ;  /* 0x00000000e830783b */ /* 0x000fee0000000200 */
[C---:B------:R-:W-:Y:S01]  /*2950*/  HMMA.16816.F32.BF16 R168, R8.reuse, R38, R172 ;  /* 0x0000002608a8723c */ /* 0x040fe200000418ac */
[----:B------:R-:W-:Y:S07]  /*2960*/  LDSM.16.M88.4 R36, [R232+0x1800] ;  /* 0x00180000e824783b */ /* 0x000fee0000000200 */
[C---:B------:R-:W-:Y:S08]  /*2970*/  HMMA.16816.F32.BF16 R200, R8.reuse, R32, R152 ;  /* 0x0000002008c8723c */ /* 0x040ff00000041898 */
[C---:B------:R-:W-:Y:S08]  /*2980*/  HMMA.16816.F32.BF16 R208, R8.reuse, R28, R144 ;  /* 0x0000001c08d0723c */ /* 0x040ff00000041890 */
[C---:B------:R-:W-:Y:S01]  /*2990*/  HMMA.16816.F32.BF16 R180, R8.reuse, R34, R180 ;  /* 0x0000002208b4723c */ /* 0x040fe200000418b4 */
[----:B------:R-:W-:Y:S07]  /*29a0*/  LDSM.16.M88.4 R32, [R232+0x2000] ;  /* 0x00200000e820783b */ /* 0x000fee0000000200 */
[----:B------:R-:W-:Y:S01]  /*29b0*/  HMMA.16816.F32.BF16 R176, R8, R30, R148 ;  /* 0x0000001e08b0723c */ /* 0x000fe20000041894 */
[----:B------:R-:W1:Y:S04]  /*29c0*/  LDSM.16.M88.4 R8, [R236+0x9100] ;  /* 0x00910000ec08783b */ /* 0x000e680000000200 */
[----:B------:R-:W5:Y:S03]  /*29d0*/  LDSM.16.M88.4 R28, [R232+0x2800] ;  /* 0x00280000e81c783b */ /* 0x000f660000000200 */
[C---:B--2---:R-:W-:Y:S08]  /*29e0*/  HMMA.16816.F32.BF16 R160, R20.reuse, R64, R128 ;  /* 0x0000004014a0723c */ /* 0x044ff00000041880 */
[C---:B----4-:R-:W-:Y:S08]  /*29f0*/  HMMA.16816.F32.BF16 R172, R20.reuse, R72, R140 ;  /* 0x0000004814ac723c */ /* 0x050ff0000004188c */
[C---:B------:R-:W-:Y:S01]  /*2a00*/  HMMA.16816.F32.BF16 R128, R20.reuse, R70, R12 ;  /* 0x000000461480723c */ /* 0x040fe2000004180c */
[----:B------:R-:W2:Y:S07]  /*2a10*/  LDSM.16.M88.4 R12, [R236+0x7100] ;  /* 0x00710000ec0c783b */ /* 0x000eae0000000200 */
[----:B------:R-:W-:Y:S01]  /*2a20*/  HMMA.16816.F32.BF16 R140, R20, R88, R44 ;  /* 0x00000058148c723c */ /* 0x000fe2000004182c */
[----:B------:R-:W4:Y:S01]  /*2a30*/  LDSM.16.M88.4 R44, [R232+0x800] ;  /* 0x00080000e82c783b */ /* 0x000f220000000200 */
[----:B------:R-:W-:-:S06]  /*2a40*/  DEPBAR.LE SB0, 0x0 ;  /* 0x000080000000791a */ /* 0x000fcc0000000000 */
[C---:B------:R-:W-:Y:S08]  /*2a50*/  HMMA.16816.F32.BF16 R164, R20.reuse, R68, R132 ;  /* 0x0000004414a4723c */ /* 0x040ff00000041884 */
[C---:B------:R-:W-:Y:S08]  /*2a60*/  HMMA.16816.F32.BF16 R148, R20.reuse, R56, R96 ;  /* 0x000000381494723c */ /* 0x040ff00000041860 */
[C---:B------:R-:W-:Y:S08]  /*2a70*/  HMMA.16816.F32.BF16 R132, R20.reuse, R74, R104 ;  /* 0x0000004a1484723c */ /* 0x040ff00000041868 */
[C---:B------:R-:W-:Y:S08]  /*2a80*/  HMMA.16816.F32.BF16 R144, R20.reuse, R52, R92 ;  /* 0x000000341490723c */ /* 0x040ff0000004185c */
[----:B------:R-:W-:Y:S08]  /*2a90*/  HMMA.16816.F32.BF16 R104, R20, R90, R100 ;  /* 0x0000005a1468723c */ /* 0x000ff00000041864 */
[----:B------:R-:W-:Y:S08]  /*2aa0*/  HMMA.16816.F32.BF16 R96, R16, R74, R84 ;  /* 0x0000004a1060723c */ /* 0x000ff00000041854 */
[----:B------:R-:W-:Y:S08]  /*2ab0*/  HMMA.16816.F32.BF16 R152, R20, R60, R124 ;  /* 0x0000003c1498723c */ /* 0x000ff0000004187c */
        /* <DEDUP_REMOVED lines=12> */
[----:B------:R-:W-:Y:S08]  /*2b80*/  HMMA.16816.F32.BF16 R108, R20, R54, R108 ;  /* 0x00000036146c723c */ /* 0x000ff0000004186c */
[C---:B------:R-:W-:Y:S08]  /*2b90*/  HMMA.16816.F32.BF16 R56, R16.reuse, R52, R200 ;  /* 0x000000341038723c */ /* 0x040ff000000418c8 */
[C---:B------:R-:W-:Y:S08]  /*2ba0*/  HMMA.16816.F32.BF16 R52, R16.reuse, R54, R180 ;  /* 0x000000361034723c */ /* 0x040ff000000418b4 */
[C---:B------:R-:W-:Y:S08]  /*2bb0*/  HMMA.16816.F32.BF16 R20, R16.reuse, R88, R208 ;  /* 0x000000581014723c */ /* 0x040ff000000418d0 */
[----:B------:R-:W-:Y:S08]  /*2bc0*/  HMMA.16816.F32.BF16 R16, R16, R90, R176 ;  /* 0x0000005a1010723c */ /* 0x000ff000000418b0 */
[C---:B-1----:R-:W-:Y:S08]  /*2bd0*/  HMMA.16816.F32.BF16 R172, R8.reuse, R48, R172 ;  /* 0x0000003008ac723c */ /* 0x042ff000000418ac */
[C---:B------:R-:W-:Y:S08]  /*2be0*/  HMMA.16816.F32.BF16 R132, R8.reuse, R50, R132 ;  /* 0x000000320884723c */ /* 0x040ff00000041884 */
[C---:B------:R-:W-:Y:S08]  /*2bf0*/  HMMA.16816.F32.BF16 R168, R8.reuse, R36, R152 ;  /* 0x0000002408a8723c */ /* 0x040ff00000041898 */
[C---:B-----5:R-:W-:Y:S08]  /*2c00*/  HMMA.16816.F32.BF16 R144, R8.reuse, R28, R144 ;  /* 0x0000001c0890723c */ /* 0x060ff00000041890 */
[----:B------:R-:W-:Y:S08]  /*2c10*/  HMMA.16816.F32.BF16 R108, R8, R30, R108 ;  /* 0x0000001e086c723c */ /* 0x000ff0000004186c */
[C---:B--2---:R-:W-:Y:S08]  /*2c20*/  HMMA.16816.F32.BF16 R100, R12.reuse, R48, R100 ;  /* 0x000000300c64723c */ /* 0x044ff00000041864 */
[C---:B------:R-:W-:Y:S08]  /*2c30*/  HMMA.16816.F32.BF16 R96, R12.reuse, R50, R96 ;  /* 0x000000320c60723c */ /* 0x040ff00000041860 */
[C---:B------:R-:W-:Y:S08]  /*2c40*/  HMMA.16816.F32.BF16 R56, R12.reuse, R28, R56 ;  /* 0x0000001c0c38723c */ /* 0x040ff00000041838 */
[----:B------:R-:W-:Y:S08]  /*2c50*/  HMMA.16816.F32.BF16 R52, R12, R30, R52 ;  /* 0x0000001e0c34723c */ /* 0x000ff00000041834 */
[C---:B----4-:R-:W-:Y:S08]  /*2c60*/  HMMA.16816.F32.BF16 R164, R8.reuse, R44, R164 ;  /* 0x0000002c08a4723c */ /* 0x050ff000000418a4 */
[C---:B------:R-:W-:Y:S08]  /*2c70*/  HMMA.16816.F32.BF16 R128, R8.reuse, R46, R128 ;  /* 0x0000002e0880723c */ /* 0x040ff00000041880 */
        /* <DEDUP_REMOVED lines=19> */
[----:B---3--:R-:W-:Y:S02]  /*2db0*/  IMAD.U32 R2, RZ, RZ, UR10 ;  /* 0x0000000aff027e24 */ /* 0x008fe4000f8e00ff */
        /* <DEDUP_REMOVED lines=20> */
[----:B------:R-:W-:Y:S01]  /*2f00*/  IMAD R5, R2, c[0x0][0x1f0], RZ ;  /* 0x00007c0002057a24 */ /* 0x000fe200078e02ff */
[----:B------:R-:W-:-:S03]  /*2f10*/  IADD3 R2, P2, R6, UR20, RZ ;  /* 0x0000001406027c10 */ /* 0x000fc6000ff5e0ff */
[----:B------:R-:W-:Y:S01]  /*2f20*/  IMAD R6, R247, c[0x0][0x1f4], R5 ;  /* 0x00007d00f7067a24 */ /* 0x000fe200078e0205 */
[----:B------:R-:W-:-:S04]  /*2f30*/  LEA R5, P1, R2, c[0x0][0x1c8], 0x1 ;  /* 0x0000720002057a11 */ /* 0x000fc800078208ff */
[----:B------:R-:W-:Y:S01]  /*2f40*/  IADD3.X R6, R7, UR19, R6, P2, !PT ;  /* 0x0000001307067c10 */ /* 0x000fe200097fe406 */
[----:B------:R-:W-:Y:S03]  /*2f50*/  SHFL.IDX PT, R10, R5, 0x2, 0x181f ;  /* 0x00581f00050a7f89 */ /* 0x000fe600000e0000 */
[----:B------:R-:W-:Y:S01]  /*2f60*/  LEA.HI.X R2, R2, c[0x0][0x1cc], R6, 0x1, P1 ;  /* 0x0000730002027a11 */ /* 0x000fe200008f0c06 */
[----:B------:R-:W1:Y:S04]  /*2f70*/  SHFL.IDX PT, R7, R5, RZ, 0x181f ;  /* 0x00181fff05077589 */ /* 0x000e6800000e0000 */
[----:B------:R-:W2:Y:S04]  /*2f80*/  SHFL.IDX PT, R6, R5, 0x1, 0x181f ;  /* 0x00381f0005067f89 */ /* 0x000ea800000e0000 */
[----:B------:R-:W3:Y:S04]  /*2f90*/  SHFL.IDX PT, R9, R2, RZ, 0x181f ;  /* 0x00181fff02097589 */ /* 0x000ee800000e0000 */
[----:B------:R-:W4:Y:S04]  /*2fa0*/  SHFL.IDX PT, R11, R2, 0x1, 0x181f ;  /* 0x00381f00020b7f89 */ /* 0x000f2800000e0000 */
[----:B------:R-:W5:Y:S04]  /*2fb0*/  SHFL.IDX PT, R12, R5, 0x3, 0x181f ;  /* 0x00781f00050c7f89 */ /* 0x000f6800000e0000 */
[----:B------:R-:W5:Y:S04]  /*2fc0*/  SHFL.IDX PT, R15, R2, 0x2, 0x181f ;  /* 0x00581f00020f7f89 */ /* 0x000f6800000e0000 */
[----:B------:R-:W5:Y:S01]  /*2fd0*/  SHFL.IDX PT, R13, R5, 0x4, 0x181f ;  /* 0x00981f00050d7f89 */ /* 0x000f6200000e0000 */
[----:B-1----:R-:W-:-:S03]  /*2fe0*/  IADD3 R8, P2, R7, R246, RZ ;  /* 0x000000f607087210 */ /* 0x002fc60007f5e0ff */
[----:B------:R-:W-:Y:S01]  /*2ff0*/  SHFL.IDX PT, R16, R5, 0x5, 0x181f ;  /* 0x00b81f0005107f89 */ /* 0x000fe200000e0000 */
[----:B--2---:R-:W-:-:S03]  /*3000*/  IADD3 R6, P1, R6, R246, RZ ;  /* 0x000000f606067210 */ /* 0x004fc60007f3e0ff */
[----:B------:R-:W1:Y:S01]  /*3010*/  SHFL.IDX PT, R19, R2, 0x3, 0x181f ;  /* 0x00781f0002137f89 */ /* 0x000e6200000e0000 */
[--C-:B---3--:R-:W-:Y:S01]  /*3020*/  IMAD.X R9, R9, 0x1, R245.reuse, P2 ;  /* 0x0000000109097824 */ /* 0x108fe200010e06f5 */
[----:B------:R-:W-:Y:S02]  /*3030*/  IADD3 R14, P2, R10, R246, RZ ;  /* 0x000000f60a0e7210 */ /* 0x000fe40007f5e0ff */
[----:B------:R-:W-:Y:S01]  /*3040*/  SHFL.IDX PT, R5, R5, 0x6, 0x181f ;  /* 0x00d81f0005057f89 */ /* 0x000fe200000e0000 */
[----:B----4-:R-:W-:-:S03]  /*3050*/  IMAD.X R7, R11, 0x1, R245, P1 ;  /* 0x000000010b077824 */ /* 0x010fc600008e06f5 */
[----:B------:R-:W2:Y:S01]  /*3060*/  SHFL.IDX PT, R18, R2, 0x4, 0x181f ;  /* 0x00981f0002127f89 */ /* 0x000ea200000e0000 */
[----:B-----5:R-:W-:-:S03]  /*3070*/  IADD3 R12, P1, R12, R246, RZ ;  /* 0x000000f60c0c7210 */ /* 0x020fc60007f3e0ff */
[----:B------:R-:W3:Y:S01]  /*3080*/  SHFL.IDX PT, R17, R2, 0x5, 0x181f ;  /* 0x00b81f0002117f89 */ /* 0x000ee200000e0000 */
[----:B------:R-:W-:-:S03]  /*3090*/  IMAD.X R15, R15, 0x1, R245, P2 ;  /* 0x000000010f0f7824 */ /* 0x000fc600010e06f5 */
[----:B------:R-:W4:Y:S01]  /*30a0*/  SHFL.IDX PT, R2, R2, 0x6, 0x181f ;  /* 0x00d81f0002027f89 */ /* 0x000f2200000e0000 */
[----:B------:R-:W-:-:S03]  /*30b0*/  IADD3 R10, P3, R13, R246, RZ ;  /* 0x000000f60d0a7210 */ /* 0x000fc60007f7e0ff */
[----:B------:R5:W-:Y:S04]  /*30c0*/  LDGSTS.E.BYPASS.LTC128B.128 [R248+0x3900], [R8.64], !P6 ;  /* 0x0390000008f87fae */ /* 0x000be8000f101d4c */
[----:B------:R3:W-:Y:S01]  /*30d0*/  LDGSTS.E.BYPASS.LTC128B.128 [R248+0x4100], [R6.64], !P6 ;  /* 0x0410000006f87fae */ /* 0x0007e2000f101d4c */
[----:B-1----:R-:W-:-:S03]  /*30e0*/  IMAD.X R13, R19, 0x1, R245, P1 ;  /* 0x00000001130d7824 */ /* 0x002fc600008e06f5 */
[----:B------:R1:W-:Y:S01]  /*30f0*/  LDGSTS.E.BYPASS.LTC128B.128 [R248+0x4900], [R14.64], !P6 ;  /* 0x049000000ef87fae */ /* 0x0003e2000f101d4c */
[----:B--2---:R-:W-:-:S03]  /*3100*/  IMAD.X R11, R18, 0x1, R245, P3 ;  /* 0x00000001120b7824 */ /* 0x004fc600018e06f5 */
[----:B------:R1:W-:Y:S04]  /*3110*/  LDGSTS.E.BYPASS.LTC128B.128 [R248+0x5100], [R12.64], !P6 ;  /* 0x051000000cf87fae */ /* 0x0003e8000f101d4c */
[----:B------:R1:W-:Y:S01]  /*3120*/  LDGSTS.E.BYPASS.LTC128B.128 [R248+0x5900], [R10.64], !P6 ;  /* 0x059000000af87fae */ /* 0x0003e2000f101d4c */
[-C--:B-----5:R-:W-:Y:S02]  /*3130*/  IADD3 R8, P2, R16, R246.reuse, RZ ;  /* 0x000000f610087210 */ /* 0x0a0fe40007f5e0ff */
[----:B---3--:R-:W-:-:S03]  /*3140*/  IADD3 R6, P1, R5, R246, RZ ;  /* 0x000000f605067210 */ /* 0x008fc60007f3e0ff */
[--C-:B------:R-:W-:Y:S02]  /*3150*/  IMAD.X R9, R17, 0x1, R245.reuse, P2 ;  /* 0x0000000111097824 */ /* 0x100fe400010e06f5 */
[----:B----4-:R-:W-:-:S03]  /*3160*/  IMAD.X R7, R2, 0x1, R245, P1 ;  /* 0x0000000102077824 */ /* 0x010fc600008e06f5 */
[----:B------:R1:W-:Y:S04]  /*3170*/  LDGSTS.E.BYPASS.LTC128B.128 [R248+0x6100], [R8.64], !P6 ;  /* 0x0610000008f87fae */ /* 0x0003e8000f101d4c */
[----:B------:R1:W-:Y:S02]  /*3180*/  LDGSTS.E.BYPASS.LTC128B.128 [R248+0x6900], [R6.64], !P6 ;  /* 0x0690000006f87fae */ /* 0x0003e4000f101d4c */
.L_x_33:
[----:B---3--:R-:W-:Y:S01]  /*3190*/  LOP3.LUT R2, R138, 0xffffffe0, RZ, 0xc0, !PT ;  /* 0xffffffe08a027812 */ /* 0x008fe200078ec0ff */
[----:B-1----:R-:W-:Y:S01]  /*31a0*/  IMAD.MOV.U32 R6, RZ, RZ, -0x2 ;  /* 0xfffffffeff067424 */ /* 0x002fe200078e00ff */
[----:B------:R-:W-:Y:S01]  /*31b0*/  STL [R1+0x18], R234 ;  /* 0x000018ea01007387 */ /* 0x000fe20000100800 */
[----:B------:R-:W-:Y:S02]  /*31c0*/  IMAD.SHL.U32 R228, R0, 0x2, RZ ;  /* 0x0000000200e47824 */ /* 0x000fe400078e00ff */
[----:B------:R-:W-:Y:S01]  /*31d0*/  IMAD.IADD R2, R224, 0x1, -R2 ;  /* 0x00000001e0027824 */ /* 0x000fe200078e0a02 */
[----:B------:R-:W-:Y:S01]  /*31e0*/  STL [R1+0x14], R233 ;  /* 0x000014e901007387 */ /* 0x000fe20000100800 */
[----:B------:R-:W-:Y:S01]  /*31f0*/  IMAD R231, R3, 0x2, R228 ;  /* 0x0000000203e77824 */ /* 0x000fe200078e02e4 */
[----:B------:R-:W-:-:S02]  /*3200*/  LEA R229, R4, R228, 0x1 ;  /* 0x000000e404e57211 */ /* 0x000fc400078e08ff */
[----:B------:R-:W-:Y:S01]  /*3210*/  SHF.R.S32.HI R5, RZ, 0x1f, R2 ;  /* 0x0000001fff057819 */ /* 0x000fe20000011402 */
[----:B------:R-:W-:Y:S02]  /*3220*/  STL [R1+0x10], R232 ;  /* 0x000010e801007387 */ /* 0x000fe40000100800 */
[----:B------:R-:W-:Y:S01]  /*3230*/  IMAD R230, R3, 0x2, R229 ;  /* 0x0000000203e67824 */ /* 0x000fe200078e02e5 */
[----:B------:R-:W-:Y:S01]  /*3240*/  LEA.HI R5, R5, R2, RZ, 0x2 ;  /* 0x0000000205057211 */ /* 0x000fe200078f10ff */
[----:B------:R1:W-:Y:S03]  /*3250*/  STL [R1+0xc], R139 ;  /* 0x00000c8b01007387 */ /* 0x0003e60000100800 */
[----:B------:R-:W-:Y:S01]  /*3260*/  LOP3.LUT R5, R5, 0x7ffffffc, RZ, 0xc0, !PT ;  /* 0x7ffffffc05057812 */ /* 0x000fe200078ec0ff */
[----:B------:R-:W-:Y:S04]  /*3270*/  LDSM.16.MT88.4 R40, [R230+0x100] ;  /* 0x00010000e628783b */ /* 0x000fe80000004200 */
[----:B------:R-:W-:Y:S01]  /*3280*/  IMAD.IADD R2, R2, 0x1, -R5 ;  /* 0x0000000102027824 */ /* 0x000fe200078e0a05 */
[----:B------:R-:W0:Y:S03]  /*3290*/  LDGDEPBAR ;  /* 0x00000000000079af */ /* 0x000e260000000000 */
[----:B------:R-:W-:-:S05]  /*32a0*/  IMAD R2, R2, R6, UR18 ;  /* 0x0000001202027e24 */ /* 0x000fca000f8e0206 */
[C---:B------:R-:W-:Y:S02]  /*32b0*/  ISETP.GT.AND P1, PT, R2.reuse, RZ, PT ;  /* 0x000000ff0200720c */ /* 0x040fe40003f24270 */
[----:B------:R-:W-:Y:S02]  /*32c0*/  ISETP.GT.AND P3, PT, R2, 0x1, PT ;  /* 0x000000010200780c */ /* 0x000fe40003f64270 */
[----:B------:R-:W-:Y:S02]  /*32d0*/  FSEL R11, R172, -INF , P1 ;  /* 0xff800000ac0b7808 */ /* 0x000fe40000800000 */
[----:B------:R-:W-:Y:S02]  /*32e0*/  FSEL R12, R173, -INF , P3 ;  /* 0xff800000ad0c7808 */ /* 0x000fe40001800000 */
[----:B------:R-:W-:Y:S02]  /*32f0*/  ISETP.GT.AND P2, PT, R2, 0x8, PT ;  /* 0x000000080200780c */ /* 0x000fe40003f44270 */
[----:B------:R-:W-:-:S02]  /*3300*/  FSEL R10, R100, -INF , P1 ;  /* 0xff800000640a7808 */ /* 0x000fc40000800000 */
[----:B------:R-:W-:Y:S02]  /*3310*/  FSEL R25, R101, -INF , P3 ;  /* 0xff80000065197808 */ /* 0x000fe40001800000 */
[----:B------:R-:W-:Y:S02]  /*3320*/  FSEL R15, R174, -INF , P1 ;  /* 0xff800000ae0f7808 */ /* 0x000fe40000800000 */
[----:B------:R-:W-:Y:S02]  /*3330*/  FSEL R32, R102, -INF , P1 ;  /* 0xff80000066207808 */ /* 0x000fe40000800000 */
[----:B------:R-:W-:Y:S02]  /*3340*/  ISETP.GT.AND P1, PT, R2, 0x9, PT ;  /* 0x000000090200780c */ /* 0x000fe40003f24270 */
[----:B------:R-:W-:Y:S02]  /*3350*/  FSEL R13, R132, -INF , P2 ;  /* 0xff800000840d7808 */ /* 0x000fe40001000000 */
[----:B------:R-:W-:-:S02]  /*3360*/  FSEL R26, R96, -INF , P2 ;  /* 0xff800000601a7808 */ /* 0x000fc40001000000 */
[----:B------:R-:W-:Y:S02]  /*3370*/  FMNMX.FTZ R5, R10, R25, !PT ;  /* 0x000000190a057209 */ /* 0x000fe40007810000 */
[----:B------:R-:W-:Y:S02]  /*3380*/  FMNMX.FTZ R6, R11, R12, !PT ;  /* 0x0000000c0b067209 */ /* 0x000fe40007810000 */
[----:B------:R-:W-:Y:S02]  /*3390*/  FSEL R16, R175, -INF , P3 ;  /* 0xff800000af107808 */ /* 0x000fe40001800000 */
[----:B------:R-:W-:Y:S02]  /*33a0*/  FSEL R33, R103, -INF , P3 ;  /* 0xff80000067217808 */ /* 0x000fe40001800000 */
[----:B------:R-:W-:Y:S02]  /*33b0*/  FSEL R17, R134, -INF , P2 ;  /* 0xff80000086117808 */ /* 0x000fe40001000000 */
[----:B------:R-:W-:-:S02]  /*33c0*/  ISETP.GT.AND P3, PT, R2, 0x10, PT ;  /* 0x000000100200780c */ /* 0x000fc40003f64270 */
[----:B------:R-:W-:Y:S02]  /*33d0*/  FSEL R34, R98, -INF , P2 ;  /* 0xff80000062227808 */ /* 0x000fe40001000000 */
[----:B------:R-:W-:Y:S02]  /*33e0*/  ISETP.GT.AND P2, PT, R2, 0x11, PT ;  /* 0x000000110200780c */ /* 0x000fe40003f44270 */
[----:B------:R-:W-:Y:S02]  /*33f0*/  FSEL R14, R133, -INF , P1 ;  /* 0xff800000850e7808 */ /* 0x000fe40000800000 */
[----:B------:R-:W-:Y:S02]  /*3400*/  FSEL R27, R97, -INF , P1 ;  /* 0xff800000611b7808 */ /* 0x000fe40000800000 */
[----:B------:R-:W-:Y:S02]  /*3410*/  FMNMX.FTZ R5, R26, R5, !PT ;  /* 0x000000051a057209 */ /* 0x000fe40007810000 */
[----:B------:R-:W-:-:S02]  /*3420*/  FMNMX.FTZ R6, R13, R6, !PT ;  /* 0x000000060d067209 */ /* 0x000fc40007810000 */
        /* <DEDUP_REMOVED lines=8> */
[C---:B------:R-:W-:Y:S02]  /*34b0*/  ISETP.GT.AND P1, PT, R2.reuse, 0x18, PT ;  /* 0x000000180200780c */ /* 0x040fe40003f24270 */
[----:B------:R-:W-:Y:S02]  /*34c0*/  ISETP.GT.AND P3, PT, R2, 0x19, PT ;  /* 0x000000190200780c */ /* 0x000fe40003f64270 */
[----:B------:R-:W-:Y:S02]  /*34d0*/  FSEL R113, R51, -INF , P2 ;  /* 0xff80000033717808 */ /* 0x000fe40001000000 */
[----:B------:R-:W-:-:S02]  /*34e0*/  FSEL R97, R49, -INF , P2 ;  /* 0xff80000031617808 */ /* 0x000fc40001000000 */
        /* <DEDUP_REMOVED lines=11> */
[----:B------:R-:W-:-:S02]  /*35a0*/  ISETP.GT.AND P1, PT, R2, 0x21, PT ;  /* 0x000000210200780c */ /* 0x000fc40003f24270 */
[----:B------:R-:W-:Y:S02]  /*35b0*/  FSEL R121, R162, -INF , P2 ;  /* 0xff800000a2797808 */ /* 0x000fe40001000000 */
[----:B------:R-:W-:Y:S02]  /*35c0*/  FSEL R117, R160, -INF , P2 ;  /* 0xff800000a0757808 */ /* 0x000fe40001000000 */
[----:B------:R-:W-:Y:S02]  /*35d0*/  ISETP.GT.AND P3, PT, R2, 0x28, PT ;  /* 0x000000280200780c */ /* 0x000fe40003f64270 */
[----:B------:R-:W-:Y:S02]  /*35e0*/  FSEL R129, R82, -INF , P2 ;  /* 0xff80000052817808 */ /* 0x000fe40001000000 */
[----:B------:R-:W-:Y:S02]  /*35f0*/  FSEL R116, R80, -INF , P2 ;  /* 0xff80000050747808 */ /* 0x000fe40001000000 */
[----:B------:R-:W-:-:S02]  /*3600*/  FMNMX.FTZ R5, R96, R5, !PT ;  /* 0x0000000560057209 */ /* 0x000fc40007810000 */
[----:B------:R-:W-:Y:S02]  /*3610*/  FMNMX.FTZ R6, R36, R6, !PT ;  /* 0x0000000624067209 */ /* 0x000fe40007810000 */
[----:B------:R-:W-:Y:S02]  /*3620*/  ISETP.GT.AND P2, PT, R2, 0x29, PT ;  /* 0x000000290200780c */ /* 0x000fe40003f44270 */
        /* <DEDUP_REMOVED lines=8> */
[----:B------:R-:W-:Y:S02]  /*36b0*/  FMNMX.FTZ R5, R97, R5, !PT ;  /* 0x0000000561057209 */ /* 0x000fe40007810000 */
[----:B------:R-:W-:-:S02]  /*36c0*/  FMNMX.FTZ R6, R37, R6, !PT ;  /* 0x0000000625067209 */ /* 0x000fc40007810000 */
        /* <DEDUP_REMOVED lines=34> */
[----:B------:R-:W-:Y:S02]  /*38f0*/  ISETP.GT.AND P1, PT, R2, 0x48, PT ;  /* 0x000000480200780c */ /* 0x000fe40003f24270 */
[----:B------:R-:W-:-:S02]  /*3900*/  FSEL R183, R67, -INF , P2 ;  /* 0xff80000043b77808 */ /* 0x000fc40001000000 */
[----:B------:R-:W-:Y:S02]  /*3910*/  FSEL R150, R65, -INF , P2 ;  /* 0xff80000041967808 */ /* 0x000fe40001000000 */
[----:B------:R-:W-:Y:S02]  /*3920*/  ISETP.GT.AND P2, PT, R2, 0x50, PT ;  /* 0x000000500200780c */ /* 0x000fe40003f44270 */
[----:B------:R-:W-:Y:S02]  /*3930*/  FMNMX.FTZ R5, R116, R5, !PT ;  /* 0x0000000574057209 */ /* 0x000fe40007810000 */
[----:B------:R-:W-:Y:S02]  /*3940*/  FMNMX.FTZ R6, R117, R6, !PT ;  /* 0x0000000675067209 */ /* 0x000fe40007810000 */
[----:B------:R-:W-:Y:S02]  /*3950*/  FMNMX.FTZ R7, R17, R7, !PT ;  /* 0x0000000711077209 */ /* 0x000fe40007810000 */
[----:B------:R-:W-:-:S02]  /*3960*/  FSEL R180, R90, -INF , P1 ;  /* 0xff8000005ab47808 */ /* 0x000fc40000800000 */
[----:B------:R-:W-:Y:S02]  /*3970*/  FSEL R172, R88, -INF , P1 ;  /* 0xff80000058ac7808 */ /* 0x000fe40000800000 */
[----:B------:R-:W-:Y:S02]  /*3980*/  FSEL R185, R62, -INF , P1 ;  /* 0xff8000003eb97808 */ /* 0x000fe40000800000 */
[----:B------:R-:W-:Y:S02]  /*3990*/  FSEL R149, R60, -INF , P1 ;  /* 0xff8000003c957808 */ /* 0x000fe40000800000 */
[----:B------:R-:W-:Y:S02]  /*39a0*/  ISETP.GT.AND P1, PT, R2, 0x51, PT ;  /* 0x000000510200780c */ /* 0x000fe40003f24270 */
[----:B------:R-:W-:Y:S02]  /*39b0*/  FSEL R187, R146, -INF , P2 ;  /* 0xff80000092bb7808 */ /* 0x000fe40001000000 */
[----:B------:R-:W-:-:S02]  /*39c0*/  FSEL R144, R144, -INF , P2 ;  /* 0xff80000090907808 */ /* 0x000fc40001000000 */
[----:B------:R-:W-:Y:S02]  /*39d0*/  FSEL R162, R58, -INF , P2 ;  /* 0xff8000003aa27808 */ /* 0x000fe40001000000 */
[----:B------:R-:W-:Y:S02]  /*39e0*/  FSEL R226, R56, -INF , P2 ;  /* 0xff80000038e27808 */ /* 0x000fe40001000000 */
[----:B------:R-:W-:Y:S02]  /*39f0*/  FMNMX.FTZ R5, R126, R5, !PT ;  /* 0x000000057e057209 */ /* 0x000fe40007810000 */
[----:B------:R-:W-:Y:S02]  /*3a00*/  FMNMX.FTZ R6, R118, R6, !PT ;  /* 0x0000000676067209 */ /* 0x000fe40007810000 */
[----:B------:R-:W-:Y:S02]  /*3a10*/  ISETP.GT.AND P2, PT, R2, 0x58, PT ;  /* 0x000000580200780c */ /* 0x000fe40003f44270 */
[----:B------:R-:W-:-:S02]  /*3a20*/  FMNMX.FTZ R7, R24, R7, !PT ;  /* 0x0000000718077209 */ /* 0x000fc40007810000 */
[----:B------:R-:W-:Y:S02]  /*3a30*/  FSEL R171, R148, -INF , P3 ;  /* 0xff80000094ab7808 */ /* 0x000fe40001800000 */
[----:B------:R-:W-:Y:S02]  /*3a40*/  FSEL R146, R145, -INF , P1 ;  /* 0xff80000091927808 */ /* 0x000fe40000800000 */
        /* <DEDUP_REMOVED lines=13> */
[C---:B------:R-:W-:Y:S02]  /*3b20*/  ISETP.GT.AND P1, PT, R2.reuse, 0x59, PT ;  /* 0x000000590200780c */ /* 0x040fe40003f24270 */
[----:B------:R-:W-:Y:S02]  /*3b30*/  ISETP.GT.AND P2, PT, R2, 0x60, PT ;  /* 0x000000600200780c */ /* 0x000fe40003f44270 */
[----:B------:R-:W-:-:S02]  /*3b40*/  FMNMX.FTZ R5, R127, R5, !PT ;  /* 0x000000057f057209 */ /* 0x000fc40007810000 */
[----:B------:R-:W-:Y:S02]  /*3b50*/  FMNMX.FTZ R6, R120, R6, !PT ;  /* 0x0000000678067209 */ /* 0x000fe40007810000 */
[----:B------:R-:W-:Y:S02]  /*3b60*/  FMNMX.FTZ R7, R93, R7, !PT ;  /* 0x000000075d077209 */ /* 0x000fe40007810000 */
        /* <DEDUP_REMOVED lines=10> */
[----:B-1----:R-:W-:Y:S02]  /*3c10*/  FSEL R139, R22, -INF , P2 ;  /* 0xff800000168b7808 */ /* 0x002fe40001000000 */
[----:B------:R-:W-:Y:S02]  /*3c20*/  FSEL R233, R20, -INF , P2 ;  /* 0xff80000014e97808 */ /* 0x000fe40001000000 */
[C---:B------:R-:W-:Y:S02]  /*3c30*/  ISETP.GT.AND P1, PT, R2.reuse, 0x61, PT ;  /* 0x000000610200780c */ /* 0x040fe40003f24270 */
[C---:B------:R-:W-:Y:S02]  /*3c40*/  ISETP.GT.AND P3, PT, R2.reuse, 0x68, PT ;  /* 0x000000680200780c */ /* 0x040fe40003f64270 */
[----:B------:R-:W-:Y:S02]  /*3c50*/  ISETP.GT.AND P2, PT, R2, 0x69, PT ;  /* 0x000000690200780c */ /* 0x000fe40003f44270 */
        /* <DEDUP_REMOVED lines=33> */
[----:B------:R-:W-:Y:S01]  /*3e70*/  FSEL R188, R176, -INF , P3 ;  /* 0xff800000b0bc7808 */ /* 0x000fe20001800000 */
[----:B------:R-:W-:Y:S01]  /*3e80*/  IMAD.MOV.U32 R176, RZ, RZ, R8 ;  /* 0x000000ffffb07224 */ /* 0x000fe200078e0008 */
        /* <DEDUP_REMOVED lines=9> */
[----:B------:R-:W-:Y:S02]  /*3f20*/  FSEL R192, R141, -INF , P1 ;  /* 0xff8000008dc07808 */ /* 0x000fe40000800000 */
[----:B------:R-:W-:Y:S02]  /*3f30*/  FSEL R205, R21, -INF , P1 ;  /* 0xff80000015cd7808 */ /* 0x000fe40000800000 */
[----:B------:R-:W-:Y:S02]  /*3f40*/  FMNMX.FTZ R137, R233, R137, !PT ;  /* 0x00000089e9897209 */ /* 0x000fe40007810000 */
[----:B------:R-:W-:Y:S02]  /*3f50*/  FMNMX.FTZ R2, R201, R2, !PT ;  /* 0x00000002c9027209 */ /* 0x000fe40007810000 */
[----:B------:R-:W-:Y:S02]  /*3f60*/  FMNMX.FTZ R5, R180, R5, !PT ;  /* 0x00000005b4057209 */ /* 0x000fe40007810000 */
[----:B------:R-:W-:-:S02]  /*3f70*/  FMNMX.FTZ R6, R115, R6, !PT ;  /* 0x0000000673067209 */ /* 0x000fc40007810000 */
[----:B------:R-:W-:Y:S02]  /*3f80*/  FSEL R202, R28, -INF , P3 ;  /* 0xff8000001cca7808 */ /* 0x000fe40001800000 */
[----:B------:R-:W-:Y:S02]  /*3f90*/  FMNMX.FTZ R137, R205, R137, !PT ;  /* 0x00000089cd897209 */ /* 0x000fe40007810000 */
[----:B------:R-:W-:Y:S02]  /*3fa0*/  FMNMX.FTZ R2, R192, R2, !PT ;  /* 0x00000002c0027209 */ /* 0x000fe40007810000 */
[----:B------:R-:W-:Y:S02]  /*3fb0*/  FMNMX.FTZ R5, R182, R5, !PT ;  /* 0x00000005b6057209 */ /* 0x000fe40007810000 */
[----:B------:R-:W-:Y:S02]  /*3fc0*/  FMNMX.FTZ R6, R129, R6, !PT ;  /* 0x0000000681067209 */ /* 0x000fe40007810000 */
[----:B------:R-:W-:-:S02]  /*3fd0*/  FSEL R191, R177, -INF , P2 ;  /* 0xff800000b1bf7808 */ /* 0x000fc40001000000 */
[----:B------:R-:W-:Y:S02]  /*3fe0*/  FSEL R203, R29, -INF , P2 ;  /* 0xff8000001dcb7808 */ /* 0x000fe40001000000 */
[----:B------:R-:W-:Y:S02]  /*3ff0*/  FMNMX.FTZ R137, R202, R137, !PT ;  /* 0x00000089ca897209 */ /* 0x000fe40007810000 */
[----:B------:R-:W-:Y:S02]  /*4000*/  FMNMX.FTZ R2, R188, R2, !PT ;  /* 0x00000002bc027209 */ /* 0x000fe40007810000 */
[----:B------:R-:W-:Y:S02]  /*4010*/  FMNMX.FTZ R5, R187, R5, !PT ;  /* 0x00000005bb057209 */ /* 0x000fe40007810000 */
[----:B------:R-:W-:Y:S02]  /*4020*/  FMNMX.FTZ R6, R130, R6, !PT ;  /* 0x0000000682067209 */ /* 0x000fe40007810000 */
[----:B------:R-:W-:-:S02]  /*4030*/  FMNMX.FTZ R137, R203, R137, !PT ;  /* 0x00000089cb897209 */ /* 0x000fc40007810000 */
[----:B------:R-:W-:Y:S02]  /*4040*/  FMNMX.FTZ R2, R191, R2, !PT ;  /* 0x00000002bf027209 */ /* 0x000fe40007810000 */
[----:B------:R-:W-:Y:S01]  /*4050*/  FMNMX.FTZ R5, R211, R5, !PT ;  /* 0x00000005d3057209 */ /* 0x000fe20007810000 */
[----:B------:R-:W1:Y:S01]  /*4060*/  SHFL.BFLY PT, R8, R137, 0x2, 0x1f ;  /* 0x0c401f0089087f89 */ /* 0x000e6200000e0000 */
[----:B------:R-:W-:Y:S02]  /*4070*/  FMNMX.FTZ R6, R131, R6, !PT ;  /* 0x0000000683067209 */ /* 0x000fe40007810000 */
[----:B------:R-:W-:Y:S01]  /*4080*/  FMNMX.FTZ R5, R209, R5, !PT ;  /* 0x00000005d1057209 */ /* 0x000fe20007810000 */
        /* <DEDUP_REMOVED lines=27> */
[----:B------:R-:W-:-:S03]  /*4240*/  FMNMX.FTZ R6, R162, R6, !PT ;  /* 0x00000006a2067209 */ /* 0x000fc60007810000 */
[----:B------:R-:W-:Y:S01]  /*4250*/  LDSM.16.MT88.4 R28, [R229+0x100] ;  /* 0x00010000e51c783b */ /* 0x000fe20000004200 */
[----:B------:R-:W-:-:S04]  /*4260*/  FMNMX.FTZ R6, R204, R6, !PT ;  /* 0x00000006cc067209 */ /* 0x000fc80007810000 */
[----:B------:R-:W-:Y:S02]  /*4270*/  FMNMX.FTZ R6, R165, R6, !PT ;  /* 0x00000006a5067209 */ /* 0x000fe40007810000 */
[----:B-1----:R-:W-:Y:S02]  /*4280*/  FMNMX.FTZ R5, R5, R7, !PT ;  /* 0x0000000705057209 */ /* 0x002fe40007810000 */
[----:B------:R-:W-:Y:S02]  /*4290*/  FMNMX.FTZ R6, R166, R6, !PT ;  /* 0x00000006a6067209 */ /* 0x000fe40007810000 */
[----:B--2---:R-:W-:Y:S01]  /*42a0*/  FMNMX.FTZ R137, R137, R8, !PT ;  /* 0x0000000889897209 */ /* 0x004fe20007810000 */
[----:B------:R-:W-:Y:S01]  /*42b0*/  SHFL.BFLY PT, R9, R5, 0x1, 0x1f ;  /* 0x0c201f0005097f89 */ /* 0x000fe200000e0000 */
[----:B---3--:R-:W-:-:S03]  /*42c0*/  FMNMX.FTZ R135, R2, R135, !PT ;  /* 0x0000008702877209 */ /* 0x008fc60007810000 */
[----:B------:R-:W-:Y:S01]  /*42d0*/  FMUL.FTZ R7, R137, c[0x0][0x2d0] ;  /* 0x0000b40089077a20 */ /* 0x000fe20000410000 */
[----:B------:R-:W-:Y:S02]  /*42e0*/  FMNMX.FTZ R2, R139, R6, !PT ;  /* 0x000000068b027209 */ /* 0x000fe40007810000 */
[----:B------:R-:W-:Y:S01]  /*42f0*/  FSETP.NEU.FTZ.AND P1, PT, R137, -INF , PT ;  /* 0xff8000008900780b */ /* 0x000fe20003f3d000 */
[----:B------:R-:W-:Y:S01]  /*4300*/  FMUL.FTZ R6, R135, c[0x0][0x2d0] ;  /* 0x0000b40087067a20 */ /* 0x000fe20000410000 */
[----:B------:R-:W-:Y:S02]  /*4310*/  FMNMX.FTZ R2, R221, R2, !PT ;  /* 0x00000002dd027209 */ /* 0x000fe40007810000 */
[----:B------:R-:W-:Y:S02]  /*4320*/  FSEL R7, R7, RZ, P1 ;  /* 0x000000ff07077208 */ /* 0x000fe40000800000 */
[----:B------:R-:W-:Y:S02]  /*4330*/  FMNMX.FTZ R8, R216, R2, !PT ;  /* 0x00000002d8087209 */ /* 0x000fe40007810000 */
[----:B------:R-:W-:Y:S01]  /*4340*/  FSETP.NEU.FTZ.AND P1, PT, R135, -INF , PT ;  /* 0xff8000008700780b */ /* 0x000fe20003f3d000 */
[----:B------:R-:W-:Y:S01]  /*4350*/  FFMA.FTZ R2, R10, c[0x0][0x2d0], -R7 ;  /* 0x0000b4000a027a23 */ /* 0x000fe20000010807 */
[----:B------:R-:W-:-:S02]  /*4360*/  FMNMX.FTZ R8, R214, R8, !PT ;  /* 0x00000008d6087209 */ /* 0x000fc40007810000 */
[----:B------:R-:W-:Y:S01]  /*4370*/  FSEL R6, R6, RZ, P1 ;  /* 0x000000ff06067208 */ /* 0x000fe20000800000 */
[----:B------:R1:W-:Y:S02]  /*4380*/  MUFU.EX2 R232, R2 ;  /* 0x0000000200e87308 */ /* 0x0003e40000000800 */
[----:B------:R-:W2:Y:S02]  /*4390*/  SHFL.BFLY PT, R10, R8, 0x2, 0x1f ;  /* 0x0c401f00080a7f89 */ /* 0x000ea400000e0000 */
[----:B-1----:R-:W-:-:S04]  /*43a0*/  FFMA.FTZ R2, R11, c[0x0][0x2d0], -R6 ;  /* 0x0000b4000b027a23 */ /* 0x002fc80000010806 */
[----:B------:R1:W-:Y:S01]  /*43b0*/  MUFU.EX2 R178, R2 ;  /* 0x0000000200b27308 */ /* 0x0003e20000000800 */
[----:B--2---:R-:W-:Y:S02]  /*43c0*/  FMNMX.FTZ R8, R8, R10, !PT ;  /* 0x0000000a08087209 */ /* 0x004fe40007810000 */
[----:B-1----:R-:W-:Y:S01]  /*43d0*/  FMNMX.FTZ R2, R9, R5, !PT ;  /* 0x0000000509027209 */ /* 0x002fe20007810000 */
[--C-:B------:R-:W-:Y:S02]  /*43e0*/  FFMA.FTZ R5, R12, c[0x0][0x2d0], -R6.reuse ;  /* 0x0000b4000c057a23 */ /* 0x100fe40000010806 */
[----:B------:R-:W-:Y:S01]  /*43f0*/  FFMA.FTZ R9, R13, c[0x0][0x2d0], -R6 ;  /* 0x0000b4000d097a23 */ /* 0x000fe20000010806 */
[C---:B------:R-:W-:Y:S01]  /*4400*/  FSETP.NEU.FTZ.AND P1, PT, R2.reuse, -INF , PT ;  /* 0xff8000000200780b */ /* 0x040fe20003f3d000 */
[----:B------:R1:W-:Y:S08]  /*4410*/  MUFU.EX2 R177, R5 ;  /* 0x0000000500b17308 */ /* 0x0003f00000000800 */
[----:B------:R2:W-:Y:S01]  /*4420*/  MUFU.EX2 R252, R9 ;  /* 0x0000000900fc7308 */ /* 0x0005e20000000800 */
[----:B-1----:R-:W-:-:S05]  /*4430*/  FMUL.FTZ R5, R2, c[0x0][0x2d0] ;  /* 0x0000b40002057a20 */ /* 0x002fca0000410000 */
[----:B------:R-:W-:Y:S01]  /*4440*/  FSEL R5, R5, RZ, P1 ;  /* 0x000000ff05057208 */ /* 0x000fe20000800000 */
[----:B--2---:R-:W-:-:S04]  /*4450*/  FFMA.FTZ R9, R14, c[0x0][0x2d0], -R6 ;  /* 0x0000b4000e097a23 */ /* 0x004fc80000010806 */
[--C-:B------:R-:W-:Y:S01]  /*4460*/  FFMA.FTZ R0, R16, c[0x0][0x2d0], -R5.reuse ;  /* 0x0000b40010007a23 */ /* 0x100fe20000010805 */
[----:B------:R1:W2:Y:S08]  /*4470*/  MUFU.EX2 R161, R9 ;  /* 0x0000000900a17308 */ /* 0x0002b00000000800 */
[----:B------:R3:W-:Y:S01]  /*4480*/  MUFU.EX2 R234, R0 ;  /* 0x0000000000ea7308 */ /* 0x0007e20000000800 */
[----:B-1----:R-:W-:Y:S01]  /*4490*/  FFMA.FTZ R9, R15, c[0x0][0x2d0], -R5 ;  /* 0x0000b4000f097a23 */ /* 0x002fe20000010805 */
[----:B--2---:R-:W-:-:S06]  /*44a0*/  F2FP.BF16.PACK_AB R10, R161, R252 ;  /* 0x000000fca10a723e */ /* 0x004fcc00000010ff */
[----:B------:R1:W2:Y:S01]  /*44b0*/  MUFU.EX2 R179, R9 ;  /* 0x0000000900b37308 */ /* 0x0002a20000000800 */
[--C-:B---3--:R-:W-:Y:S02]  /*44c0*/  FFMA.FTZ R0, R17, c[0x0][0x2d0], -R5.reuse ;  /* 0x0000b40011007a23 */ /* 0x108fe40000010805 */
[----:B------:R-:W-:Y:S05]  /*44d0*/  LDSM.16.MT88.4 R16, [R231+0x100] ;  /* 0x00010000e710783b */ /* 0x000fea0000004200 */
[----:B------:R3:W-:Y:S01]  /*44e0*/  MUFU.EX2 R193, R0 ;  /* 0x0000000000c17308 */ /* 0x0007e20000000800 */
[----:B-1----:R-:W1:Y:S01]  /*44f0*/  SHFL.BFLY PT, R9, R8, 0x1, 0x1f ;  /* 0x0c201f0008097f89 */ /* 0x002e6200000e0000 */
[----:B---3--:R-:W-:-:S06]  /*4500*/  FFMA.FTZ R0, R24, c[0x0][0x2d0], -R5 ;  /* 0x0000b40018007a23 */ /* 0x008fcc0000010805 */
[----:B------:R3:W4:Y:S01]  /*4510*/  MUFU.EX2 R151, R0 ;  /* 0x0000000000977308 */ /* 0x0007220000000800 */
[----:B-1----:R-:W-:Y:S02]  /*4520*/  FMNMX.FTZ R136, R8, R9, !PT ;  /* 0x0000000908887209 */ /* 0x002fe40007810000 */
[----:B------:R-:W-:Y:S01]  /*4530*/  F2FP.BF16.PACK_AB R8, R177, R178 ;  /* 0x000000b2b108723e */ /* 0x000fe200000010ff */
[----:B---3--:R-:W-:Y:S01]  /*4540*/  FFMA.FTZ R0, R25, c[0x0][0x2d0], -R7 ;  /* 0x0000b40019007a23 */ /* 0x008fe20000010807 */
[C---:B------:R-:W-:Y:S01]  /*4550*/  FSETP.NEU.FTZ.AND P1, PT, R136.reuse, -INF , PT ;  /* 0xff8000008800780b */ /* 0x040fe20003f3d000 */
[----:B------:R-:W-:Y:S01]  /*4560*/  FMUL.FTZ R3, R136, c[0x0][0x2d0] ;  /* 0x0000b40088037a20 */ /* 0x000fe20000410000 */
[----:B--2---:R-:W-:Y:S01]  /*4570*/  F2FP.BF16.PACK_AB R9, R234, R179 ;  /* 0x000000b3ea09723e */ /* 0x004fe200000010ff */
[----:B------:R1:W2:Y:S01]  /*4580*/  MUFU.EX2 R227, R0 ;  /* 0x0000000000e37308 */ /* 0x0002a20000000800 */
[----:B----4-:R-:W-:-:S07]  /*4590*/  F2FP.BF16.PACK_AB R11, R151, R193 ;  /* 0x000000c1970b723e */ /* 0x010fce00000010ff */
[----:B------:R-:W-:Y:S01]  /*45a0*/  HMMA.16816.F32.BF16 R72, R8, R20, RZ ;  /* 0x000000140848723c */ /* 0x000fe200000418ff */
[----:B-1----:R-:W-:Y:S01]  /*45b0*/  FFMA.FTZ R0, R26, c[0x0][0x2d0], -R7 ;  /* 0x0000b4001a007a23 */ /* 0x002fe20000010807 */
[----:B--2---:R-:W-:-:S06]  /*45c0*/  F2FP.BF16.PACK_AB R12, R227, R232 ;  /* 0x000000e8e30c723e */ /* 0x004fcc00000010ff */
[C---:B------:R-:W-:Y:S01]  /*45d0*/  HMMA.16816.F32.BF16 R64, R8.reuse, R16, RZ ;  /* 0x000000100840723c */ /* 0x040fe200000418ff */
[----:B------:R1:W-:Y:S07]  /*45e0*/  MUFU.EX2 R196, R0 ;  /* 0x0000000000c47308 */ /* 0x0003ee0000000800 */
[C---:B------:R-:W-:Y:S08]  /*45f0*/  HMMA.16816.F32.BF16 R56, R8.reuse, R28, RZ ;  /* 0x0000001c0838723c */ /* 0x040ff000000418ff */
[----:B------:R-:W-:Y:S01]  /*4600*/  HMMA.16816.F32.BF16 R48, R8, R40, RZ ;  /* 0x000000280830723c */ /* 0x000fe200000418ff */
[----:B-1----:R-:W-:Y:S01]  /*4610*/  FSEL R0, R3, RZ, P1 ;  /* 0x000000ff03007208 */ /* 0x002fe20000800000 */
[----:B------:R-:W-:-:S02]  /*4620*/  FFMA.FTZ R3, R27, c[0x0][0x2d0], -R7 ;  /* 0x0000b4001b037a23 */ /* 0x000fc40000010807 */
[----:B------:R-:W1:Y:S02]  /*4630*/  LDSM.16.MT88.4 R24, [R228+0x900] ;  /* 0x00090000e418783b */ /* 0x000e640000004200 */
[----:B------:R2:W3:Y:S02]  /*4640*/  MUFU.EX2 R163, R3 ;  /* 0x0000000300a37308 */ /* 0x0004e40000000800 */
[C---:B------:R-:W-:Y:S08]  /*4650*/  HMMA.16816.F32.BF16 R68, R8.reuse, R22, RZ ;  /* 0x000000160844723c */ /* 0x040ff000000418ff */
[----:B------:R-:W-:Y:S01]  /*4660*/  HMMA.16816.F32.BF16 R60, R8, R18, RZ ;  /* 0x00000012083c723c */ /* 0x000fe200000418ff */
[----:B--2---:R-:W-:Y:S01]  /*4670*/  FFMA.FTZ R3, R32, c[0x0][0x2d0], -R0 ;  /* 0x0000b40020037a23 */ /* 0x004fe20000010800 */
[----:B---3--:R-:W-:-:S06]  /*4680*/  F2FP.BF16.PACK_AB R14, R163, R196 ;  /* 0x000000c4a30e723e */ /* 0x008fcc00000010ff */
[C---:B------:R-:W-:Y:S01]  /*4690*/  HMMA.16816.F32.BF16 R52, R8.reuse, R30, RZ ;  /* 0x0000001e0834723c */ /* 0x040fe200000418ff */
[----:B------:R2:W-:Y:S07]  /*46a0*/  MUFU.EX2 R223, R3 ;  /* 0x0000000300df7308 */ /* 0x0005ee0000000800 */
[----:B------:R-:W-:Y:S01]  /*46b0*/  HMMA.16816.F32.BF16 R44, R8, R42, RZ ;  /* 0x0000002a082c723c */ /* 0x000fe200000418ff */
[----:B--2---:R-:W-:-:S04]  /*46c0*/  FFMA.FTZ R3, R33, c[0x0][0x2d0], -R0 ;  /* 0x0000b40021037a23 */ /* 0x004fc80000010800 */
[----:B------:R2:W3:Y:S02]  /*46d0*/  MUFU.EX2 R220, R3 ;  /* 0x0000000300dc7308 */ /* 0x0004e40000000800 */
[----:B--2---:R-:W-:Y:S01]  /*46e0*/  FFMA.FTZ R3, R34, c[0x0][0x2d0], -R0 ;  /* 0x0000b40022037a23 */ /* 0x004fe20000010800 */
[----:B---3--:R-:W-:-:S05]  /*46f0*/  F2FP.BF16.PACK_AB R13, R220, R223 ;  /* 0x000000dfdc0d723e */ /* 0x008fca00000010ff */
[----:B------:R2:W-:Y:S02]  /*4700*/  MUFU.EX2 R222, R3 ;  /* 0x0000000300de7308 */ /* 0x0005e40000000800 */
[----:B--2---:R-:W-:Y:S02]  /*4710*/  FFMA.FTZ R3, R35, c[0x0][0x2d0], -R0 ;  /* 0x0000b40023037a23 */ /* 0x004fe40000010800 */
[----:B------:R-:W-:Y:S04]  /*4720*/  LDSM.16.MT88.4 R32, [R230+0x900] ;  /* 0x00090000e620783b */ /* 0x000fe80000004200 */
[----:B------:R2:W3:Y:S02]  /*4730*/  MUFU.EX2 R200, R3 ;  /* 0x0000000300c87308 */ /* 0x0004e40000000800 */
[----:B--2---:R-:W-:Y:S01]  /*4740*/  FFMA.FTZ R3, R36, c[0x0][0x2d0], -R6 ;  /* 0x0000b40024037a23 */ /* 0x004fe20000010806 */
[----:B---3--:R-:W-:-:S05]  /*4750*/  F2FP.BF16.PACK_AB R15, R200, R222 ;  /* 0x000000dec80f723e */ /* 0x008fca00000010ff */
[----:B------:R2:W-:Y:S02]  /*4760*/  MUFU.EX2 R4, R3 ;  /* 0x0000000300047308 */ /* 0x0005e40000000800 */
[C---:B------:R-:W-:Y:S08]  /*4770*/  HMMA.16816.F32.BF16 R84, R12.reuse, R20, RZ ;  /* 0x000000140c54723c */ /* 0x040ff000000418ff */
[----:B------:R-:W-:Y:S01]  /*4780*/  HMMA.16816.F32.BF16 R88, R12, R22, RZ ;  /* 0x000000160c58723c */ /* 0x000fe200000418ff */
[----:B------:R-:W3:Y:S01]  /*4790*/  LDSM.16.MT88.4 R20, [R229+0x900] ;  /* 0x00090000e514783b */ /* 0x000ee20000004200 */
[----:B--2---:R-:W-:-:S04]  /*47a0*/  FFMA.FTZ R3, R37, c[0x0][0x2d0], -R6 ;  /* 0x0000b40025037a23 */ /* 0x004fc80000010806 */
[----:B------:R2:W4:Y:S02]  /*47b0*/  MUFU.EX2 R198, R3 ;  /* 0x0000000300c67308 */ /* 0x0005240000000800 */
[C---:B------:R-:W-:Y:S08]  /*47c0*/  HMMA.16816.F32.BF16 R80, R12.reuse, R16, RZ ;  /* 0x000000100c50723c */ /* 0x040ff000000418ff */
[----:B------:R-:W-:Y:S01]  /*47d0*/  HMMA.16816.F32.BF16 R100, R12, R18, RZ ;  /* 0x000000120c64723c */ /* 0x000fe200000418ff */
[----:B--2---:R-:W-:Y:S01]  /*47e0*/  FFMA.FTZ R3, R38, c[0x0][0x2d0], -R6 ;  /* 0x0000b40026037a23 */ /* 0x004fe20000010806 */
[----:B----4-:R-:W-:-:S06]  /*47f0*/  F2FP.BF16.PACK_AB R8, R198, R4 ;  /* 0x00000004c608723e */ /* 0x010fcc00000010ff */
[C---:B------:R-:W-:Y:S01]  /*4800*/  HMMA.16816.F32.BF16 R16, R12.reuse, R40, RZ ;  /* 0x000000280c10723c */ /* 0x040fe200000418ff */
[----:B------:R2:W-:Y:S07]  /*4810*/  MUFU.EX2 R195, R3 ;  /* 0x0000000300c37308 */ /* 0x0005ee0000000800 */
[C---:B------:R-:W-:Y:S08]  /*4820*/  HMMA.16816.F32.BF16 R108, R12.reuse, R30, RZ ;  /* 0x0000001e0c6c723c */ /* 0x040ff000000418ff */
[----:B------:R-:W-:Y:S01]  /*4830*/  HMMA.16816.F32.BF16 R76, R12, R28, RZ ;  /* 0x0000001c0c4c723c */ /* 0x000fe200000418ff */
[----:B------:R-:W-:Y:S01]  /*4840*/  LDSM.16.MT88.4 R28, [R230+0x1100] ;  /* 0x00110000e61c783b */ /* 0x000fe20000004200 */
[----:B--2---:R-:W-:-:S03]  /*4850*/  FFMA.FTZ R3, R39, c[0x0][0x2d0], -R6 ;  /* 0x0000b40027037a23 */ /* 0x004fc60000010806 */
[----:B------:R-:W2:Y:S01]  /*4860*/  LDSM.16.MT88.4 R36, [R231+0x900] ;  /* 0x00090000e724783b */ /* 0x000ea20000004200 */
[----:B------:R4:W1:Y:S02]  /*4870*/  MUFU.EX2 R189, R3 ;  /* 0x0000000300bd7308 */ /* 0x0008640000000800 */
[----:B----4-:R-:W-:Y:S01]  /*4880*/  FFMA.FTZ R3, R92, c[0x0][0x2d0], -R5 ;  /* 0x0000b4005c037a23 */ /* 0x010fe20000010805 */
[----:B-1----:R-:W-:-:S05]  /*4890*/  F2FP.BF16.PACK_AB R10, R189, R195 ;  /* 0x000000c3bd0a723e */ /* 0x002fca00000010ff */
[----:B------:R1:W-:Y:S02]  /*48a0*/  MUFU.EX2 R206, R3 ;  /* 0x0000000300ce7308 */ /* 0x0003e40000000800 */
[----:B-1----:R-:W-:-:S06]  /*48b0*/  FFMA.FTZ R3, R93, c[0x0][0x2d0], -R5 ;  /* 0x0000b4005d037a23 */ /* 0x002fcc0000010805 */
        /* <DEDUP_REMOVED lines=9> */
[C---:B------:R-:W-:Y:S08]  /*4950*/  HMMA.16816.F32.BF16 R140, R8.reuse, R24, R72 ;  /* 0x00000018088c723c */ /* 0x040ff00000041848 */
[----:B---3--:R-:W-:Y:S01]  /*4960*/  HMMA.16816.F32.BF16 R92, R8, R20, R56 ;  /* 0x00000014085c723c */ /* 0x008fe20000041838 */
[----:B-1----:R-:W-:-:S04]  /*4970*/  FFMA.FTZ R3, R97, c[0x0][0x2d0], -R7 ;  /* 0x0000b40061037a23 */ /* 0x002fc80000010807 */
[----:B------:R1:W3:Y:S03]  /*4980*/  MUFU.EX2 R218, R3 ;  /* 0x0000000300da7308 */ /* 0x0002e60000000800 */
[C---:B------:R-:W-:Y:S08]  /*4990*/  HMMA.16816.F32.BF16 R72, R8.reuse, R32, R48 ;  /* 0x000000200848723c */ /* 0x040ff00000041830 */
[----:B------:R-:W-:Y:S01]  /*49a0*/  HMMA.16816.F32.BF16 R68, R8, R26, R68 ;  /* 0x0000001a0844723c */ /* 0x000fe20000041844 */
[----:B-1----:R-:W-:-:S07]  /*49b0*/  FFMA.FTZ R3, R104, c[0x0][0x2d0], -R7 ;  /* 0x0000b40068037a23 */ /* 0x002fce0000010807 */
[----:B------:R-:W-:Y:S01]  /*49c0*/  HMMA.16816.F32.BF16 R44, R8, R34, R44 ;  /* 0x00000022082c723c */ /* 0x000fe2000004182c */
[----:B------:R1:W-:Y:S07]  /*49d0*/  MUFU.EX2 R215, R3 ;  /* 0x0000000300d77308 */ /* 0x0003ee0000000800 */
[----:B------:R-:W-:Y:S01]  /*49e0*/  HMMA.16816.F32.BF16 R96, R12, R42, RZ ;  /* 0x0000002a0c60723c */ /* 0x000fe200000418ff */
[----:B------:R-:W-:Y:S01]  /*49f0*/  LDSM.16.MT88.4 R12, [R231+0x1100] ;  /* 0x00110000e70c783b */ /* 0x000fe20000004200 */
[----:B-1----:R-:W-:-:S06]  /*4a00*/  FFMA.FTZ R3, R105, c[0x0][0x2d0], -R7 ;  /* 0x0000b40069037a23 */ /* 0x002fcc0000010807 */
[C---:B--2---:R-:W-:Y:S01]  /*4a10*/  HMMA.16816.F32.BF16 R104, R8.reuse, R36, R64 ;  /* 0x000000240868723c */ /* 0x044fe20000041840 */
[----:B------:R1:W2:Y:S07]  /*4a20*/  MUFU.EX2 R217, R3 ;  /* 0x0000000300d97308 */ /* 0x0002ae0000000800 */
[C---:B------:R-:W-:Y:S08]  /*4a30*/  HMMA.16816.F32.BF16 R64, R8.reuse, R38, R60 ;  /* 0x000000260840723c */ /* 0x040ff0000004183c */
[----:B------:R-:W-:Y:S01]  /*4a40*/  HMMA.16816.F32.BF16 R60, R8, R22, R52 ;  /* 0x00000016083c723c */ /* 0x000fe20000041834 */
[----:B-1----:R-:W-:-:S02]  /*4a50*/  FFMA.FTZ R3, R112, c[0x0][0x2d0], -R0 ;  /* 0x0000b40070037a23 */ /* 0x002fc40000010800 */
[----:B------:R-:W-:Y:S02]  /*4a60*/  IMAD.MOV.U32 R112, RZ, RZ, R205 ;  /* 0x000000ffff707224 */ /* 0x000fe400078e00cd */
[----:B------:R1:W-:Y:S02]  /*4a70*/  MUFU.EX2 R205, R3 ;  /* 0x0000000300cd7308 */ /* 0x0003e40000000800 */
[----:B---3--:R-:W-:Y:S02]  /*4a80*/  F2FP.BF16.PACK_AB R8, R218, R219 ;  /* 0x000000dbda08723e */ /* 0x008fe400000010ff */
[----:B--2---:R-:W-:Y:S01]  /*4a90*/  F2FP.BF16.PACK_AB R10, R217, R215 ;  /* 0x000000d7d90a723e */ /* 0x004fe200000010ff */
[----:B-1----:R-:W-:Y:S02]  /*4aa0*/  FFMA.FTZ R3, R113, c[0x0][0x2d0], -R0 ;  /* 0x0000b40071037a23 */ /* 0x002fe40000010800 */
[----:B------:R-:W-:Y:S02]  /*4ab0*/  IMAD.MOV.U32 R113, RZ, RZ, R206 ;  /* 0x000000ffff717224 */ /* 0x000fe400078e00ce */
[----:B------:R1:W2:Y:S02]  /*4ac0*/  MUFU.EX2 R207, R3 ;  /* 0x0000000300cf7308 */ /* 0x0002a40000000800 */
[----:B-1----:R-:W-:Y:S01]  /*4ad0*/  FFMA.FTZ R3, R114, c[0x0][0x2d0], -R0 ;  /* 0x0000b40072037a23 */ /* 0x002fe20000010800 */
[----:B--2---:R-:W-:Y:S01]  /*4ae0*/  F2FP.BF16.PACK_AB R9, R207, R205 ;  /* 0x000000cdcf09723e */ /* 0x004fe200000010ff */
[----:B------:R-:W-:-:S04]  /*4af0*/  IMAD.MOV.U32 R114, RZ, RZ, R204 ;  /* 0x000000ffff727224 */ /* 0x000fc800078e00cc */
[----:B------:R1:W-:Y:S02]  /*4b00*/  MUFU.EX2 R208, R3 ;  /* 0x0000000300d07308 */ /* 0x0003e40000000800 */
[----:B-1----:R-:W-:Y:S02]  /*4b10*/  FFMA.FTZ R3, R115, c[0x0][0x2d0], -R0 ;  /* 0x0000b40073037a23 */ /* 0x002fe40000010800 */
[----:B------:R-:W-:-:S04]  /*4b20*/  IMAD.MOV.U32 R115, RZ, RZ, R203 ;  /* 0x000000ffff737224 */ /* 0x000fc800078e00cb */
[----:B------:R1:W2:Y:S02]  /*4b30*/  MUFU.EX2 R206, R3 ;  /* 0x0000000300ce7308 */ /* 0x0002a40000000800 */
[----:B-1----:R-:W-:Y:S01]  /*4b40*/  FFMA.FTZ R3, R116, c[0x0][0x2d0], -R7 ;  /* 0x0000b40074037a23 */ /* 0x002fe20000010807 */
[----:B--2---:R-:W-:Y:S01]  /*4b50*/  F2FP.BF16.PACK_AB R11, R206, R208 ;  /* 0x000000d0ce0b723e */ /* 0x004fe200000010ff */
[----:B------:R-:W-:-:S04]  /*4b60*/  IMAD.MOV.U32 R116, RZ, RZ, R202 ;  /* 0x000000ffff747224 */ /* 0x000fc800078e00ca */
[----:B------:R1:W-:Y:S02]  /*4b70*/  MUFU.EX2 R251, R3 ;  /* 0x0000000300fb7308 */ /* 0x0003e40000000800 */
[C---:B------:R-:W-:Y:S08]  /*4b80*/  HMMA.16816.F32.BF16 R52, R8.reuse, R36, R80 ;  /* 0x000000240834723c */ /* 0x040ff00000041850 */
[----:B------:R-:W-:Y:S01]  /*4b90*/  HMMA.16816.F32.BF16 R36, R8, R38, R100 ;  /* 0x000000260824723c */ /* 0x000fe20000041864 */
[----:B-1----:R-:W-:Y:S01]  /*4ba0*/  FFMA.FTZ R3, R117, c[0x0][0x2d0], -R6 ;  /* 0x0000b40075037a23 */ /* 0x002fe20000010806 */
[----:B------:R-:W-:-:S05]  /*4bb0*/  MOV R117, R201 ;  /* 0x000000c900757202 */ /* 0x000fca0000000f00 */
[----:B------:R-:W-:Y:S01]  /*4bc0*/  IMAD.MOV.U32 R102, RZ, RZ, R116 ;  /* 0x000000ffff667224 */ /* 0x000fe200078e0074 */
[----:B------:R1:W-:Y:S01]  /*4bd0*/  MUFU.EX2 R203, R3 ;  /* 0x0000000300cb7308 */ /* 0x0003e20000000800 */
[C---:B------:R-:W-:Y:S01]  /*4be0*/  HMMA.16816.F32.BF16 R48, R8.reuse, R24, R84 ;  /* 0x000000180830723c */ /* 0x040fe20000041854 */
[----:B------:R-:W-:Y:S01]  /*4bf0*/  IMAD.MOV.U32 R103, RZ, RZ, R117 ;  /* 0x000000ffff677224 */ /* 0x000fe200078e0075 */
[----:B------:R-:W-:Y:S01]  /*4c00*/  MOV R116, R252 ;  /* 0x000000fc00747202 */ /* 0x000fe20000000f00 */
[----:B------:R-:W-:Y:S02]  /*4c10*/  IMAD.MOV.U32 R117, RZ, RZ, R195 ;  /* 0x000000ffff757224 */ /* 0x000fe400078e00c3 */
[----:B------:R-:W-:Y:S01]  /*4c20*/  IMAD.MOV.U32 R101, RZ, RZ, R112 ;  /* 0x000000ffff657224 */ /* 0x000fe200078e0070 */
[----:B------:R-:W-:Y:S01]  /*4c30*/  MOV R112, R190 ;  /* 0x000000be00707202 */ /* 0x000fe20000000f00 */
[----:B------:R-:W-:Y:S01]  /*4c40*/  IMAD.MOV.U32 R100, RZ, RZ, R115 ;  /* 0x000000ffff647224 */ /* 0x000fe200078e0073 */
[----:B------:R-:W-:Y:S01]  /*4c50*/  HMMA.16816.F32.BF16 R84, R8, R32, R16 ;  /* 0x000000200854723c */ /* 0x000fe20000041810 */
[----:B------:R-:W2:Y:S01]  /*4c60*/  LDSM.16.MT88.4 R16, [R228+0x1100] ;  /* 0x00110000e410783b */ /* 0x000ea20000004200 */
[----:B-1----:R-:W-:-:S06]  /*4c70*/  FFMA.FTZ R3, R118, c[0x0][0x2d0], -R6 ;  /* 0x0000b40076037a23 */ /* 0x002fcc0000010806 */
[C---:B------:R-:W-:Y:S01]  /*4c80*/  HMMA.16816.F32.BF16 R40, R8.reuse, R26, R88 ;  /* 0x0000001a0828723c */ /* 0x040fe20000041858 */
[----:B------:R-:W-:Y:S01]  /*4c90*/  IMAD.MOV.U32 R118, RZ, RZ, R200 ;  /* 0x000000ffff767224 */ /* 0x000fe200078e00c8 */
[----:B------:R-:W1:Y:S01]  /*4ca0*/  LDSM.16.MT88.4 R24, [R229+0x1100] ;  /* 0x00110000e518783b */ /* 0x000e620000004200 */
[----:B------:R3:W4:Y:S05]  /*4cb0*/  MUFU.EX2 R204, R3 ;  /* 0x0000000300cc7308 */ /* 0x00072a0000000800 */
[C---:B------:R-:W-:Y:S07]  /*4cc0*/  HMMA.16816.F32.BF16 R56, R8.reuse, R22, R108 ;  /* 0x000000160838723c */ /* 0x040fee000004186c */
[----:B------:R-:W-:Y:S01]  /*4cd0*/  IMAD.MOV.U32 R111, RZ, RZ, R192 ;  /* 0x000000ffff6f7224 */ /* 0x000fe200078e00c0 */
[----:B------:R-:W-:Y:S01]  /*4ce0*/  HMMA.16816.F32.BF16 R76, R8, R20, R76 ;  /* 0x00000014084c723c */ /* 0x000fe2000004184c */
[----:B------:R-:W-:-:S02]  /*4cf0*/  IMAD.MOV.U32 R110, RZ, RZ, R189 ;  /* 0x000000ffff6e7224 */ /* 0x000fc400078e00bd */
[----:B---3--:R-:W-:Y:S02]  /*4d00*/  FFMA.FTZ R3, R119, c[0x0][0x2d0], -R6 ;  /* 0x0000b40077037a23 */ /* 0x008fe40000010806 */
[----:B------:R-:W-:Y:S02]  /*4d10*/  IMAD.MOV.U32 R119, RZ, RZ, R199 ;  /* 0x000000ffff777224 */ /* 0x000fe400078e00c7 */
[----:B------:R3:W-:Y:S01]  /*4d20*/  MUFU.EX2 R202, R3 ;  /* 0x0000000300ca7308 */ /* 0x0007e20000000800 */
[----:B------:R-:W-:Y:S01]  /*4d30*/  IMAD.MOV.U32 R109, RZ, RZ, R188 ;  /* 0x000000ffff6d7224 */ /* 0x000fe200078e00bc */
[----:B------:R-:W-:Y:S07]  /*4d40*/  HMMA.16816.F32.BF16 R32, R8, R34, R96 ;  /* 0x000000220820723c */ /* 0x000fee0000041860 */
[----:B----4-:R-:W-:Y:S01]  /*4d50*/  F2FP.BF16.PACK_AB R8, R204, R203 ;  /* 0x000000cbcc08723e */ /* 0x010fe200000010ff */
[----:B------:R-:W-:-:S02]  /*4d60*/  IMAD.MOV.U32 R96, RZ, RZ, R100 ;  /* 0x000000ffff607224 */ /* 0x000fc400078e0064 */
[----:B------:R-:W-:Y:S02]  /*4d70*/  IMAD.MOV.U32 R99, RZ, RZ, R161 ;  /* 0x000000ffff637224 */ /* 0x000fe400078e00a1 */
[----:B------:R-:W-:Y:S02]  /*4d80*/  IMAD.MOV.U32 R98, RZ, RZ, R103 ;  /* 0x000000ffff627224 */ /* 0x000fe400078e0067 */
[----:B---3--:R-:W-:Y:S02]  /*4d90*/  FFMA.FTZ R3, R120, c[0x0][0x2d0], -R6 ;  /* 0x0000b40078037a23 */ /* 0x008fe40000010806 */
[----:B------:R-:W-:Y:S02]  /*4da0*/  IMAD.MOV.U32 R120, RZ, RZ, R197 ;  /* 0x000000ffff787224 */ /* 0x000fe400078e00c5 */
[----:B------:R3:W4:Y:S01]  /*4db0*/  MUFU.EX2 R201, R3 ;  /* 0x0000000300c97308 */ /* 0x0007220000000800 */
[----:B------:R-:W-:Y:S02]  /*4dc0*/  IMAD.MOV.U32 R103, RZ, RZ, R167 ;  /* 0x000000ffff677224 */ /* 0x000fe400078e00a7 */
[----:B------:R-:W-:-:S02]  /*4dd0*/  IMAD.MOV.U32 R97, RZ, RZ, R176 ;  /* 0x000000ffff617224 */ /* 0x000fc400078e00b0 */
[--C-:B---3--:R-:W-:Y:S01]  /*4de0*/  FFMA.FTZ R3, R121, c[0x0][0x2d0], -R5.reuse ;  /* 0x0000b40079037a23 */ /* 0x108fe20000010805 */
[----:B----4-:R-:W-:Y:S01]  /*4df0*/  F2FP.BF16.PACK_AB R10, R201, R202 ;  /* 0x000000cac90a723e */ /* 0x010fe200000010ff */
[----:B------:R-:W-:Y:S02]  /*4e00*/  IMAD.MOV.U32 R121, RZ, RZ, R198 ;  /* 0x000000ffff797224 */ /* 0x000fe400078e00c6 */
[----:B------:R3:W-:Y:S02]  /*4e10*/  MUFU.EX2 R200, R3 ;  /* 0x0000000300c87308 */ /* 0x0007e40000000800 */
[----:B---3--:R-:W-:Y:S02]  /*4e20*/  FFMA.FTZ R3, R122, c[0x0][0x2d0], -R5 ;  /* 0x0000b4007a037a23 */ /* 0x008fe40000010805 */
[----:B------:R-:W-:-:S04]  /*4e30*/  IMAD.MOV.U32 R122, RZ, RZ, R113 ;  /* 0x000000ffff7a7224 */ /* 0x000fc800078e0071 */
[----:B------:R3:W4:Y:S01]  /*4e40*/  MUFU.EX2 R199, R3 ;  /* 0x0000000300c77308 */ /* 0x0007220000000800 */
[----:B------:R-:W-:Y:S02]  /*4e50*/  IMAD.MOV.U32 R113, RZ, RZ, R191 ;  /* 0x000000ffff717224 */ /* 0x000fe400078e00bf */
[----:B---3--:R-:W-:Y:S01]  /*4e60*/  FFMA.FTZ R3, R123, c[0x0][0x2d0], -R5 ;  /* 0x0000b4007b037a23 */ /* 0x008fe20000010805 */
[----:B------:R-:W-:Y:S01]  /*4e70*/  MOV R123, R118 ;  /* 0x00000076007b7202 */ /* 0x000fe20000000f00 */
[----:B------:R-:W-:Y:S01]  /*4e80*/  IMAD.MOV.U32 R118, RZ, RZ, R194 ;  /* 0x000000ffff767224 */ /* 0x000fe200078e00c2 */
[----:B----4-:R-:W-:Y:S02]  /*4e90*/  F2FP.BF16.PACK_AB R9, R199, R200 ;  /* 0x000000c8c709723e */ /* 0x010fe400000010ff */
[----:B------:R3:W-:Y:S01]  /*4ea0*/  MUFU.EX2 R198, R3 ;  /* 0x0000000300c67308 */ /* 0x0007e20000000800 */
[----:B------:R-:W-:Y:S02]  /*4eb0*/  IMAD.MOV.U32 R100, RZ, RZ, R123 ;  /* 0x000000ffff647224 */ /* 0x000fe400078e007b */
[----:B------:R-:W-:-:S02]  /*4ec0*/  IMAD.MOV.U32 R123, RZ, RZ, R162 ;  /* 0x000000ffff7b7224 */ /* 0x000fc400078e00a2 */
[----:B---3--:R-:W-:Y:S02]  /*4ed0*/  FFMA.FTZ R3, R124, c[0x0][0x2d0], -R5 ;  /* 0x0000b4007c037a23 */ /* 0x008fe40000010805 */
[----:B------:R-:W-:Y:S02]  /*4ee0*/  IMAD.MOV.U32 R124, RZ, RZ, R114 ;  /* 0x000000ffff7c7224 */ /* 0x000fe400078e0072 */
[----:B------:R3:W4:Y:S02]  /*4ef0*/  MUFU.EX2 R197, R3 ;  /* 0x0000000300c57308 */ /* 0x0007240000000800 */
[----:B---3--:R-:W-:Y:S01]  /*4f00*/  FFMA.FTZ R3, R126, c[0x0][0x2d0], -R7 ;  /* 0x0000b4007e037a23 */ /* 0x008fe20000010807 */
[----:B----4-:R-:W-:Y:S01]  /*4f10*/  F2FP.BF16.PACK_AB R11, R197, R198 ;  /* 0x000000c6c50b723e */ /* 0x010fe200000010ff */
[----:B------:R-:W-:-:S04]  /*4f20*/  IMAD.MOV.U32 R126, RZ, RZ, R196 ;  /* 0x000000ffff7e7224 */ /* 0x000fc800078e00c4 */
[----:B------:R3:W4:Y:S02]  /*4f30*/  MUFU.EX2 R196, R3 ;  /* 0x0000000300c47308 */ /* 0x0007240000000800 */
[C---:B--2---:R-:W-:Y:S08]  /*4f40*/  HMMA.16816.F32.BF16 R80, R8.reuse, R18, R68 ;  /* 0x000000120850723c */ /* 0x044ff00000041844 */
[----:B------:R-:W-:Y:S01]  /*4f50*/  HMMA.16816.F32.BF16 R68, R8, R14, R64 ;  /* 0x0000000e0844723c */ /* 0x000fe20000041840 */
[----:B---3--:R-:W-:-:S02]  /*4f60*/  FFMA.FTZ R3, R125, c[0x0][0x2d0], -R7 ;  /* 0x0000b4007d037a23 */ /* 0x008fc40000010807 */
[----:B------:R-:W-:Y:S02]  /*4f70*/  IMAD.MOV.U32 R125, RZ, RZ, R119 ;  /* 0x000000ffff7d7224 */ /* 0x000fe400078e0077 */
[----:B------:R2:W-:Y:S01]  /*4f80*/  MUFU.EX2 R195, R3 ;  /* 0x0000000300c37308 */ /* 0x0005e20000000800 */
[----:B------:R-:W-:Y:S02]  /*4f90*/  IMAD.MOV.U32 R119, RZ, RZ, R193 ;  /* 0x000000ffff777224 */ /* 0x000fe400078e00c1 */
[C---:B-1----:R-:W-:Y:S08]  /*4fa0*/  HMMA.16816.F32.BF16 R64, R8.reuse, R26, R60 ;  /* 0x0000001a0840723c */ /* 0x042ff0000004183c */
[----:B------:R-:W-:Y:S01]  /*4fb0*/  HMMA.16816.F32.BF16 R140, R8, R16, R140 ;  /* 0x00000010088c723c */ /* 0x000fe2000004188c */
[----:B--2---:R-:W-:-:S07]  /*4fc0*/  FFMA.FTZ R3, R127, c[0x0][0x2d0], -R7 ;  /* 0x0000b4007f037a23 */ /* 0x004fce0000010807 */
[----:B------:R-:W-:Y:S01]  /*4fd0*/  HMMA.16816.F32.BF16 R104, R8, R12, R104 ;  /* 0x0000000c0868723c */ /* 0x000fe20000041868 */
[----:B------:R-:W-:Y:S01]  /*4fe0*/  IMAD.MOV.U32 R127, RZ, RZ, R102 ;  /* 0x000000ffff7f7224 */ /* 0x000fe200078e0066 */
[----:B------:R1:W2:Y:S01]  /*4ff0*/  MUFU.EX2 R194, R3 ;  /* 0x0000000300c27308 */ /* 0x0002a20000000800 */
[----:B------:R-:W-:-:S05]  /*5000*/  MOV R102, R163 ;  /* 0x000000a300667202 */ /* 0x000fca0000000f00 */
[C---:B------:R-:W-:Y:S08]  /*5010*/  HMMA.16816.F32.BF16 R92, R8.reuse, R24, R92 ;  /* 0x00000018085c723c */ /* 0x040ff0000004185c */
[----:B------:R-:W-:Y:S01]  /*5020*/  HMMA.16816.F32.BF16 R88, R8, R28, R72 ;  /* 0x0000001c0858723c */ /* 0x000fe20000041848 */
[----:B-1----:R-:W-:Y:S02]  /*5030*/  FFMA.FTZ R3, R128, c[0x0][0x2d0], -R7 ;  /* 0x0000b40080037a23 */ /* 0x002fe40000010807 */
[----:B------:R-:W-:-:S02]  /*5040*/  IMAD.MOV.U32 R128, RZ, RZ, R110 ;  /* 0x000000ffff807224 */ /* 0x000fc400078e006e */
[----:B------:R1:W-:Y:S03]  /*5050*/  MUFU.EX2 R193, R3 ;  /* 0x0000000300c17308 */ /* 0x0003e60000000800 */
[----:B------:R-:W-:Y:S07]  /*5060*/  HMMA.16816.F32.BF16 R60, R8, R30, R44 ;  /* 0x0000001e083c723c */ /* 0x000fee000004182c */
[----:B----4-:R-:W-:-:S02]  /*5070*/  F2FP.BF16.PACK_AB R8, R196, R251 ;  /* 0x000000fbc408723e */ /* 0x010fc400000010ff */
[----:B--2---:R-:W-:Y:S01]  /*5080*/  F2FP.BF16.PACK_AB R10, R194, R195 ;  /* 0x000000c3c20a723e */ /* 0x004fe200000010ff */
[----:B-1----:R-:W-:Y:S02]  /*5090*/  FFMA.FTZ R3, R129, c[0x0][0x2d0], -R0 ;  /* 0x0000b40081037a23 */ /* 0x002fe40000010800 */
[----:B------:R-:W-:Y:S02]  /*50a0*/  IMAD.MOV.U32 R129, RZ, RZ, R112 ;  /* 0x000000ffff817224 */ /* 0x000fe400078e0070 */
[----:B------:R1:W-:Y:S02]  /*50b0*/  MUFU.EX2 R252, R3 ;  /* 0x0000000300fc7308 */ /* 0x0003e40000000800 */
[----:B-1----:R-:W-:Y:S02]  /*50c0*/  FFMA.FTZ R3, R130, c[0x0][0x2d0], -R0 ;  /* 0x0000b40082037a23 */ /* 0x002fe40000010800 */
[----:B------:R-:W-:-:S04]  /*50d0*/  IMAD.MOV.U32 R130, RZ, RZ, R102 ;  /* 0x000000ffff827224 */ /* 0x000fc800078e0066 */
[----:B------:R1:W2:Y:S01]  /*50e0*/  MUFU.EX2 R192, R3 ;  /* 0x0000000300c07308 */ /* 0x0002a20000000800 */
[----:B------:R-:W-:Y:S02]  /*50f0*/  IMAD.MOV.U32 R102, RZ, RZ, R123 ;  /* 0x000000ffff667224 */ /* 0x000fe400078e007b */
[----:B------:R-:W-:Y:S02]  /*5100*/  IMAD.MOV.U32 R123, RZ, RZ, R179 ;  /* 0x000000ffff7b7224 */ /* 0x000fe400078e00b3 */
[----:B-1----:R-:W-:Y:S01]  /*5110*/  FFMA.FTZ R3, R131, c[0x0][0x2d0], -R0 ;  /* 0x0000b40083037a23 */ /* 0x002fe20000010800 */
[----:B--2---:R-:W-:Y:S01]  /*5120*/  F2FP.BF16.PACK_AB R9, R192, R252 ;  /* 0x000000fcc009723e */ /* 0x004fe200000010ff */
[----:B------:R-:W-:Y:S01]  /*5130*/  IMAD.MOV.U32 R131, RZ, RZ, R100 ;  /* 0x000000ffff837224 */ /* 0x000fe200078e0064 */
[----:B------:R-:W-:Y:S01]  /*5140*/  MOV R100, R178 ;  /* 0x000000b200647202 */ /* 0x000fe20000000f00 */
[----:B------:R1:W-:Y:S02]  /*5150*/  MUFU.EX2 R191, R3 ;  /* 0x0000000300bf7308 */ /* 0x0003e40000000800 */
[----:B-1----:R-:W-:-:S06]  /*5160*/  FFMA.FTZ R3, R134, c[0x0][0x2d0], -R0 ;  /* 0x0000b40086037a23 */ /* 0x002fcc0000010800 */
[----:B------:R1:W2:Y:S02]  /*5170*/  MUFU.EX2 R189, R3 ;  /* 0x0000000300bd7308 */ /* 0x0002a40000000800 */
[----:B-1----:R-:W-:Y:S01]  /*5180*/  FFMA.FTZ R3, R133, c[0x0][0x2d0], -R7 ;  /* 0x0000b40085037a23 */ /* 0x002fe20000010807 */
[----:B--2---:R-:W-:-:S05]  /*5190*/  F2FP.BF16.PACK_AB R11, R189, R191 ;  /* 0x000000bfbd0b723e */ /* 0x004fca00000010ff */
[----:B------:R1:W-:Y:S02]  /*51a0*/  MUFU.EX2 R190, R3 ;  /* 0x0000000300be7308 */ /* 0x0003e40000000800 */
[C---:B------:R-:W-:Y:S07]  /*51b0*/  HMMA.16816.F32.BF16 R20, R8.reuse, R12, R52 ;  /* 0x0000000c0814723c */ /* 0x040fee0000041834 */
[----:B------:R-:W-:Y:S01]  /*51c0*/  IMAD.MOV.U32 R55, RZ, RZ, R165 ;  /* 0x000000ffff377224 */ /* 0x000fe200078e00a5 */
[----:B------:R-:W-:Y:S01]  /*51d0*/  HMMA.16816.F32.BF16 R36, R8, R14, R36 ;  /* 0x0000000e0824723c */ /* 0x000fe20000041824 */
[----:B------:R-:W-:Y:S01]  /*51e0*/  LDSM.16.MT88.4 R12, [R231+0x1900] ;  /* 0x00190000e70c783b */ /* 0x000fe20000004200 */
[----:B-1----:R-:W-:-:S04]  /*51f0*/  FFMA.FTZ R3, R132, c[0x0][0x2d0], -R7 ;  /* 0x0000b40084037a23 */ /* 0x002fc80000010807 */
[----:B------:R1:W-:Y:S02]  /*5200*/  MUFU.EX2 R188, R3 ;  /* 0x0000000300bc7308 */ /* 0x0003e40000000800 */
[C---:B------:R-:W-:Y:S08]  /*5210*/  HMMA.16816.F32.BF16 R44, R8.reuse, R18, R40 ;  /* 0x00000012082c723c */ /* 0x040ff00000041828 */
[----:B------:R-:W-:Y:S01]  /*5220*/  HMMA.16816.F32.BF16 R48, R8, R16, R48 ;  /* 0x000000100830723c */ /* 0x000fe20000041830 */
[----:B------:R-:W2:Y:S01]  /*5230*/  LDSM.16.MT88.4 R16, [R228+0x1900] ;  /* 0x00190000e410783b */ /* 0x000ea20000004200 */
[----:B-1----:R-:W-:-:S06]  /*5240*/  FFMA.FTZ R3, R138, c[0x0][0x2d0], -R6 ;  /* 0x0000b4008a037a23 */ /* 0x002fcc0000010806 */
[C---:B------:R-:W-:Y:S01]  /*5250*/  HMMA.16816.F32.BF16 R40, R8.reuse, R24, R76 ;  /* 0x000000180828723c */ /* 0x040fe2000004184c */
[----:B------:R1:W-:Y:S07]  /*5260*/  MUFU.EX2 R138, R3 ;  /* 0x00000003008a7308 */ /* 0x0003ee0000000800 */
[C---:B------:R-:W-:Y:S01]  /*5270*/  HMMA.16816.F32.BF16 R56, R8.reuse, R26, R56 ;  /* 0x0000001a0838723c */ /* 0x040fe20000041838 */
[----:B------:R-:W-:Y:S07]  /*5280*/  LDSM.16.MT88.4 R24, [R229+0x1900] ;  /* 0x00190000e518783b */ /* 0x000fee0000004200 */
[----:B------:R-:W-:Y:S01]  /*5290*/  HMMA.16816.F32.BF16 R84, R8, R28, R84 ;  /* 0x0000001c0854723c */ /* 0x000fe20000041854 */
[----:B-1----:R-:W-:-:S02]  /*52a0*/  FFMA.FTZ R3, R156, c[0x0][0x2d0], -R6 ;  /* 0x0000b4009c037a23 */ /* 0x002fc40000010806 */
[----:B------:R-:W-:Y:S02]  /*52b0*/  IMAD.MOV.U32 R156, RZ, RZ, R151 ;  /* 0x000000ffff9c7224 */ /* 0x000fe400078e0097 */
[----:B------:R1:W3:Y:S03]  /*52c0*/  MUFU.EX2 R134, R3 ;  /* 0x0000000300867308 */ /* 0x0002e60000000800 */
[----:B------:R-:W-:Y:S01]  /*52d0*/  HMMA.16816.F32.BF16 R72, R8, R30, R32 ;  /* 0x0000001e0848723c */ /* 0x000fe20000041820 */
[----:B------:R-:W4:Y:S04]  /*52e0*/  LDSM.16.MT88.4 R32, [R230+0x1900] ;  /* 0x00190000e620783b */ /* 0x000f280000004200 */
[----:B------:R-:W-:Y:S01]  /*52f0*/  LDSM.16.MT88.4 R28, [R230+0x2100] ;  /* 0x00210000e61c783b */ /* 0x000fe20000004200 */
[----:B-1----:R-:W-:Y:S01]  /*5300*/  FFMA.FTZ R3, R152, c[0x0][0x2d0], -R6 ;  /* 0x0000b40098037a23 */ /* 0x002fe20000010806 */
[----:B---3--:R-:W-:-:S02]  /*5310*/  F2FP.BF16.PACK_AB R8, R134, R138 ;  /* 0x0000008a8608723e */ /* 0x008fc400000010ff */
[----:B------:R-:W-:Y:S01]  /*5320*/  MOV R152, R166 ;  /* 0x000000a600987202 */ /* 0x000fe20000000f00 */
[----:B------:R1:W-:Y:S02]  /*5330*/  MUFU.EX2 R133, R3 ;  /* 0x0000000300857308 */ /* 0x0003e40000000800 */
[----:B-1----:R-:W-:Y:S02]  /*5340*/  FFMA.FTZ R3, R153, c[0x0][0x2d0], -R6 ;  /* 0x0000b40099037a23 */ /* 0x002fe40000010806 */
[----:B------:R-:W-:-:S04]  /*5350*/  IMAD.MOV.U32 R153, RZ, RZ, R96 ;  /* 0x000000ffff997224 */ /* 0x000fc800078e0060 */
[----:B------:R1:W3:Y:S02]  /*5360*/  MUFU.EX2 R132, R3 ;  /* 0x0000000300847308 */ /* 0x0002e40000000800 */
[----:B-1----:R-:W-:Y:S01]  /*5370*/  FFMA.FTZ R3, R157, c[0x0][0x2d0], -R5 ;  /* 0x0000b4009d037a23 */ /* 0x002fe20000010805 */
[----:B---3--:R-:W-:Y:S01]  /*5380*/  F2FP.BF16.PACK_AB R10, R132, R133 ;  /* 0x00000085840a723e */ /* 0x008fe200000010ff */
[----:B------:R-:W-:-:S04]  /*5390*/  IMAD.MOV.U32 R157, RZ, RZ, R127 ;  /* 0x000000ffff9d7224 */ /* 0x000fc800078e007f */
        /* <DEDUP_REMOVED lines=8> */
[----:B-1----:R-:W-:Y:S01]  /*5420*/  FFMA.FTZ R3, R155, c[0x0][0x2d0], -R5 ;  /* 0x0000b4009b037a23 */ /* 0x002fe20000010805 */
[----:B------:R-:W-:-:S05]  /*5430*/  MOV R155, R113 ;  /* 0x00000071009b7202 */ /* 0x000fca0000000f00 */
[----:B------:R1:W3:Y:S02]  /*5440*/  MUFU.EX2 R113, R3 ;  /* 0x0000000300717308 */ /* 0x0002e40000000800 */
[----:B-1----:R-:W-:Y:S01]  /*5450*/  FFMA.FTZ R3, R159, c[0x0][0x2d0], -R7 ;  /* 0x0000b4009f037a23 */ /* 0x002fe20000010807 */
[----:B---3--:R-:W-:Y:S01]  /*5460*/  F2FP.BF16.PACK_AB R11, R113, R112 ;  /* 0x00000070710b723e */ /* 0x008fe200000010ff */
[----:B------:R-:W-:-:S04]  /*5470*/  IMAD.MOV.U32 R159, RZ, RZ, R111 ;  /* 0x000000ffff9f7224 */ /* 0x000fc800078e006f */
[----:B------:R1:W-:Y:S02]  /*5480*/  MUFU.EX2 R111, R3 ;  /* 0x00000003006f7308 */ /* 0x0003e40000000800 */
[C---:B--2---:R-:W-:Y:S08]  /*5490*/  HMMA.16816.F32.BF16 R140, R8.reuse, R16, R140 ;  /* 0x00000010088c723c */ /* 0x044ff0000004188c */
[----:B----4-:R-:W-:Y:S01]  /*54a0*/  HMMA.16816.F32.BF16 R76, R8, R32, R88 ;  /* 0x00000020084c723c */ /* 0x010fe20000041858 */
[----:B-1----:R-:W-:-:S04]  /*54b0*/  FFMA.FTZ R3, R148, c[0x0][0x2d0], -R7 ;  /* 0x0000b40094037a23 */ /* 0x002fc80000010807 */
[----:B------:R1:W-:Y:S02]  /*54c0*/  MUFU.EX2 R110, R3 ;  /* 0x00000003006e7308 */ /* 0x0003e40000000800 */
[----:B-1----:R-:W-:-:S06]  /*54d0*/  FFMA.FTZ R3, R150, c[0x0][0x2d0], -R7 ;  /* 0x0000b40096037a23 */ /* 0x002fcc0000010807 */
[----:B------:R1:W-:Y:S02]  /*54e0*/  MUFU.EX2 R109, R3 ;  /* 0x00000003006d7308 */ /* 0x0003e40000000800 */
[----:B-1----:R-:W-:Y:S02]  /*54f0*/  FFMA.FTZ R3, R149, c[0x0][0x2d0], -R7 ;  /* 0x0000b40095037a23 */ /* 0x002fe40000010807 */
[C---:B------:R-:W-:Y:S04]  /*5500*/  HMMA.16816.F32.BF16 R148, R8.reuse, R18, R80 ;  /* 0x000000120894723c */ /* 0x040fe80000041850 */
[----:B------:R1:W-:Y:S04]  /*5510*/  MUFU.EX2 R108, R3 ;  /* 0x00000003006c7308 */ /* 0x0003e80000000800 */
[----:B------:R-:W-:Y:S01]  /*5520*/  HMMA.16816.F32.BF16 R80, R8, R26, R64 ;  /* 0x0000001a0850723c */ /* 0x000fe20000041840 */
[----:B-1----:R-:W-:-:S07]  /*5530*/  FFMA.FTZ R3, R160, c[0x0][0x2d0], -R0 ;  /* 0x0000b400a0037a23 */ /* 0x002fce0000010800 */
[----:B------:R-:W-:Y:S01]  /*5540*/  HMMA.16816.F32.BF16 R160, R8, R12, R104 ;  /* 0x0000000c08a0723c */ /* 0x000fe20000041868 */
[----:B------:R1:W-:Y:S02]  /*5550*/  MUFU.EX2 R106, R3 ;  /* 0x00000003006a7308 */ /* 0x0003e40000000800 */
[----:B-1----:R-:W-:-:S05]  /*5560*/  FFMA.FTZ R3, R164, c[0x0][0x2d0], -R0 ;  /* 0x0000b400a4037a23 */ /* 0x002fca0000010800 */
[C---:B------:R-:W-:Y:S01]  /*5570*/  HMMA.16816.F32.BF16 R164, R8.reuse, R14, R68 ;  /* 0x0000000e08a4723c */ /* 0x040fe20000041844 */
[----:B------:R1:W2:Y:S07]  /*5580*/  MUFU.EX2 R105, R3 ;  /* 0x0000000300697308 */ /* 0x0002ae0000000800 */
[----:B------:R-:W-:Y:S01]  /*5590*/  HMMA.16816.F32.BF16 R68, R8, R34, R60 ;  /* 0x000000220844723c */ /* 0x000fe2000004183c */
[----:B-1----:R-:W-:Y:S02]  /*55a0*/  FFMA.FTZ R3, R169, c[0x0][0x2d0], -R0 ;  /* 0x0000b400a9037a23 */ /* 0x002fe40000010800 */
[----:B------:R-:W-:-:S02]  /*55b0*/  IMAD.MOV.U32 R169, RZ, RZ, R98 ;  /* 0x000000ffffa97224 */ /* 0x000fc400078e0062 */
[----:B------:R1:W-:Y:S01]  /*55c0*/  MUFU.EX2 R104, R3 ;  /* 0x0000000300687308 */ /* 0x0003e20000000800 */
[----:B------:R-:W-:Y:S02]  /*55d0*/  IMAD.MOV.U32 R98, RZ, RZ, R177 ;  /* 0x000000ffff627224 */ /* 0x000fe400078e00b1 */
[----:B------:R-:W-:Y:S02]  /*55e0*/  HMMA.16816.F32.BF16 R176, R8, R24, R92 ;  /* 0x0000001808b0723c */ /* 0x000fe4000004185c */
[----:B------:R-:W-:-:S05]  /*55f0*/  IMAD.MOV.U32 R127, RZ, RZ, R98 ;  /* 0x000000ffff7f7224 */ /* 0x000fca00078e0062 */
[----:B------:R-:W-:Y:S02]  /*5600*/  F2FP.BF16.PACK_AB R8, R190, R193 ;  /* 0x000000c1be08723e */ /* 0x000fe400000010ff */
[----:B--2---:R-:W-:Y:S02]  /*5610*/  F2FP.BF16.PACK_AB R9, R105, R106 ;  /* 0x0000006a6909723e */ /* 0x004fe400000010ff */
[----:B------:R-:W-:Y:S01]  /*5620*/  F2FP.BF16.PACK_AB R10, R111, R188 ;  /* 0x000000bc6f0a723e */ /* 0x000fe200000010ff */
[----:B-1----:R-:W-:Y:S02]  /*5630*/  FFMA.FTZ R3, R170, c[0x0][0x2d0], -R0 ;  /* 0x0000b400aa037a23 */ /* 0x002fe40000010800 */
[----:B------:R-:W-:Y:S02]  /*5640*/  IMAD.MOV.U32 R170, RZ, RZ, R152 ;  /* 0x000000ffffaa7224 */ /* 0x000fe400078e0098 */
[----:B------:R-:W-:Y:S02]  /*5650*/  IMAD.MOV.U32 R152, RZ, RZ, R156 ;  /* 0x000000ffff987224 */ /* 0x000fe400078e009c */
[----:B------:R-:W-:Y:S01]  /*5660*/  IMAD.MOV.U32 R156, RZ, RZ, R99 ;  /* 0x000000ffff9c7224 */ /* 0x000fe200078e0063 */
[----:B------:R-:W-:-:S02]  /*5670*/  MOV R99, R103 ;  /* 0x0000006700637202 */ /* 0x000fc40000000f00 */
[----:B------:R1:W2:Y:S02]  /*5680*/  MUFU.EX2 R103, R3 ;  /* 0x0000000300677308 */ /* 0x0002a40000000800 */
[----:B-1----:R-:W-:Y:S01]  /*5690*/  FFMA.FTZ R3, R168, c[0x0][0x2d0], -R7 ;  /* 0x0000b400a8037a23 */ /* 0x002fe20000010807 */
[----:B--2---:R-:W-:Y:S01]  /*56a0*/  F2FP.BF16.PACK_AB R11, R103, R104 ;  /* 0x00000068670b723e */ /* 0x004fe200000010ff */
[----:B------:R-:W-:-:S04]  /*56b0*/  IMAD.MOV.U32 R168, RZ, RZ, R55 ;  /* 0x000000ffffa87224 */ /* 0x000fc800078e0037 */
[----:B------:R1:W-:Y:S02]  /*56c0*/  MUFU.EX2 R107, R3 ;  /* 0x00000003006b7308 */ /* 0x0003e40000000800 */
[C---:B------:R-:W-:Y:S08]  /*56d0*/  HMMA.16816.F32.BF16 R64, R8.reuse, R16, R48 ;  /* 0x000000100840723c */ /* 0x040ff00000041830 */
[----:B------:R-:W-:Y:S01]  /*56e0*/  HMMA.16816.F32.BF16 R60, R8, R18, R44 ;  /* 0x00000012083c723c */ /* 0x000fe2000004182c */
[----:B------:R-:W-:Y:S01]  /*56f0*/  LDSM.16.MT88.4 R16, [R231+0x2100] ;  /* 0x00210000e710783b */ /* 0x000fe20000004200 */
[----:B-1----:R-:W-:-:S02]  /*5700*/  FFMA.FTZ R3, R171, c[0x0][0x2d0], -R6 ;  /* 0x0000b400ab037a23 */ /* 0x002fc40000010806 */
[----:B------:R-:W-:Y:S02]  /*5710*/  IMAD.MOV.U32 R171, RZ, RZ, R124 ;  /* 0x000000ffffab7224 */ /* 0x000fe400078e007c */
[----:B------:R-:W-:Y:S02]  /*5720*/  IMAD.MOV.U32 R124, RZ, RZ, R101 ;  /* 0x000000ffff7c7224 */ /* 0x000fe400078e0065 */
[C---:B------:R-:W-:Y:S01]  /*5730*/  HMMA.16816.F32.BF16 R52, R8.reuse, R12, R20 ;  /* 0x0000000c0834723c */ /* 0x040fe20000041814 */
[----:B------:R1:W-:Y:S01]  /*5740*/  MUFU.EX2 R101, R3 ;  /* 0x0000000300657308 */ /* 0x0003e20000000800 */
[----:B------:R-:W2:Y:S06]  /*5750*/  LDSM.16.MT88.4 R20, [R228+0x2100] ;  /* 0x00210000e414783b */ /* 0x000eac0000004200 */
[C---:B------:R-:W-:Y:S01]  /*5760*/  HMMA.16816.F32.BF16 R48, R8.reuse, R14, R36 ;  /* 0x0000000e0830723c */ /* 0x040fe20000041824 */
[----:B------:R-:W3:Y:S07]  /*5770*/  LDSM.16.MT88.4 R12, [R229+0x2100] ;  /* 0x00210000e50c783b */ /* 0x000eee0000004200 */
[----:B------:R-:W-:Y:S01]  /*5780*/  HMMA.16816.F32.BF16 R44, R8, R32, R84 ;  /* 0x00000020082c723c */ /* 0x000fe20000041854 */
[----:B-1----:R-:W-:Y:S01]  /*5790*/  FFMA.FTZ R3, R173, c[0x0][0x2d0], -R6 ;  /* 0x0000b400ad037a23 */ /* 0x002fe20000010806 */
[----:B------:R-:W-:-:S03]  /*57a0*/  MOV R173, R102 ;  /* 0x0000006600ad7202 */ /* 0x000fc60000000f00 */
[----:B------:R1:W4:Y:S03]  /*57b0*/  MUFU.EX2 R102, R3 ;  /* 0x0000000300667308 */ /* 0x0003260000000800 */
[C---:B------:R-:W-:Y:S08]  /*57c0*/  HMMA.16816.F32.BF16 R36, R8.reuse, R24, R40 ;  /* 0x000000180824723c */ /* 0x040ff00000041828 */
[----:B------:R-:W-:Y:S01]  /*57d0*/  HMMA.16816.F32.BF16 R40, R8, R26, R56 ;  /* 0x0000001a0828723c */ /* 0x000fe20000041838 */
[----:B------:R-:W2:Y:S01]  /*57e0*/  LDSM.16.MT88.4 R24, [R228+0x2900] ;  /* 0x00290000e418783b */ /* 0x000ea20000004200 */
[----:B-1----:R-:W-:-:S02]  /*57f0*/  FFMA.FTZ R3, R172, c[0x0][0x2d0], -R6 ;  /* 0x0000b400ac037a23 */ /* 0x002fc40000010806 */
[----:B------:R-:W-:-:S04]  /*5800*/  IMAD.MOV.U32 R172, RZ, RZ, R97 ;  /* 0x000000ffffac7224 */ /* 0x000fc800078e0061 */
[----:B------:R-:W-:Y:S01]  /*5810*/  HMMA.16816.F32.BF16 R32, R8, R34, R72 ;  /* 0x000000220820723c */ /* 0x000fe20000041848 */
[----:B------:R1:W-:Y:S06]  /*5820*/  MUFU.EX2 R100, R3 ;  /* 0x0000000300647308 */ /* 0x0003ec0000000800 */
[----:B----4-:R-:W-:Y:S01]  /*5830*/  F2FP.BF16.PACK_AB R8, R102, R101 ;  /* 0x000000656608723e */ /* 0x010fe200000010ff */
[----:B-1----:R-:W-:Y:S02]  /*5840*/  FFMA.FTZ R3, R174, c[0x0][0x2d0], -R6 ;  /* 0x0000b400ae037a23 */ /* 0x002fe40000010806 */
[----:B------:R-:W-:-:S02]  /*5850*/  IMAD.MOV.U32 R174, RZ, RZ, R99 ;  /* 0x000000ffffae7224 */ /* 0x000fc400078e0063 */
        /* <DEDUP_REMOVED lines=23> */
[C---:B------:R-:W-:Y:S08]  /*59d0*/  HMMA.16816.F32.BF16 R80, R8.reuse, R14, R80 ;  /* 0x0000000e0850723c */ /* 0x040ff00000041850 */
[----:B------:R-:W-:Y:S01]  /*59e0*/  HMMA.16816.F32.BF16 R76, R8, R28, R76 ;  /* 0x0000001c084c723c */ /* 0x000fe2000004184c */
[----:B-1----:R-:W-:-:S04]  /*59f0*/  FFMA.FTZ R3, R186, c[0x0][0x2d0], -R0 ;  /* 0x0000b400ba037a23 */ /* 0x002fc80000010800 */
[----:B------:R1:W3:Y:S03]  /*5a00*/  MUFU.EX2 R91, R3 ;  /* 0x00000003005b7308 */ /* 0x0002e60000000800 */
[----:B------:R-:W-:Y:S07]  /*5a10*/  HMMA.16816.F32.BF16 R68, R8, R30, R68 ;  /* 0x0000001e0844723c */ /* 0x000fee0000041844 */
[----:B------:R-:W-:-:S02]  /*5a20*/  F2FP.BF16.PACK_AB R8, R109, R110 ;  /* 0x0000006e6d08723e */ /* 0x000fc400000010ff */
[----:B--2---:R-:W-:Y:S02]  /*5a30*/  F2FP.BF16.PACK_AB R9, R93, R94 ;  /* 0x0000005e5d09723e */ /* 0x004fe400000010ff */
[----:B------:R-:W-:Y:S01]  /*5a40*/  F2FP.BF16.PACK_AB R10, R107, R108 ;  /* 0x0000006c6b0a723e */ /* 0x000fe200000010ff */
[----:B-1----:R-:W-:Y:S01]  /*5a50*/  FFMA.FTZ R3, R144, c[0x0][0x2d0], -R6 ;  /* 0x0000b40090037a23 */ /* 0x002fe20000010806 */
[----:B---3--:R-:W-:-:S03]  /*5a60*/  F2FP.BF16.PACK_AB R11, R91, R92 ;  /* 0x0000005c5b0b723e */ /* 0x008fc600000010ff */
[----:B------:R1:W-:Y:S04]  /*5a70*/  MUFU.EX2 R90, R3 ;  /* 0x00000003005a7308 */ /* 0x0003e80000000800 */
[C---:B------:R-:W-:Y:S08]  /*5a80*/  HMMA.16816.F32.BF16 R64, R8.reuse, R20, R64 ;  /* 0x000000140840723c */ /* 0x040ff00000041840 */
[----:B------:R-:W-:Y:S01]  /*5a90*/  HMMA.16816.F32.BF16 R60, R8, R22, R60 ;  /* 0x00000016083c723c */ /* 0x000fe2000004183c */
[----:B------:R-:W2:Y:S01]  /*5aa0*/  LDSM.16.MT88.4 R20, [R231+0x2900] ;  /* 0x00290000e714783b */ /* 0x000ea20000004200 */
[----:B-1----:R-:W-:-:S04]  /*5ab0*/  FFMA.FTZ R3, R146, c[0x0][0x2d0], -R6 ;  /* 0x0000b40092037a23 */ /* 0x002fc80000010806 */
[----:B------:R1:W3:Y:S02]  /*5ac0*/  MUFU.EX2 R89, R3 ;  /* 0x0000000300597308 */ /* 0x0002e40000000800 */
[C---:B------:R-:W-:Y:S08]  /*5ad0*/  HMMA.16816.F32.BF16 R52, R8.reuse, R16, R52 ;  /* 0x000000100834723c */ /* 0x040ff00000041834 */
[----:B------:R-:W-:Y:S01]  /*5ae0*/  HMMA.16816.F32.BF16 R48, R8, R18, R48 ;  /* 0x000000120830723c */ /* 0x000fe20000041830 */
[----:B------:R-:W4:Y:S01]  /*5af0*/  LDSM.16.MT88.4 R16, [R229+0x2900] ;  /* 0x00290000e510783b */ /* 0x000f220000004200 */
[----:B-1----:R-:W-:-:S06]  /*5b00*/  FFMA.FTZ R3, R145, c[0x0][0x2d0], -R6 ;  /* 0x0000b40091037a23 */ /* 0x002fcc0000010806 */
[C---:B------:R-:W-:Y:S01]  /*5b10*/  HMMA.16816.F32.BF16 R36, R8.reuse, R12, R36 ;  /* 0x0000000c0824723c */ /* 0x040fe20000041824 */
[----:B------:R1:W-:Y:S07]  /*5b20*/  MUFU.EX2 R88, R3 ;  /* 0x0000000300587308 */ /* 0x0003ee0000000800 */
[C---:B------:R-:W-:Y:S01]  /*5b30*/  HMMA.16816.F32.BF16 R40, R8.reuse, R14, R40 ;  /* 0x0000000e0828723c */ /* 0x040fe20000041828 */
[----:B------:R-:W2:Y:S07]  /*5b40*/  LDSM.16.MT88.4 R12, [R230+0x2900] ;  /* 0x00290000e60c783b */ /* 0x000eae0000004200 */
[----:B------:R-:W-:Y:S01]  /*5b50*/  HMMA.16816.F32.BF16 R32, R8, R30, R32 ;  /* 0x0000001e0820723c */ /* 0x000fe20000041820 */
[----:B-1----:R-:W-:-:S04]  /*5b60*/  FFMA.FTZ R3, R147, c[0x0][0x2d0], -R6 ;  /* 0x0000b40093037a23 */ /* 0x002fc80000010806 */
[----:B------:R1:W1:Y:S03]  /*5b70*/  MUFU.EX2 R87, R3 ;  /* 0x0000000300577308 */ /* 0x0002660000000800 */
[----:B------:R-:W-:Y:S07]  /*5b80*/  HMMA.16816.F32.BF16 R44, R8, R28, R44 ;  /* 0x0000001c082c723c */ /* 0x000fee000004182c */
[----:B---3--:R-:W-:Y:S01]  /*5b90*/  F2FP.BF16.PACK_AB R8, R89, R90 ;  /* 0x0000005a5908723e */ /* 0x008fe200000010ff */
[----:B-1----:R-:W-:Y:S01]  /*5ba0*/  FFMA.FTZ R3, R187, c[0x0][0x2d0], -R5 ;  /* 0x0000b400bb037a23 */ /* 0x002fe20000010805 */
[----:B------:R-:W-:-:S03]  /*5bb0*/  F2FP.BF16.PACK_AB R10, R87, R88 ;  /* 0x00000058570a723e */ /* 0x000fc600000010ff */
[----:B------:R1:W-:Y:S02]  /*5bc0*/  MUFU.EX2 R86, R3 ;  /* 0x0000000300567308 */ /* 0x0003e40000000800 */
[----:B-1----:R-:W-:-:S06]  /*5bd0*/  FFMA.FTZ R3, R211, c[0x0][0x2d0], -R5 ;  /* 0x0000b400d3037a23 */ /* 0x002fcc0000010805 */
[----:B------:R1:W3:Y:S02]  /*5be0*/  MUFU.EX2 R85, R3 ;  /* 0x0000000300557308 */ /* 0x0002e40000000800 */
[----:B-1----:R-:W-:Y:S01]  /*5bf0*/  FFMA.FTZ R3, R209, c[0x0][0x2d0], -R5 ;  /* 0x0000b400d1037a23 */ /* 0x002fe20000010805 */
[----:B---3--:R-:W-:-:S05]  /*5c00*/  F2FP.BF16.PACK_AB R9, R85, R86 ;  /* 0x000000565509723e */ /* 0x008fca00000010ff */
        /* <DEDUP_REMOVED lines=8> */
[----:B-1----:R-:W-:Y:S02]  /*5c90*/  FFMA.FTZ R3, R174, c[0x0][0x2d0], -R7 ;  /* 0x0000b400ae037a23 */ /* 0x002fe40000010807 */
[----:B------:R-:W-:Y:S01]  /*5ca0*/  IMAD.MOV.U32 R174, RZ, RZ, R172 ;  /* 0x000000ffffae7224 */ /* 0x000fe200078e00ac */
[----:B------:R-:W-:-:S03]  /*5cb0*/  MOV R172, R173 ;  /* 0x000000ad00ac7202 */ /* 0x000fc60000000f00 */
[----:B------:R1:W-:Y:S01]  /*5cc0*/  MUFU.EX2 R72, R3 ;  /* 0x0000000300487308 */ /* 0x0003e20000000800 */
[----:B------:R-:W-:Y:S02]  /*5cd0*/  IMAD.MOV.U32 R173, RZ, RZ, R171 ;  /* 0x000000ffffad7224 */ /* 0x000fe400078e00ab */
[----:B------:R-:W-:Y:S02]  /*5ce0*/  IMAD.MOV.U32 R171, RZ, RZ, R168 ;  /* 0x000000ffffab7224 */ /* 0x000fe400078e00a8 */
[----:B------:R-:W-:Y:S02]  /*5cf0*/  IMAD.MOV.U32 R168, RZ, RZ, R170 ;  /* 0x000000ffffa87224 */ /* 0x000fe400078e00aa */
[----:B------:R-:W-:Y:S02]  /*5d00*/  IMAD.MOV.U32 R170, RZ, RZ, R169 ;  /* 0x000000ffffaa7224 */ /* 0x000fe400078e00a9 */
[----:B------:R-:W-:Y:S01]  /*5d10*/  IMAD.MOV.U32 R169, RZ, RZ, R159 ;  /* 0x000000ffffa97224 */ /* 0x000fe200078e009f */
[----:B------:R-:W-:Y:S01]  /*5d20*/  MOV R159, R155 ;  /* 0x0000009b009f7202 */ /* 0x000fe20000000f00 */
[----:B------:R-:W-:-:S02]  /*5d30*/  IMAD.MOV.U32 R155, RZ, RZ, R154 ;  /* 0x000000ffff9b7224 */ /* 0x000fc400078e009a */
[----:B------:R-:W-:Y:S01]  /*5d40*/  IMAD.MOV.U32 R154, RZ, RZ, R125 ;  /* 0x000000ffff9a7224 */ /* 0x000fe200078e007d */
[C---:B------:R-:W-:Y:S01]  /*5d50*/  HMMA.16816.F32.BF16 R140, R8.reuse, R24, R140 ;  /* 0x00000018088c723c */ /* 0x040fe2000004188c */
[----:B------:R-:W-:Y:S02]  /*5d60*/  IMAD.MOV.U32 R125, RZ, RZ, R234 ;  /* 0x000000ffff7d7224 */ /* 0x000fe400078e00ea */
[----:B-1----:R-:W-:Y:S01]  /*5d70*/  FFMA.FTZ R3, R174, c[0x0][0x2d0], -R7 ;  /* 0x0000b400ae037a23 */ /* 0x002fe20000010807 */
[----:B------:R1:W5:Y:S03]  /*5d80*/  LDL.LU R234, [R1+0x18] ;  /* 0x0000180001ea7983 */ /* 0x0003660000300800 */
[----:B------:R2:W-:Y:S01]  /*5d90*/  MUFU.EX2 R59, R3 ;  /* 0x00000003003b7308 */ /* 0x0005e20000000800 */
[----:B------:R-:W-:Y:S01]  /*5da0*/  HMMA.16816.F32.BF16 R148, R8, R26, R148 ;  /* 0x0000001a0894723c */ /* 0x000fe20000041894 */
[----:B--2---:R-:W-:-:S02]  /*5db0*/  FFMA.FTZ R3, R172, c[0x0][0x2d0], -R0 ;  /* 0x0000b400ac037a23 */ /* 0x004fc40000010800 */
[----:B------:R-:W-:Y:S02]  /*5dc0*/  IMAD.MOV.U32 R172, RZ, RZ, R173 ;  /* 0x000000ffffac7224 */ /* 0x000fe400078e00ad */
[----:B------:R-:W-:Y:S01]  /*5dd0*/  IMAD.MOV.U32 R173, RZ, RZ, R171 ;  /* 0x000000ffffad7224 */ /* 0x000fe200078e00ab */
[----:B------:R-:W-:Y:S01]  /*5de0*/  MOV R171, R168 ;  /* 0x000000a800ab7202 */ /* 0x000fe20000000f00 */
[----:B------:R2:W-:Y:S01]  /*5df0*/  MUFU.EX2 R58, R3 ;  /* 0x00000003003a7308 */ /* 0x0005e20000000800 */
[----:B------:R-:W-:Y:S02]  /*5e00*/  IMAD.MOV.U32 R168, RZ, RZ, R170 ;  /* 0x000000ffffa87224 */ /* 0x000fe400078e00aa */
[----:B------:R-:W-:Y:S02]  /*5e10*/  IMAD.MOV.U32 R170, RZ, RZ, R169 ;  /* 0x000000ffffaa7224 */ /* 0x000fe400078e00a9 */
[----:B------:R-:W-:Y:S02]  /*5e20*/  IMAD.MOV.U32 R169, RZ, RZ, R159 ;  /* 0x000000ffffa97224 */ /* 0x000fe400078e009f */
[----:B------:R-:W-:-:S02]  /*5e30*/  IMAD.MOV.U32 R159, RZ, RZ, R155 ;  /* 0x000000ffff9f7224 */ /* 0x000fc400078e009b */
[----:B------:R-:W-:Y:S01]  /*5e40*/  IMAD.MOV.U32 R155, RZ, RZ, R154 ;  /* 0x000000ffff9b7224 */ /* 0x000fe200078e009a */
[----:B------:R-:W-:Y:S01]  /*5e50*/  HMMA.16816.F32.BF16 R160, R8, R20, R160 ;  /* 0x0000001408a0723c */ /* 0x000fe200000418a0 */
[----:B------:R-:W-:Y:S01]  /*5e60*/  MOV R154, R123 ;  /* 0x0000007b009a7202 */ /* 0x000fe20000000f00 */
[----:B------:R-:W-:Y:S02]  /*5e70*/  IMAD.MOV.U32 R123, RZ, RZ, R4 ;  /* 0x000000ffff7b7224 */ /* 0x000fe400078e0004 */
[----:B------:R-:W-:Y:S02]  /*5e80*/  IMAD.MOV.U32 R4, RZ, RZ, R233 ;  /* 0x000000ffff047224 */ /* 0x000fe400078e00e9 */
[----:B--2---:R-:W-:Y:S01]  /*5e90*/  FFMA.FTZ R3, R172, c[0x0][0x2d0], -R0 ;  /* 0x0000b400ac037a23 */ /* 0x004fe20000010800 */
[----:B------:R1:W5:Y:S01]  /*5ea0*/  LDL.LU R233, [R1+0x14] ;  /* 0x0000140001e97983 */ /* 0x0003620000300800 */
[----:B------:R-:W-:Y:S02]  /*5eb0*/  IMAD.MOV.U32 R172, RZ, RZ, R173 ;  /* 0x000000ffffac7224 */ /* 0x000fe400078e00ad */
[----:B------:R-:W-:Y:S01]  /*5ec0*/  IMAD.MOV.U32 R173, RZ, RZ, R171 ;  /* 0x000000ffffad7224 */ /* 0x000fe200078e00ab */
[----:B------:R2:W1:Y:S01]  /*5ed0*/  MUFU.EX2 R57, R3 ;  /* 0x0000000300397308 */ /* 0x0004620000000800 */
[----:B------:R-:W-:Y:S01]  /*5ee0*/  IMAD.MOV.U32 R171, RZ, RZ, R168 ;  /* 0x000000ffffab7224 */ /* 0x000fe200078e00a8 */
[----:B------:R-:W-:Y:S01]  /*5ef0*/  MOV R168, R170 ;  /* 0x000000aa00a87202 */ /* 0x000fe20000000f00 */
[----:B------:R-:W-:-:S02]  /*5f00*/  IMAD.MOV.U32 R170, RZ, RZ, R169 ;  /* 0x000000ffffaa7224 */ /* 0x000fc400078e00a9 */
[----:B------:R-:W-:Y:S01]  /*5f10*/  IMAD.MOV.U32 R169, RZ, RZ, R159 ;  /* 0x000000ffffa97224 */ /* 0x000fe200078e009f */
[C---:B------:R-:W-:Y:S01]  /*5f20*/  HMMA.16816.F32.BF16 R164, R8.reuse, R22, R164 ;  /* 0x0000001608a4723c */ /* 0x040fe200000418a4 */
[----:B------:R-:W-:Y:S02]  /*5f30*/  IMAD.MOV.U32 R159, RZ, RZ, R155 ;  /* 0x000000ffff9f7224 */ /* 0x000fe400078e009b */
[----:B------:R-:W-:Y:S02]  /*5f40*/  IMAD.MOV.U32 R155, RZ, RZ, R154 ;  /* 0x000000ffff9b7224 */ /* 0x000fe400078e009a */
[----:B------:R-:W-:Y:S01]  /*5f50*/  IMAD.MOV.U32 R154, RZ, RZ, R124 ;  /* 0x000000ffff9a7224 */ /* 0x000fe200078e007c */
[----:B------:R-:W-:Y:S02]  /*5f60*/  MOV R124, R232 ;  /* 0x000000e8007c7202 */ /* 0x000fe40000000f00 */
[C---:B----4-:R-:W-:Y:S08]  /*5f70*/  HMMA.16816.F32.BF16 R176, R8.reuse, R16, R176 ;  /* 0x0000001008b0723c */ /* 0x050ff000000418b0 */
[----:B------:R-:W-:Y:S01]  /*5f80*/  HMMA.16816.F32.BF16 R180, R8, R18, R80 ;  /* 0x0000001208b4723c */ /* 0x000fe20000041850 */
[----:B--2---:R-:W-:Y:S01]  /*5f90*/  FFMA.FTZ R3, R172, c[0x0][0x2d0], -R0 ;  /* 0x0000b400ac037a23 */ /* 0x004fe20000010800 */
[----:B------:R2:W5:Y:S01]  /*5fa0*/  LDL.LU R232, [R1+0x10] ;  /* 0x0000100001e87983 */ /* 0x0005620000300800 */
[----:B------:R-:W-:-:S02]  /*5fb0*/  IMAD.MOV.U32 R172, RZ, RZ, R173 ;  /* 0x000000ffffac7224 */ /* 0x000fc400078e00ad */
[----:B------:R4:W-:Y:S01]  /*5fc0*/  MUFU.EX2 R56, R3 ;  /* 0x0000000300387308 */ /* 0x0009e20000000800 */
[----:B------:R-:W-:Y:S02]  /*5fd0*/  IMAD.MOV.U32 R173, RZ, RZ, R171 ;  /* 0x000000ffffad7224 */ /* 0x000fe400078e00ab */
[----:B------:R-:W-:Y:S02]  /*5fe0*/  IMAD.MOV.U32 R171, RZ, RZ, R168 ;  /* 0x000000ffffab7224 */ /* 0x000fe400078e00a8 */
[----:B------:R-:W-:Y:S01]  /*5ff0*/  IMAD.MOV.U32 R168, RZ, RZ, R169 ;  /* 0x000000ffffa87224 */ /* 0x000fe200078e00a9 */
[----:B------:R-:W-:Y:S01]  /*6000*/  HMMA.16816.F32.BF16 R76, R8, R12, R76 ;  /* 0x0000000c084c723c */ /* 0x000fe2000004184c */
[----:B------:R-:W-:Y:S01]  /*6010*/  IMAD.MOV.U32 R169, RZ, RZ, R159 ;  /* 0x000000ffffa97224 */ /* 0x000fe200078e009f */
[----:B------:R-:W-:Y:S01]  /*6020*/  MOV R159, R155 ;  /* 0x0000009b009f7202 */ /* 0x000fe20000000f00 */
[----:B------:R-:W-:Y:S02]  /*6030*/  IMAD.MOV.U32 R155, RZ, RZ, R154 ;  /* 0x000000ffff9b7224 */ /* 0x000fe400078e009a */
[----:B------:R-:W-:-:S02]  /*6040*/  IMAD.MOV.U32 R154, RZ, RZ, R157 ;  /* 0x000000ffff9a7224 */ /* 0x000fc400078e009d */
[----:B------:R-:W-:Y:S01]  /*6050*/  IMAD.MOV.U32 R157, RZ, RZ, R153 ;  /* 0x000000ffff9d7224 */ /* 0x000fe200078e0099 */
[----:B------:R-:W-:Y:S01]  /*6060*/  HMMA.16816.F32.BF16 R68, R8, R14, R68 ;  /* 0x0000000e0844723c */ /* 0x000fe20000041844 */
[----:B------:R-:W-:Y:S02]  /*6070*/  IMAD.MOV.U32 R153, RZ, RZ, R139 ;  /* 0x000000ffff997224 */ /* 0x000fe400078e008b */
[----:B----4-:R-:W-:Y:S01]  /*6080*/  FFMA.FTZ R3, R172, c[0x0][0x2d0], -R0 ;  /* 0x0000b400ac037a23 */ /* 0x010fe20000010800 */
[----:B------:R-:W-:Y:S01]  /*6090*/  MOV R186, R154 ;  /* 0x0000009a00ba7202 */ /* 0x000fe20000000f00 */
[----:B------:R-:W-:Y:S01]  /*60a0*/  FFMA.FTZ R4, R4, c[0x0][0x2d0], -R7 ;  /* 0x0000b40004047a23 */ /* 0x000fe20000010807 */
[----:B------:R2:W5:Y:S01]  /*60b0*/  LDL.LU R139, [R1+0xc] ;  /* 0x00000c00018b7983 */ /* 0x0005620000300800 */
[----:B------:R4:W4:Y:S01]  /*60c0*/  MUFU.EX2 R31, R3 ;  /* 0x00000003001f7308 */ /* 0x0009220000000800 */
[----:B---3--:R-:W-:Y:S01]  /*60d0*/  F2FP.BF16.PACK_AB R8, R73, R74 ;  /* 0x0000004a4908723e */ /* 0x008fe200000010ff */
[----:B------:R-:W-:Y:S01]  /*60e0*/  IMAD.MOV.U32 R184, RZ, RZ, R153 ;  /* 0x000000ffffb87224 */ /* 0x000fe200078e0099 */
[----:B-1----:R-:W-:Y:S01]  /*60f0*/  F2FP.BF16.PACK_AB R9, R57, R58 ;  /* 0x0000003a3909723e */ /* 0x002fe200000010ff */
[----:B------:R-:W-:Y:S01]  /*6100*/  IMAD.MOV.U32 R174, RZ, RZ, R156 ;  /* 0x000000ffffae7224 */ /* 0x000fe200078e009c */
[----:B------:R-:W-:Y:S01]  /*6110*/  F2FP.BF16.PACK_AB R10, R59, R72 ;  /* 0x000000483b0a723e */ /* 0x000fe200000010ff */
[----:B------:R-:W-:-:S02]  /*6120*/  IMAD.MOV.U32 R144, RZ, RZ, R155 ;  /* 0x000000ffff907224 */ /* 0x000fc400078e009b */
[----:B------:R-:W-:Y:S01]  /*6130*/  IMAD.MOV.U32 R172, RZ, RZ, R131 ;  /* 0x000000ffffac7224 */ /* 0x000fe200078e0083 */
[----:B------:R-:W-:Y:S01]  /*6140*/  MOV R83, R174 ;  /* 0x000000ae00537202 */ /* 0x000fe20000000f00 */
[----:B------:R-:W-:Y:S02]  /*6150*/  IMAD.MOV.U32 R185, RZ, RZ, R157 ;  /* 0x000000ffffb97224 */ /* 0x000fe400078e009d */
[----:B------:R-:W-:Y:S02]  /*6160*/  IMAD.MOV.U32 R82, RZ, RZ, R172 ;  /* 0x000000ffff527224 */ /* 0x000fe400078e00ac */
[----:B------:R-:W-:Y:S01]  /*6170*/  IMAD.MOV.U32 R172, RZ, RZ, R158 ;  /* 0x000000ffffac7224 */ /* 0x000fe200078e009e */
[----:B------:R-:W-:Y:S01]  /*6180*/  MOV R158, R126 ;  /* 0x0000007e009e7202 */ /* 0x000fe20000000f00 */
[----:B----4-:R-:W-:Y:S01]  /*6190*/  FFMA.FTZ R3, R173, c[0x0][0x2d0], -R6 ;  /* 0x0000b400ad037a23 */ /* 0x010fe20000010806 */
[----:B------:R-:W-:Y:S01]  /*61a0*/  F2FP.BF16.PACK_AB R11, R31, R56 ;  /* 0x000000381f0b723e */ /* 0x000fe200000010ff */
[----:B------:R-:W-:Y:S01]  /*61b0*/  IMAD.MOV.U32 R174, RZ, RZ, R127 ;  /* 0x000000ffffae7224 */ /* 0x000fe200078e007f */
[----:B------:R-:W-:Y:S01]  /*61c0*/  MOV R173, R130 ;  /* 0x0000008200ad7202 */ /* 0x000fe20000000f00 */
[----:B------:R1:W-:Y:S01]  /*61d0*/  MUFU.EX2 R29, R3 ;  /* 0x00000003001d7308 */ /* 0x0003e20000000800 */
[----:B------:R-:W-:-:S02]  /*61e0*/  IMAD.MOV.U32 R157, RZ, RZ, R116 ;  /* 0x000000ffff9d7224 */ /* 0x000fc400078e0074 */
[----:B------:R-:W-:Y:S01]  /*61f0*/  IMAD.MOV.U32 R175, RZ, RZ, R152 ;  /* 0x000000ffffaf7224 */ /* 0x000fe200078e0098 */
[C---:B------:R-:W-:Y:S01]  /*6200*/  HMMA.16816.F32.BF16 R64, R8.reuse, R24, R64 ;  /* 0x000000180840723c */ /* 0x040fe20000041840 */
[----:B------:R-:W-:Y:S01]  /*6210*/  IMAD.MOV.U32 R81, RZ, RZ, R173 ;  /* 0x000000ffff517224 */ /* 0x000fe200078e00ad */
[----:B------:R-:W3:Y:S01]  /*6220*/  LDSM.16.MT88.4 R152, [R228+0x3100] ;  /* 0x00310000e498783b */ /* 0x000ee20000004200 */
[----:B------:R-:W-:Y:S02]  /*6230*/  IMAD.MOV.U32 R173, RZ, RZ, R125 ;  /* 0x000000ffffad7224 */ /* 0x000fe400078e007d */
[----:B------:R-:W-:Y:S02]  /*6240*/  IMAD.MOV.U32 R130, RZ, RZ, R119 ;  /* 0x000000ffff827224 */ /* 0x000fe400078e0077 */
[----:B------:R-:W-:Y:S01]  /*6250*/  IMAD.MOV.U32 R225, RZ, RZ, R175 ;  /* 0x000000ffffe17224 */ /* 0x000fe200078e00af */
[----:B------:R-:W-:Y:S01]  /*6260*/  HMMA.16816.F32.BF16 R48, R8, R22, R48 ;  /* 0x000000160830723c */ /* 0x000fe20000041830 */
[----:B------:R-:W-:-:S02]  /*6270*/  IMAD.MOV.U32 R156, RZ, RZ, R117 ;  /* 0x000000ffff9c7224 */ /* 0x000fc400078e0075 */
[----:B------:R-:W-:Y:S02]  /*6280*/  IMAD.MOV.U32 R131, RZ, RZ, R118 ;  /* 0x000000ffff837224 */ /* 0x000fe400078e0076 */
[----:B-1----:R-:W-:Y:S01]  /*6290*/  FFMA.FTZ R3, R171, c[0x0][0x2d0], -R6 ;  /* 0x0000b400ab037a23 */ /* 0x002fe20000010806 */
[----:B------:R-:W-:Y:S01]  /*62a0*/  LDSM.16.MT88.4 R116, [R229+0x3100] ;  /* 0x00310000e574783b */ /* 0x000fe20000004200 */
[----:B------:R-:W-:Y:S01]  /*62b0*/  IMAD.MOV.U32 R226, RZ, RZ, R156 ;  /* 0x000000ffffe27224 */ /* 0x000fe200078e009c */
[----:B------:R-:W-:Y:S01]  /*62c0*/  HMMA.16816.F32.BF16 R52, R8, R20, R52 ;  /* 0x000000140834723c */ /* 0x000fe20000041834 */
[----:B------:R1:W-:Y:S01]  /*62d0*/  MUFU.EX2 R30, R3 ;  /* 0x00000003001e7308 */ /* 0x0003e20000000800 */
[----:B------:R-:W-:Y:S02]  /*62e0*/  IMAD.MOV.U32 R212, RZ, RZ, R131 ;  /* 0x000000ffffd47224 */ /* 0x000fe400078e0083 */
[----:B------:R-:W-:Y:S02]  /*62f0*/  IMAD.MOV.U32 R209, RZ, RZ, R128 ;  /* 0x000000ffffd17224 */ /* 0x000fe400078e0080 */
[----:B------:R-:W-:-:S02]  /*6300*/  IMAD.MOV.U32 R211, RZ, RZ, R129 ;  /* 0x000000ffffd37224 */ /* 0x000fc400078e0081 */
[C---:B------:R-:W-:Y:S01]  /*6310*/  HMMA.16816.F32.BF16 R44, R8.reuse, R12, R44 ;  /* 0x0000000c082c723c */ /* 0x040fe2000004182c */
[----:B------:R4:W-:Y:S06]  /*6320*/  MUFU.EX2 R20, R4 ;  /* 0x0000000400147308 */ /* 0x0009ec0000000800 */
[----:B------:R-:W-:Y:S01]  /*6330*/  FFMA.FTZ R12, R216, c[0x0][0x2d0], -R0 ;  /* 0x0000b400d80c7a23 */ /* 0x000fe20000010800 */
[----:B------:R-:W-:Y:S01]  /*6340*/  HMMA.16816.F32.BF16 R60, R8, R26, R60 ;  /* 0x0000001a083c723c */ /* 0x000fe2000004183c */
[----:B-1----:R-:W-:-:S04]  /*6350*/  FFMA.FTZ R3, R168, c[0x0][0x2d0], -R6 ;  /* 0x0000b400a8037a23 */ /* 0x002fc80000010806 */
[----:B------:R1:W-:Y:S03]  /*6360*/  MUFU.EX2 R28, R3 ;  /* 0x00000003001c7308 */ /* 0x0003e60000000800 */
[----:B------:R-:W-:Y:S01]  /*6370*/  HMMA.16816.F32.BF16 R36, R8, R16, R36 ;  /* 0x000000100824723c */ /* 0x000fe20000041824 */
[----:B----4-:R-:W-:-:S07]  /*6380*/  FFMA.FTZ R4, R186, c[0x0][0x2d0], -R7 ;  /* 0x0000b400ba047a23 */ /* 0x010fce0000010807 */
[----:B------:R-:W-:Y:S01]  /*6390*/  HMMA.16816.F32.BF16 R40, R8, R18, R40 ;  /* 0x000000120828723c */ /* 0x000fe20000041828 */
[----:B------:R-:W-:Y:S01]  /*63a0*/  LDSM.16.MT88.4 R16, [R230+0x3100] ;  /* 0x00310000e610783b */ /* 0x000fe20000004200 */
[----:B-1----:R-:W-:Y:S02]  /*63b0*/  FFMA.FTZ R3, R170, c[0x0][0x2d0], -R6 ;  /* 0x0000b400aa037a23 */ /* 0x002fe40000010806 */
[----:B------:R-:W-:-:S04]  /*63c0*/  FFMA.FTZ R6, R221, c[0x0][0x2d0], -R0 ;  /* 0x0000b400dd067a23 */ /* 0x000fc80000010800 */
[----:B------:R-:W-:Y:S01]  /*63d0*/  HMMA.16816.F32.BF16 R32, R8, R14, R32 ;  /* 0x0000000e0820723c */ /* 0x000fe20000041820 */
[----:B------:R1:W4:Y:S08]  /*63e0*/  MUFU.EX2 R25, R3 ;  /* 0x0000000300197308 */ /* 0x0003300000000800 */
[----:B------:R2:W-:Y:S01]  /*63f0*/  MUFU.EX2 R14, R4 ;  /* 0x00000004000e7308 */ /* 0x0005e20000000800 */
[----:B-1----:R-:W-:-:S07]  /*6400*/  FFMA.FTZ R3, R169, c[0x0][0x2d0], -R5 ;  /* 0x0000b400a9037a23 */ /* 0x002fce0000010805 */
[----:B------:R-:W-:Y:S01]  /*6410*/  MUFU.EX2 R11, R12 ;  /* 0x0000000c000b7308 */ /* 0x000fe20000000800 */
[----:B------:R-:W1:Y:S01]  /*6420*/  LDSM.16.MT88.4 R168, [R231+0x3100] ;  /* 0x00310000e7a8783b */ /* 0x000e620000004200 */
[----:B----4-:R-:W-:Y:S01]  /*6430*/  F2FP.BF16.PACK_AB R186, R25, R28 ;  /* 0x0000001c19ba723e */ /* 0x010fe200000010ff */
[----:B--2---:R-:W-:-:S05]  /*6440*/  FADD.FTZ R4, R223, R220 ;  /* 0x000000dcdf047221 */ /* 0x004fca0000010000 */
[----:B------:R2:W-:Y:S08]  /*6450*/  MUFU.EX2 R24, R3 ;  /* 0x0000000300187308 */ /* 0x0005f00000000800 */
[----:B------:R-:W-:Y:S01]  /*6460*/  MUFU.EX2 R10, R6 ;  /* 0x00000006000a7308 */ /* 0x000fe20000000800 */
[----:B--2---:R-:W-:-:S07]  /*6470*/  FFMA.FTZ R3, R210, c[0x0][0x2d0], -R5 ;  /* 0x0000b400d2037a23 */ /* 0x004fce0000010805 */
[----:B------:R2:W4:Y:S02]  /*6480*/  MUFU.EX2 R23, R3 ;  /* 0x0000000300177308 */ /* 0x0005240000000800 */
[----:B--2---:R-:W-:-:S06]  /*6490*/  FFMA.FTZ R3, R213, c[0x0][0x2d0], -R5 ;  /* 0x0000b400d5037a23 */ /* 0x004fcc0000010805 */
[----:B------:R2:W-:Y:S02]  /*64a0*/  MUFU.EX2 R22, R3 ;  /* 0x0000000300167308 */ /* 0x0005e40000000800 */
[----:B--2---:R-:W-:Y:S02]  /*64b0*/  FFMA.FTZ R3, R224, c[0x0][0x2d0], -R5 ;  /* 0x0000b400e0037a23 */ /* 0x004fe40000010805 */
[----:B------:R-:W-:Y:S01]  /*64c0*/  FFMA.FTZ R5, R184, c[0x0][0x2d0], -R0 ;  /* 0x0000b400b8057a23 */ /* 0x000fe20000010800 */
[----:B------:R-:W-:-:S03]  /*64d0*/  F2FP.BF16.PACK_AB R184, R30, R29 ;  /* 0x0000001d1eb8723e */ /* 0x000fc600000010ff */
[----:B------:R2:W1:Y:S01]  /*64e0*/  MUFU.EX2 R21, R3 ;  /* 0x0000000300157308 */ /* 0x0004620000000800 */
[----:B------:R-:W-:-:S07]  /*64f0*/  FFMA.FTZ R0, R214, c[0x0][0x2d0], -R0 ;  /* 0x0000b400d6007a23 */ /* 0x000fce0000010800 */
[----:B------:R3:W3:Y:S01]  /*6500*/  MUFU.EX2 R9, R5 ;  /* 0x0000000500097308 */ /* 0x0006e20000000800 */
[----:B--2---:R-:W-:-:S07]  /*6510*/  FFMA.FTZ R3, R144, c[0x0][0x2d0], -R7 ;  /* 0x0000b40090037a23 */ /* 0x004fce0000010807 */
[----:B------:R2:W2:Y:S01]  /*6520*/  MUFU.EX2 R12, R0 ;  /* 0x00000000000c7308 */ /* 0x0004a20000000800 */
[----:B------:R-:W-:Y:S01]  /*6530*/  FFMA.FTZ R7, R185, c[0x0][0x2d0], -R7 ;  /* 0x0000b400b9077a23 */ /* 0x000fe20000010807 */
[----:B----4-:R-:W-:Y:S02]  /*6540*/  F2FP.BF16.PACK_AB R185, R23, R24 ;  /* 0x0000001817b9723e */ /* 0x010fe400000010ff */
[----:B-1----:R-:W-:Y:S01]  /*6550*/  F2FP.BF16.PACK_AB R187, R21, R22 ;  /* 0x0000001615bb723e */ /* 0x002fe200000010ff */
[----:B---3--:R-:W-:-:S03]  /*6560*/  FADD.FTZ R5, R124, R227 ;  /* 0x000000e37c057221 */ /* 0x008fc60000010000 */
[----:B------:R1:W3:Y:S01]  /*6570*/  MUFU.EX2 R15, R3 ;  /* 0x00000003000f7308 */ /* 0x0002e20000000800 */
[----:B------:R-:W-:Y:S01]  /*6580*/  F2FP.BF16.PACK_AB R129, R10, R9 ;  /* 0x000000090a81723e */ /* 0x000fe200000010ff */
[----:B------:R-:W-:Y:S01]  /*6590*/  FADD.FTZ R6, R158, R5 ;  /* 0x000000059e067221 */ /* 0x000fe20000010000 */
[C---:B------:R-:W-:Y:S01]  /*65a0*/  HMMA.16816.F32.BF16 R140, R184.reuse, R152, R140 ;  /* 0x00000098b88c723c */ /* 0x040fe2000004188c */
[----:B------:R-:W-:Y:S02]  /*65b0*/  FADD.FTZ R5, R222, R4 ;  /* 0x00000004de057221 */ /* 0x000fe40000010000 */
[----:B--2---:R-:W-:Y:S02]  /*65c0*/  FADD.FTZ R0, R159, R173 ;  /* 0x000000ad9f007221 */ /* 0x004fe40000010000 */
[----:B------:R2:W4:Y:S01]  /*65d0*/  MUFU.EX2 R13, R7 ;  /* 0x00000007000d7308 */ /* 0x0005220000000800 */
[----:B------:R-:W-:Y:S02]  /*65e0*/  F2FP.BF16.PACK_AB R131, R12, R11 ;  /* 0x0000000b0c83723e */ /* 0x000fe400000010ff */
[----:B------:R-:W-:Y:S01]  /*65f0*/  HMMA.16816.F32.BF16 R148, R184, R154, R148 ;  /* 0x0000009ab894723c */ /* 0x000fe20000041894 */
[----:B-1----:R-:W-:Y:S01]  /*6600*/  FADD.FTZ R3, R172, R174 ;  /* 0x000000aeac037221 */ /* 0x002fe20000010000 */
[----:B---3--:R-:W-:-:S03]  /*6610*/  F2FP.BF16.PACK_AB R128, R15, R20 ;  /* 0x000000140f80723e */ /* 0x008fc600000010ff */
[----:B------:R-:W-:-:S03]  /*6620*/  FADD.FTZ R4, R157, R3 ;  /* 0x000000039d047221 */ /* 0x000fc60000010000 */
[C---:B------:R-:W-:Y:S01]  /*6630*/  HMMA.16816.F32.BF16 R160, R184.reuse, R168, R160 ;  /* 0x000000a8b8a0723c */ /* 0x040fe200000418a0 */
[----:B------:R-:W-:Y:S02]  /*6640*/  FADD.FTZ R3, R81, R6 ;  /* 0x0000000651037221 */ /* 0x000fe40000010000 */
[----:B------:R-:W-:Y:S02]  /*6650*/  FADD.FTZ R4, R83, R4 ;  /* 0x0000000453047221 */ /* 0x000fe40000010000 */
[----:B--2---:R-:W-:Y:S01]  /*6660*/  FADD.FTZ R7, R130, R0 ;  /* 0x0000000082077221 */ /* 0x004fe20000010000 */
[----:B----4-:R-:W-:Y:S01]  /*6670*/  F2FP.BF16.PACK_AB R130, R13, R14 ;  /* 0x0000000e0d82723e */ /* 0x010fe200000010ff */
[----:B------:R-:W-:Y:S01]  /*6680*/  FADD.FTZ R0, R82, R5 ;  /* 0x0000000552007221 */ /* 0x000fe20000010000 */
[----:B------:R-:W-:Y:S01]  /*6690*/  HMMA.16816.F32.BF16 R164, R184, R170, R164 ;  /* 0x000000aab8a4723c */ /* 0x000fe200000418a4 */
[----:B------:R-:W-:Y:S02]  /*66a0*/  FADD.FTZ R7, R225, R7 ;  /* 0x00000007e1077221 */ /* 0x000fe40000010000 */
[----:B------:R-:W-:-:S02]  /*66b0*/  FADD.FTZ R6, R219, R3 ;  /* 0x00000003db067221 */ /* 0x000fc40000010000 */
[----:B------:R-:W-:Y:S02]  /*66c0*/  FADD.FTZ R5, R205, R0 ;  /* 0x00000000cd057221 */ /* 0x000fe40000010000 */
        /* <DEDUP_REMOVED lines=93> */
[----:B------:R-:W-:Y:S01]  /*6ca0*/  FADD.FTZ R252, R57, R252 ;  /* 0x000000fc39fc7221 */ /* 0x000fe20000010000 */
[----:B------:R1:W-:Y:S01]  /*6cb0*/  STL [R1+0x4], R0 ;  /* 0x0000040001007387 */ /* 0x0003e20000100800 */
[----:B------:R-:W-:Y:S02]  /*6cc0*/  FADD.FTZ R251, R72, R251 ;  /* 0x000000fb48fb7221 */ /* 0x000fe40000010000 */
[----:B------:R-:W-:Y:S01]  /*6cd0*/  FADD.FTZ R252, R56, R252 ;  /* 0x000000fc38fc7221 */ /* 0x000fe20000010000 */
[----:B------:R1:W-:Y:S01]  /*6ce0*/  STL [R1], R4 ;  /* 0x0000000401007387 */ /* 0x0003e20000100800 */
        /* <DEDUP_REMOVED lines=9> */
[----:B------:R-:W-:Y:S01]  /*6d80*/  FADD.FTZ R252, R12, R252 ;  /* 0x000000fc0cfc7221 */ /* 0x000fe20000010000 */
[----:B------:R-:W-:Y:S05]  /*6d90*/  @!P0 BRA `(.L_x_34) ;  /* 0x0000428000008947 */ /* 0x000fea0003800000 */
[----:B------:R-:W-:Y:S01]  /*6da0*/  IMAD.MOV.U32 R3, RZ, RZ, R136 ;  /* 0x000000ffff037224 */ /* 0x000fe200078e0088 */
[----:B------:R-:W-:Y:S01]  /*6db0*/  MOV R138, R2 ;  /* 0x00000002008a7202 */ /* 0x000fe20000000f00 */
[----:B-1----:R-:W-:Y:S01]  /*6dc0*/  IMAD.MOV.U32 R0, RZ, RZ, R137 ;  /* 0x000000ffff007224 */ /* 0x002fe200078e0089 */
[----:B------:R-:W-:Y:S01]  /*6dd0*/  MOV R133, R135 ;  /* 0x0000008700857202 */ /* 0x000fe20000000f00 */
[----:B------:R-:W-:Y:S01]  /*6de0*/  UIADD3 UR6, UR6, -0x2, URZ ;  /* 0xfffffffe06067890 */ /* 0x000fe2000fffe03f */
[----:B------:R-:W-:Y:S05]  /*6df0*/  BRA `(.L_x_35) ;  /* 0x0000040000007947 */ /* 0x000fea0003800000 */
.L_x_37:
[----:B------:R-:W2:Y:S01]  /*6e00*/  LDL R136, [R1+0x8] ;  /* 0x0000080001887983 */ /* 0x000ea20000100800 */
[----:B------:R-:W-:Y:S01]  /*6e10*/  UIMAD UR4, UR6, 0x70, UR10 ;  /* 0x00000070060478a4 */ /* 0x000fe2000f8e020a */
[----:B------:R-:W-:Y:S05]  /*6e20*/  IMAD.MOV.U32 R247, RZ, RZ, RZ ;  /* 0x000000fffff77224 */ /* 0x000fea00078e00ff */
[----:B------:R-:W-:Y:S05]  /*6e30*/  IMAD.U32 R132, RZ, RZ, UR4 ;  /* 0x00000004ff847e24 */ /* 0x000fea000f8e00ff */
[----:B--2---:R-:W-:Y:S05]  /*6e40*/  IADD3 R132, R132, -0x70, R136 ;  /* 0xffffff9084847810 */ /* 0x004fea0007ffe088 */
[----:B------:R-:W-:Y:S04]  /*6e50*/  @P5 IMAD.HI.U32 R134, R132, c[0x0][0x2bc], RZ ;  /* 0x0000af0084865a27 */ /* 0x000fe800078e00ff */
[----:B------:R-:W-:Y:S01]  /*6e60*/  IMAD.MOV.U32 R2, RZ, RZ, R132 ;  /* 0x000000ffff027224 */ /* 0x000fe200078e0084 */
        /* <DEDUP_REMOVED lines=14> */
[C---:B------:R-:W-:Y:S04]  /*6f50*/  IMAD.WIDE.U32 R134, R247.reuse, c[0x0][0x1f0], R134 ;  /* 0x00007c00f7867a25 */ /* 0x040fe800078e0086 */
        /* <DEDUP_REMOVED lines=42> */
.L_x_35:
[----:B------:R-:W-:Y:S04]  /*7200*/  DEPBAR.LE SB0, 0x0 ;  /* 0x000080000000791a */ /* 0x000fe80000000000 */
[----:B------:R-:W-:Y:S01]  /*7210*/  BAR.SYNC.DEFER_BLOCKING 0x0 ;  /* 0x0000000000007b1d */ /* 0x000fe20000010000 */
[C---:B------:R-:W-:Y:S01]  /*7220*/  IMAD.WIDE.U32 R68, R249.reuse, c[0x0][0x208], RZ ;  /* 0x00008200f9447a25 */ /* 0x040fe200078e00ff */
[----:B------:R-:W-:Y:S01]  /*7230*/  SHF.R.S32.HI R2, RZ, 0x1f, R249 ;  /* 0x0000001fff027819 */ /* 0x000fe200000114f9 */
[----:B------:R-:W-:Y:S04]  /*7240*/  UISETP.GE.AND UP0, UPT, UR6, 0x1, UPT ;  /* 0x000000010600788c */ /* 0x000fe8000bf06270 */
[----:B------:R-:W-:Y:S04]  /*7250*/  IMAD R2, R2, c[0x0][0x208], RZ ;  /* 0x0000820002027a24 */ /* 0x000fe800078e02ff */
[----:B------:R-:W-:Y:S01]  /*7260*/  IMAD R2, R249, c[0x0][0x20c], R2 ;  /* 0x00008300f9027a24 */ /* 0x000fe200078e0202 */
[----:B-----5:R-:W-:Y:S06]  /*7270*/  LDSM.16.M88.4 R112, [R234+0x7100] ;  /* 0x00710000ea70783b */ /* 0x020fec0000000200 */
[----:B------:R-:W1:Y:S06]  /*7280*/  LDSM.16.M88.4 R16, [R139+0x3900] ;  /* 0x003900008b10783b */ /* 0x000e6c0000000200 */
[----:B------:R-:W2:Y:S06]  /*7290*/  LDSM.16.M88.4 R108, [R234+0x9100] ;  /* 0x00910000ea6c783b */ /* 0x000eac0000000200 */
[----:B------:R-:W3:Y:S06]  /*72a0*/  LDSM.16.M88.4 R32, [R139+0x4100] ;  /* 0x004100008b20783b */ /* 0x000eec0000000200 */
[----:B------:R-:W4:Y:S06]  /*72b0*/  LDSM.16.M88.4 R48, [R139+0x4900] ;  /* 0x004900008b30783b */ /* 0x000f2c0000000200 */
[----:B------:R-:W3:Y:S06]  /*72c0*/  LDSM.16.M88.4 R64, [R139+0x5100] ;  /* 0x005100008b40783b */ /* 0x000eec0000000200 */
        /* <DEDUP_REMOVED lines=24> */
[-C--:B------:R-:W-:Y:S08]  /*7450*/  HMMA.16816.F32.BF16 R52, R112, R64.reuse, RZ ;  /* 0x000000407034723c */ /* 0x080ff000000418ff */
[C---:B------:R-:W-:Y:S07]  /*7460*/  HMMA.16816.F32.BF16 R56, R108.reuse, R64, RZ ;  /* 0x000000406c38723c */ /* 0x040fee00000418ff */
[----:B------:R-:W-:Y:S01]  /*7470*/  IMAD.IADD R65, R69, 0x1, R2 ;  /* 0x0000000145417824 */ /* 0x000fe200078e0202 */
[-C--:B------:R-:W-:Y:S01]  /*7480*/  HMMA.16816.F32.BF16 R60, R108, R66.reuse, RZ ;  /* 0x000000426c3c723c */ /* 0x080fe200000418ff */
[----:B------:R-:W-:Y:S03]  /*7490*/  IMAD.MOV.U32 R64, RZ, RZ, R68 ;  /* 0x000000ffff407224 */ /* 0x000fe600078e0044 */
[----:B------:R-:W-:Y:S01]  /*74a0*/  SHF.R.S32.HI R2, RZ, 0x1f, R247 ;  /* 0x0000001fff027819 */ /* 0x000fe200000114f7 */
[C---:B------:R-:W-:Y:S03]  /*74b0*/  IMAD.WIDE.U32 R72, R247.reuse, c[0x0][0x218], R64 ;  /* 0x00008600f7487a25 */ /* 0x040fe600078e0040 */
[C---:B------:R-:W-:Y:S04]  /*74c0*/  HMMA.16816.F32.BF16 R64, R112.reuse, R66, RZ ;  /* 0x000000427040723c */ /* 0x040fe800000418ff */
[----:B------:R-:W-:Y:S01]  /*74d0*/  IMAD R2, R2, c[0x0][0x218], RZ ;  /* 0x0000860002027a24 */ /* 0x000fe200078e02ff */
[----:B------:R-:W-:Y:S03]  /*74e0*/  IADD3 R132, P1, R72, UR22, RZ ;  /* 0x0000001648847c10 */ /* 0x000fe6000ff3e0ff */
[-C--:B------:R-:W-:Y:S01]  /*74f0*/  HMMA.16816.F32.BF16 R68, R112, R80.reuse, RZ ;  /* 0x000000507044723c */ /* 0x080fe200000418ff */
[----:B------:R-:W-:Y:S03]  /*7500*/  IMAD R72, R247, c[0x0][0x21c], R2 ;  /* 0x00008700f7487a24 */ /* 0x000fe600078e0202 */
[C---:B------:R-:W-:Y:S02]  /*7510*/  LEA R2, P0, R132.reuse, c[0x0][0x1f8], 0x1 ;  /* 0x00007e0084027a11 */ /* 0x040fe400078008ff */
[----:B------:R-:W-:Y:S03]  /*7520*/  IADD3.X R72, R73, UR5, R72, P1, !PT ;  /* 0x0000000549487c10 */ /* 0x000fe60008ffe448 */
[----:B------:R-:W1:Y:S03]  /*7530*/  SHFL.IDX PT, R94, R2, RZ, 0x181f ;  /* 0x00181fff025e7589 */ /* 0x000e6600000e0000 */
[----:B------:R-:W-:Y:S02]  /*7540*/  LEA.HI.X R132, R132, c[0x0][0x1fc], R72, 0x1, P0 ;  /* 0x00007f0084847a11 */ /* 0x000fe400000f0c48 */
[C---:B------:R-:W-:Y:S01]  /*7550*/  HMMA.16816.F32.BF16 R72, R108.reuse, R80, RZ ;  /* 0x000000506c48723c */ /* 0x040fe200000418ff */
[----:B------:R-:W2:Y:S06]  /*7560*/  SHFL.IDX PT, R92, R2, 0x1, 0x181f ;  /* 0x00381f00025c7f89 */ /* 0x000eac00000e0000 */
[----:B------:R-:W3:Y:S01]  /*7570*/  SHFL.IDX PT, R88, R132, RZ, 0x181f ;  /* 0x00181fff84587589 */ /* 0x000ee200000e0000 */
[-C--:B------:R-:W-:Y:S05]  /*7580*/  HMMA.16816.F32.BF16 R76, R108, R82.reuse, RZ ;  /* 0x000000526c4c723c */ /* 0x080fea00000418ff */
[----:B------:R-:W4:Y:S03]  /*7590*/  SHFL.IDX PT, R89, R132, 0x1, 0x181f ;  /* 0x00381f0084597f89 */ /* 0x000f2600000e0000 */
[C---:B------:R-:W-:Y:S03]  /*75a0*/  HMMA.16816.F32.BF16 R80, R112.reuse, R82, RZ ;  /* 0x000000527050723c */ /* 0x040fe600000418ff */
[----:B------:R-:W4:Y:S01]  /*75b0*/  SHFL.IDX PT, R100, R2, 0x2, 0x181f ;  /* 0x00581f0002647f89 */ /* 0x000f2200000e0000 */
[-C--:B-1----:R-:W-:Y:S04]  /*75c0*/  IADD3 R94, P1, R94, R246.reuse, RZ ;  /* 0x000000f65e5e7210 */ /* 0x082fe80007f3e0ff */
[-C--:B------:R-:W-:Y:S01]  /*75d0*/  HMMA.16816.F32.BF16 R84, R112, R96.reuse, RZ ;  /* 0x000000607054723c */ /* 0x080fe200000418ff */
[----:B------:R-:W1:Y:S03]  /*75e0*/  SHFL.IDX PT, R103, R132, 0x2, 0x181f ;  /* 0x00581f0084677f89 */ /* 0x000e6600000e0000 */
[-C--:B--2---:R-:W-:Y:S03]  /*75f0*/  IADD3 R92, P0, R92, R246.reuse, RZ ;  /* 0x000000f65c5c7210 */ /* 0x084fe60007f1e0ff */
[----:B------:R-:W2:Y:S01]  /*7600*/  SHFL.IDX PT, R101, R2, 0x3, 0x181f ;  /* 0x00781f0002657f89 */ /* 0x000ea200000e0000 */
[--C-:B---3--:R-:W-:Y:S05]  /*7610*/  IMAD.X R95, R88, 0x1, R245.reuse, P1 ;  /* 0x00000001585f7824 */ /* 0x108fea00008e06f5 */
[----:B------:R-:W3:Y:S01]  /*7620*/  SHFL.IDX PT, R104, R132, 0x3, 0x181f ;  /* 0x00781f0084687f89 */ /* 0x000ee200000e0000 */
[--C-:B----4-:R-:W-:Y:S02]  /*7630*/  IMAD.X R93, R89, 0x1, R245.reuse, P0 ;  /* 0x00000001595d7824 */ /* 0x110fe400000e06f5 */
[C---:B------:R-:W-:Y:S03]  /*7640*/  HMMA.16816.F32.BF16 R88, R108.reuse, R96, RZ ;  /* 0x000000606c58723c */ /* 0x040fe600000418ff */
[----:B------:R-:W4:Y:S04]  /*7650*/  SHFL.IDX PT, R102, R2, 0x4, 0x181f ;  /* 0x00981f0002667f89 */ /* 0x000f2800000e0000 */
[-C--:B------:R-:W-:Y:S02]  /*7660*/  IADD3 R96, P0, R100, R246.reuse, RZ ;  /* 0x000000f664607210 */ /* 0x080fe40007f1e0ff */
[----:B------:R-:W4:Y:S03]  /*7670*/  SHFL.IDX PT, R106, R132, 0x4, 0x181f ;  /* 0x00981f00846a7f89 */ /* 0x000f2600000e0000 */
[-C--:B-1----:R-:W-:Y:S03]  /*7680*/  IADD3.X R97, R103, R245.reuse, RZ, P0, !PT ;  /* 0x000000f567617210 */ /* 0x082fe600007fe4ff */
[----:B------:R-:W1:Y:S01]  /*7690*/  SHFL.IDX PT, R105, R2, 0x5, 0x181f ;  /* 0x00b81f0002697f89 */ /* 0x000e6200000e0000 */
[-C--:B--2---:R-:W-:Y:S05]  /*76a0*/  IADD3 R100, P1, R101, R246.reuse, RZ ;  /* 0x000000f665647210 */ /* 0x084fea0007f3e0ff */
[----:B------:R2:W-:Y:S01]  /*76b0*/  LDGSTS.E.BYPASS.LTC128B.128 [R250], [R94.64], !P6 ;  /* 0x000000005efa7fae */ /* 0x0005e2000f101d4c */
[--C-:B---3--:R-:W-:Y:S05]  /*76c0*/  IMAD.X R101, R104, 0x1, R245.reuse, P1 ;  /* 0x0000000168657824 */ /* 0x108fea00008e06f5 */
[----:B------:R-:W3:Y:S01]  /*76d0*/  SHFL.IDX PT, R107, R132, 0x5, 0x181f ;  /* 0x00b81f00846b7f89 */ /* 0x000ee200000e0000 */
[-C--:B----4-:R-:W-:Y:S05]  /*76e0*/  IADD3 R102, P0, R102, R246.reuse, RZ ;  /* 0x000000f666667210 */ /* 0x090fea0007f1e0ff */
[----:B------:R2:W-:Y:S01]  /*76f0*/  LDGSTS.E.BYPASS.LTC128B.128 [R250+0x800], [R92.64], !P6 ;  /* 0x008000005cfa7fae */ /* 0x0005e2000f101d4c */
[--C-:B------:R-:W-:Y:S05]  /*7700*/  IMAD.X R103, R106, 0x1, R245.reuse, P0 ;  /* 0x000000016a677824 */ /* 0x100fea00000e06f5 */
[----:B------:R4:W-:Y:S01]  /*7710*/  LDGSTS.E.BYPASS.LTC128B.128 [R250+0x1000], [R96.64], !P6 ;  /* 0x0100000060fa7fae */ /* 0x0009e2000f101d4c */
[-C--:B-1----:R-:W-:Y:S05]  /*7720*/  IADD3 R104, P0, R105, R246.reuse, RZ ;  /* 0x000000f669687210 */ /* 0x082fea0007f1e0ff */
[----:B------:R1:W-:Y:S06]  /*7730*/  LDGSTS.E.BYPASS.LTC128B.128 [R250+0x1800], [R100.64], !P6 ;  /* 0x0180000064fa7fae */ /* 0x0003ec000f101d4c */
[----:B------:R1:W-:Y:S01]  /*7740*/  LDGSTS.E.BYPASS.LTC128B.128 [R250+0x2000], [R102.64], !P6 ;  /* 0x0200000066fa7fae */ /* 0x0003e2000f101d4c */
[----:B---3--:R-:W-:Y:S05]  /*7750*/  IADD3.X R105, R107, R245, RZ, P0, !PT ;  /* 0x000000f56b697210 */ /* 0x008fea00007fe4ff */
[----:B------:R3:W-:Y:S01]  /*7760*/  LDGSTS.E.BYPASS.LTC128B.128 [R250+0x2800], [R104.64], !P6 ;  /* 0x0280000068fa7fae */ /* 0x0007e2000f101d4c */
[-C--:B--2---:R-:W-:Y:S05]  /*7770*/  HMMA.16816.F32.BF16 R92, R108, R98.reuse, RZ ;  /* 0x000000626c5c723c */ /* 0x084fea00000418ff */
[----:B------:R-:W2:Y:S03]  /*7780*/  SHFL.IDX PT, R2, R2, 0x6, 0x181f ;  /* 0x00d81f0002027f89 */ /* 0x000ea600000e0000 */
[C---:B----4-:R-:W-:Y:S03]  /*7790*/  HMMA.16816.F32.BF16 R96, R112.reuse, R98, RZ ;  /* 0x000000627060723c */ /* 0x050fe600000418ff */
[----:B------:R-:W4:Y:S05]  /*77a0*/  SHFL.IDX PT, R132, R132, 0x6, 0x181f ;  /* 0x00d81f0084847f89 */ /* 0x000f2a00000e0000 */
[-C--:B-1----:R-:W-:Y:S08]  /*77b0*/  HMMA.16816.F32.BF16 R100, R112, R188.reuse, RZ ;  /* 0x000000bc7064723c */ /* 0x082ff000000418ff */
[C---:B---3--:R-:W-:Y:S04]  /*77c0*/  HMMA.16816.F32.BF16 R104, R108.reuse, R188, RZ ;  /* 0x000000bc6c68723c */ /* 0x048fe800000418ff */
[----:B--2---:R-:W-:Y:S04]  /*77d0*/  IADD3 R134, P0, R2, R246, RZ ;  /* 0x000000f602867210 */ /* 0x004fe80007f1e0ff */
[-C--:B------:R-:W-:Y:S01]  /*77e0*/  HMMA.16816.F32.BF16 R108, R108, R190.reuse, RZ ;  /* 0x000000be6c6c723c */ /* 0x080fe200000418ff */
[----:B----4-:R-:W-:Y:S01]  /*77f0*/  IMAD.X R135, R132, 0x1, R245, P0 ;  /* 0x0000000184877824 */ /* 0x010fe200000e06f5 */
[----:B------:R-:W-:Y:S04]  /*7800*/  PLOP3.LUT P0, PT, PT, PT, UP0, 0x80, 0x0 ;  /* 0x000000000000781c */ /* 0x000fe80003f0f008 */
[----:B------:R1:W-:Y:S02]  /*7810*/  LDGSTS.E.BYPASS.LTC128B.128 [R250+0x3000], [R134.64], !P6 ;  /* 0x0300000086fa7fae */ /* 0x0003e4000f101d4c */
[----:B------:R-:W-:Y:S04]  /*7820*/  HMMA.16816.F32.BF16 R112, R112, R190, RZ ;  /* 0x000000be7070723c */ /* 0x000fe800000418ff */
[----:B------:R-:W-:Y:S04]  /*7830*/  LDSM.16.M88.4 R188, [R235+0x7100] ;  /* 0x00710000ebbc783b */ /* 0x000fe80000000200 */
[-C--:B------:R-:W-:Y:S02]  /*7840*/  HMMA.16816.F32.BF16 R4, R192, R196.reuse, R4 ;  /* 0x000000c4c004723c */ /* 0x080fe40000041804 */
[----:B------:R-:W0:Y:S06]  /*7850*/  LDGDEPBAR ;  /* 0x00000000000079af */ /* 0x000e2c0000000000 */
        /* <DEDUP_REMOVED lines=32> */
[----:B------:R-:W1:Y:S07]  /*7a60*/  LDSM.16.M88.4 R200, [R233+0x5900] ;  /* 0x00590000e9c8783b */ /* 0x000e6e0000000200 */
[----:B------:R-:W-:Y:S01]  /*7a70*/  HMMA.16816.F32.BF16 R112, R192, R226, R112 ;  /* 0x000000e2c070723c */ /* 0x000fe20000041870 */
[----:B------:R-:W1:Y:S06]  /*7a80*/  LDSM.16.M88.4 R192, [R233+0x6100] ;  /* 0x00610000e9c0783b */ /* 0x000e6c0000000200 */
[----:B------:R-:W-:Y:S01]  /*7a90*/  LDSM.16.M88.4 R224, [R232+0x1800] ;  /* 0x00180000e8e0783b */ /* 0x000fe20000000200 */
[-C--:B--2---:R-:W-:Y:S08]  /*7aa0*/  HMMA.16816.F32.BF16 R4, R188, R196.reuse, R4 ;  /* 0x000000c4bc04723c */ /* 0x084ff00000041804 */
[C---:B---3--:R-:W-:Y:S08]  /*7ab0*/  HMMA.16816.F32.BF16 R8, R204.reuse, R196, R8 ;  /* 0x000000c4cc08723c */ /* 0x048ff00000041808 */
[-C--:B------:R-:W-:Y:S08]  /*7ac0*/  HMMA.16816.F32.BF16 R12, R204, R198.reuse, R12 ;  /* 0x000000c6cc0c723c */ /* 0x080ff0000004180c */
[C---:B------:R-:W-:Y:S01]  /*7ad0*/  HMMA.16816.F32.BF16 R16, R188.reuse, R198, R16 ;  /* 0x000000c6bc10723c */ /* 0x040fe20000041810 */
[----:B------:R-:W2:Y:S07]  /*7ae0*/  LDSM.16.M88.4 R196, [R233+0x6900] ;  /* 0x00690000e9c4783b */ /* 0x000eae0000000200 */
[-C--:B----4-:R-:W-:Y:S08]  /*7af0*/  HMMA.16816.F32.BF16 R20, R188, R208.reuse, R20 ;  /* 0x000000d0bc14723c */ /* 0x090ff00000041814 */
[C---:B------:R-:W-:Y:S08]  /*7b00*/  HMMA.16816.F32.BF16 R24, R204.reuse, R208, R24 ;  /* 0x000000d0cc18723c */ /* 0x040ff00000041818 */
[-C--:B------:R-:W-:Y:S08]  /*7b10*/  HMMA.16816.F32.BF16 R28, R204, R210.reuse, R28 ;  /* 0x000000d2cc1c723c */ /* 0x080ff0000004181c */
[C---:B------:R-:W-:Y:S01]  /*7b20*/  HMMA.16816.F32.BF16 R32, R188.reuse, R210, R32 ;  /* 0x000000d2bc20723c */ /* 0x040fe20000041820 */
[----:B------:R-:W-:Y:S07]  /*7b30*/  LDSM.16.M88.4 R208, [R232] ;  /* 0x00000000e8d0783b */ /* 0x000fee0000000200 */
[-C--:B-1----:R-:W-:Y:S08]  /*7b40*/  HMMA.16816.F32.BF16 R36, R188, R212.reuse, R36 ;  /* 0x000000d4bc24723c */ /* 0x082ff00000041824 */
        /* <DEDUP_REMOVED lines=18> */
[----:B------:R-:W3:Y:S07]  /*7c70*/  LDSM.16.M88.4 R192, [R232+0x2000] ;  /* 0x00200000e8c0783b */ /* 0x000eee0000000200 */
[-C--:B--2---:R-:W-:Y:S08]  /*7c80*/  HMMA.16816.F32.BF16 R100, R188, R196.reuse, R100 ;  /* 0x000000c4bc64723c */ /* 0x084ff00000041864 */
[C---:B------:R-:W-:Y:S08]  /*7c90*/  HMMA.16816.F32.BF16 R104, R204.reuse, R196, R104 ;  /* 0x000000c4cc68723c */ /* 0x040ff00000041868 */
[-C--:B------:R-:W-:Y:S01]  /*7ca0*/  HMMA.16816.F32.BF16 R108, R204, R198.reuse, R108 ;  /* 0x000000c6cc6c723c */ /* 0x080fe2000004186c */
[----:B------:R-:W2:Y:S07]  /*7cb0*/  LDSM.16.M88.4 R204, [R232+0x2800] ;  /* 0x00280000e8cc783b */ /* 0x000eae0000000200 */
[----:B------:R-:W-:Y:S01]  /*7cc0*/  HMMA.16816.F32.BF16 R112, R188, R198, R112 ;  /* 0x000000c6bc70723c */ /* 0x000fe20000041870 */
[----:B------:R-:W4:Y:S01]  /*7cd0*/  LDSM.16.M88.4 R188, [R232+0x3000] ;  /* 0x00300000e8bc783b */ /* 0x000f220000000200 */
[----:B------:R-:W-:Y:S05]  /*7ce0*/  DEPBAR.LE SB0, 0x0 ;  /* 0x000080000000791a */ /* 0x000fea0000000000 */
[----:B------:R-:W-:Y:S01]  /*7cf0*/  BAR.SYNC.DEFER_BLOCKING 0x0 ;  /* 0x0000000000007b1d */ /* 0x000fe20000010000 */
[-C--:B-1----:R-:W-:Y:S08]  /*7d00*/  HMMA.16816.F32.BF16 R4, R200, R208.reuse, R4 ;  /* 0x000000d0c804723c */ /* 0x082ff00000041804 */
[C---:B------:R-:W-:Y:S08]  /*7d10*/  HMMA.16816.F32.BF16 R8, R212.reuse, R208, R8 ;  /* 0x000000d0d408723c */ /* 0x040ff00000041808 */
[-C--:B------:R-:W-:Y:S08]  /*7d20*/  HMMA.16816.F32.BF16 R12, R212, R210.reuse, R12 ;  /* 0x000000d2d40c723c */ /* 0x080ff0000004180c */
        /* <DEDUP_REMOVED lines=13> */
[-C--:B---3--:R-:W-:Y:S08]  /*7e00*/  HMMA.16816.F32.BF16 R68, R200, R192.reuse, R68 ;  /* 0x000000c0c844723c */ /* 0x088ff00000041844 */
[C---:B------:R-:W-:Y:S08]  /*7e10*/  HMMA.16816.F32.BF16 R72, R212.reuse, R192, R72 ;  /* 0x000000c0d448723c */ /* 0x040ff00000041848 */
[-C--:B------:R-:W-:Y:S08]  /*7e20*/  HMMA.16816.F32.BF16 R76, R212, R194.reuse, R76 ;  /* 0x000000c2d44c723c */ /* 0x080ff0000004184c */
[C---:B------:R-:W-:Y:S08]  /*7e30*/  HMMA.16816.F32.BF16 R80, R200.reuse, R194, R80 ;  /* 0x000000c2c850723c */ /* 0x040ff00000041850 */
[-C--:B--2---:R-:W-:Y:S08]  /*7e40*/  HMMA.16816.F32.BF16 R84, R200, R204.reuse, R84 ;  /* 0x000000ccc854723c */ /* 0x084ff00000041854 */
[C---:B------:R-:W-:Y:S08]  /*7e50*/  HMMA.16816.F32.BF16 R88, R212.reuse, R204, R88 ;  /* 0x000000ccd458723c */ /* 0x040ff00000041858 */
[-C--:B------:R-:W-:Y:S08]  /*7e60*/  HMMA.16816.F32.BF16 R92, R212, R206.reuse, R92 ;  /* 0x000000ced45c723c */ /* 0x080ff0000004185c */
[C---:B------:R-:W-:Y:S08]  /*7e70*/  HMMA.16816.F32.BF16 R96, R200.reuse, R206, R96 ;  /* 0x000000cec860723c */ /* 0x040ff00000041860 */
[-C--:B----4-:R-:W-:Y:S08]  /*7e80*/  HMMA.16816.F32.BF16 R100, R200, R188.reuse, R100 ;  /* 0x000000bcc864723c */ /* 0x090ff00000041864 */
[C---:B------:R-:W-:Y:S08]  /*7e90*/  HMMA.16816.F32.BF16 R104, R212.reuse, R188, R104 ;  /* 0x000000bcd468723c */ /* 0x040ff00000041868 */
[-C--:B------:R-:W-:Y:S08]  /*7ea0*/  HMMA.16816.F32.BF16 R108, R212, R190.reuse, R108 ;  /* 0x000000bed46c723c */ /* 0x080ff0000004186c */
[----:B------:R-:W-:Y:S01]  /*7eb0*/  HMMA.16816.F32.BF16 R112, R200, R190, R112 ;  /* 0x000000bec870723c */ /* 0x000fe20000041870 */
[----:B------:R-:W-:-:S07]  /*7ec0*/  @P0 BRA `(.L_x_37) ;  /* 0xffffef3000000947 */ /* 0x000fce000383ffff */
.L_x_36:
[----:B------:R-:W-:Y:S01]  /*7ed0*/  FMNMX.FTZ R2, R4, R0, !PT ;  /* 0x0000000004027209 */ /* 0x000fe20007810000 */
[----:B------:R-:W0:Y:S01]  /*7ee0*/  LDGDEPBAR ;  /* 0x00000000000079af */ /* 0x000e220000000000 */
[----:B--2---:R-:W-:Y:S02]  /*7ef0*/  FMNMX.FTZ R134, R6, R3, !PT ;  /* 0x0000000306867209 */ /* 0x004fe40007810000 */
        /* <DEDUP_REMOVED lines=106> */
[----:B------:R-:W-:Y:S01]  /*85a0*/  ISETP.LT.AND P0, PT, RZ, UR6, PT ;  /* 0x00000006ff007c0c */ /* 0x000fe2000bf01270 */
[----:B------:R-:W-:Y:S01]  /*85b0*/  UIADD3 UR6, UR6, -0x1, URZ ;  /* 0xffffffff06067890 */ /* 0x000fe2000fffe03f */
[----:B------:R-:W-:Y:S01]  /*85c0*/  FMNMX.FTZ R135, R79, R135, !PT ;  /* 0x000000874f877209 */ /* 0x000fe20007810000 */
[----:B------:R-:W-:Y:S03]  /*85d0*/  SHFL.BFLY PT, R188, R134, 0x1, 0x1f ;  /* 0x0c201f0086bc7f89 */ /* 0x000fe600000e0000 */
[----:B------:R-:W-:Y:S04]  /*85e0*/  FMNMX.FTZ R135, R90, R135, !PT ;  /* 0x000000875a877209 */ /* 0x000fe80007810000 */
[----:B------:R-:W-:Y:S01]  /*85f0*/  FMNMX.FTZ R135, R91, R135, !PT ;  /* 0x000000875b877209 */ /* 0x000fe20007810000 */
[----:B------:R-:W2:Y:S03]  /*8600*/  SHFL.BFLY PT, R136, R132, 0x2, 0x1f ;  /* 0x0c401f0084887f89 */ /* 0x000ea600000e0000 */
[----:B------:R-:W-:Y:S02]  /*8610*/  FMNMX.FTZ R135, R94, R135, !PT ;  /* 0x000000875e877209 */ /* 0x000fe40007810000 */
[----:B-1----:R-:W-:Y:S02]  /*8620*/  FMNMX.FTZ R137, R2, R189, !PT ;  /* 0x000000bd02897209 */ /* 0x002fe40007810000 */
[----:B------:R-:W-:Y:S03]  /*8630*/  FMNMX.FTZ R2, R95, R135, !PT ;  /* 0x000000875f027209 */ /* 0x000fe60007810000 */
[C---:B------:R-:W-:Y:S01]  /*8640*/  FMUL.FTZ R193, R137.reuse, c[0x0][0x2d0] ;  /* 0x0000b40089c17a20 */ /* 0x040fe20000410000 */
[----:B------:R-:W-:Y:S01]  /*8650*/  FMNMX.FTZ R135, R106, R2, !PT ;  /* 0x000000026a877209 */ /* 0x000fe20007810000 */
[----:B------:R-:W-:Y:S02]  /*8660*/  FADD.FTZ R0, -R137, R0 ;  /* 0x0000000089007221 */ /* 0x000fe40000010100 */
[--C-:B------:R-:W-:Y:S02]  /*8670*/  FFMA.FTZ R20, R20, c[0x0][0x2d0], -R193.reuse ;  /* 0x0000b40014147a23 */ /* 0x100fe400000108c1 */
[--C-:B------:R-:W-:Y:S02]  /*8680*/  FFMA.FTZ R21, R21, c[0x0][0x2d0], -R193.reuse ;  /* 0x0000b40015157a23 */ /* 0x100fe400000108c1 */
[----:B------:R-:W-:Y:S01]  /*8690*/  MUFU.EX2 R195, R20 ;  /* 0x0000001400c37308 */ /* 0x000fe20000000800 */
[--C-:B------:R-:W-:Y:S02]  /*86a0*/  FFMA.FTZ R52, R52, c[0x0][0x2d0], -R193.reuse ;  /* 0x0000b40034347a23 */ /* 0x100fe400000108c1 */
[--C-:B------:R-:W-:Y:S01]  /*86b0*/  FFMA.FTZ R53, R53, c[0x0][0x2d0], -R193.reuse ;  /* 0x0000b40035357a23 */ /* 0x100fe200000108c1 */
[----:B--2---:R-:W-:Y:S01]  /*86c0*/  FMNMX.FTZ R132, R132, R136, !PT ;  /* 0x0000008884847209 */ /* 0x004fe20007810000 */
[--C-:B------:R-:W-:Y:S01]  /*86d0*/  FFMA.FTZ R64, R64, c[0x0][0x2d0], -R193.reuse ;  /* 0x0000b40040407a23 */ /* 0x100fe200000108c1 */
[----:B------:R-:W-:Y:S01]  /*86e0*/  FMNMX.FTZ R136, R134, R188, !PT ;  /* 0x000000bc86887209 */ /* 0x000fe20007810000 */
[--C-:B------:R-:W-:Y:S02]  /*86f0*/  FFMA.FTZ R65, R65, c[0x0][0x2d0], -R193.reuse ;  /* 0x0000b40041417a23 */ /* 0x100fe400000108c1 */
[----:B------:R-:W1:Y:S01]  /*8700*/  SHFL.BFLY PT, R190, R132, 0x1, 0x1f ;  /* 0x0c201f0084be7f89 */ /* 0x000e6200000e0000 */
[----:B------:R-:W-:Y:S01]  /*8710*/  MUFU.EX2 R194, R21 ;  /* 0x0000001500c27308 */ /* 0x000fe20000000800 */
[--C-:B------:R-:W-:Y:S02]  /*8720*/  FFMA.FTZ R68, R68, c[0x0][0x2d0], -R193.reuse ;  /* 0x0000b40044447a23 */ /* 0x100fe400000108c1 */
[--C-:B------:R-:W-:Y:S02]  /*8730*/  FFMA.FTZ R69, R69, c[0x0][0x2d0], -R193.reuse ;  /* 0x0000b40045457a23 */ /* 0x100fe400000108c1 */
[----:B------:R-:W-:Y:S02]  /*8740*/  FMUL.FTZ R192, R136, c[0x0][0x2d0] ;  /* 0x0000b40088c07a20 */ /* 0x000fe40000410000 */
[--C-:B------:R-:W-:Y:S02]  /*8750*/  FFMA.FTZ R16, R16, c[0x0][0x2d0], -R193.reuse ;  /* 0x0000b40010107a23 */ /* 0x100fe400000108c1 */
[--C-:B------:R-:W-:Y:S02]  /*8760*/  FFMA.FTZ R22, R22, c[0x0][0x2d0], -R192.reuse ;  /* 0x0000b40016167a23 */ /* 0x100fe400000108c0 */
[----:B------:R-:W-:Y:S01]  /*8770*/  MUFU.EX2 R221, R16 ;  /* 0x0000001000dd7308 */ /* 0x000fe20000000800 */
[--C-:B------:R-:W-:Y:S02]  /*8780*/  FFMA.FTZ R23, R23, c[0x0][0x2d0], -R192.reuse ;  /* 0x0000b40017177a23 */ /* 0x100fe400000108c0 */
[--C-:B------:R-:W-:Y:S02]  /*8790*/  FFMA.FTZ R54, R54, c[0x0][0x2d0], -R192.reuse ;  /* 0x0000b40036367a23 */ /* 0x100fe400000108c0 */
[--C-:B------:R-:W-:Y:S02]  /*87a0*/  FFMA.FTZ R55, R55, c[0x0][0x2d0], -R192.reuse ;  /* 0x0000b40037377a23 */ /* 0x100fe400000108c0 */
[--C-:B------:R-:W-:Y:S02]  /*87b0*/  FFMA.FTZ R66, R66, c[0x0][0x2d0], -R192.reuse ;  /* 0x0000b40042427a23 */ /* 0x100fe400000108c0 */
[--C-:B------:R-:W-:Y:S01]  /*87c0*/  FFMA.FTZ R67, R67, c[0x0][0x2d0], -R192.reuse ;  /* 0x0000b40043437a23 */ /* 0x100fe200000108c0 */
[----:B------:R-:W-:Y:S01]  /*87d0*/  MUFU.EX2 R209, R22 ;  /* 0x0000001600d17308 */ /* 0x000fe20000000800 */
[----:B------:R-:W-:Y:S01]  /*87e0*/  FMUL.FTZ R2, R0, c[0x0][0x2d0] ;  /* 0x0000b40000027a20 */ /* 0x000fe20000410000 */
[----:B------:R-:W-:Y:S01]  /*87f0*/  FMNMX.FTZ R0, R107, R135, !PT ;  /* 0x000000876b007209 */ /* 0x000fe20007810000 */
[--C-:B------:R-:W-:Y:S01]  /*8800*/  FFMA.FTZ R70, R70, c[0x0][0x2d0], -R192.reuse ;  /* 0x0000b40046467a23 */ /* 0x100fe200000108c0 */
[----:B-1----:R-:W-:Y:S01]  /*8810*/  FMNMX.FTZ R135, R132, R190, !PT ;  /* 0x000000be84877209 */ /* 0x002fe20007810000 */
[--C-:B------:R-:W-:Y:S01]  /*8820*/  FFMA.FTZ R71, R71, c[0x0][0x2d0], -R192.reuse ;  /* 0x0000b40047477a23 */ /* 0x100fe200000108c0 */
[----:B------:R-:W-:Y:S01]  /*8830*/  FMNMX.FTZ R0, R110, R0, !PT ;  /* 0x000000006e007209 */ /* 0x000fe20007810000 */
[--C-:B------:R-:W-:Y:S02]  /*8840*/  FFMA.FTZ R17, R17, c[0x0][0x2d0], -R193.reuse ;  /* 0x0000b40011117a23 */ /* 0x100fe400000108c1 */
[--C-:B------:R-:W-:Y:S01]  /*8850*/  FFMA.FTZ R18, R18, c[0x0][0x2d0], -R192.reuse ;  /* 0x0000b40012127a23 */ /* 0x100fe200000108c0 */
[----:B------:R1:W2:Y:S01]  /*8860*/  MUFU.EX2 R134, R2 ;  /* 0x0000000200867308 */ /* 0x0002a20000000800 */
[--C-:B------:R-:W-:Y:S01]  /*8870*/  FFMA.FTZ R19, R19, c[0x0][0x2d0], -R192.reuse ;  /* 0x0000b40013137a23 */ /* 0x100fe200000108c0 */
[----:B------:R-:W-:Y:S01]  /*8880*/  FMNMX.FTZ R0, R111, R0, !PT ;  /* 0x000000006f007209 */ /* 0x000fe20007810000 */
        /* <DEDUP_REMOVED lines=10> */
[----:B------:R4:W-:Y:S01]  /*8930*/  MUFU.EX2 R203, R4 ;  /* 0x0000000400cb7308 */ /* 0x0009e20000000800 */
[--C-:B------:R-:W-:Y:S02]  /*8940*/  FFMA.FTZ R39, R39, c[0x0][0x2d0], -R192.reuse ;  /* 0x0000b40027277a23 */ /* 0x100fe400000108c0 */
[----:B------:R-:W-:Y:S02]  /*8950*/  FFMA.FTZ R48, R48, c[0x0][0x2d0], -R193 ;  /* 0x0000b40030307a23 */ /* 0x000fe400000108c1 */
[----:B-1----:R-:W-:Y:S02]  /*8960*/  FADD.FTZ R2, -R136, R3 ;  /* 0x0000000388027221 */ /* 0x002fe40000010100 */
[----:B--2---:R-:W-:Y:S01]  /*8970*/  FMUL.FTZ R16, R134, R152 ;  /* 0x0000009886107220 */ /* 0x004fe20000410000 */
[----:B------:R-:W1:Y:S01]  /*8980*/  SHFL.BFLY PT, R3, R0, 0x2, 0x1f ;  /* 0x0c401f0000037f89 */ /* 0x000e6200000e0000 */
[----:B------:R-:W-:Y:S01]  /*8990*/  FMUL.FTZ R2, R2, c[0x0][0x2d0] ;  /* 0x0000b40002027a20 */ /* 0x000fe20000410000 */
[----:B------:R-:W2:Y:S01]  /*89a0*/  MUFU.EX2 R218, R5 ;  /* 0x0000000500da7308 */ /* 0x000ea20000000800 */
[C---:B------:R-:W-:Y:S02]  /*89b0*/  FMUL.FTZ R116, R134.reuse, R116 ;  /* 0x0000007486747220 */ /* 0x040fe40000410000 */
[C---:B------:R-:W-:Y:S02]  /*89c0*/  FMUL.FTZ R117, R134.reuse, R117 ;  /* 0x0000007586757220 */ /* 0x040fe40000410000 */
[C---:B------:R-:W-:Y:S01]  /*89d0*/  FMUL.FTZ R120, R134.reuse, R120 ;  /* 0x0000007886787220 */ /* 0x040fe20000410000 */
[----:B---3--:R-:W-:Y:S01]  /*89e0*/  LDSM.16.MT88.4 R20, [R228+0x100] ;  /* 0x00010000e414783b */ /* 0x008fe20000004200 */
[C---:B------:R-:W-:Y:S02]  /*89f0*/  FMUL.FTZ R121, R134.reuse, R121 ;  /* 0x0000007986797220 */ /* 0x040fe40000410000 */
[C---:B------:R-:W-:Y:S01]  /*8a00*/  FMUL.FTZ R128, R134.reuse, R128 ;  /* 0x0000008086807220 */ /* 0x040fe20000410000 */
[----:B------:R3:W5:Y:S01]  /*8a10*/  MUFU.EX2 R132, R2 ;  /* 0x0000000200847308 */ /* 0x0007620000000800 */
[C---:B------:R-:W-:Y:S02]  /*8a20*/  FMUL.FTZ R129, R134.reuse, R129 ;  /* 0x0000008186817220 */ /* 0x040fe40000410000 */
[--C-:B------:R-:W-:Y:S02]  /*8a30*/  FFMA.FTZ R49, R49, c[0x0][0x2d0], -R193.reuse ;  /* 0x0000b40031317a23 */ /* 0x100fe400000108c1 */
[----:B----4-:R-:W-:Y:S02]  /*8a40*/  FMUL.FTZ R4, R134, R144 ;  /* 0x0000009086047220 */ /* 0x010fe40000410000 */
[--C-:B------:R-:W-:Y:S02]  /*8a50*/  FFMA.FTZ R50, R50, c[0x0][0x2d0], -R192.reuse ;  /* 0x0000b40032327a23 */ /* 0x100fe400000108c0 */
[--C-:B------:R-:W-:Y:S01]  /*8a60*/  FFMA.FTZ R51, R51, c[0x0][0x2d0], -R192.reuse ;  /* 0x0000b40033337a23 */ /* 0x100fe200000108c0 */
[----:B------:R4:W4:Y:S01]  /*8a70*/  MUFU.EX2 R205, R17 ;  /* 0x0000001100cd7308 */ /* 0x0009220000000800 */
[--C-:B------:R-:W-:Y:S01]  /*8a80*/  FFMA.FTZ R80, R80, c[0x0][0x2d0], -R193.reuse ;  /* 0x0000b40050507a23 */ /* 0x100fe200000108c1 */
[----:B-1----:R-:W-:Y:S01]  /*8a90*/  FMNMX.FTZ R0, R0, R3, !PT ;  /* 0x0000000300007209 */ /* 0x002fe20007810000 */
[--C-:B------:R-:W-:Y:S01]  /*8aa0*/  FFMA.FTZ R81, R81, c[0x0][0x2d0], -R193.reuse ;  /* 0x0000b40051517a23 */ /* 0x100fe200000108c1 */
[----:B--2---:R-:W-:Y:S01]  /*8ab0*/  F2FP.BF16.PACK_AB R144, R218, R203 ;  /* 0x000000cbda90723e */ /* 0x004fe200000010ff */
[----:B------:R-:W-:Y:S02]  /*8ac0*/  FMUL.FTZ R5, R134, R145 ;  /* 0x0000009186057220 */ /* 0x000fe40000410000 */
[--C-:B------:R-:W-:Y:S02]  /*8ad0*/  FFMA.FTZ R84, R84, c[0x0][0x2d0], -R193.reuse ;  /* 0x0000b40054547a23 */ /* 0x100fe400000108c1 */
[--C-:B------:R-:W-:Y:S01]  /*8ae0*/  FFMA.FTZ R85, R85, c[0x0][0x2d0], -R193.reuse ;  /* 0x0000b40055557a23 */ /* 0x100fe200000108c1 */
[----:B------:R1:W-:Y:S01]  /*8af0*/  MUFU.EX2 R202, R6 ;  /* 0x0000000600ca7308 */ /* 0x0003e20000000800 */
[--C-:B------:R-:W-:Y:S02]  /*8b00*/  FFMA.FTZ R96, R96, c[0x0][0x2d0], -R193.reuse ;  /* 0x0000b40060607a23 */ /* 0x100fe400000108c1 */
[----:B------:R-:W-:Y:S02]  /*8b10*/  FFMA.FTZ R97, R97, c[0x0][0x2d0], -R193 ;  /* 0x0000b40061617a23 */ /* 0x000fe400000108c1 */
[----:B---3--:R-:W-:Y:S02]  /*8b20*/  FADD.FTZ R2, -R135, R133 ;  /* 0x0000008587027221 */ /* 0x008fe40000010100 */
[----:B-----5:R-:W-:Y:S02]  /*8b30*/  FMUL.FTZ R118, R132, R118 ;  /* 0x0000007684767220 */ /* 0x020fe40000410000 */
[----:B------:R-:W-:Y:S01]  /*8b40*/  FMUL.FTZ R2, R2, c[0x0][0x2d0] ;  /* 0x0000b40002027a20 */ /* 0x000fe20000410000 */
[----:B------:R2:W-:Y:S01]  /*8b50*/  MUFU.EX2 R220, R18 ;  /* 0x0000001200dc7308 */ /* 0x0005e20000000800 */
[C---:B------:R-:W-:Y:S02]  /*8b60*/  FMUL.FTZ R119, R132.reuse, R119 ;  /* 0x0000007784777220 */ /* 0x040fe40000410000 */
[----:B------:R-:W-:Y:S02]  /*8b70*/  FMUL.FTZ R122, R132, R122 ;  /* 0x0000007a847a7220 */ /* 0x000fe40000410000 */
[----:B----4-:R-:W-:Y:S02]  /*8b80*/  FMUL.FTZ R17, R134, R153 ;  /* 0x0000009986117220 */ /* 0x010fe40000410000 */
[C---:B------:R-:W-:Y:S02]  /*8b90*/  FMUL.FTZ R123, R132.reuse, R123 ;  /* 0x0000007b847b7220 */ /* 0x040fe40000410000 */
[C---:B------:R-:W-:Y:S01]  /*8ba0*/  FMUL.FTZ R130, R132.reuse, R130 ;  /* 0x0000008284827220 */ /* 0x040fe20000410000 */
[----:B------:R3:W4:Y:S01]  /*8bb0*/  MUFU.EX2 R133, R2 ;  /* 0x0000000200857308 */ /* 0x0007220000000800 */
[----:B------:R-:W-:Y:S02]  /*8bc0*/  FMUL.FTZ R131, R132, R131 ;  /* 0x0000008384837220 */ /* 0x000fe40000410000 */
[--C-:B------:R-:W-:Y:S02]  /*8bd0*/  FFMA.FTZ R100, R100, c[0x0][0x2d0], -R193.reuse ;  /* 0x0000b40064647a23 */ /* 0x100fe400000108c1 */
[----:B-1----:R-:W-:Y:S01]  /*8be0*/  FMUL.FTZ R6, R132, R146 ;  /* 0x0000009284067220 */ /* 0x002fe20000410000 */
[----:B------:R-:W-:Y:S01]  /*8bf0*/  F2FP.BF16.PACK_AB R146, R205, R221 ;  /* 0x000000ddcd92723e */ /* 0x000fe200000010ff */
[--C-:B------:R-:W-:Y:S02]  /*8c00*/  FFMA.FTZ R101, R101, c[0x0][0x2d0], -R193.reuse ;  /* 0x0000b40065657a23 */ /* 0x100fe400000108c1 */
[--C-:B------:R-:W-:Y:S01]  /*8c10*/  FFMA.FTZ R112, R112, c[0x0][0x2d0], -R193.reuse ;  /* 0x0000b40070707a23 */ /* 0x100fe200000108c1 */
[----:B------:R1:W-:Y:S01]  /*8c20*/  MUFU.EX2 R204, R19 ;  /* 0x0000001300cc7308 */ /* 0x0003e20000000800 */
[----:B------:R-:W-:Y:S02]  /*8c30*/  FFMA.FTZ R113, R113, c[0x0][0x2d0], -R193 ;  /* 0x0000b40071717a23 */ /* 0x000fe400000108c1 */
[--C-:B------:R-:W-:Y:S02]  /*8c40*/  FFMA.FTZ R7, R7, c[0x0][0x2d0], -R192.reuse ;  /* 0x0000b40007077a23 */ /* 0x100fe400000108c0 */
[----:B--2---:R-:W-:Y:S02]  /*8c50*/  FMUL.FTZ R18, R132, R154 ;  /* 0x0000009a84127220 */ /* 0x004fe40000410000 */
[--C-:B------:R-:W-:Y:S02]  /*8c60*/  FFMA.FTZ R35, R35, c[0x0][0x2d0], -R192.reuse ;  /* 0x0000b40023237a23 */ /* 0x100fe400000108c0 */
[--C-:B------:R-:W-:Y:S01]  /*8c70*/  FFMA.FTZ R82, R82, c[0x0][0x2d0], -R192.reuse ;  /* 0x0000b40052527a23 */ /* 0x100fe200000108c0 */
[----:B------:R-:W2:Y:S01]  /*8c80*/  MUFU.EX2 R215, R7 ;  /* 0x0000000700d77308 */ /* 0x000ea20000000800 */
[--C-:B------:R-:W-:Y:S02]  /*8c90*/  FFMA.FTZ R83, R83, c[0x0][0x2d0], -R192.reuse ;  /* 0x0000b40053537a23 */ /* 0x100fe400000108c0 */
[--C-:B------:R-:W-:Y:S01]  /*8ca0*/  FFMA.FTZ R86, R86, c[0x0][0x2d0], -R192.reuse ;  /* 0x0000b40056567a23 */ /* 0x100fe200000108c0 */
[----:B---3--:R-:W3:Y:S01]  /*8cb0*/  SHFL.BFLY PT, R2, R0, 0x1, 0x1f ;  /* 0x0c201f0000027f89 */ /* 0x008ee200000e0000 */
[C---:B----4-:R-:W-:Y:S02]  /*8cc0*/  FMUL.FTZ R124, R133.reuse, R124 ;  /* 0x0000007c857c7220 */ /* 0x050fe40000410000 */
[----:B------:R-:W-:Y:S02]  /*8cd0*/  FMUL.FTZ R125, R133, R125 ;  /* 0x0000007d857d7220 */ /* 0x000fe40000410000 */
[--C-:B------:R-:W-:Y:S01]  /*8ce0*/  FFMA.FTZ R87, R87, c[0x0][0x2d0], -R192.reuse ;  /* 0x0000b40057577a23 */ /* 0x100fe200000108c0 */
[----:B------:R-:W-:Y:S01]  /*8cf0*/  MUFU.EX2 R208, R36 ;  /* 0x0000002400d07308 */ /* 0x000fe20000000800 */
[--C-:B------:R-:W-:Y:S02]  /*8d00*/  FFMA.FTZ R98, R98, c[0x0][0x2d0], -R192.reuse ;  /* 0x0000b40062627a23 */ /* 0x100fe400000108c0 */
[--C-:B------:R-:W-:Y:S02]  /*8d10*/  FFMA.FTZ R99, R99, c[0x0][0x2d0], -R192.reuse ;  /* 0x0000b40063637a23 */ /* 0x100fe400000108c0 */
[----:B-1----:R-:W-:Y:S02]  /*8d20*/  FMUL.FTZ R19, R132, R155 ;  /* 0x0000009b84137220 */ /* 0x002fe40000410000 */
[----:B------:R-:W-:Y:S01]  /*8d30*/  LDSM.16.MT88.4 R152, [R230+0x100] ;  /* 0x00010000e698783b */ /* 0x000fe20000004200 */
[--C-:B------:R-:W-:Y:S02]  /*8d40*/  FFMA.FTZ R102, R102, c[0x0][0x2d0], -R192.reuse ;  /* 0x0000b40066667a23 */ /* 0x100fe400000108c0 */
[----:B------:R-:W-:Y:S01]  /*8d50*/  MUFU.EX2 R211, R34 ;  /* 0x0000002200d37308 */ /* 0x000fe20000000800 */
[--C-:B------:R-:W-:Y:S02]  /*8d60*/  FFMA.FTZ R103, R103, c[0x0][0x2d0], -R192.reuse ;  /* 0x0000b40067677a23 */ /* 0x100fe400000108c0 */
[--C-:B------:R-:W-:Y:S01]  /*8d70*/  FFMA.FTZ R114, R114, c[0x0][0x2d0], -R192.reuse ;  /* 0x0000b40072727a23 */ /* 0x100fe200000108c0 */
[----:B--2---:R-:W-:Y:S01]  /*8d80*/  F2FP.BF16.PACK_AB R145, R215, R202 ;  /* 0x000000cad791723e */ /* 0x004fe200000010ff */
[----:B------:R-:W-:Y:S01]  /*8d90*/  FMUL.FTZ R7, R132, R147 ;  /* 0x0000009384077220 */ /* 0x000fe20000410000 */
[----:B------:R-:W-:Y:S01]  /*8da0*/  F2FP.BF16.PACK_AB R147, R204, R220 ;  /* 0x000000dccc93723e */ /* 0x000fe200000010ff */
[----:B------:R-:W-:Y:S01]  /*8db0*/  FFMA.FTZ R115, R115, c[0x0][0x2d0], -R192 ;  /* 0x0000b40073737a23 */ /* 0x000fe200000108c0 */
[----:B---3--:R-:W-:Y:S02]  /*8dc0*/  FMNMX.FTZ R2, R2, R0, !PT ;  /* 0x0000000002027209 */ /* 0x008fe40007810000 */
[----:B------:R-:W-:Y:S03]  /*8dd0*/  MUFU.EX2 R34, R35 ;  /* 0x0000002300227308 */ /* 0x000fe60000000800 */
[C---:B------:R-:W-:Y:S01]  /*8de0*/  FMUL.FTZ R3, R2.reuse, c[0x0][0x2d0] ;  /* 0x0000b40002037a20 */ /* 0x040fe20000410000 */
[-C--:B------:R-:W-:Y:S05]  /*8df0*/  HMMA.16816.F32.BF16 R4, R144, R20.reuse, R4 ;  /* 0x000000149004723c */ /* 0x080fea0000041804 */
[----:B------:R-:W-:Y:S01]  /*8e00*/  FADD.FTZ R0, -R2, R138 ;  /* 0x0000008a02007221 */ /* 0x000fe20000010100 */
[----:B------:R-:W-:Y:S01]  /*8e10*/  MUFU.EX2 R32, R32 ;  /* 0x0000002000207308 */ /* 0x000fe20000000800 */
[--C-:B------:R-:W-:Y:S02]  /*8e20*/  FFMA.FTZ R31, R31, c[0x0][0x2d0], -R3.reuse ;  /* 0x0000b4001f1f7a23 */ /* 0x100fe40000010803 */
[----:B------:R-:W-:Y:S03]  /*8e30*/  FMUL.FTZ R138, R135, c[0x0][0x2d0] ;  /* 0x0000b400878a7a20 */ /* 0x000fe60000410000 */
[----:B------:R-:W-:Y:S02]  /*8e40*/  FMUL.FTZ R0, R0, c[0x0][0x2d0] ;  /* 0x0000b40000007a20 */ /* 0x000fe40000410000 */
[--C-:B------:R-:W-:Y:S02]  /*8e50*/  FFMA.FTZ R56, R56, c[0x0][0x2d0], -R138.reuse ;  /* 0x0000b40038387a23 */ /* 0x100fe4000001088a */
[----:B------:R-:W1:Y:S01]  /*8e60*/  MUFU.EX2 R191, R31 ;  /* 0x0000001f00bf7308 */ /* 0x000e620000000800 */
        /* <DEDUP_REMOVED lines=14> */
[----:B-1----:R-:W-:Y:S01]  /*8f50*/  MOV R36, R191 ;  /* 0x000000bf00247202 */ /* 0x002fe20000000f00 */
[--C-:B------:R-:W-:Y:S01]  /*8f60*/  FFMA.FTZ R73, R73, c[0x0][0x2d0], -R138.reuse ;  /* 0x0000b40049497a23 */ /* 0x100fe2000001088a */
[----:B------:R-:W1:Y:S01]  /*8f70*/  LDSM.16.MT88.4 R188, [R231+0x100] ;  /* 0x00010000e7bc783b */ /* 0x000e620000004200 */
[--C-:B------:R-:W-:Y:S02]  /*8f80*/  FFMA.FTZ R74, R74, c[0x0][0x2d0], -R3.reuse ;  /* 0x0000b4004a4a7a23 */ /* 0x100fe40000010803 */
[--C-:B------:R-:W-:Y:S01]  /*8f90*/  FFMA.FTZ R75, R75, c[0x0][0x2d0], -R3.reuse ;  /* 0x0000b4004b4b7a23 */ /* 0x100fe20000010803 */
[----:B------:R-:W4:Y:S01]  /*8fa0*/  MUFU.EX2 R213, R9 ;  /* 0x0000000900d57308 */ /* 0x000f220000000800 */
[--C-:B------:R-:W-:Y:S02]  /*8fb0*/  FFMA.FTZ R60, R60, c[0x0][0x2d0], -R138.reuse ;  /* 0x0000b4003c3c7a23 */ /* 0x100fe4000001088a */
[--C-:B------:R-:W-:Y:S02]  /*8fc0*/  FFMA.FTZ R61, R61, c[0x0][0x2d0], -R138.reuse ;  /* 0x0000b4003d3d7a23 */ /* 0x100fe4000001088a */
[C---:B--2---:R-:W-:Y:S02]  /*8fd0*/  FMUL.FTZ R31, R0.reuse, R167 ;  /* 0x000000a7001f7220 */ /* 0x044fe40000410000 */
[C---:B------:R-:W-:Y:S02]  /*8fe0*/  FMUL.FTZ R126, R0.reuse, R126 ;  /* 0x0000007e007e7220 */ /* 0x040fe40000410000 */
[----:B------:R-:W-:Y:S01]  /*8ff0*/  FMUL.FTZ R127, R0, R127 ;  /* 0x0000007f007f7220 */ /* 0x000fe20000410000 */
[----:B------:R2:W-:Y:S01]  /*9000*/  MUFU.EX2 R219, R12 ;  /* 0x0000000c00db7308 */ /* 0x0005e20000000800 */
[--C-:B------:R-:W-:Y:S02]  /*9010*/  FFMA.FTZ R62, R62, c[0x0][0x2d0], -R3.reuse ;  /* 0x0000b4003e3e7a23 */ /* 0x100fe40000010803 */
[--C-:B------:R-:W-:Y:S02]  /*9020*/  FFMA.FTZ R63, R63, c[0x0][0x2d0], -R3.reuse ;  /* 0x0000b4003f3f7a23 */ /* 0x100fe40000010803 */
[----:B---3--:R-:W-:Y:S02]  /*9030*/  FMUL.FTZ R8, R133, R140 ;  /* 0x0000008c85087220 */ /* 0x008fe40000410000 */
[--C-:B------:R-:W-:Y:S02]  /*9040*/  FFMA.FTZ R79, R79, c[0x0][0x2d0], -R3.reuse ;  /* 0x0000b4004f4f7a23 */ /* 0x100fe40000010803 */
[--C-:B------:R-:W-:Y:S01]  /*9050*/  FFMA.FTZ R24, R24, c[0x0][0x2d0], -R138.reuse ;  /* 0x0000b40018187a23 */ /* 0x100fe2000001088a */
[----:B------:R3:W5:Y:S01]  /*9060*/  MUFU.EX2 R199, R13 ;  /* 0x0000000d00c77308 */ /* 0x0007620000000800 */
        /* <DEDUP_REMOVED lines=12> */
[----:B------:R-:W2:Y:S01]  /*9130*/  MUFU.EX2 R212, R11 ;  /* 0x0000000b00d47308 */ /* 0x000ea20000000800 */
[--C-:B------:R-:W-:Y:S02]  /*9140*/  FFMA.FTZ R42, R42, c[0x0][0x2d0], -R3.reuse ;  /* 0x0000b4002a2a7a23 */ /* 0x100fe40000010803 */
[--C-:B------:R-:W-:Y:S02]  /*9150*/  FFMA.FTZ R43, R43, c[0x0][0x2d0], -R3.reuse ;  /* 0x0000b4002b2b7a23 */ /* 0x100fe40000010803 */
[----:B---3--:R-:W-:Y:S02]  /*9160*/  FMUL.FTZ R13, R133, R149 ;  /* 0x00000095850d7220 */ /* 0x008fe40000410000 */
[--C-:B------:R-:W-:Y:S02]  /*9170*/  FFMA.FTZ R44, R44, c[0x0][0x2d0], -R138.reuse ;  /* 0x0000b4002c2c7a23 */ /* 0x100fe4000001088a */
[--C-:B------:R-:W-:Y:S01]  /*9180*/  FFMA.FTZ R45, R45, c[0x0][0x2d0], -R138.reuse ;  /* 0x0000b4002d2d7a23 */ /* 0x100fe2000001088a */
[----:B------:R3:W-:Y:S01]  /*9190*/  MUFU.EX2 R214, R14 ;  /* 0x0000000e00d67308 */ /* 0x0007e20000000800 */
[--C-:B------:R-:W-:Y:S02]  /*91a0*/  FFMA.FTZ R46, R46, c[0x0][0x2d0], -R3.reuse ;  /* 0x0000b4002e2e7a23 */ /* 0x100fe40000010803 */
[--C-:B------:R-:W-:Y:S02]  /*91b0*/  FFMA.FTZ R47, R47, c[0x0][0x2d0], -R3.reuse ;  /* 0x0000b4002f2f7a23 */ /* 0x100fe40000010803 */
[----:B----4-:R-:W-:Y:S01]  /*91c0*/  FMUL.FTZ R10, R0, R142 ;  /* 0x0000008e000a7220 */ /* 0x010fe20000410000 */
[----:B-----5:R-:W-:Y:S01]  /*91d0*/  F2FP.BF16.PACK_AB R142, R199, R219 ;  /* 0x000000dbc78e723e */ /* 0x020fe200000010ff */
[--C-:B------:R-:W-:Y:S02]  /*91e0*/  FFMA.FTZ R76, R76, c[0x0][0x2d0], -R138.reuse ;  /* 0x0000b4004c4c7a23 */ /* 0x100fe4000001088a */
[--C-:B------:R-:W-:Y:S01]  /*91f0*/  FFMA.FTZ R77, R77, c[0x0][0x2d0], -R138.reuse ;  /* 0x0000b4004d4d7a23 */ /* 0x100fe2000001088a */
[----:B------:R-:W4:Y:S01]  /*9200*/  MUFU.EX2 R196, R15 ;  /* 0x0000000f00c47308 */ /* 0x000f220000000800 */
[--C-:B------:R-:W-:Y:S02]  /*9210*/  FFMA.FTZ R78, R78, c[0x0][0x2d0], -R3.reuse ;  /* 0x0000b4004e4e7a23 */ /* 0x100fe40000010803 */
[--C-:B------:R-:W-:Y:S01]  /*9220*/  FFMA.FTZ R88, R88, c[0x0][0x2d0], -R138.reuse ;  /* 0x0000b40058587a23 */ /* 0x100fe2000001088a */
[----:B--2---:R-:W-:Y:S01]  /*9230*/  F2FP.BF16.PACK_AB R141, R212, R200 ;  /* 0x000000c8d48d723e */ /* 0x004fe200000010ff */
[----:B------:R-:W-:Y:S02]  /*9240*/  FMUL.FTZ R11, R0, R143 ;  /* 0x0000008f000b7220 */ /* 0x000fe40000410000 */
[--C-:B------:R-:W-:Y:S02]  /*9250*/  FFMA.FTZ R89, R89, c[0x0][0x2d0], -R138.reuse ;  /* 0x0000b40059597a23 */ /* 0x100fe4000001088a */
[--C-:B------:R-:W-:Y:S01]  /*9260*/  FFMA.FTZ R90, R90, c[0x0][0x2d0], -R3.reuse ;  /* 0x0000b4005a5a7a23 */ /* 0x100fe20000010803 */
        /* <DEDUP_REMOVED lines=11> */
[----:B------:R-:W4:Y:S01]  /*9320*/  LDSM.16.MT88.4 R148, [R229+0x100] ;  /* 0x00010000e594783b */ /* 0x000f220000004200 */
[--C-:B------:R-:W-:Y:S02]  /*9330*/  FFMA.FTZ R105, R105, c[0x0][0x2d0], -R138.reuse ;  /* 0x0000b40069697a23 */ /* 0x100fe4000001088a */
[----:B------:R1:W-:Y:S01]  /*9340*/  MUFU.EX2 R198, R28 ;  /* 0x0000001c00c67308 */ /* 0x0003e20000000800 */
[C---:B------:R-:W-:Y:S04]  /*9350*/  HMMA.16816.F32.BF16 R8, R140.reuse, R20, R8 ;  /* 0x000000148c08723c */ /* 0x040fe80000041808 */
[C---:B--2---:R-:W-:Y:S01]  /*9360*/  FMUL.FTZ R24, R133.reuse, R160 ;  /* 0x000000a085187220 */ /* 0x044fe20000410000 */
[----:B------:R-:W-:Y:S01]  /*9370*/  MOV R160, R36 ;  /* 0x0000002400a07202 */ /* 0x000fe20000000f00 */
[C---:B------:R-:W-:Y:S02]  /*9380*/  FMUL.FTZ R36, R134.reuse, R172 ;  /* 0x000000ac86247220 */ /* 0x040fe40000410000 */
[-C--:B------:R-:W-:Y:S01]  /*9390*/  HMMA.16816.F32.BF16 R12, R140, R22.reuse, R12 ;  /* 0x000000168c0c723c */ /* 0x080fe2000004180c */
[----:B------:R2:W-:Y:S03]  /*93a0*/  MUFU.EX2 R227, R26 ;  /* 0x0000001a00e37308 */ /* 0x0005e60000000800 */
[C---:B------:R-:W-:Y:S01]  /*93b0*/  FMUL.FTZ R20, R134.reuse, R156 ;  /* 0x0000009c86147220 */ /* 0x040fe20000410000 */
[----:B------:R-:W-:Y:S01]  /*93c0*/  MOV R156, R32 ;  /* 0x00000020009c7202 */ /* 0x000fe20000000f00 */
[C---:B---3--:R-:W-:Y:S02]  /*93d0*/  FMUL.FTZ R25, R133.reuse, R161 ;  /* 0x000000a185197220 */ /* 0x048fe40000410000 */
[C---:B------:R-:W-:Y:S03]  /*93e0*/  HMMA.16816.F32.BF16 R16, R144.reuse, R22, R16 ;  /* 0x000000169010723c */ /* 0x040fe60000041810 */
[----:B------:R-:W3:Y:S01]  /*93f0*/  MUFU.EX2 R222, R27 ;  /* 0x0000001b00de7308 */ /* 0x000ee20000000800 */
[C---:B------:R-:W-:Y:S02]  /*9400*/  FMUL.FTZ R21, R134.reuse, R157 ;  /* 0x0000009d86157220 */ /* 0x040fe40000410000 */
[----:B------:R-:W-:Y:S01]  /*9410*/  FMUL.FTZ R32, R134, R168 ;  /* 0x000000a886207220 */ /* 0x000fe20000410000 */
[----:B------:R-:W-:Y:S01]  /*9420*/  MOV R168, R205 ;  /* 0x000000cd00a87202 */ /* 0x000fe20000000f00 */
[C---:B------:R-:W-:Y:S01]  /*9430*/  FMUL.FTZ R22, R132.reuse, R158 ;  /* 0x0000009e84167220 */ /* 0x040fe20000410000 */
[----:B-----5:R-:W-:Y:S03]  /*9440*/  MOV R158, R217 ;  /* 0x000000d9009e7202 */ /* 0x020fe60000000f00 */
[----:B------:R-:W-:Y:S01]  /*9450*/  FMUL.FTZ R23, R132, R159 ;  /* 0x0000009f84177220 */ /* 0x000fe20000410000 */
[----:B------:R5:W-:Y:S01]  /*9460*/  MUFU.EX2 R197, R30 ;  /* 0x0000001e00c57308 */ /* 0x000be20000000800 */
[----:B-1----:R-:W-:Y:S01]  /*9470*/  FMUL.FTZ R28, R133, R164 ;  /* 0x000000a4851c7220 */ /* 0x002fe20000410000 */
[----:B------:R-:W-:Y:S01]  /*9480*/  MOV R159, R216 ;  /* 0x000000d8009f7202 */ /* 0x000fe20000000f00 */
[--C-:B------:R-:W-:Y:S02]  /*9490*/  FFMA.FTZ R108, R108, c[0x0][0x2d0], -R138.reuse ;  /* 0x0000b4006c6c7a23 */ /* 0x100fe4000001088a */
[----:B--2---:R-:W-:Y:S01]  /*94a0*/  FMUL.FTZ R26, R0, R162 ;  /* 0x000000a2001a7220 */ /* 0x004fe20000410000 */
[-C--:B------:R-:W-:Y:S03]  /*94b0*/  HMMA.16816.F32.BF16 R20, R144, R188.reuse, R20 ;  /* 0x000000bc9014723c */ /* 0x080fe60000041814 */
[----:B------:R-:W-:Y:S01]  /*94c0*/  MOV R162, R34 ;  /* 0x0000002200a27202 */ /* 0x000fe20000000f00 */
[----:B------:R1:W2:Y:S01]  /*94d0*/  MUFU.EX2 R35, R29 ;  /* 0x0000001d00237308 */ /* 0x0002a20000000800 */
[----:B------:R-:W-:Y:S01]  /*94e0*/  FMUL.FTZ R34, R132, R170 ;  /* 0x000000aa84227220 */ /* 0x000fe20000410000 */
[----:B------:R-:W-:Y:S01]  /*94f0*/  MOV R170, R199 ;  /* 0x000000c700aa7202 */ /* 0x000fe20000000f00 */
[----:B------:R-:W-:Y:S01]  /*9500*/  FFMA.FTZ R138, R109, c[0x0][0x2d0], -R138 ;  /* 0x0000b4006d8a7a23 */ /* 0x000fe2000001088a */
[----:B---3--:R-:W-:Y:S01]  /*9510*/  MOV R157, R222 ;  /* 0x000000de009d7202 */ /* 0x008fe20000000f00 */
[----:B------:R-:W-:Y:S03]  /*9520*/  FMUL.FTZ R27, R0, R163 ;  /* 0x000000a3001b7220 */ /* 0x000fe60000410000 */
[--C-:B------:R-:W-:Y:S02]  /*9530*/  FFMA.FTZ R106, R106, c[0x0][0x2d0], -R3.reuse ;  /* 0x0000b4006a6a7a23 */ /* 0x100fe40000010803 */
[----:B------:R-:W3:Y:S01]  /*9540*/  MUFU.EX2 R33, R33 ;  /* 0x0000002100217308 */ /* 0x000ee20000000800 */
[--C-:B------:R-:W-:Y:S01]  /*9550*/  FFMA.FTZ R107, R107, c[0x0][0x2d0], -R3.reuse ;  /* 0x0000b4006b6b7a23 */ /* 0x100fe20000010803 */
[C---:B------:R-:W-:Y:S04]  /*9560*/  HMMA.16816.F32.BF16 R24, R140.reuse, R188, R24 ;  /* 0x000000bc8c18723c */ /* 0x040fe80000041818 */
[----:B-----5:R-:W-:Y:S02]  /*9570*/  FMUL.FTZ R30, R0, R166 ;  /* 0x000000a6001e7220 */ /* 0x020fe40000410000 */
[--C-:B------:R-:W-:Y:S01]  /*9580*/  FFMA.FTZ R110, R110, c[0x0][0x2d0], -R3.reuse ;  /* 0x0000b4006e6e7a23 */ /* 0x100fe20000010803 */
[----:B------:R-:W-:Y:S01]  /*9590*/  MOV R189, R210 ;  /* 0x000000d200bd7202 */ /* 0x000fe20000000f00 */
[----:B------:R-:W-:Y:S01]  /*95a0*/  MUFU.EX2 R206, R37 ;  /* 0x0000002500ce7308 */ /* 0x000fe20000000800 */
[----:B------:R-:W-:Y:S03]  /*95b0*/  FFMA.FTZ R3, R111, c[0x0][0x2d0], -R3 ;  /* 0x0000b4006f037a23 */ /* 0x000fe60000010803 */
[C---:B-1----:R-:W-:Y:S01]  /*95c0*/  FMUL.FTZ R29, R133.reuse, R165 ;  /* 0x000000a5851d7220 */ /* 0x042fe20000410000 */
[----:B--2---:R-:W-:Y:S01]  /*95d0*/  MOV R161, R35 ;  /* 0x0000002300a17202 */ /* 0x004fe20000000f00 */
[----:B------:R-:W-:Y:S01]  /*95e0*/  FMUL.FTZ R35, R132, R171 ;  /* 0x000000ab84237220 */ /* 0x000fe20000410000 */
[----:B------:R-:W-:Y:S03]  /*95f0*/  MOV R171, R211 ;  /* 0x000000d300ab7202 */ /* 0x000fe60000000f00 */
[----:B------:R1:W-:Y:S01]  /*9600*/  MUFU.EX2 R207, R38 ;  /* 0x0000002600cf7308 */ /* 0x0003e20000000800 */
[-C--:B------:R-:W-:Y:S03]  /*9610*/  HMMA.16816.F32.BF16 R28, R140, R190.reuse, R28 ;  /* 0x000000be8c1c723c */ /* 0x080fe6000004181c */
[----:B---3--:R-:W-:Y:S01]  /*9620*/  MOV R163, R33 ;  /* 0x0000002100a37202 */ /* 0x008fe20000000f00 */
[----:B------:R-:W-:Y:S01]  /*9630*/  FMUL.FTZ R33, R134, R169 ;  /* 0x000000a986217220 */ /* 0x000fe20000410000 */
[----:B------:R-:W-:Y:S04]  /*9640*/  MOV R169, R204 ;  /* 0x000000cc00a97202 */ /* 0x000fe80000000f00 */
[----:B------:R-:W2:Y:S02]  /*9650*/  MUFU.EX2 R37, R39 ;  /* 0x0000002700257308 */ /* 0x000ea40000000800 */
[C---:B------:R-:W-:Y:S08]  /*9660*/  HMMA.16816.F32.BF16 R32, R144.reuse, R190, R32 ;  /* 0x000000be9020723c */ /* 0x040ff00000041820 */
[----:B------:R3:W-:Y:S01]  /*9670*/  MUFU.EX2 R226, R48 ;  /* 0x0000003000e27308 */ /* 0x0007e20000000800 */
[----:B-1----:R-:W-:Y:S09]  /*9680*/  FMUL.FTZ R38, R132, R174 ;  /* 0x000000ae84267220 */ /* 0x002ff20000410000 */
[----:B------:R1:W-:Y:S01]  /*9690*/  MUFU.EX2 R224, R50 ;  /* 0x0000003200e07308 */ /* 0x0003e20000000800 */
[----:B--2---:R-:W-:Y:S01]  /*96a0*/  MOV R167, R37 ;  /* 0x0000002500a77202 */ /* 0x004fe20000000f00 */
[----:B------:R-:W-:Y:S02]  /*96b0*/  FMUL.FTZ R37, R134, R173 ;  /* 0x000000ad86257220 */ /* 0x000fe40000410000 */
[C---:B------:R-:W-:Y:S02]  /*96c0*/  FMUL.FTZ R39, R132.reuse, R175 ;  /* 0x000000af84277220 */ /* 0x040fe40000410000 */
[----:B------:R-:W-:Y:S04]  /*96d0*/  FFMA.FTZ R132, R132, R252, R202 ;  /* 0x000000fc84847223 */ /* 0x000fe800000100ca */
[----:B------:R2:W5:Y:S01]  /*96e0*/  MUFU.EX2 R225, R49 ;  /* 0x0000003100e17308 */ /* 0x0005620000000800 */
[----:B------:R-:W-:Y:S01]  /*96f0*/  FFMA.FTZ R134, R134, R251, R203 ;  /* 0x000000fb86867223 */ /* 0x000fe200000100cb */
[-C--:B----4-:R-:W-:Y:S03]  /*9700*/  HMMA.16816.F32.BF16 R36, R144, R148.reuse, R36 ;  /* 0x000000949024723c */ /* 0x090fe60000041824 */
[C---:B---3--:R-:W-:Y:S05]  /*9710*/  FMUL.FTZ R48, R133.reuse, R176 ;  /* 0x000000b085307220 */ /* 0x048fea0000410000 */
[----:B------:R3:W2:Y:S01]  /*9720*/  MUFU.EX2 R223, R51 ;  /* 0x0000003300df7308 */ /* 0x0006a20000000800 */
[C---:B-1----:R-:W-:Y:S09]  /*9730*/  FMUL.FTZ R50, R0.reuse, R178 ;  /* 0x000000b200327220 */ /* 0x042ff20000410000 */
[----:B------:R1:W-:Y:S01]  /*9740*/  MUFU.EX2 R166, R40 ;  /* 0x0000002800a67308 */ /* 0x0003e20000000800 */
[C---:B--2---:R-:W-:Y:S09]  /*9750*/  FMUL.FTZ R49, R133.reuse, R177 ;  /* 0x000000b185317220 */ /* 0x044ff20000410000 */
[----:B------:R2:W2:Y:S01]  /*9760*/  MUFU.EX2 R165, R41 ;  /* 0x0000002900a57308 */ /* 0x0004a20000000800 */
[C---:B---3--:R-:W-:Y:S09]  /*9770*/  FMUL.FTZ R51, R0.reuse, R179 ;  /* 0x000000b300337220 */ /* 0x048ff20000410000 */
[----:B------:R3:W-:Y:S01]  /*9780*/  MUFU.EX2 R164, R42 ;  /* 0x0000002a00a47308 */ /* 0x0007e20000000800 */
[C---:B------:R-:W-:Y:S04]  /*9790*/  HMMA.16816.F32.BF16 R48, R140.reuse, R148, R48 ;  /* 0x000000948c30723c */ /* 0x040fe80000041830 */
[C---:B-1----:R-:W-:Y:S05]  /*97a0*/  FMUL.FTZ R40, R133.reuse, R180 ;  /* 0x000000b485287220 */ /* 0x042fea0000410000 */
[----:B------:R1:W1:Y:S03]  /*97b0*/  MUFU.EX2 R222, R43 ;  /* 0x0000002b00de7308 */ /* 0x0002660000000800 */
[C---:B--2---:R-:W-:Y:S07]  /*97c0*/  FMUL.FTZ R41, R133.reuse, R181 ;  /* 0x000000b585297220 */ /* 0x044fee0000410000 */
[----:B------:R2:W-:Y:S01]  /*97d0*/  MUFU.EX2 R216, R44 ;  /* 0x0000002c00d87308 */ /* 0x0005e20000000800 */
[C---:B---3--:R-:W-:Y:S09]  /*97e0*/  FMUL.FTZ R42, R0.reuse, R182 ;  /* 0x000000b6002a7220 */ /* 0x048ff20000410000 */
[----:B------:R3:W3:Y:S01]  /*97f0*/  MUFU.EX2 R217, R45 ;  /* 0x0000002d00d97308 */ /* 0x0006e20000000800 */
[C---:B-1----:R-:W-:Y:S09]  /*9800*/  FMUL.FTZ R43, R0.reuse, R183 ;  /* 0x000000b7002b7220 */ /* 0x042ff20000410000 */
[----:B------:R-:W-:Y:S01]  /*9810*/  MUFU.EX2 R175, R53 ;  /* 0x0000003500af7308 */ /* 0x000fe20000000800 */
[-C--:B------:R-:W-:Y:S03]  /*9820*/  HMMA.16816.F32.BF16 R40, R140, R150.reuse, R40 ;  /* 0x000000968c28723c */ /* 0x080fe60000041828 */
[C---:B--2---:R-:W-:Y:S01]  /*9830*/  FMUL.FTZ R44, R133.reuse, R184 ;  /* 0x000000b8852c7220 */ /* 0x044fe20000410000 */
[----:B------:R-:W-:Y:S04]  /*9840*/  MOV R184, R189 ;  /* 0x000000bd00b87202 */ /* 0x000fe80000000f00 */
[C---:B------:R-:W-:Y:S01]  /*9850*/  HMMA.16816.F32.BF16 R116, R144.reuse, R150, R116 ;  /* 0x000000969074723c */ /* 0x040fe20000041874 */
[----:B------:R1:W-:Y:S01]  /*9860*/  MUFU.EX2 R211, R46 ;  /* 0x0000002e00d37308 */ /* 0x0003e20000000800 */
[----:B------:R-:W2:Y:S02]  /*9870*/  LDSM.16.MT88.4 R148, [R228+0x900] ;  /* 0x00090000e494783b */ /* 0x000ea40000004200 */
[----:B---3--:R-:W-:Y:S01]  /*9880*/  FMUL.FTZ R45, R133, R185 ;  /* 0x000000b9852d7220 */ /* 0x008fe20000410000 */
[----:B------:R-:W-:Y:S03]  /*9890*/  MOV R185, R209 ;  /* 0x000000d100b97202 */ /* 0x000fe60000000f00 */
[-C--:B------:R-:W-:Y:S03]  /*98a0*/  HMMA.16816.F32.BF16 R120, R144, R152.reuse, R120 ;  /* 0x000000989078723c */ /* 0x080fe60000041878 */
[----:B------:R3:W2:Y:S05]  /*98b0*/  MUFU.EX2 R210, R47 ;  /* 0x0000002f00d27308 */ /* 0x0006aa0000000800 */
[C---:B------:R-:W-:Y:S05]  /*98c0*/  HMMA.16816.F32.BF16 R124, R140.reuse, R152, R124 ;  /* 0x000000988c7c723c */ /* 0x040fea000004187c */
[----:B------:R-:W-:Y:S01]  /*98d0*/  MUFU.EX2 R209, R52 ;  /* 0x0000003400d17308 */ /* 0x000fe20000000800 */
[C---:B-1----:R-:W-:Y:S01]  /*98e0*/  FMUL.FTZ R46, R0.reuse, R186 ;  /* 0x000000ba002e7220 */ /* 0x042fe20000410000 */
[----:B------:R-:W-:Y:S08]  /*98f0*/  MOV R186, R208 ;  /* 0x000000d000ba7202 */ /* 0x000ff00000000f00 */
[----:B------:R-:W-:Y:S01]  /*9900*/  MUFU.EX2 R174, R54 ;  /* 0x0000003600ae7308 */ /* 0x000fe20000000800 */
[----:B------:R-:W-:Y:S01]  /*9910*/  MOV R109, R186 ;  /* 0x000000ba006d7202 */ /* 0x000fe20000000f00 */
[----:B---3--:R-:W-:Y:S01]  /*9920*/  FMUL.FTZ R47, R0, R187 ;  /* 0x000000bb002f7220 */ /* 0x008fe20000410000 */
[----:B------:R-:W-:Y:S04]  /*9930*/  MOV R187, R207 ;  /* 0x000000cf00bb7202 */ /* 0x000fe80000000f00 */
[----:B------:R-:W-:Y:S03]  /*9940*/  MOV R192, R187 ;  /* 0x000000bb00c07202 */ /* 0x000fe60000000f00 */
[----:B------:R1:W-:Y:S01]  /*9950*/  MUFU.EX2 R208, R55 ;  /* 0x0000003700d07308 */ /* 0x0003e20000000800 */
        /* <DEDUP_REMOVED lines=8> */
[----:B------:R-:W-:Y:S01]  /*99e0*/  MUFU.EX2 R204, R66 ;  /* 0x0000004200cc7308 */ /* 0x000fe20000000800 */
[----:B------:R-:W-:Y:S02]  /*99f0*/  F2FP.BF16.PACK_AB R144, R158, R184 ;  /* 0x000000b89e90723e */ /* 0x000fe400000010ff */
[-C--:B--2---:R-:W-:Y:S01]  /*9a00*/  HMMA.16816.F32.BF16 R4, R140, R148.reuse, R4 ;  /* 0x000000948c04723c */ /* 0x084fe20000041804 */
[----:B-1----:R-:W1:Y:S04]  /*9a10*/  LDSM.16.MT88.4 R52, [R229+0x900] ;  /* 0x00090000e534783b */ /* 0x002e680000004200 */
[----:B------:R-:W-:Y:S02]  /*9a20*/  F2FP.BF16.PACK_AB R145, R157, R227 ;  /* 0x000000e39d91723e */ /* 0x000fe400000010ff */
[----:B------:R-:W-:Y:S01]  /*9a30*/  F2FP.BF16.PACK_AB R146, R161, R198 ;  /* 0x000000c6a192723e */ /* 0x000fe200000010ff */
[----:B------:R-:W-:Y:S01]  /*9a40*/  MUFU.EX2 R205, R67 ;  /* 0x0000004300cd7308 */ /* 0x000fe20000000800 */
[----:B------:R-:W-:Y:S07]  /*9a50*/  F2FP.BF16.PACK_AB R147, R160, R197 ;  /* 0x000000c5a093723e */ /* 0x000fee00000010ff */
[C---:B------:R-:W-:Y:S02]  /*9a60*/  HMMA.16816.F32.BF16 R8, R144.reuse, R148, R8 ;  /* 0x000000949008723c */ /* 0x040fe40000041808 */
[----:B------:R-:W-:Y:S05]  /*9a70*/  MUFU.EX2 R173, R56 ;  /* 0x0000003800ad7308 */ /* 0x000fea0000000800 */
[----:B------:R-:W-:Y:S01]  /*9a80*/  MOV R149, R206 ;  /* 0x000000ce00957202 */ /* 0x000fe20000000f00 */
[-C--:B------:R-:W-:Y:S04]  /*9a90*/  HMMA.16816.F32.BF16 R12, R144, R150.reuse, R12 ;  /* 0x00000096900c723c */ /* 0x080fe8000004180c */
[----:B------:R2:W-:Y:S01]  /*9aa0*/  MUFU.EX2 R206, R64 ;  /* 0x0000004000ce7308 */ /* 0x0005e20000000800 */
[----:B------:R-:W-:Y:S02]  /*9ab0*/  MOV R193, R149 ;  /* 0x0000009500c17202 */ /* 0x000fe40000000f00 */
[----:B------:R-:W-:Y:S01]  /*9ac0*/  MOV R148, R195 ;  /* 0x000000c300947202 */ /* 0x000fe20000000f00 */
[C---:B------:R-:W-:Y:S06]  /*9ad0*/  HMMA.16816.F32.BF16 R16, R140.reuse, R150, R16 ;  /* 0x000000968c10723c */ /* 0x040fec0000041810 */
[----:B------:R-:W1:Y:S01]  /*9ae0*/  MUFU.EX2 R179, R57 ;  /* 0x0000003900b37308 */ /* 0x000e620000000800 */
[----:B------:R-:W-:Y:S01]  /*9af0*/  MOV R150, R197 ;  /* 0x000000c500967202 */ /* 0x000fe20000000f00 */
[-C--:B---3--:R-:W-:Y:S04]  /*9b00*/  HMMA.16816.F32.BF16 R20, R140, R152.reuse, R20 ;  /* 0x000000988c14723c */ /* 0x088fe80000041814 */
[----:B------:R-:W-:Y:S02]  /*9b10*/  MOV R151, R196 ;  /* 0x000000c400977202 */ /* 0x000fe40000000f00 */
[----:B------:R-:W-:Y:S02]  /*9b20*/  MOV R111, R150 ;  /* 0x00000096006f7202 */ /* 0x000fe40000000f00 */
[C---:B------:R-:W-:Y:S01]  /*9b30*/  HMMA.16816.F32.BF16 R24, R144.reuse, R152, R24 ;  /* 0x000000989018723c */ /* 0x040fe20000041818 */
[----:B------:R-:W-:Y:S01]  /*9b40*/  MUFU.EX2 R172, R58 ;  /* 0x0000003a00ac7308 */ /* 0x000fe20000000800 */
[----:B--2---:R-:W2:Y:S05]  /*9b50*/  LDSM.16.MT88.4 R64, [R230+0x900] ;  /* 0x00090000e640783b */ /* 0x004eaa0000004200 */
[----:B------:R-:W-:Y:S01]  /*9b60*/  MOV R153, R198 ;  /* 0x000000c600997202 */ /* 0x000fe20000000f00 */
[-C--:B------:R-:W-:Y:S03]  /*9b70*/  HMMA.16816.F32.BF16 R28, R144, R154.reuse, R28 ;  /* 0x0000009a901c723c */ /* 0x080fe6000004181c */
[----:B------:R3:W2:Y:S01]  /*9b80*/  MUFU.EX2 R178, R59 ;  /* 0x0000003b00b27308 */ /* 0x0006a20000000800 */
[----:B------:R-:W-:Y:S04]  /*9b90*/  MOV R152, R194 ;  /* 0x000000c200987202 */ /* 0x000fe80000000f00 */
[C---:B------:R-:W-:Y:S01]  /*9ba0*/  HMMA.16816.F32.BF16 R32, R140.reuse, R154, R32 ;  /* 0x0000009a8c20723c */ /* 0x040fe20000041820 */
[----:B------:R-:W4:Y:S03]  /*9bb0*/  LDL.LU R154, [R1] ;  /* 0x00000000019a7983 */ /* 0x000f260000300800 */
[----:B------:R-:W-:Y:S01]  /*9bc0*/  MOV R202, R152 ;  /* 0x0000009800ca7202 */ /* 0x000fe20000000f00 */
[----:B------:R-:W4:Y:S01]  /*9bd0*/  LDL.LU R155, [R1+0x4] ;  /* 0x00000400019b7983 */ /* 0x000f220000300800 */
[----:B------:R-:W-:Y:S02]  /*9be0*/  MUFU.EX2 R182, R68 ;  /* 0x0000004400b67308 */ /* 0x000fe40000000800 */
[-C--:B-1----:R-:W-:Y:S08]  /*9bf0*/  HMMA.16816.F32.BF16 R36, R140, R52.reuse, R36 ;  /* 0x000000348c24723c */ /* 0x082ff00000041824 */
[C---:B------:R-:W-:Y:S01]  /*9c00*/  HMMA.16816.F32.BF16 R48, R144.reuse, R52, R48 ;  /* 0x000000349030723c */ /* 0x040fe20000041830 */
[----:B------:R-:W-:Y:S01]  /*9c10*/  MUFU.EX2 R198, R69 ;  /* 0x0000004500c67308 */ /* 0x000fe20000000800 */
[----:B---3--:R-:W1:Y:S05]  /*9c20*/  LDSM.16.MT88.4 R56, [R228+0x1100] ;  /* 0x00110000e438783b */ /* 0x008e6a0000004200 */
[----:B------:R-:W-:Y:S01]  /*9c30*/  F2FP.BF16.PACK_AB R52, R149, R186 ;  /* 0x000000ba9534723e */ /* 0x000fe200000010ff */
[-C--:B------:R-:W-:Y:S03]  /*9c40*/  HMMA.16816.F32.BF16 R40, R144, R54.reuse, R40 ;  /* 0x000000369028723c */ /* 0x080fe60000041828 */
[----:B------:R-:W-:Y:S01]  /*9c50*/  MUFU.EX2 R181, R70 ;  /* 0x0000004600b57308 */ /* 0x000fe20000000800 */
[----:B------:R-:W-:Y:S04]  /*9c60*/  F2FP.BF16.PACK_AB R53, R167, R187 ;  /* 0x000000bba735723e */ /* 0x000fe800000010ff */
[C---:B------:R-:W-:Y:S05]  /*9c70*/  HMMA.16816.F32.BF16 R116, R140.reuse, R54, R116 ;  /* 0x000000368c74723c */ /* 0x040fea0000041874 */
[----:B------:R3:W-:Y:S02]  /*9c80*/  MUFU.EX2 R197, R71 ;  /* 0x0000004700c57308 */ /* 0x0007e40000000800 */
[----:B-----5:R-:W-:Y:S01]  /*9c90*/  F2FP.BF16.PACK_AB R54, R225, R226 ;  /* 0x000000e2e136723e */ /* 0x020fe200000010ff */
[-C--:B--2---:R-:W-:Y:S04]  /*9ca0*/  HMMA.16816.F32.BF16 R120, R140, R64.reuse, R120 ;  /* 0x000000408c78723c */ /* 0x084fe80000041878 */
[----:B------:R-:W-:Y:S03]  /*9cb0*/  F2FP.BF16.PACK_AB R55, R223, R224 ;  /* 0x000000e0df37723e */ /* 0x000fe600000010ff */
[----:B------:R-:W-:Y:S01]  /*9cc0*/  MUFU.EX2 R180, R72 ;  /* 0x0000004800b47308 */ /* 0x000fe20000000800 */
[C---:B------:R-:W-:Y:S08]  /*9cd0*/  HMMA.16816.F32.BF16 R124, R144.reuse, R64, R124 ;  /* 0x00000040907c723c */ /* 0x040ff0000004187c */
[-C--:B------:R-:W-:Y:S01]  /*9ce0*/  HMMA.16816.F32.BF16 R44, R144, R66.reuse, R44 ;  /* 0x00000042902c723c */ /* 0x080fe2000004182c */
[----:B------:R2:W-:Y:S01]  /*9cf0*/  MUFU.EX2 R177, R60 ;  /* 0x0000003c00b17308 */ /* 0x0005e20000000800 */
[----:B---3--:R-:W-:Y:S05]  /*9d00*/  LDSM.16.MT88.4 R68, [R229+0x1100] ;  /* 0x00110000e544783b */ /* 0x008fea0000004200 */
[----:B------:R-:W-:Y:S01]  /*9d10*/  MOV R147, R153 ;  /* 0x0000009900937202 */ /* 0x000fe20000000f00 */
[----:B------:R-:W-:Y:S03]  /*9d20*/  HMMA.16816.F32.BF16 R128, R140, R66, R128 ;  /* 0x000000428c80723c */ /* 0x000fe60000041880 */
[----:B------:R3:W5:Y:S01]  /*9d30*/  MUFU.EX2 R199, R61 ;  /* 0x0000003d00c77308 */ /* 0x0007620000000800 */
[----:B------:R-:W-:Y:S01]  /*9d40*/  MOV R146, R171 ;  /* 0x000000ab00927202 */ /* 0x000fe20000000f00 */
[----:B------:R-:W5:Y:S01]  /*9d50*/  LDSM.16.MT88.4 R64, [R231+0x1100] ;  /* 0x00110000e740783b */ /* 0x000f620000004200 */
[----:B------:R-:W-:Y:S02]  /*9d60*/  MOV R145, R170 ;  /* 0x000000aa00917202 */ /* 0x000fe40000000f00 */
[-C--:B-1----:R-:W-:Y:S05]  /*9d70*/  HMMA.16816.F32.BF16 R4, R52, R56.reuse, R4 ;  /* 0x000000383404723c */ /* 0x082fea0000041804 */
[----:B------:R1:W-:Y:S01]  /*9d80*/  MUFU.EX2 R176, R62 ;  /* 0x0000003e00b07308 */ /* 0x0003e20000000800 */
[----:B------:R-:W-:Y:S02]  /*9d90*/  MOV R144, R169 ;  /* 0x000000a900907202 */ /* 0x000fe40000000f00 */
[----:B------:R-:W-:Y:S02]  /*9da0*/  MOV R143, R168 ;  /* 0x000000a8008f7202 */ /* 0x000fe40000000f00 */
[----:B------:R-:W-:Y:S02]  /*9db0*/  LDSM.16.MT88.4 R168, [R231+0x3100] ;  /* 0x00310000e7a8783b */ /* 0x000fe40000004200 */
[----:B--2---:R-:W-:Y:S02]  /*9dc0*/  F2FP.BF16.PACK_AB R60, R165, R166 ;  /* 0x000000a6a53c723e */ /* 0x004fe400000010ff */
[----:B------:R-:W-:Y:S01]  /*9dd0*/  MOV R251, R146 ;  /* 0x0000009200fb7202 */ /* 0x000fe20000000f00 */
[----:B------:R2:W2:Y:S01]  /*9de0*/  MUFU.EX2 R183, R63 ;  /* 0x0000003f00b77308 */ /* 0x0004a20000000800 */
[----:B------:R-:W-:Y:S02]  /*9df0*/  MOV R203, R147 ;  /* 0x0000009300cb7202 */ /* 0x000fe40000000f00 */
[----:B---3--:R-:W-:Y:S07]  /*9e00*/  F2FP.BF16.PACK_AB R61, R222, R164 ;  /* 0x000000a4de3d723e */ /* 0x008fee00000010ff */
[----:B------:R-:W3:Y:S01]  /*9e10*/  MUFU.EX2 R190, R73 ;  /* 0x0000004900be7308 */ /* 0x000ee20000000800 */
[----:B-1----:R-:W-:Y:S09]  /*9e20*/  F2FP.BF16.PACK_AB R62, R217, R216 ;  /* 0x000000d8d93e723e */ /* 0x002ff200000010ff */
[----:B------:R-:W-:Y:S01]  /*9e30*/  MUFU.EX2 R189, R74 ;  /* 0x0000004a00bd7308 */ /* 0x000fe20000000800 */
[----:B--2---:R-:W-:Y:S09]  /*9e40*/  F2FP.BF16.PACK_AB R63, R210, R211 ;  /* 0x000000d3d23f723e */ /* 0x004ff200000010ff */
[----:B------:R1:W2:Y:S01]  /*9e50*/  MUFU.EX2 R188, R75 ;  /* 0x0000004b00bc7308 */ /* 0x0002a20000000800 */
[C---:B------:R-:W-:Y:S08]  /*9e60*/  HMMA.16816.F32.BF16 R8, R60.reuse, R56, R8 ;  /* 0x000000383c08723c */ /* 0x040ff00000041808 */
[-C--:B------:R-:W-:Y:S01]  /*9e70*/  HMMA.16816.F32.BF16 R12, R60, R58.reuse, R12 ;  /* 0x0000003a3c0c723c */ /* 0x080fe2000004180c */
[----:B------:R-:W-:Y:S07]  /*9e80*/  MUFU.EX2 R138, R138 ;  /* 0x0000008a008a7308 */ /* 0x000fee0000000800 */
[C---:B------:R-:W-:Y:S01]  /*9e90*/  HMMA.16816.F32.BF16 R16, R52.reuse, R58, R16 ;  /* 0x0000003a3410723c */ /* 0x040fe20000041810 */
[----:B------:R-:W2:Y:S02]  /*9ea0*/  LDSM.16.MT88.4 R56, [R230+0x1100] ;  /* 0x00110000e638783b */ /* 0x000ea40000004200 */
[----:B------:R-:W-:Y:S05]  /*9eb0*/  MUFU.EX2 R196, R80 ;  /* 0x0000005000c47308 */ /* 0x000fea0000000800 */
[-C--:B-----5:R-:W-:Y:S01]  /*9ec0*/  HMMA.16816.F32.BF16 R20, R52, R64.reuse, R20 ;  /* 0x000000403414723c */ /* 0x0a0fe20000041814 */
[----:B-1----:R-:W-:Y:S04]  /*9ed0*/  LDSM.16.MT88.4 R72, [R229+0x2100] ;  /* 0x00210000e548783b */ /* 0x002fe80000004200 */
[----:B------:R-:W-:Y:S03]  /*9ee0*/  MUFU.EX2 R80, R79 ;  /* 0x0000004f00507308 */ /* 0x000fe60000000800 */
[C---:B------:R-:W-:Y:S07]  /*9ef0*/  HMMA.16816.F32.BF16 R24, R60.reuse, R64, R24 ;  /* 0x000000403c18723c */ /* 0x040fee0000041818 */
[----:B------:R-:W-:Y:S01]  /*9f00*/  MUFU.EX2 R195, R81 ;  /* 0x0000005100c37308 */ /* 0x000fe20000000800 */
[-C--:B------:R-:W-:Y:S08]  /*9f10*/  HMMA.16816.F32.BF16 R28, R60, R66.reuse, R28 ;  /* 0x000000423c1c723c */ /* 0x080ff0000004181c */
[C---:B------:R-:W-:Y:S01]  /*9f20*/  HMMA.16816.F32.BF16 R32, R52.reuse, R66, R32 ;  /* 0x000000423420723c */ /* 0x040fe20000041820 */
[----:B------:R-:W1:Y:S01]  /*9f30*/  LDSM.16.MT88.4 R64, [R228+0x1900] ;  /* 0x00190000e440783b */ /* 0x000e620000004200 */
[----:B------:R-:W-:Y:S06]  /*9f40*/  MUFU.EX2 R194, R82 ;  /* 0x0000005200c27308 */ /* 0x000fec0000000800 */
[-C--:B------:R-:W-:Y:S04]  /*9f50*/  HMMA.16816.F32.BF16 R36, R52, R68.reuse, R36 ;  /* 0x000000443424723c */ /* 0x080fe80000041824 */
[----:B------:R-:W-:Y:S04]  /*9f60*/  MUFU.EX2 R191, R83 ;  /* 0x0000005300bf7308 */ /* 0x000fe80000000800 */
[C---:B------:R-:W-:Y:S06]  /*9f70*/  HMMA.16816.F32.BF16 R48, R60.reuse, R68, R48 ;  /* 0x000000443c30723c */ /* 0x040fec0000041830 */
[----:B------:R5:W-:Y:S02]  /*9f80*/  MUFU.EX2 R83, R76 ;  /* 0x0000004c00537308 */ /* 0x000be40000000800 */
[-C--:B------:R-:W-:Y:S08]  /*9f90*/  HMMA.16816.F32.BF16 R40, R60, R70.reuse, R40 ;  /* 0x000000463c28723c */ /* 0x080ff00000041828 */
[C---:B------:R-:W-:Y:S01]  /*9fa0*/  HMMA.16816.F32.BF16 R116, R52.reuse, R70, R116 ;  /* 0x000000463474723c */ /* 0x040fe20000041874 */
[----:B------:R-:W-:Y:S01]  /*9fb0*/  LDSM.16.MT88.4 R68, [R229+0x1900] ;  /* 0x00190000e544783b */ /* 0x000fe20000004200 */
[----:B------:R-:W1:Y:S06]  /*9fc0*/  MUFU.EX2 R82, R77 ;  /* 0x0000004d00527308 */ /* 0x000e6c0000000800 */
[-C--:B--2---:R-:W-:Y:S04]  /*9fd0*/  HMMA.16816.F32.BF16 R120, R52, R56.reuse, R120 ;  /* 0x000000383478723c */ /* 0x084fe80000041878 */
[----:B------:R-:W2:Y:S04]  /*9fe0*/  MUFU.EX2 R81, R78 ;  /* 0x0000004e00517308 */ /* 0x000ea80000000800 */
[C---:B------:R-:W-:Y:S06]  /*9ff0*/  HMMA.16816.F32.BF16 R124, R60.reuse, R56, R124 ;  /* 0x000000383c7c723c */ /* 0x040fec000004187c */
[----:B------:R-:W-:Y:S01]  /*a000*/  MUFU.EX2 R84, R84 ;  /* 0x0000005400547308 */ /* 0x000fe20000000800 */
[----:B------:R-:W-:Y:S01]  /*a010*/  F2FP.BF16.PACK_AB R56, R179, R173 ;  /* 0x000000adb338723e */ /* 0x000fe200000010ff */
[-C--:B------:R-:W-:Y:S01]  /*a020*/  HMMA.16816.F32.BF16 R44, R60, R58.reuse, R44 ;  /* 0x0000003a3c2c723c */ /* 0x080fe2000004182c */
[----:B------:R-:W2:Y:S03]  /*a030*/  LDSM.16.MT88.4 R60, [R231+0x1900] ;  /* 0x00190000e73c783b */ /* 0x000ea60000004200 */
[----:B------:R-:W-:Y:S04]  /*a040*/  F2FP.BF16.PACK_AB R57, R178, R172 ;  /* 0x000000acb239723e */ /* 0x000fe800000010ff */
[----:B------:R-:W-:Y:S01]  /*a050*/  HMMA.16816.F32.BF16 R128, R52, R58, R128 ;  /* 0x0000003a3480723c */ /* 0x000fe20000041880 */
[----:B------:R-:W-:Y:S06]  /*a060*/  MUFU.EX2 R85, R85 ;  /* 0x0000005500557308 */ /* 0x000fec0000000800 */
[----:B------:R-:W-:Y:S02]  /*a070*/  F2FP.BF16.PACK_AB R52, R175, R209 ;  /* 0x000000d1af34723e */ /* 0x000fe400000010ff */
[----:B------:R-:W-:Y:S02]  /*a080*/  F2FP.BF16.PACK_AB R53, R208, R174 ;  /* 0x000000aed035723e */ /* 0x000fe400000010ff */
[----:B------:R-:W-:Y:S01]  /*a090*/  MUFU.EX2 R86, R86 ;  /* 0x0000005600567308 */ /* 0x000fe20000000800 */
[----:B------:R-:W-:Y:S02]  /*a0a0*/  F2FP.BF16.PACK_AB R54, R207, R206 ;  /* 0x000000cecf36723e */ /* 0x000fe400000010ff */
[----:B------:R-:W-:Y:S02]  /*a0b0*/  F2FP.BF16.PACK_AB R55, R205, R204 ;  /* 0x000000cccd37723e */ /* 0x000fe400000010ff */
[----:B------:R-:W-:Y:S02]  /*a0c0*/  F2FP.BF16.PACK_AB R58, R199, R177 ;  /* 0x000000b1c73a723e */ /* 0x000fe400000010ff */
[----:B------:R-:W-:Y:S03]  /*a0d0*/  F2FP.BF16.PACK_AB R59, R183, R176 ;  /* 0x000000b0b73b723e */ /* 0x000fe600000010ff */
[-C--:B-1----:R-:W-:Y:S01]  /*a0e0*/  HMMA.16816.F32.BF16 R4, R52, R64.reuse, R4 ;  /* 0x000000403404723c */ /* 0x082fe20000041804 */
[----:B------:R-:W-:Y:S07]  /*a0f0*/  MUFU.EX2 R87, R87 ;  /* 0x0000005700577308 */ /* 0x000fee0000000800 */
[C---:B------:R-:W-:Y:S03]  /*a100*/  HMMA.16816.F32.BF16 R8, R56.reuse, R64, R8 ;  /* 0x000000403808723c */ /* 0x040fe60000041808 */
[----:B------:R-:W-:Y:S05]  /*a110*/  MUFU.EX2 R96, R96 ;  /* 0x0000006000607308 */ /* 0x000fea0000000800 */
[-C--:B------:R-:W-:Y:S05]  /*a120*/  HMMA.16816.F32.BF16 R12, R56, R66.reuse, R12 ;  /* 0x00000042380c723c */ /* 0x080fea000004180c */
[----:B------:R-:W-:Y:S03]  /*a130*/  MUFU.EX2 R97, R97 ;  /* 0x0000006100617308 */ /* 0x000fe60000000800 */
[C---:B------:R-:W-:Y:S01]  /*a140*/  HMMA.16816.F32.BF16 R16, R52.reuse, R66, R16 ;  /* 0x000000423410723c */ /* 0x040fe20000041810 */
[----:B------:R-:W1:Y:S06]  /*a150*/  LDSM.16.MT88.4 R64, [R230+0x1900] ;  /* 0x00190000e640783b */ /* 0x000e6c0000004200 */
[----:B------:R-:W-:Y:S01]  /*a160*/  MUFU.EX2 R98, R98 ;  /* 0x0000006200627308 */ /* 0x000fe20000000800 */
[-C--:B--2---:R-:W-:Y:S08]  /*a170*/  HMMA.16816.F32.BF16 R20, R52, R60.reuse, R20 ;  /* 0x0000003c3414723c */ /* 0x084ff00000041814 */
[C---:B------:R-:W-:Y:S01]  /*a180*/  HMMA.16816.F32.BF16 R24, R56.reuse, R60, R24 ;  /* 0x0000003c3818723c */ /* 0x040fe20000041818 */
[----:B------:R-:W-:Y:S07]  /*a190*/  MUFU.EX2 R99, R99 ;  /* 0x0000006300637308 */ /* 0x000fee0000000800 */
[-C--:B------:R-:W-:Y:S03]  /*a1a0*/  HMMA.16816.F32.BF16 R28, R56, R62.reuse, R28 ;  /* 0x0000003e381c723c */ /* 0x080fe6000004181c */
[----:B------:R-:W-:Y:S01]  /*a1b0*/  MUFU.EX2 R100, R100 ;  /* 0x0000006400647308 */ /* 0x000fe20000000800 */
[----:B----4-:R-:W-:Y:S02]  /*a1c0*/  FFMA.FTZ R133, R133, R154, R201 ;  /* 0x0000009a85857223 */ /* 0x010fe400000100c9 */
[----:B------:R-:W-:Y:S02]  /*a1d0*/  FFMA.FTZ R0, R0, R155, R200 ;  /* 0x0000009b00007223 */ /* 0x000fe400000100c8 */
[C---:B------:R-:W-:Y:S01]  /*a1e0*/  HMMA.16816.F32.BF16 R32, R52.reuse, R62, R32 ;  /* 0x0000003e3420723c */ /* 0x040fe20000041820 */
[----:B------:R-:W2:Y:S03]  /*a1f0*/  LDSM.16.MT88.4 R60, [R228+0x2100] ;  /* 0x00210000e43c783b */ /* 0x000ea60000004200 */
[----:B------:R-:W-:Y:S01]  /*a200*/  FADD.FTZ R0, R212, R0 ;  /* 0x00000000d4007221 */ /* 0x000fe20000010000 */
[----:B------:R-:W-:Y:S03]  /*a210*/  MUFU.EX2 R101, R101 ;  /* 0x0000006500657308 */ /* 0x000fe60000000800 */
[-C--:B------:R-:W-:Y:S01]  /*a220*/  HMMA.16816.F32.BF16 R36, R52, R68.reuse, R36 ;  /* 0x000000443424723c */ /* 0x080fe20000041824 */
[----:B------:R-:W-:Y:S03]  /*a230*/  LDSM.16.MT88.4 R152, [R228+0x3100] ;  /* 0x00310000e498783b */ /* 0x000fe60000004200 */
[----:B-----5:R-:W-:Y:S03]  /*a240*/  FADD.FTZ R76, R214, R0 ;  /* 0x00000000d64c7221 */ /* 0x020fe60000010000 */
[----:B------:R-:W-:Y:S01]  /*a250*/  MUFU.EX2 R102, R102 ;  /* 0x0000006600667308 */ /* 0x000fe20000000800 */
[C---:B------:R-:W-:Y:S08]  /*a260*/  HMMA.16816.F32.BF16 R48, R56.reuse, R68, R48 ;  /* 0x000000443830723c */ /* 0x040ff00000041830 */
[-C--:B------:R-:W-:Y:S01]  /*a270*/  HMMA.16816.F32.BF16 R40, R56, R70.reuse, R40 ;  /* 0x000000463828723c */ /* 0x080fe20000041828 */
[----:B------:R-:W-:Y:S07]  /*a280*/  MUFU.EX2 R103, R103 ;  /* 0x0000006700677308 */ /* 0x000fee0000000800 */
[C---:B------:R-:W-:Y:S01]  /*a290*/  HMMA.16816.F32.BF16 R116, R52.reuse, R70, R116 ;  /* 0x000000463474723c */ /* 0x040fe20000041874 */
[----:B------:R-:W4:Y:S02]  /*a2a0*/  LDSM.16.MT88.4 R68, [R231+0x2100] ;  /* 0x00210000e744783b */ /* 0x000f240000004200 */
[----:B------:R-:W-:Y:S05]  /*a2b0*/  MUFU.EX2 R112, R112 ;  /* 0x0000007000707308 */ /* 0x000fea0000000800 */
[-C--:B-1----:R-:W-:Y:S05]  /*a2c0*/  HMMA.16816.F32.BF16 R120, R52, R64.reuse, R120 ;  /* 0x000000403478723c */ /* 0x082fea0000041878 */
[----:B------:R-:W-:Y:S03]  /*a2d0*/  MUFU.EX2 R113, R113 ;  /* 0x0000007100717308 */ /* 0x000fe60000000800 */
[C---:B------:R-:W-:Y:S07]  /*a2e0*/  HMMA.16816.F32.BF16 R124, R56.reuse, R64, R124 ;  /* 0x00000040387c723c */ /* 0x040fee000004187c */
[----:B------:R-:W-:Y:S01]  /*a2f0*/  MUFU.EX2 R114, R114 ;  /* 0x0000007200727308 */ /* 0x000fe20000000800 */
[-C--:B------:R-:W-:Y:S07]  /*a300*/  HMMA.16816.F32.BF16 R44, R56, R66.reuse, R44 ;  /* 0x00000042382c723c */ /* 0x080fee000004182c */
[----:B---3--:R-:W-:Y:S01]  /*a310*/  F2FP.BF16.PACK_AB R56, R190, R180 ;  /* 0x000000b4be38723e */ /* 0x008fe200000010ff */
[----:B------:R-:W-:Y:S01]  /*a320*/  HMMA.16816.F32.BF16 R128, R52, R66, R128 ;  /* 0x000000423480723c */ /* 0x000fe20000041880 */
[----:B------:R-:W1:Y:S01]  /*a330*/  LDSM.16.MT88.4 R64, [R230+0x2100] ;  /* 0x00210000e640783b */ /* 0x000e620000004200 */
[----:B------:R-:W-:Y:S02]  /*a340*/  MUFU.EX2 R115, R115 ;  /* 0x0000007300737308 */ /* 0x000fe40000000800 */
[----:B------:R-:W-:Y:S02]  /*a350*/  F2FP.BF16.PACK_AB R57, R188, R189 ;  /* 0x000000bdbc39723e */ /* 0x000fe400000010ff */
[----:B------:R-:W-:Y:S02]  /*a360*/  F2FP.BF16.PACK_AB R58, R82, R83 ;  /* 0x00000053523a723e */ /* 0x000fe400000010ff */
[----:B------:R-:W-:Y:S04]  /*a370*/  F2FP.BF16.PACK_AB R52, R198, R182 ;  /* 0x000000b6c634723e */ /* 0x000fe800000010ff */
[----:B------:R-:W-:Y:S01]  /*a380*/  F2FP.BF16.PACK_AB R53, R197, R181 ;  /* 0x000000b5c535723e */ /* 0x000fe200000010ff */
[----:B------:R-:W3:Y:S01]  /*a390*/  MUFU.EX2 R108, R108 ;  /* 0x0000006c006c7308 */ /* 0x000ee20000000800 */
[----:B------:R-:W-:Y:S02]  /*a3a0*/  F2FP.BF16.PACK_AB R54, R195, R196 ;  /* 0x000000c4c336723e */ /* 0x000fe400000010ff */
[----:B------:R-:W-:Y:S02]  /*a3b0*/  F2FP.BF16.PACK_AB R55, R191, R194 ;  /* 0x000000c2bf37723e */ /* 0x000fe400000010ff */
[----:B------:R-:W-:Y:S05]  /*a3c0*/  F2FP.BF16.PACK_AB R59, R80, R81 ;  /* 0x00000051503b723e */ /* 0x000fea00000010ff */
[-C--:B--2---:R-:W-:Y:S01]  /*a3d0*/  HMMA.16816.F32.BF16 R4, R52, R60.reuse, R4 ;  /* 0x0000003c3404723c */ /* 0x084fe20000041804 */
[----:B------:R-:W-:Y:S07]  /*a3e0*/  MUFU.EX2 R110, R110 ;  /* 0x0000006e006e7308 */ /* 0x000fee0000000800 */
[C---:B------:R-:W-:Y:S03]  /*a3f0*/  HMMA.16816.F32.BF16 R8, R56.reuse, R60, R8 ;  /* 0x0000003c3808723c */ /* 0x040fe60000041808 */
[----:B------:R-:W-:Y:S01]  /*a400*/  MUFU.EX2 R88, R88 ;  /* 0x0000005800587308 */ /* 0x000fe20000000800 */
[----:B---3--:R-:W-:Y:S04]  /*a410*/  F2FP.BF16.PACK_AB R186, R138, R108 ;  /* 0x0000006c8aba723e */ /* 0x008fe800000010ff */
[-C--:B------:R-:W-:Y:S05]  /*a420*/  HMMA.16816.F32.BF16 R12, R56, R62.reuse, R12 ;  /* 0x0000003e380c723c */ /* 0x080fea000004180c */
[----:B------:R-:W-:Y:S03]  /*a430*/  MUFU.EX2 R89, R89 ;  /* 0x0000005900597308 */ /* 0x000fe60000000800 */
[C---:B------:R-:W-:Y:S01]  /*a440*/  HMMA.16816.F32.BF16 R16, R52.reuse, R62, R16 ;  /* 0x0000003e3410723c */ /* 0x040fe20000041810 */
[----:B------:R-:W2:Y:S06]  /*a450*/  LDSM.16.MT88.4 R60, [R228+0x2900] ;  /* 0x00290000e43c783b */ /* 0x000eac0000004200 */
[----:B------:R-:W-:Y:S01]  /*a460*/  MUFU.EX2 R90, R90 ;  /* 0x0000005a005a7308 */ /* 0x000fe20000000800 */
[-C--:B----4-:R-:W-:Y:S08]  /*a470*/  HMMA.16816.F32.BF16 R20, R52, R68.reuse, R20 ;  /* 0x000000443414723c */ /* 0x090ff00000041814 */
[C---:B------:R-:W-:Y:S01]  /*a480*/  HMMA.16816.F32.BF16 R24, R56.reuse, R68, R24 ;  /* 0x000000443818723c */ /* 0x040fe20000041818 */
[----:B------:R-:W-:Y:S07]  /*a490*/  MUFU.EX2 R91, R91 ;  /* 0x0000005b005b7308 */ /* 0x000fee0000000800 */
[-C--:B------:R-:W-:Y:S03]  /*a4a0*/  HMMA.16816.F32.BF16 R28, R56, R70.reuse, R28 ;  /* 0x00000046381c723c */ /* 0x080fe6000004181c */
[----:B------:R-:W-:Y:S05]  /*a4b0*/  MUFU.EX2 R92, R92 ;  /* 0x0000005c005c7308 */ /* 0x000fea0000000800 */
[C---:B------:R-:W-:Y:S01]  /*a4c0*/  HMMA.16816.F32.BF16 R32, R52.reuse, R70, R32 ;  /* 0x000000463420723c */ /* 0x040fe20000041820 */
[----:B------:R-:W3:Y:S04]  /*a4d0*/  LDSM.16.MT88.4 R68, [R231+0x2900] ;  /* 0x00290000e744783b */ /* 0x000ee80000004200 */
[----:B------:R-:W4:Y:S03]  /*a4e0*/  MUFU.EX2 R93, R93 ;  /* 0x0000005d005d7308 */ /* 0x000f260000000800 */
[-C--:B------:R-:W-:Y:S07]  /*a4f0*/  HMMA.16816.F32.BF16 R36, R52, R72.reuse, R36 ;  /* 0x000000483424723c */ /* 0x080fee0000041824 */
[----:B------:R-:W-:Y:S01]  /*a500*/  MUFU.EX2 R94, R94 ;  /* 0x0000005e005e7308 */ /* 0x000fe20000000800 */
[C---:B------:R-:W-:Y:S08]  /*a510*/  HMMA.16816.F32.BF16 R48, R56.reuse, R72, R48 ;  /* 0x000000483830723c */ /* 0x040ff00000041830 */
[-C--:B------:R-:W-:Y:S01]  /*a520*/  HMMA.16816.F32.BF16 R40, R56, R74.reuse, R40 ;  /* 0x0000004a3828723c */ /* 0x080fe20000041828 */
[----:B------:R-:W5:Y:S07]  /*a530*/  MUFU.EX2 R95, R95 ;  /* 0x0000005f005f7308 */ /* 0x000f6e0000000800 */
[C---:B------:R-:W-:Y:S01]  /*a540*/  HMMA.16816.F32.BF16 R116, R52.reuse, R74, R116 ;  /* 0x0000004a3474723c */ /* 0x040fe20000041874 */
[----:B------:R-:W2:Y:S02]  /*a550*/  LDSM.16.MT88.4 R72, [R229+0x2900] ;  /* 0x00290000e548783b */ /* 0x000ea40000004200 */
[----:B------:R-:W-:Y:S05]  /*a560*/  MUFU.EX2 R104, R104 ;  /* 0x0000006800687308 */ /* 0x000fea0000000800 */
[-C--:B-1----:R-:W-:Y:S05]  /*a570*/  HMMA.16816.F32.BF16 R120, R52, R64.reuse, R120 ;  /* 0x000000403478723c */ /* 0x082fea0000041878 */
[----:B------:R-:W-:Y:S03]  /*a580*/  MUFU.EX2 R105, R105 ;  /* 0x0000006900697308 */ /* 0x000fe60000000800 */
[C---:B------:R-:W-:Y:S07]  /*a590*/  HMMA.16816.F32.BF16 R124, R56.reuse, R64, R124 ;  /* 0x00000040387c723c */ /* 0x040fee000004187c */
[----:B------:R-:W-:Y:S01]  /*a5a0*/  FADD.FTZ R64, R218, R134 ;  /* 0x00000086da407221 */ /* 0x000fe20000010000 */
[-C--:B------:R-:W-:Y:S01]  /*a5b0*/  HMMA.16816.F32.BF16 R44, R56, R66.reuse, R44 ;  /* 0x00000042382c723c */ /* 0x080fe2000004182c */
[----:B------:R-:W-:Y:S03]  /*a5c0*/  MUFU.EX2 R106, R106 ;  /* 0x0000006a006a7308 */ /* 0x000fe60000000800 */
[----:B------:R-:W-:Y:S03]  /*a5d0*/  FADD.FTZ R79, R221, R64 ;  /* 0x00000040dd4f7221 */ /* 0x000fe60000010000 */
[----:B----4-:R-:W-:Y:S01]  /*a5e0*/  F2FP.BF16.PACK_AB R58, R93, R92 ;  /* 0x0000005c5d3a723e */ /* 0x010fe200000010ff */
[----:B------:R-:W-:Y:S01]  /*a5f0*/  HMMA.16816.F32.BF16 R128, R52, R66, R128 ;  /* 0x000000423480723c */ /* 0x000fe20000041880 */
[----:B------:R-:W1:Y:S02]  /*a600*/  LDSM.16.MT88.4 R64, [R230+0x2900] ;  /* 0x00290000e640783b */ /* 0x000e640000004200 */
[----:B------:R-:W-:Y:S01]  /*a610*/  MUFU.EX2 R107, R107 ;  /* 0x0000006b006b7308 */ /* 0x000fe20000000800 */
[----:B------:R-:W-:Y:S01]  /*a620*/  FADD.FTZ R56, R215, R132 ;  /* 0x00000084d7387221 */ /* 0x000fe20000010000 */
[----:B-----5:R-:W-:Y:S01]  /*a630*/  F2FP.BF16.PACK_AB R59, R95, R94 ;  /* 0x0000005e5f3b723e */ /* 0x020fe200000010ff */
[----:B------:R-:W-:Y:S01]  /*a640*/  FADD.FTZ R57, R213, R133 ;  /* 0x00000085d5397221 */ /* 0x000fe20000010000 */
[----:B------:R-:W-:Y:S01]  /*a650*/  F2FP.BF16.PACK_AB R52, R85, R84 ;  /* 0x000000545534723e */ /* 0x000fe200000010ff */
[----:B------:R-:W-:Y:S01]  /*a660*/  FADD.FTZ R78, R220, R56 ;  /* 0x00000038dc4e7221 */ /* 0x000fe20000010000 */
[----:B------:R-:W-:Y:S03]  /*a670*/  F2FP.BF16.PACK_AB R53, R87, R86 ;  /* 0x000000565735723e */ /* 0x000fe600000010ff */
[----:B------:R-:W-:Y:S01]  /*a680*/  F2FP.BF16.PACK_AB R54, R97, R96 ;  /* 0x000000606136723e */ /* 0x000fe200000010ff */
[----:B------:R-:W-:Y:S01]  /*a690*/  FADD.FTZ R77, R219, R57 ;  /* 0x00000039db4d7221 */ /* 0x000fe20000010000 */
[----:B------:R-:W-:Y:S01]  /*a6a0*/  F2FP.BF16.PACK_AB R55, R99, R98 ;  /* 0x000000626337723e */ /* 0x000fe200000010ff */
[----:B------:R-:W-:Y:S01]  /*a6b0*/  FADD.FTZ R0, R143, R79 ;  /* 0x0000004f8f007221 */ /* 0x000fe20000010000 */
[----:B------:R-:W-:Y:S02]  /*a6c0*/  F2FP.BF16.PACK_AB R56, R89, R88 ;  /* 0x000000585938723e */ /* 0x000fe400000010ff */
[----:B------:R-:W-:Y:S01]  /*a6d0*/  F2FP.BF16.PACK_AB R57, R91, R90 ;  /* 0x0000005a5b39723e */ /* 0x000fe200000010ff */
[----:B------:R-:W-:Y:S01]  /*a6e0*/  FADD.FTZ R0, R148, R0 ;  /* 0x0000000094007221 */ /* 0x000fe20000010000 */
[----:B------:R-:W-:Y:S01]  /*a6f0*/  MOV R133, R135 ;  /* 0x0000008700857202 */ /* 0x000fe20000000f00 */
[-C--:B--2---:R-:W-:Y:S03]  /*a700*/  HMMA.16816.F32.BF16 R4, R52, R60.reuse, R4 ;  /* 0x0000003c3404723c */ /* 0x084fe60000041804 */
[----:B------:R-:W-:Y:S05]  /*a710*/  FADD.FTZ R0, R202, R0 ;  /* 0x00000000ca007221 */ /* 0x000fea0000010000 */
[C---:B------:R-:W-:Y:S01]  /*a720*/  HMMA.16816.F32.BF16 R8, R56.reuse, R60, R8 ;  /* 0x0000003c3808723c */ /* 0x040fe20000041808 */
[----:B------:R-:W2:Y:S07]  /*a730*/  MUFU.EX2 R60, R3 ;  /* 0x00000003003c7308 */ /* 0x000eae0000000800 */
[-C--:B------:R-:W-:Y:S08]  /*a740*/  HMMA.16816.F32.BF16 R12, R56, R62.reuse, R12 ;  /* 0x0000003e380c723c */ /* 0x080ff0000004180c */
[C---:B------:R-:W-:Y:S08]  /*a750*/  HMMA.16816.F32.BF16 R16, R52.reuse, R62, R16 ;  /* 0x0000003e3410723c */ /* 0x040ff00000041810 */
[-C--:B---3--:R-:W-:Y:S04]  /*a760*/  HMMA.16816.F32.BF16 R20, R52, R68.reuse, R20 ;  /* 0x000000443414723c */ /* 0x088fe80000041814 */
[----:B--2---:R-:W-:Y:S01]  /*a770*/  F2FP.BF16.PACK_AB R187, R60, R110 ;  /* 0x0000006e3cbb723e */ /* 0x004fe200000010ff */
[----:B------:R-:W-:Y:S03]  /*a780*/  FADD.FTZ R3, R151, R76 ;  /* 0x0000004c97037221 */ /* 0x000fe60000010000 */
[C---:B------:R-:W-:Y:S08]  /*a790*/  HMMA.16816.F32.BF16 R24, R56.reuse, R68, R24 ;  /* 0x000000443818723c */ /* 0x040ff00000041818 */
[-C--:B------:R-:W-:Y:S08]  /*a7a0*/  HMMA.16816.F32.BF16 R28, R56, R70.reuse, R28 ;  /* 0x00000046381c723c */ /* 0x080ff0000004181c */
[C---:B------:R-:W-:Y:S08]  /*a7b0*/  HMMA.16816.F32.BF16 R32, R52.reuse, R70, R32 ;  /* 0x000000463420723c */ /* 0x040ff00000041820 */
[-C--:B------:R-:W-:Y:S08]  /*a7c0*/  HMMA.16816.F32.BF16 R36, R52, R72.reuse, R36 ;  /* 0x000000483424723c */ /* 0x080ff00000041824 */
[C---:B------:R-:W-:Y:S08]  /*a7d0*/  HMMA.16816.F32.BF16 R48, R56.reuse, R72, R48 ;  /* 0x000000483830723c */ /* 0x040ff00000041830 */
[-C--:B------:R-:W-:Y:S08]  /*a7e0*/  HMMA.16816.F32.BF16 R40, R56, R74.reuse, R40 ;  /* 0x0000004a3828723c */ /* 0x080ff00000041828 */
[C---:B------:R-:W-:Y:S08]  /*a7f0*/  HMMA.16816.F32.BF16 R116, R52.reuse, R74, R116 ;  /* 0x0000004a3474723c */ /* 0x040ff00000041874 */
[-C--:B-1----:R-:W-:Y:S08]  /*a800*/  HMMA.16816.F32.BF16 R120, R52, R64.reuse, R120 ;  /* 0x000000403478723c */ /* 0x082ff00000041878 */
        /* <DEDUP_REMOVED lines=9> */
[----:B------:R-:W-:Y:S01]  /*a8a0*/  FADD.FTZ R56, R227, R3 ;  /* 0x00000003e3387221 */ /* 0x000fe20000010000 */
[----:B------:R-:W-:Y:S01]  /*a8b0*/  F2FP.BF16.PACK_AB R54, R113, R112 ;  /* 0x000000707136723e */ /* 0x000fe200000010ff */
[----:B------:R-:W-:Y:S01]  /*a8c0*/  FADD.FTZ R3, R158, R57 ;  /* 0x000000399e037221 */ /* 0x000fe20000010000 */
[----:B------:R-:W-:Y:S02]  /*a8d0*/  F2FP.BF16.PACK_AB R55, R115, R114 ;  /* 0x000000727337723e */ /* 0x000fe400000010ff */
[----:B------:R-:W-:Y:S01]  /*a8e0*/  F2FP.BF16.PACK_AB R184, R105, R104 ;  /* 0x0000006869b8723e */ /* 0x000fe200000010ff */
[----:B------:R-:W-:Y:S01]  /*a8f0*/  FADD.FTZ R3, R203, R3 ;  /* 0x00000003cb037221 */ /* 0x000fe20000010000 */
[----:B------:R-:W-:Y:S03]  /*a900*/  F2FP.BF16.PACK_AB R185, R107, R106 ;  /* 0x0000006a6bb9723e */ /* 0x000fe600000010ff */
[-C--:B------:R-:W-:Y:S01]  /*a910*/  HMMA.16816.F32.BF16 R144, R52, R152.reuse, R4 ;  /* 0x000000983490723c */ /* 0x080fe20000041804 */
[----:B------:R-:W1:Y:S07]  /*a920*/  LDSM.16.MT88.4 R4, [R229+0x3100] ;  /* 0x00310000e504783b */ /* 0x000e6e0000004200 */
[C---:B------:R-:W-:Y:S07]  /*a930*/  HMMA.16816.F32.BF16 R140, R184.reuse, R152, R8 ;  /* 0x00000098b88c723c */ /* 0x040fee0000041808 */
[----:B------:R-:W-:Y:S01]  /*a940*/  FADD.FTZ R8, R159, R58 ;  /* 0x0000003a9f087221 */ /* 0x000fe20000010000 */
[-C--:B------:R-:W-:Y:S04]  /*a950*/  HMMA.16816.F32.BF16 R148, R184, R154.reuse, R12 ;  /* 0x0000009ab894723c */ /* 0x080fe8000004180c */
        /* <DEDUP_REMOVED lines=25> */
[----:B------:R-:W-:Y:S01]  /*aaf0*/  FADD.FTZ R14, R225, R3 ;  /* 0x00000003e10e7221 */ /* 0x000fe20000010000 */
[----:B------:R-:W2:Y:S01]  /*ab00*/  LDSM.16.MT88.4 R8, [R230+0x3100] ;  /* 0x00310000e608783b */ /* 0x000ea20000004200 */
        /* <DEDUP_REMOVED lines=72> */
[----:B------:R-:W-:Y:S02]  /*af90*/  FADD.FTZ R0, R60, R0 ;  /* 0x000000003c007221 */ /* 0x000fe40000010000 */
[----:B------:R-:W-:Y:S01]  /*afa0*/  FADD.FTZ R5, R114, R5 ;  /* 0x0000000572057221 */ /* 0x000fe20000010000 */
[----:B------:R1:W-:Y:S01]  /*afb0*/  STL [R1], R3 ;  /* 0x0000000301007387 */ /* 0x0003e20000100800 */
[----:B------:R-:W-:Y:S02]  /*afc0*/  FADD.FTZ R251, R113, R6 ;  /* 0x0000000671fb7221 */ /* 0x000fe40000010000 */
[----:B------:R-:W-:Y:S01]  /*afd0*/  FADD.FTZ R252, R115, R5 ;  /* 0x0000000573fc7221 */ /* 0x000fe20000010000 */
[----:B------:R2:W-:Y:S01]  /*afe0*/  STL [R1+0x4], R0 ;  /* 0x0000040001007387 */ /* 0x0005e20000100800 */
[----:B-1----:R-:W-:Y:S02]  /*aff0*/  MOV R3, R136 ;  /* 0x0000008800037202 */ /* 0x002fe40000000f00 */
[----:B--2---:R-:W-:Y:S01]  /*b000*/  MOV R0, R137 ;  /* 0x0000008900007202 */ /* 0x004fe20000000f00 */
[----:B------:R-:W-:-:S05]  /*b010*/  @P0 BRA `(.L_x_35) ;  /* 0xffffc1e000000947 */ /* 0x000fca000383ffff */
.L_x_34:
[----:B------:R-:W2:Y:S04]  /*b020*/  LDL.LU R10, [R1] ;  /* 0x00000000010a7983 */ /* 0x000ea80000300800 */
[----:B------:R-:W3:Y:S01]  /*b030*/  LDL.LU R9, [R1+0x4] ;  /* 0x0000040001097983 */ /* 0x000ee20000300800 */
[----:B------:R-:W-:-:S02]  /*b040*/  MOV R36, 0xff800000 ;  /* 0xff80000000247802 */ /* 0x000fc40000000f00 */
[----:B------:R-:W-:Y:S01]  /*b050*/  MOV R37, 0xff800000 ;  /* 0xff80000000257802 */ /* 0x000fe20000000f00 */
[----:B------:R-:W4:Y:S01]  /*b060*/  SHFL.BFLY PT, R5, R251, 0x2, 0x1f ;  /* 0x0c401f00fb057f89 */ /* 0x000f2200000e0000 */
[----:B------:R-:W-:Y:S02]  /*b070*/  MOV R38, 0xff800000 ;  /* 0xff80000000267802 */ /* 0x000fe40000000f00 */
[----:B------:R-:W-:Y:S01]  /*b080*/  MOV R39, 0xff800000 ;  /* 0xff80000000277802 */ /* 0x000fe20000000f00 */
[----:B------:R-:W1:Y:S01]  /*b090*/  SHFL.BFLY PT, R6, R252, 0x2, 0x1f ;  /* 0x0c401f00fc067f89 */ /* 0x000e6200000e0000 */
[----:B------:R-:W-:Y:S01]  /*b0a0*/  PLOP3.LUT P4, PT, PT, PT, PT, 0x8, 0x0 ;  /* 0x000000000000781c */ /* 0x000fe20003f8e170 */
[----:B----4-:R-:W-:Y:S02]  /*b0b0*/  FADD.FTZ R5, R5, R251 ;  /* 0x000000fb05057221 */ /* 0x010fe40000010000 */
[----:B-1----:R-:W-:-:S03]  /*b0c0*/  FADD.FTZ R6, R6, R252 ;  /* 0x000000fc06067221 */ /* 0x002fc60000010000 */
[----:B------:R-:W1:Y:S04]  /*b0d0*/  SHFL.BFLY PT, R0, R5, 0x1, 0x1f ;  /* 0x0c201f0005007f89 */ /* 0x000e6800000e0000 */
[----:B------:R-:W4:Y:S01]  /*b0e0*/  SHFL.BFLY PT, R4, R6, 0x1, 0x1f ;  /* 0x0c201f0006047f89 */ /* 0x000f2200000e0000 */
[----:B-1----:R-:W-:Y:S01]  /*b0f0*/  FADD.FTZ R5, R5, R0 ;  /* 0x0000000005057221 */ /* 0x002fe20000010000 */
[----:B------:R-:W-:Y:S01]  /*b100*/  MOV R0, RZ ;  /* 0x000000ff00007202 */ /* 0x000fe20000000f00 */
[----:B----4-:R-:W-:-:S03]  /*b110*/  FADD.FTZ R6, R6, R4 ;  /* 0x0000000406067221 */ /* 0x010fc60000010000 */
[----:B------:R-:W-:Y:S02]  /*b120*/  FSETP.NE.FTZ.AND P3, PT, R5, RZ, PT ;  /* 0x000000ff0500720b */ /* 0x000fe40003f75000 */
[----:B------:R-:W-:Y:S02]  /*b130*/  MOV R4, RZ ;  /* 0x000000ff00047202 */ /* 0x000fe40000000f00 */
[----:B------:R-:W-:-:S09]  /*b140*/  FSETP.NE.FTZ.AND P2, PT, R6, RZ, PT ;  /* 0x000000ff0600720b */ /* 0x000fd20003f55000 */
[----:B------:R-:W1:Y:S08]  /*b150*/  @P3 MUFU.RCP R0, R5 ;  /* 0x0000000500003308 */ /* 0x000e700000001000 */
[----:B------:R-:W4:Y:S01]  /*b160*/  @P2 MUFU.RCP R4, R6 ;  /* 0x0000000600042308 */ /* 0x000f220000001000 */
[----:B-1----:R-:W-:-:S07]  /*b170*/  FMUL.FTZ R144, R0, R144 ;  /* 0x0000009000907220 */ /* 0x002fce0000410000 */
[----:B------:R-:W1:Y:S01]  /*b180*/  @P3 MUFU.LG2 R11, R5 ;  /* 0x00000005000b3308 */ /* 0x000e620000000c00 */
        /* <DEDUP_REMOVED lines=15> */
[----:B------:R-:W-:Y:S01]  /*b280*/  MOV R0, RZ ;  /* 0x000000ff00007202 */ /* 0x000fe20000000f00 */
[C---:B----4-:R-:W-:Y:S02]  /*b290*/  FMUL.FTZ R146, R4.reuse, R146 ;  /* 0x0000009204927220 */ /* 0x050fe40000410000 */
        /* <DEDUP_REMOVED lines=14> */
[----:B------:R-:W-:Y:S01]  /*b380*/  FMUL.FTZ R131, R4, R131 ;  /* 0x0000008304837220 */ /* 0x000fe20000410000 */
[----:B------:R-:W-:Y:S01]  /*b390*/  @P3 MOV R4, 0x3f317218 ;  /* 0x3f31721800043802 */ /* 0x000fe20000000f00 */
[----:B-1----:R-:W-:Y:S01]  /*b3a0*/  @P3 FMUL.FTZ R11, R11, 0.69314718246459960938 ;  /* 0x3f3172180b0b3820 */ /* 0x002fe20000410000 */
[----:B--2---:R-:W1:Y:S04]  /*b3b0*/  SHFL.BFLY PT, R7, R10, 0x2, 0x1f ;  /* 0x0c401f000a077f89 */ /* 0x004e6800000e0000 */
[----:B---3--:R-:W2:Y:S01]  /*b3c0*/  SHFL.BFLY PT, R8, R9, 0x2, 0x1f ;  /* 0x0c401f0009087f89 */ /* 0x008ea200000e0000 */
[----:B-1----:R-:W-:Y:S02]  /*b3d0*/  FADD.FTZ R7, R7, R10 ;  /* 0x0000000a07077221 */ /* 0x002fe40000010000 */
[----:B------:R-:W-:-:S02]  /*b3e0*/  @P3 FMUL.FTZ R10, R4, c[0x0][0x2d0] ;  /* 0x0000b400040a3a20 */ /* 0x000fc40000410000 */
[----:B--2---:R-:W-:Y:S01]  /*b3f0*/  FADD.FTZ R8, R8, R9 ;  /* 0x0000000908087221 */ /* 0x004fe20000010000 */
[----:B------:R-:W1:Y:S01]  /*b400*/  SHFL.BFLY PT, R3, R7, 0x1, 0x1f ;  /* 0x0c201f0007037f89 */ /* 0x000e6200000e0000 */
[----:B------:R-:W-:-:S03]  /*b410*/  @P3 FFMA.FTZ R36, R10, R137, R11 ;  /* 0x000000890a243223 */ /* 0x000fc6000001000b */
[----:B------:R-:W2:Y:S01]  /*b420*/  SHFL.BFLY PT, R9, R8, 0x1, 0x1f ;  /* 0x0c201f0008097f89 */ /* 0x000ea200000e0000 */
[----:B-1----:R-:W-:Y:S01]  /*b430*/  FADD.FTZ R7, R7, R3 ;  /* 0x0000000307077221 */ /* 0x002fe20000010000 */
[----:B------:R-:W-:Y:S01]  /*b440*/  MOV R3, RZ ;  /* 0x000000ff00037202 */ /* 0x000fe20000000f00 */
[----:B--2---:R-:W-:-:S03]  /*b450*/  FADD.FTZ R8, R9, R8 ;  /* 0x0000000809087221 */ /* 0x004fc60000010000 */
[----:B------:R-:W-:Y:S01]  /*b460*/  FSETP.NE.FTZ.AND P1, PT, R7, RZ, PT ;  /* 0x000000ff0700720b */ /* 0x000fe20003f35000 */
[----:B------:R-:W1:Y:S01]  /*b470*/  @P2 MUFU.LG2 R9, R6 ;  /* 0x0000000600092308 */ /* 0x000e620000000c00 */
[----:B------:R-:W-:-:S11]  /*b480*/  FSETP.NE.FTZ.AND P0, PT, R8, RZ, PT ;  /* 0x000000ff0800720b */ /* 0x000fd60003f15000 */
[----:B------:R-:W2:Y:S01]  /*b490*/  @P1 MUFU.RCP R3, R7 ;  /* 0x0000000700031308 */ /* 0x000ea20000001000 */
[----:B-1----:R-:W-:-:S07]  /*b4a0*/  @P2 FMUL.FTZ R9, R9, 0.69314718246459960938 ;  /* 0x3f31721809092820 */ /* 0x002fce0000410000 */
[----:B------:R-:W1:Y:S08]  /*b4b0*/  @P0 MUFU.RCP R0, R8 ;  /* 0x0000000800000308 */ /* 0x000e700000001000 */
[----:B------:R-:W3:Y:S01]  /*b4c0*/  @P1 MUFU.LG2 R7, R7 ;  /* 0x0000000700071308 */ /* 0x000ee20000000c00 */
[C---:B--2---:R-:W-:Y:S02]  /*b4d0*/  FMUL.FTZ R140, R3.reuse, R140 ;  /* 0x0000008c038c7220 */ /* 0x044fe40000410000 */
[----:B------:R-:W-:-:S02]  /*b4e0*/  FMUL.FTZ R33, R3, R141 ;  /* 0x0000008d03217220 */ /* 0x000fc40000410000 */
[C---:B------:R-:W-:Y:S02]  /*b4f0*/  FMUL.FTZ R148, R3.reuse, R148 ;  /* 0x0000009403947220 */ /* 0x040fe40000410000 */
[C---:B------:R-:W-:Y:S01]  /*b500*/  FMUL.FTZ R32, R3.reuse, R149 ;  /* 0x0000009503207220 */ /* 0x040fe20000410000 */
[----:B------:R2:W4:Y:S01]  /*b510*/  @P0 MUFU.LG2 R6, R8 ;  /* 0x0000000800060308 */ /* 0x0005220000000c00 */
[C---:B------:R-:W-:Y:S02]  /*b520*/  FMUL.FTZ R160, R3.reuse, R160 ;  /* 0x000000a003a07220 */ /* 0x040fe40000410000 */
[C---:B------:R-:W-:Y:S02]  /*b530*/  FMUL.FTZ R28, R3.reuse, R161 ;  /* 0x000000a1031c7220 */ /* 0x040fe40000410000 */
[C---:B------:R-:W-:Y:S02]  /*b540*/  FMUL.FTZ R164, R3.reuse, R164 ;  /* 0x000000a403a47220 */ /* 0x040fe40000410000 */
[----:B------:R-:W-:-:S02]  /*b550*/  FMUL.FTZ R25, R3, R165 ;  /* 0x000000a503197220 */ /* 0x000fc40000410000 */
[C---:B------:R-:W-:Y:S02]  /*b560*/  FMUL.FTZ R176, R3.reuse, R176 ;  /* 0x000000b003b07220 */ /* 0x040fe40000410000 */
[C---:B------:R-:W-:Y:S02]  /*b570*/  FMUL.FTZ R22, R3.reuse, R177 ;  /* 0x000000b103167220 */ /* 0x040fe40000410000 */
[C---:B------:R-:W-:Y:S02]  /*b580*/  FMUL.FTZ R180, R3.reuse, R180 ;  /* 0x000000b403b47220 */ /* 0x040fe40000410000 */
[C---:B------:R-:W-:Y:S01]  /*b590*/  FMUL.FTZ R12, R3.reuse, R181 ;  /* 0x000000b5030c7220 */ /* 0x040fe20000410000 */
[----:B--2---:R-:W-:Y:S01]  /*b5a0*/  @P0 MOV R8, 0x3f317218 ;  /* 0x3f31721800080802 */ /* 0x004fe20000000f00 */
[C---:B------:R-:W-:Y:S02]  /*b5b0*/  FMUL.FTZ R124, R3.reuse, R124 ;  /* 0x0000007c037c7220 */ /* 0x040fe40000410000 */
[----:B------:R-:W-:-:S02]  /*b5c0*/  FMUL.FTZ R125, R3, R125 ;  /* 0x0000007d037d7220 */ /* 0x000fc40000410000 */
[C---:B------:R-:W-:Y:S02]  /*b5d0*/  FMUL.FTZ R184, R3.reuse, R184 ;  /* 0x000000b803b87220 */ /* 0x040fe40000410000 */
[----:B------:R-:W-:Y:S01]  /*b5e0*/  FMUL.FTZ R185, R3, R185 ;  /* 0x000000b903b97220 */ /* 0x000fe20000410000 */
[----:B------:R-:W-:Y:S01]  /*b5f0*/  @P2 MOV R3, 0x3f317218 ;  /* 0x3f31721800032802 */ /* 0x000fe20000000f00 */
[C---:B-1----:R-:W-:Y:S02]  /*b600*/  FMUL.FTZ R142, R0.reuse, R142 ;  /* 0x0000008e008e7220 */ /* 0x042fe40000410000 */
        /* <DEDUP_REMOVED lines=14> */
[----:B------:R-:W-:Y:S01]  /*b6f0*/  FMUL.FTZ R187, R0, R187 ;  /* 0x000000bb00bb7220 */ /* 0x000fe20000410000 */
[----:B------:R-:W-:Y:S01]  /*b700*/  @P1 MOV R0, 0x3f317218 ;  /* 0x3f31721800001802 */ /* 0x000fe20000000f00 */
[----:B------:R-:W-:-:S02]  /*b710*/  @P2 FMUL.FTZ R5, R3, c[0x0][0x2d0] ;  /* 0x0000b40003052a20 */ /* 0x000fc40000410000 */
[----:B---3--:R-:W-:Y:S02]  /*b720*/  @P1 FMUL.FTZ R7, R7, 0.69314718246459960938 ;  /* 0x3f31721807071820 */ /* 0x008fe40000410000 */
[----:B------:R-:W-:Y:S02]  /*b730*/  @P1 FMUL.FTZ R3, R0, c[0x0][0x2d0] ;  /* 0x0000b40000031a20 */ /* 0x000fe40000410000 */
[----:B----4-:R-:W-:Y:S02]  /*b740*/  @P0 FMUL.FTZ R4, R6, 0.69314718246459960938 ;  /* 0x3f31721806040820 */ /* 0x010fe40000410000 */
[----:B------:R-:W-:Y:S02]  /*b750*/  @P0 FMUL.FTZ R0, R8, c[0x0][0x2d0] ;  /* 0x0000b40008000a20 */ /* 0x000fe40000410000 */
[----:B------:R-:W-:Y:S02]  /*b760*/  @P2 FFMA.FTZ R37, R5, R136, R9 ;  /* 0x0000008805252223 */ /* 0x000fe40000010009 */
[----:B------:R-:W-:-:S02]  /*b770*/  @P1 FFMA.FTZ R38, R3, R135, R7 ;  /* 0x0000008703261223 */ /* 0x000fc40000010007 */
[----:B------:R-:W-:Y:S02]  /*b780*/  @P0 FFMA.FTZ R39, R0, R2, R4 ;  /* 0x0000000200270223 */ /* 0x000fe40000010004 */
.L_x_18:
[----:B------:R-:W-:Y:S01]  /*b790*/  USHF.R.S32.HI UR8, URZ, 0x1f, UR9 ;  /* 0x0000001f3f087899 */ /* 0x000fe20008011409 */
[----:B------:R-:W-:Y:S05]  /*b7a0*/  @P4 BRA `(.L_x_38) ;  /* 0x0000147000004947 */ /* 0x000fea0003800000 */
[----:B------:R-:W1:Y:S01]  /*b7b0*/  S2R R40, SR_TID.X ;  /* 0x0000000000287919 */ /* 0x000e620000002100 */
[----:B------:R-:W-:Y:S01]  /*b7c0*/  F2FP.BF16.PACK_AB R6, R145, R144 ;  /* 0x000000909106723e */ /* 0x000fe200000010ff */
[----:B------:R-:W-:Y:S01]  /*b7d0*/  IMAD.MOV.U32 R5, RZ, RZ, -0x10 ;  /* 0xfffffff0ff057424 */ /* 0x000fe200078e00ff */
[----:B------:R-:W-:Y:S01]  /*b7e0*/  F2FP.BF16.PACK_AB R27, R27, R146 ;  /* 0x000000921b1b723e */ /* 0x000fe200000010ff */
[----:B------:R-:W-:Y:S01]  /*b7f0*/  BAR.SYNC.DEFER_BLOCKING 0x1, 0x80 ;  /* 0x0042000000007b1d */ /* 0x000fe20000010000 */
[----:B------:R-:W-:Y:S02]  /*b800*/  F2FP.BF16.PACK_AB R26, R26, R152 ;  /* 0x000000981a1a723e */ /* 0x000fe400000010ff */
[----:B------:R-:W-:Y:S02]  /*b810*/  F2FP.BF16.PACK_AB R31, R31, R154 ;  /* 0x0000009a1f1f723e */ /* 0x000fe400000010ff */
[----:B------:R-:W-:Y:S01]  /*b820*/  F2FP.BF16.PACK_AB R33, R33, R140 ;  /* 0x0000008c2121723e */ /* 0x000fe200000010ff */
[----:B------:R-:W-:Y:S01]  /*b830*/  ULDC.64 UR4, c[0x0][0x500] ;  /* 0x0001400000047ab9 */ /* 0x000fe20000000a00 */
[----:B------:R-:W-:Y:S01]  /*b840*/  F2FP.BF16.PACK_AB R142, R143, R142 ;  /* 0x0000008e8f8e723e */ /* 0x000fe200000010ff */
[----:B------:R-:W-:Y:S01]  /*b850*/  UISETP.NE.U32.AND UP1, UPT, URZ, UR4, UPT ;  /* 0x000000043f00728c */ /* 0x000fe2000bf25070 */
[----:B------:R-:W-:Y:S01]  /*b860*/  F2FP.BF16.PACK_AB R32, R32, R148 ;  /* 0x000000942020723e */ /* 0x000fe200000010ff */
[----:B------:R-:W-:Y:S01]  /*b870*/  UMOV UR6, 0x4 ;  /* 0x0000000400067882 */ /* 0x000fe20000000000 */
[----:B------:R-:W-:Y:S01]  /*b880*/  F2FP.BF16.PACK_AB R150, R151, R150 ;  /* 0x000000969796723e */ /* 0x000fe200000010ff */
[----:B------:R-:W-:Y:S01]  /*b890*/  UISETP.NE.AND.EX UP1, UPT, URZ, UR5, UPT, UP1 ;  /* 0x000000053f00728c */ /* 0x000fe2000bf25310 */
[----:B------:R-:W-:-:S02]  /*b8a0*/  F2FP.BF16.PACK_AB R30, R30, R156 ;  /* 0x0000009c1e1e723e */ /* 0x000fc400000010ff */
[----:B------:R-:W-:Y:S01]  /*b8b0*/  F2FP.BF16.PACK_AB R29, R29, R158 ;  /* 0x0000009e1d1d723e */ /* 0x000fe200000010ff */
[----:B------:R-:W-:Y:S01]  /*b8c0*/  ULDC.64 UR4, c[0x0][0x500] ;  /* 0x0001400000047ab9 */ /* 0x000fe20000000a00 */
[----:B------:R-:W-:Y:S01]  /*b8d0*/  F2FP.BF16.PACK_AB R20, R20, R168 ;  /* 0x000000a81414723e */ /* 0x000fe200000010ff */
[----:B------:R-:W-:Y:S01]  /*b8e0*/  UIMAD.WIDE UR4, UR11, UR6, UR4 ;  /* 0x000000060b0472a5 */ /* 0x000fe2000f8e0204 */
[----:B------:R-:W-:Y:S02]  /*b8f0*/  F2FP.BF16.PACK_AB R19, R19, R170 ;  /* 0x000000aa1313723e */ /* 0x000fe400000010ff */
[----:B-1----:R-:W-:Y:S02]  /*b900*/  SHF.R.S32.HI R41, RZ, 0x1f, R40 ;  /* 0x0000001fff297819 */ /* 0x002fe40000011428 */
[----:B------:R-:W-:Y:S02]  /*b910*/  F2FP.BF16.PACK_AB R28, R28, R160 ;  /* 0x000000a01c1c723e */ /* 0x000fe400000010ff */
[----:B------:R-:W-:-:S02]  /*b920*/  LEA.HI R2, R41, R40, RZ, 0x2 ;  /* 0x0000002829027211 */ /* 0x000fc400078f10ff */
[----:B------:R-:W-:Y:S02]  /*b930*/  LEA.HI R35, R41, R40, RZ, 0x5 ;  /* 0x0000002829237211 */ /* 0x000fe400078f28ff */
[--C-:B------:R-:W-:Y:S02]  /*b940*/  SHF.R.S32.HI R3, RZ, 0x2, R2.reuse ;  /* 0x00000002ff037819 */ /* 0x100fe40000011402 */
[----:B------:R-:W-:Y:S02]  /*b950*/  SHF.R.S32.HI R0, RZ, 0x1f, R2 ;  /* 0x0000001fff007819 */ /* 0x000fe40000011402 */
[----:B------:R-:W-:Y:S02]  /*b960*/  SHF.R.S32.HI R34, RZ, 0x5, R35 ;  /* 0x00000005ff227819 */ /* 0x000fe40000011423 */
[----:B------:R-:W-:Y:S02]  /*b970*/  LEA.HI R0, R0, R3, RZ, 0x3 ;  /* 0x0000000300007211 */ /* 0x000fe400078f18ff */
[----:B------:R-:W-:-:S02]  /*b980*/  F2FP.BF16.PACK_AB R162, R163, R162 ;  /* 0x000000a2a3a2723e */ /* 0x000fc400000010ff */
[----:B------:R-:W-:Y:S02]  /*b990*/  LOP3.LUT R0, R0, 0xfffffff8, RZ, 0xc0, !PT ;  /* 0xfffffff800007812 */ /* 0x000fe400078ec0ff */
[----:B------:R-:W-:Y:S02]  /*b9a0*/  F2FP.BF16.PACK_AB R25, R25, R164 ;  /* 0x000000a41919723e */ /* 0x000fe400000010ff */
[----:B------:R-:W-:Y:S01]  /*b9b0*/  F2FP.BF16.PACK_AB R167, R167, R166 ;  /* 0x000000a6a7a7723e */ /* 0x000fe200000010ff */
[----:B------:R-:W-:Y:S01]  /*b9c0*/  IMAD.IADD R3, R3, 0x1, -R0 ;  /* 0x0000000103037824 */ /* 0x000fe200078e0a00 */
[----:B------:R-:W-:Y:S02]  /*b9d0*/  LOP3.LUT R0, R2, 0xfffffffc, RZ, 0xc0, !PT ;  /* 0xfffffffc02007812 */ /* 0x000fe400078ec0ff */
[----:B------:R-:W-:Y:S01]  /*b9e0*/  F2FP.BF16.PACK_AB R24, R24, R172 ;  /* 0x000000ac1818723e */ /* 0x000fe200000010ff */
[C---:B------:R-:W-:Y:S01]  /*b9f0*/  IMAD.SHL.U32 R2, R3.reuse, 0x40, RZ ;  /* 0x0000004003027824 */ /* 0x040fe200078e00ff */
[----:B------:R-:W-:Y:S01]  /*ba00*/  LOP3.LUT R4, R3, 0x1, RZ, 0xc0, !PT ;  /* 0x0000000103047812 */ /* 0x000fe200078ec0ff */
[----:B------:R-:W-:Y:S01]  /*ba10*/  IMAD.IADD R14, R40, 0x1, -R0 ;  /* 0x00000001280e7824 */ /* 0x000fe200078e0a00 */
[----:B------:R-:W-:-:S02]  /*ba20*/  F2FP.BF16.PACK_AB R23, R23, R174 ;  /* 0x000000ae1717723e */ /* 0x000fc400000010ff */
[----:B------:R-:W-:Y:S01]  /*ba30*/  LOP3.LUT R0, R2, 0x1c0, RZ, 0xc0, !PT ;  /* 0x000001c002007812 */ /* 0x000fe200078ec0ff */
[----:B------:R-:W-:Y:S01]  /*ba40*/  IMAD R2, R34, 0x200, R14 ;  /* 0x0000020022027824 */ /* 0x000fe200078e020e */
[----:B------:R-:W-:Y:S02]  /*ba50*/  ISETP.NE.U32.AND P0, PT, R4, 0x1, PT ;  /* 0x000000010400780c */ /* 0x000fe40003f05070 */
[----:B------:R-:W-:Y:S02]  /*ba60*/  LEA.HI R0, R0, R0, RZ, 0x1d ;  /* 0x0000000000007211 */ /* 0x000fe400078fe8ff */
[----:B------:R-:W-:Y:S02]  /*ba70*/  R2P PR, R3, 0x6 ;  /* 0x0000000603007804 */ /* 0x000fe40000000000 */
[----:B------:R-:W-:Y:S01]  /*ba80*/  SEL R5, R5, 0x10, !P0 ;  /* 0x0000001005057807 */ /* 0x000fe20004000000 */
[----:B------:R-:W-:Y:S01]  /*ba90*/  IMAD.U32 R0, R2, 0x2, R0 ;  /* 0x0000000202007824 */ /* 0x000fe200078e0000 */
[----:B------:R-:W-:-:S02]  /*baa0*/  F2FP.BF16.PACK_AB R18, R18, R116 ;  /* 0x000000741212723e */ /* 0x000fc400000010ff */
[----:B------:R-:W-:Y:S01]  /*bab0*/  F2FP.BF16.PACK_AB R13, R13, R118 ;  /* 0x000000760d0d723e */ /* 0x000fe200000010ff */
[----:B------:R-:W-:Y:S01]  /*bac0*/  IMAD.SHL.U32 R0, R0, 0x2, RZ ;  /* 0x0000000200007824 */ /* 0x000fe200078e00ff */
[----:B------:R-:W-:Y:S02]  /*bad0*/  F2FP.BF16.PACK_AB R22, R22, R176 ;  /* 0x000000b01616723e */ /* 0x000fe400000010ff */
[----:B------:R-:W-:Y:S01]  /*bae0*/  F2FP.BF16.PACK_AB R179, R179, R178 ;  /* 0x000000b2b3b3723e */ /* 0x000fe200000010ff */
[C---:B------:R-:W-:Y:S01]  /*baf0*/  IMAD.IADD R3, R0.reuse, 0x1, R5 ;  /* 0x0000000100037824 */ /* 0x040fe200078e0205 */
[----:B------:R1:W-:Y:S01]  /*bb00*/  STS [R0+0x80], R6 ;  /* 0x0000800600007388 */ /* 0x0003e20000000800 */
[C---:B------:R-:W-:Y:S02]  /*bb10*/  IADD3 R4, R0.reuse, 0x80, RZ ;  /* 0x0000008000047810 */ /* 0x040fe40007ffe0ff */
[----:B------:R-:W-:Y:S01]  /*bb20*/  IADD3 R2, R0, 0xc0, RZ ;  /* 0x000000c000027810 */ /* 0x000fe20007ffe0ff */
[----:B------:R-:W-:Y:S01]  /*bb30*/  STS [R0+0x480], R27 ;  /* 0x0004801b00007388 */ /* 0x000fe20000000800 */
[----:B------:R-:W-:-:S02]  /*bb40*/  @P2 IADD3 R2, R4, -0x40, RZ ;  /* 0xffffffc004022810 */ /* 0x000fc40007ffe0ff */
[----:B------:R-:W-:Y:S01]  /*bb50*/  F2FP.BF16.PACK_AB R12, R12, R180 ;  /* 0x000000b40c0c723e */ /* 0x000fe200000010ff */
[----:B------:R-:W-:Y:S01]  /*bb60*/  STS [R3+0x80], R26 ;  /* 0x0000801a03007388 */ /* 0x000fe20000000800 */
[----:B------:R-:W-:Y:S02]  /*bb70*/  F2FP.BF16.PACK_AB R21, R21, R182 ;  /* 0x000000b61515723e */ /* 0x000fe400000010ff */
[----:B------:R-:W-:Y:S01]  /*bb80*/  F2FP.BF16.PACK_AB R17, R17, R120 ;  /* 0x000000781111723e */ /* 0x000fe200000010ff */
[----:B------:R-:W-:Y:S01]  /*bb90*/  STS [R3+0x480], R31 ;  /* 0x0004801f03007388 */ /* 0x000fe20000000800 */
[----:B------:R-:W-:Y:S02]  /*bba0*/  F2FP.BF16.PACK_AB R16, R16, R122 ;  /* 0x0000007a1010723e */ /* 0x000fe400000010ff */
[----:B------:R-:W-:Y:S01]  /*bbb0*/  F2FP.BF16.PACK_AB R9, R129, R128 ;  /* 0x000000808109723e */ /* 0x000fe200000010ff */
[----:B------:R-:W-:Y:S01]  /*bbc0*/  STS [R0+0x2080], R33 ;  /* 0x0020802100007388 */ /* 0x000fe20000000800 */
[----:B-----5:R-:W-:-:S02]  /*bbd0*/  F2FP.BF16.PACK_AB R8, R131, R130 ;  /* 0x000000828308723e */ /* 0x020fc400000010ff */
[----:B------:R-:W-:Y:S01]  /*bbe0*/  F2FP.BF16.PACK_AB R11, R125, R124 ;  /* 0x0000007c7d0b723e */ /* 0x000fe200000010ff */
[----:B------:R2:W-:Y:S01]  /*bbf0*/  STS [R0+0x2480], R142 ;  /* 0x0024808e00007388 */ /* 0x0005e20000000800 */
[----:B------:R-:W-:Y:S02]  /*bc00*/  F2FP.BF16.PACK_AB R15, R15, R126 ;  /* 0x0000007e0f0f723e */ /* 0x000fe400000010ff */
[----:B------:R-:W-:Y:S01]  /*bc10*/  F2FP.BF16.PACK_AB R10, R185, R184 ;  /* 0x000000b8b90a723e */ /* 0x000fe200000010ff */
[----:B------:R-:W-:Y:S01]  /*bc20*/  STS [R3+0x2080], R32 ;  /* 0x0020802003007388 */ /* 0x000fe20000000800 */
[----:B-1----:R-:W-:Y:S01]  /*bc30*/  IMAD.MOV.U32 R6, RZ, RZ, 0x20 ;  /* 0x00000020ff067424 */ /* 0x002fe200078e00ff */
[----:B------:R-:W-:Y:S02]  /*bc40*/  F2FP.BF16.PACK_AB R7, R187, R186 ;  /* 0x000000babb07723e */ /* 0x000fe400000010ff */
[----:B------:R1:W-:Y:S02]  /*bc50*/  STS [R3+0x2480], R150 ;  /* 0x0024809603007388 */ /* 0x0003e40000000800 */
[----:B------:R-:W-:-:S02]  /*bc60*/  SEL R6, R6, 0xffffffe0, !P1 ;  /* 0xffffffe006067807 */ /* 0x000fc40004800000 */
[----:B------:R-:W-:-:S03]  /*bc70*/  PLOP3.LUT P1, PT, PT, PT, UP1, 0x80, 0x0 ;  /* 0x000000000000781c */ /* 0x000fc60003f2f018 */
[----:B------:R-:W-:-:S05]  /*bc80*/  IMAD.IADD R4, R0, 0x1, R6 ;  /* 0x0000000100047824 */ /* 0x000fca00078e0206 */
[----:B------:R-:W-:Y:S04]  /*bc90*/  STS [R4+0x80], R30 ;  /* 0x0000801e04007388 */ /* 0x000fe80000000800 */
[----:B------:R-:W-:Y:S01]  /*bca0*/  STS [R4+0x480], R29 ;  /* 0x0004801d04007388 */ /* 0x000fe20000000800 */
[----:B--2---:R-:W-:-:S05]  /*bcb0*/  IMAD.IADD R0, R6, 0x1, R3 ;  /* 0x0000000106007824 */ /* 0x004fca00078e0203 */
[----:B------:R-:W-:Y:S01]  /*bcc0*/  STS [R0+0x80], R20 ;  /* 0x0000801400007388 */ /* 0x000fe20000000800 */
[----:B-1----:R-:W-:-:S03]  /*bcd0*/  IADD3 R3, R6, 0x400, R2 ;  /* 0x0000040006037810 */ /* 0x002fc60007ffe002 */
[----:B------:R-:W-:Y:S04]  /*bce0*/  STS [R0+0x480], R19 ;  /* 0x0004801300007388 */ /* 0x000fe80000000800 */
[----:B------:R-:W-:Y:S04]  /*bcf0*/  STS [R4+0x2080], R28 ;  /* 0x0020801c04007388 */ /* 0x000fe80000000800 */
[----:B------:R1:W-:Y:S04]  /*bd00*/  STS [R4+0x2480], R162 ;  /* 0x002480a204007388 */ /* 0x0003e80000000800 */
[----:B------:R-:W-:Y:S04]  /*bd10*/  STS [R0+0x2080], R25 ;  /* 0x0020801900007388 */ /* 0x000fe80000000800 */
[----:B------:R2:W-:Y:S04]  /*bd20*/  STS [R0+0x2480], R167 ;  /* 0x002480a700007388 */ /* 0x0005e80000000800 */
[----:B------:R-:W-:Y:S04]  /*bd30*/  STS [R2], R24 ;  /* 0x0000001802007388 */ /* 0x000fe80000000800 */
[----:B------:R-:W-:Y:S01]  /*bd40*/  STS [R2+0x400], R23 ;  /* 0x0004001702007388 */ /* 0x000fe20000000800 */
[----:B-1----:R-:W-:-:S02]  /*bd50*/  IMAD.IADD R4, R5, 0x1, R3 ;  /* 0x0000000105047824 */ /* 0x002fc400078e0203 */
[----:B--2---:R-:W-:-:S04]  /*bd60*/  IMAD.IADD R0, R5, 0x1, R2 ;  /* 0x0000000105007824 */ /* 0x004fc800078e0202 */
[C---:B------:R-:W-:Y:S01]  /*bd70*/  IMAD.IADD R3, R6.reuse, 0x1, R0 ;  /* 0x0000000106037824 */ /* 0x040fe200078e0200 */
[----:B------:R-:W-:Y:S04]  /*bd80*/  STS [R0], R18 ;  /* 0x0000001200007388 */ /* 0x000fe80000000800 */
[----:B------:R-:W-:Y:S04]  /*bd90*/  STS [R0+0x400], R13 ;  /* 0x0004000d00007388 */ /* 0x000fe80000000800 */
[----:B------:R-:W-:Y:S04]  /*bda0*/  STS [R2+0x2000], R22 ;  /* 0x0020001602007388 */ /* 0x000fe80000000800 */
[----:B------:R1:W-:Y:S04]  /*bdb0*/  STS [R2+0x2400], R179 ;  /* 0x002400b302007388 */ /* 0x0003e80000000800 */
[----:B------:R-:W-:Y:S04]  /*bdc0*/  STS [R0+0x2000], R12 ;  /* 0x0020000c00007388 */ /* 0x000fe80000000800 */
[----:B------:R-:W-:Y:S01]  /*bdd0*/  STS [R0+0x2400], R21 ;  /* 0x0024001500007388 */ /* 0x000fe20000000800 */
[----:B-1----:R-:W-:-:S05]  /*bde0*/  IMAD.IADD R2, R6, 0x1, R2 ;  /* 0x0000000106027824 */ /* 0x002fca00078e0202 */
[----:B------:R-:W-:Y:S04]  /*bdf0*/  STS [R2], R17 ;  /* 0x0000001102007388 */ /* 0x000fe80000000800 */
[----:B------:R-:W-:Y:S04]  /*be00*/  STS [R2+0x400], R16 ;  /* 0x0004001002007388 */ /* 0x000fe80000000800 */
[----:B------:R1:W-:Y:S04]  /*be10*/  STS [R3], R9 ;  /* 0x0000000903007388 */ /* 0x0003e80000000800 */
[----:B------:R2:W-:Y:S04]  /*be20*/  STS [R4], R8 ;  /* 0x0000000804007388 */ /* 0x0005e80000000800 */
[----:B------:R-:W-:Y:S04]  /*be30*/  STS [R2+0x2000], R11 ;  /* 0x0020000b02007388 */ /* 0x000fe80000000800 */
[----:B------:R3:W-:Y:S04]  /*be40*/  STS [R2+0x2400], R15 ;  /* 0x0024000f02007388 */ /* 0x0007e80000000800 */
[----:B------:R4:W-:Y:S04]  /*be50*/  STS [R3+0x2000], R10 ;  /* 0x0020000a03007388 */ /* 0x0009e80000000800 */
[----:B------:R3:W-:Y:S01]  /*be60*/  STS [R4+0x2000], R7 ;  /* 0x0020000704007388 */ /* 0x0007e20000000800 */
[----:B-1----:R-:W-:-:S02]  /*be70*/  IMAD.U32 R9, RZ, RZ, UR5 ;  /* 0x00000005ff097e24 */ /* 0x002fc4000f8e00ff */
[----:B--2---:R-:W-:Y:S01]  /*be80*/  IMAD.U32 R8, RZ, RZ, UR4 ;  /* 0x00000004ff087e24 */ /* 0x004fe2000f8e00ff */
[----:B------:R-:W-:Y:S06]  /*be90*/  BAR.SYNC.DEFER_BLOCKING 0x1, 0x80 ;  /* 0x0042000000007b1d */ /* 0x000fec0000010000 */
[----:B------:R-:W-:Y:S02]  /*bea0*/  ULDC.64 UR4, c[0x0][0x508] ;  /* 0x0001420000047ab9 */ /* 0x000fe40000000a00 */
[----:B------:R-:W-:Y:S01]  /*beb0*/  UISETP.NE.U32.AND UP0, UPT, URZ, UR4, UPT ;  /* 0x000000043f00728c */ /* 0x000fe2000bf05070 */
[----:B------:R-:W2:Y:S03]  /*bec0*/  @P1 LDG.E R0, [R8.64] ;  /* 0x0000000c08001981 */ /* 0x000ea6000c1e1900 */
[----:B------:R-:W-:Y:S01]  /*bed0*/  UISETP.NE.AND.EX UP0, UPT, URZ, UR5, UPT, UP0 ;  /* 0x000000053f00728c */ /* 0x000fe2000bf05300 */
[----:B------:R-:W-:-:S02]  /*bee0*/  IMAD.MOV.U32 R12, RZ, RZ, c[0x0][0x388] ;  /* 0x0000e200ff0c7624 */ /* 0x000fc400078e00ff */
[----:B------:R-:W-:-:S03]  /*bef0*/  ULDC.64 UR4, c[0x0][0x508] ;  /* 0x0001420000047ab9 */ /* 0x000fc60000000a00 */
[----:B------:R-:W-:-:S05]  /*bf00*/  PLOP3.LUT P0, PT, PT, PT, UP0, 0x80, 0x0 ;  /* 0x000000000000781c */ /* 0x000fca0003f0f008 */
[----:B------:R-:W-:-:S06]  /*bf10*/  @UP0 UIMAD.WIDE UR4, UR11, UR6, UR4 ;  /* 0x000000060b0402a5 */ /* 0x000fcc000f8e0204 */
[----:B---3--:R-:W-:Y:S02]  /*bf20*/  IMAD.U32 R2, RZ, RZ, UR4 ;  /* 0x00000004ff027e24 */ /* 0x008fe4000f8e00ff */
[----:B----4-:R-:W-:-:S05]  /*bf30*/  IMAD.U32 R3, RZ, RZ, UR5 ;  /* 0x00000005ff037e24 */ /* 0x010fca000f8e00ff */
[----:B------:R1:W5:Y:S01]  /*bf40*/  @P0 LDG.E R12, [R2.64] ;  /* 0x0000000c020c0981 */ /* 0x000362000c1e1900 */
[----:B------:R-:W-:Y:S02]  /*bf50*/  UMOV UR6, URZ ;  /* 0x0000003f00067c82 */ /* 0x000fe40008000000 */
[----:B------:R-:W-:Y:S01]  /*bf60*/  UMOV UR7, URZ ;  /* 0x0000003f00077c82 */ /* 0x000fe20008000000 */
[----:B--2---:R-:W2:Y:S02]  /*bf70*/  @P1 R2UR UR5, R0 ;  /* 0x00000000000513c2 */ /* 0x004ea400000e0000 */
[----:B--2---:R-:W-:Y:S02]  /*bf80*/  @UP1 USHF.R.S32.HI UR4, URZ, 0x1f, UR5 ;  /* 0x0000001f3f041899 */ /* 0x004fe40008011405 */
[----:B------:R-:W-:-:S05]  /*bf90*/  @UP1 UMOV UR6, UR5 ;  /* 0x0000000500061c82 */ /* 0x000fca0008000000 */
[----:B------:R-:W-:Y:S01]  /*bfa0*/  @UP1 UMOV UR7, UR4 ;  /* 0x0000000400071c82 */ /* 0x000fe20008000000 */
[----:B------:R-:W-:Y:S05]  /*bfb0*/  @P0 BRA `(.L_x_39) ;  /* 0x0000004000000947 */ /* 0x000fea0003800000 */
[----:B-1----:R-:W-:Y:S05]  /*bfc0*/  @!P1 BRA `(.L_x_39) ;  /* 0x0000003000009947 */ /* 0x002fea0003800000 */
[----:B------:R-:W2:Y:S04]  /*bfd0*/  LDG.E R0, [R8.64] ;  /* 0x0000000c08007981 */ /* 0x000ea8000c1e1900 */
[----:B------:R-:W2:Y:S02]  /*bfe0*/  LDG.E R2, [R8.64+0x4] ;  /* 0x0000040c08027981 */ /* 0x000ea4000c1e1900 */
[----:B--2--5:R-:W-:Y:S02]  /*bff0*/  IADD3 R12, -R0, R2, RZ ;  /* 0x00000002000c7210 */ /* 0x024fe40007ffe1ff */
.L_x_39:
[----:B-1----:R-:W-:Y:S01]  /*c000*/  LEA.HI R0, R14, R14, RZ, 0x1 ;  /* 0x0000000e0e007211 */ /* 0x002fe200078f08ff */
[----:B------:R-:W-:Y:S01]  /*c010*/  IMAD.MOV.U32 R3, RZ, RZ, c[0x0][0x4e8] ;  /* 0x00013a00ff037624 */ /* 0x000fe200078e00ff */
[----:B------:R-:W-:Y:S01]  /*c020*/  LOP3.LUT R5, R35, 0xffffffe0, RZ, 0xc0, !PT ;  /* 0xffffffe023057812 */ /* 0x000fe200078ec0ff */
[----:B------:R-:W1:Y:S01]  /*c030*/  S2R R22, SR_CTAID.X ;  /* 0x0000000000167919 */ /* 0x000e620000002500 */
[C---:B------:R-:W-:Y:S01]  /*c040*/  LOP3.LUT R2, R0.reuse, 0x1ffffffe, RZ, 0xc0, !PT ;  /* 0x1ffffffe00027812 */ /* 0x040fe200078ec0ff */
[----:B------:R-:W-:Y:S01]  /*c050*/  IMAD.SHL.U32 R0, R0, 0x20, RZ ;  /* 0x0000002000007824 */ /* 0x000fe200078e00ff */
[----:B------:R-:W-:Y:S01]  /*c060*/  ISETP.NE.AND P0, PT, R3, 0x1, PT ;  /* 0x000000010300780c */ /* 0x000fe20003f05270 */
[----:B------:R-:W-:Y:S01]  /*c070*/  IMAD.IADD R5, R40, 0x1, -R5 ;  /* 0x0000000128057824 */ /* 0x000fe200078e0a05 */
[----:B------:R-:W-:Y:S01]  /*c080*/  LEA.HI R6, R41, R40, RZ, 0x3 ;  /* 0x0000002829067211 */ /* 0x000fe200078f18ff */
[----:B------:R-:W-:Y:S01]  /*c090*/  IMAD.IADD R2, R14, 0x1, -R2 ;  /* 0x000000010e027824 */ /* 0x000fe200078e0a02 */
[----:B------:R-:W-:Y:S01]  /*c0a0*/  LOP3.LUT R0, R0, 0xffffffc0, RZ, 0xc0, !PT ;  /* 0xffffffc000007812 */ /* 0x000fe200078ec0ff */
[----:B------:R-:W-:Y:S01]  /*c0b0*/  ULDC.64 UR14, c[0x0][0x490] ;  /* 0x00012400000e7ab9 */ /* 0x000fe20000000a00 */
[----:B------:R-:W-:Y:S01]  /*c0c0*/  SHF.R.S32.HI R3, RZ, 0x1f, R5 ;  /* 0x0000001fff037819 */ /* 0x000fe20000011405 */
[----:B------:R-:W-:Y:S01]  /*c0d0*/  UIMAD UR4, UR8, UR14, URZ ;  /* 0x0000000e080472a4 */ /* 0x000fe2000f8e023f */
[----:B------:R-:W-:Y:S01]  /*c0e0*/  SHF.R.S32.HI R19, RZ, 0x3, R6 ;  /* 0x00000003ff137819 */ /* 0x000fe20000011406 */
[----:B------:R-:W-:Y:S01]  /*c0f0*/  IMAD R4, R2, 0x8, R0 ;  /* 0x0000000802047824 */ /* 0x000fe200078e0200 */
[----:B------:R-:W-:Y:S01]  /*c100*/  SHF.R.S32.HI R0, RZ, 0x1f, R34 ;  /* 0x0000001fff007819 */ /* 0x000fe20000011422 */
[----:B------:R-:W-:Y:S01]  /*c110*/  UIMAD UR15, UR9, UR15, UR4 ;  /* 0x0000000f090f72a4 */ /* 0x000fe2000f8e0204 */
[----:B------:R-:W-:Y:S01]  /*c120*/  LOP3.LUT P1, RZ, R5, 0x3, RZ, 0xc0, !PT ;  /* 0x0000000305ff7812 */ /* 0x000fe2000782c0ff */
[----:B------:R-:W-:Y:S01]  /*c130*/  USHF.R.S32.HI UR10, URZ, 0x1f, UR11 ;  /* 0x0000001f3f0a7899 */ /* 0x000fe2000801140b */
[----:B------:R-:W-:Y:S01]  /*c140*/  LEA.HI R0, R0, R34, RZ, 0x2 ;  /* 0x0000002200007211 */ /* 0x000fe200078f10ff */
[----:B------:R-:W-:Y:S01]  /*c150*/  ULDC.64 UR4, c[0x0][0x3a0] ;  /* 0x0000e80000047ab9 */ /* 0x000fe20000000a00 */
[----:B------:R-:W-:Y:S01]  /*c160*/  LEA.HI R21, R41, R40, RZ, 0x6 ;  /* 0x0000002829157211 */ /* 0x000fe200078f30ff */
[----:B------:R-:W-:Y:S01]  /*c170*/  UIMAD UR17, UR7, UR4, URZ ;  /* 0x00000004071172a4 */ /* 0x000fe2000f8e023f */
[----:B------:R-:W-:Y:S01]  /*c180*/  LOP3.LUT R2, R0, 0xffffffc, RZ, 0xc0, !PT ;  /* 0x0ffffffc00027812 */ /* 0x000fe200078ec0ff */
[----:B------:R-:W-:Y:S01]  /*c190*/  UMOV UR18, UR6 ;  /* 0x0000000600127c82 */ /* 0x000fe20008000000 */
[----:B------:R-:W-:Y:S01]  /*c1a0*/  LEA.HI R0, R3, R5, RZ, 0x2 ;  /* 0x0000000503007211 */ /* 0x000fe200078f10ff */
[----:B------:R-:W-:-:S02]  /*c1b0*/  UMOV UR19, UR7 ;  /* 0x0000000700137c82 */ /* 0x000fc40008000000 */
[----:B------:R-:W-:Y:S01]  /*c1c0*/  IMAD.IADD R2, R34, 0x1, -R2 ;  /* 0x0000000122027824 */ /* 0x000fe200078e0a02 */
[----:B------:R-:W-:Y:S01]  /*c1d0*/  SHF.R.S32.HI R0, RZ, 0x2, R0 ;  /* 0x00000002ff007819 */ /* 0x000fe20000011400 */
[----:B------:R-:W-:Y:S02]  /*c1e0*/  USEL UR10, UR10, URZ, !UP1 ;  /* 0x0000003f0a0a7287 */ /* 0x000fe4000c800000 */
[----:B------:R-:W-:Y:S02]  /*c1f0*/  UIMAD.WIDE.U32 UR18, UR9, UR14, UR18 ;  /* 0x0000000e091272a5 */ /* 0x000fe4000f8e0012 */
[----:B------:R-:W-:Y:S01]  /*c200*/  IMAD R11, R2, 0x10, R0 ;  /* 0x00000010020b7824 */ /* 0x000fe200078e0200 */
[----:B------:R-:W-:Y:S01]  /*c210*/  LOP3.LUT R0, R6, 0xfffffff8, RZ, 0xc0, !PT ;  /* 0xfffffff806007812 */ /* 0x000fe200078ec0ff */
[----:B------:R-:W-:Y:S02]  /*c220*/  UIMAD.WIDE.U32 UR22, UR6, UR4, URZ ;  /* 0x00000004061672a5 */ /* 0x000fe4000f8e003f */
[----:B------:R-:W-:Y:S01]  /*c230*/  IMAD.IADD R3, R11, 0x1, R4 ;  /* 0x000000010b037824 */ /* 0x000fe200078e0204 */
[----:B------:R-:W-:Y:S01]  /*c240*/  UIMAD UR17, UR6, UR5, UR17 ;  /* 0x00000005061172a4 */ /* 0x000fe2000f8e0211 */
[----:B------:R-:W-:Y:S01]  /*c250*/  IMAD.IADD R0, R40, 0x1, -R0 ;  /* 0x0000000128007824 */ /* 0x000fe200078e0a00 */
[----:B------:R-:W-:Y:S01]  /*c260*/  USEL UR14, UR11, URZ, !UP1 ;  /* 0x0000003f0b0e7287 */ /* 0x000fe2000c800000 */
[----:B-1----:R-:W-:Y:S01]  /*c270*/  IMAD R3, R22, 0x80, R3 ;  /* 0x0000008016037824 */ /* 0x002fe200078e0203 */
[----:B------:R-:W-:Y:S01]  /*c280*/  ULDC.64 UR6, c[0x0][0x498] ;  /* 0x0001260000067ab9 */ /* 0x000fe20000000a00 */
[----:B------:R-:W-:Y:S01]  /*c290*/  IMAD R6, R0, 0x10, R19 ;  /* 0x0000001000067824 */ /* 0x000fe200078e0213 */
[----:B------:R-:W-:Y:S01]  /*c2a0*/  ULDC.64 UR4, c[0x0][0x3e8] ;  /* 0x0000fa0000047ab9 */ /* 0x000fe20000000a00 */
[----:B------:R-:W-:Y:S01]  /*c2b0*/  @P0 IMAD.HI.U32 R4, R3, c[0x0][0x4ec], RZ ;  /* 0x00013b0003040a27 */ /* 0x000fe200078e00ff */
[----:B------:R-:W-:-:S02]  /*c2c0*/  UIMAD UR20, UR10, UR6, URZ ;  /* 0x000000060a1472a4 */ /* 0x000fc4000f8e023f */
[----:B------:R-:W-:Y:S01]  /*c2d0*/  UIMAD UR16, UR8, UR4, URZ ;  /* 0x00000004081072a4 */ /* 0x000fe2000f8e023f */
[----:B------:R-:W-:Y:S01]  /*c2e0*/  IMAD R9, R22, 0x80, R6 ;  /* 0x0000008016097824 */ /* 0x000fe200078e0206 */
[----:B------:R-:W-:Y:S01]  /*c2f0*/  UIADD3 UR19, UR19, UR15, URZ ;  /* 0x0000000f13137290 */ /* 0x000fe2000fffe03f */
[----:B------:R-:W-:Y:S01]  /*c300*/  IMAD.MOV.U32 R2, RZ, RZ, R3 ;  /* 0x000000ffff027224 */ /* 0x000fe200078e0003 */
[----:B------:R-:W-:Y:S01]  /*c310*/  @P0 SHF.R.U32.HI R2, RZ, c[0x0][0x4f0], R4 ;  /* 0x00013c00ff020a19 */ /* 0x000fe20000011604 */
[----:B------:R-:W-:Y:S01]  /*c320*/  @P0 IMAD.HI.U32 R4, R9, c[0x0][0x4ec], RZ ;  /* 0x00013b0009040a27 */ /* 0x000fe200078e00ff */
[----:B------:R-:W-:Y:S02]  /*c330*/  UIADD3 UR23, UR23, UR17, URZ ;  /* 0x0000001117177290 */ /* 0x000fe4000fffe03f */
[----:B------:R-:W-:Y:S01]  /*c340*/  UIMAD UR7, UR14, UR7, UR20 ;  /* 0x000000070e0772a4 */ /* 0x000fe2000f8e0214 */
[----:B------:R-:W-:Y:S01]  /*c350*/  IMAD.MOV.U32 R7, RZ, RZ, R9 ;  /* 0x000000ffff077224 */ /* 0x000fe200078e0009 */
[----:B------:R-:W-:Y:S01]  /*c360*/  @P0 SHF.R.U32.HI R7, RZ, c[0x0][0x4f0], R4 ;  /* 0x00013c00ff070a19 */ /* 0x000fe20000011604 */
[----:B------:R-:W-:Y:S01]  /*c370*/  IMAD.SHL.U32 R4, R19, 0x40, RZ ;  /* 0x0000004013047824 */ /* 0x000fe200078e00ff */
[----:B------:R-:W-:Y:S01]  /*c380*/  UIMAD.WIDE.U32 UR18, UR14, UR6, UR18 ;  /* 0x000000060e1272a5 */ /* 0x000fe2000f8e0012 */
[----:B------:R-:W-:Y:S01]  /*c390*/  IMAD.MOV R6, RZ, RZ, -R2 ;  /* 0x000000ffff067224 */ /* 0x000fe200078e0a02 */
[----:B------:R-:W-:Y:S01]  /*c3a0*/  UIMAD UR16, UR9, UR5, UR16 ;  /* 0x00000005091072a4 */ /* 0x000fe2000f8e0210 */
[----:B------:R-:W-:Y:S01]  /*c3b0*/  IMAD.SHL.U32 R0, R0, 0x8, RZ ;  /* 0x0000000800007824 */ /* 0x000fe200078e00ff */
[----:B------:R-:W-:Y:S01]  /*c3c0*/  UIMAD.WIDE.U32 UR22, UR9, UR4, UR22 ;  /* 0x00000004091672a5 */ /* 0x000fe2000f8e0016 */
[----:B------:R-:W-:Y:S01]  /*c3d0*/  LOP3.LUT R4, R4, 0x1c0, RZ, 0xc0, !PT ;  /* 0x000001c004047812 */ /* 0x000fe200078ec0ff */
[----:B------:R-:W-:Y:S01]  /*c3e0*/  IMAD R6, R6, c[0x0][0x4e8], R3 ;  /* 0x00013a0006067a24 */ /* 0x000fe200078e0203 */
[----:B------:R-:W-:Y:S01]  /*c3f0*/  ULDC.64 UR4, c[0x0][0x3f0] ;  /* 0x0000fc0000047ab9 */ /* 0x000fe20000000a00 */
[----:B------:R-:W-:Y:S01]  /*c400*/  IMAD.U32 R3, RZ, RZ, UR7 ;  /* 0x00000007ff037e24 */ /* 0x000fe2000f8e00ff */
[----:B------:R-:W-:Y:S01]  /*c410*/  UIMAD UR10, UR10, UR4, URZ ;  /* 0x000000040a0a72a4 */ /* 0x000fe2000f8e023f */
[----:B------:R-:W-:Y:S01]  /*c420*/  LOP3.LUT R10, R4, 0x38, R0, 0xf8, !PT ;  /* 0x00000038040a7812 */ /* 0x000fe200078ef800 */
[----:B------:R-:W-:Y:S01]  /*c430*/  UIADD3 UR17, UR23, UR16, URZ ;  /* 0x0000001017117290 */ /* 0x000fe2000fffe03f */
[----:B------:R-:W-:Y:S01]  /*c440*/  SHF.R.U32.HI R5, RZ, 0x3, R4 ;  /* 0x00000003ff057819 */ /* 0x000fe20000011604 */
[----:B------:R-:W-:Y:S01]  /*c450*/  UIMAD UR5, UR14, UR5, UR10 ;  /* 0x000000050e0572a4 */ /* 0x000fe2000f8e020a */
[----:B------:R-:W-:Y:S01]  /*c460*/  SHF.R.S32.HI R8, RZ, 0x1f, R2 ;  /* 0x0000001fff087819 */ /* 0x000fe20000011402 */
[----:B------:R-:W-:Y:S01]  /*c470*/  UMOV UR16, UR22 ;  /* 0x0000001600107c82 */ /* 0x000fe20008000000 */
[----:B------:R-:W-:Y:S01]  /*c480*/  IADD3 R2, P0, R2, UR18, RZ ;  /* 0x0000001202027c10 */ /* 0x000fe2000ff1e0ff */
[----:B------:R-:W-:Y:S01]  /*c490*/  UIMAD.WIDE.U32 UR14, UR14, UR4, UR16 ;  /* 0x000000040e0e72a5 */ /* 0x000fe2000f8e0010 */
[----:B------:R-:W-:Y:S01]  /*c4a0*/  SHF.R.S32.HI R4, RZ, 0x1f, R6 ;  /* 0x0000001fff047819 */ /* 0x000fe20000011406 */
[----:B------:R-:W-:Y:S01]  /*c4b0*/  IMAD.MOV R18, RZ, RZ, -R7 ;  /* 0x000000ffff127224 */ /* 0x000fe200078e0a07 */
[----:B------:R-:W-:Y:S01]  /*c4c0*/  IADD3.X R3, R8, UR19, R3, P0, !PT ;  /* 0x0000001308037c10 */ /* 0x000fe200087fe403 */
[----:B------:R-:W-:Y:S01]  /*c4d0*/  UIADD3 UR5, UR15, UR5, URZ ;  /* 0x000000050f057290 */ /* 0x000fe2000fffe03f */
[----:B------:R-:W-:Y:S01]  /*c4e0*/  LOP3.LUT R20, R10, R5, RZ, 0x3c, !PT ;  /* 0x000000050a147212 */ /* 0x000fe200078e3cff */
[----:B------:R-:W-:Y:S01]  /*c4f0*/  IMAD R8, R4, c[0x0][0x488], RZ ;  /* 0x0001220004087a24 */ /* 0x000fe200078e02ff */
[----:B------:R-:W-:Y:S01]  /*c500*/  SHF.R.S32.HI R10, RZ, 0x1f, R7 ;  /* 0x0000001fff0a7819 */ /* 0x000fe20000011407 */
[----:B------:R-:W-:Y:S01]  /*c510*/  IMAD.WIDE.U32 R4, R6, c[0x0][0x488], R2 ;  /* 0x0001220006047a25 */ /* 0x000fe200078e0002 */
[----:B------:R-:W-:-:S02]  /*c520*/  ISETP.GE.AND P6, PT, R0, c[0x0][0x3c8], PT ;  /* 0x0000f20000007a0c */ /* 0x000fc40003fc6270 */
[----:B------:R-:W-:Y:S01]  /*c530*/  SHF.R.S32.HI R53, RZ, 0x1f, R0 ;  /* 0x0000001fff357819 */ /* 0x000fe20000011400 */
[----:B------:R-:W-:Y:S02]  /*c540*/  IMAD R8, R6, c[0x0][0x48c], R8 ;  /* 0x0001230006087a24 */ /* 0x000fe400078e0208 */
[----:B------:R-:W-:Y:S02]  /*c550*/  IMAD.U32 R3, RZ, RZ, UR15 ;  /* 0x0000000fff037e24 */ /* 0x000fe4000f8e00ff */
[----:B------:R-:W-:Y:S02]  /*c560*/  IMAD R6, R10, c[0x0][0x3e0], RZ ;  /* 0x0000f8000a067a24 */ /* 0x000fe400078e02ff */
[----:B------:R-:W-:Y:S02]  /*c570*/  IMAD.U32 R2, RZ, RZ, UR14 ;  /* 0x0000000eff027e24 */ /* 0x000fe4000f8e00ff */
[----:B------:R-:W-:Y:S02]  /*c580*/  IMAD.U32 R3, RZ, RZ, UR5 ;  /* 0x00000005ff037e24 */ /* 0x000fe4000f8e00ff */
[----:B------:R-:W-:Y:S01]  /*c590*/  IMAD R18, R18, c[0x0][0x4e8], R9 ;  /* 0x00013a0012127a24 */ /* 0x000fe200078e0209 */
[----:B------:R-:W-:Y:S01]  /*c5a0*/  LEA R9, P0, R4, c[0x0][0x450], 0x2 ;  /* 0x0001140004097a11 */ /* 0x000fe200078010ff */
[----:B------:R-:W-:-:S02]  /*c5b0*/  IMAD.IADD R8, R5, 0x1, R8 ;  /* 0x0000000105087824 */ /* 0x000fc400078e0208 */
[C---:B------:R-:W-:Y:S01]  /*c5c0*/  IMAD R5, R7.reuse, c[0x0][0x3e4], R6 ;  /* 0x0000f90007057a24 */ /* 0x040fe200078e0206 */
[----:B------:R-:W-:Y:S01]  /*c5d0*/  SHF.R.S32.HI R10, RZ, 0x1f, R18 ;  /* 0x0000001fff0a7819 */ /* 0x000fe20000011412 */
[----:B------:R-:W-:Y:S01]  /*c5e0*/  IMAD.WIDE.U32 R6, R7, c[0x0][0x3e0], R2 ;  /* 0x0000f80007067a25 */ /* 0x000fe200078e0002 */
[----:B------:R-:W-:Y:S01]  /*c5f0*/  LEA.HI.X R3, R4, c[0x0][0x454], R8, 0x2, P0 ;  /* 0x0001150004037a11 */ /* 0x000fe200000f1408 */
[----:B------:R-:W-:Y:S02]  /*c600*/  SHFL.IDX PT, R16, R9, RZ, 0x1c1f ;  /* 0x001c1fff09107589 */ /* 0x000fe400000e0000 */
[----:B-----5:R-:W-:Y:S02]  /*c610*/  IMAD R2, R12, c[0x0][0x4e8], RZ ;  /* 0x00013a000c027a24 */ /* 0x020fe400078e02ff */
[----:B------:R-:W1:Y:S01]  /*c620*/  SHFL.IDX PT, R17, R3, RZ, 0x1c1f ;  /* 0x001c1fff03117589 */ /* 0x000e6200000e0000 */
[----:B------:R-:W-:Y:S02]  /*c630*/  IMAD R8, R22, 0x80, R11 ;  /* 0x0000008016087824 */ /* 0x000fe400078e020b */
[----:B------:R-:W-:Y:S01]  /*c640*/  IMAD.IADD R5, R7, 0x1, R5 ;  /* 0x0000000107057824 */ /* 0x000fe200078e0205 */
[----:B------:R-:W-:Y:S01]  /*c650*/  SHFL.IDX PT, R14, R9, 0x1, 0x1c1f ;  /* 0x003c1f00090e7f89 */ /* 0x000fe200000e0000 */
[----:B------:R-:W-:Y:S01]  /*c660*/  IMAD.MOV.U32 R4, RZ, RZ, R6 ;  /* 0x000000ffff047224 */ /* 0x000fe200078e0006 */
[----:B------:R-:W-:Y:S01]  /*c670*/  IADD3 R7, R8, 0x8, RZ ;  /* 0x0000000808077810 */ /* 0x000fe20007ffe0ff */
[----:B------:R-:W-:Y:S01]  /*c680*/  IMAD R6, R10, c[0x0][0x3d8], RZ ;  /* 0x0000f6000a067a24 */ /* 0x000fe200078e02ff */
[----:B------:R-:W2:Y:S01]  /*c690*/  SHFL.IDX PT, R15, R3, 0x1, 0x1c1f ;  /* 0x003c1f00030f7f89 */ /* 0x000ea200000e0000 */
[-C--:B------:R-:W-:Y:S01]  /*c6a0*/  ISETP.GE.OR P4, PT, R8, R2.reuse, P1 ;  /* 0x000000020800720c */ /* 0x080fe20000f86670 */
[C---:B------:R-:W-:Y:S01]  /*c6b0*/  IMAD.WIDE.U32 R4, R18.reuse, c[0x0][0x3d8], R4 ;  /* 0x0000f60012047a25 */ /* 0x040fe200078e0004 */
[----:B------:R-:W-:Y:S01]  /*c6c0*/  ISETP.GE.OR P3, PT, R7, R2, P1 ;  /* 0x000000020700720c */ /* 0x000fe20000f66670 */
[----:B------:R-:W-:Y:S02]  /*c6d0*/  SHFL.IDX PT, R12, R9, 0x2, 0x1c1f ;  /* 0x005c1f00090c7f89 */ /* 0x000fe400000e0000 */
[----:B------:R-:W-:-:S02]  /*c6e0*/  IMAD R6, R18, c[0x0][0x3dc], R6 ;  /* 0x0000f70012067a24 */ /* 0x000fc400078e0206 */
[----:B------:R-:W3:Y:S01]  /*c6f0*/  SHFL.IDX PT, R13, R3, 0x2, 0x1c1f ;  /* 0x005c1f00030d7f89 */ /* 0x000ee200000e0000 */
[----:B------:R-:W-:Y:S02]  /*c700*/  IMAD.SHL.U32 R7, R21, 0x8, RZ ;  /* 0x0000000815077824 */ /* 0x000fe400078e00ff */
[----:B------:R-:W-:Y:S01]  /*c710*/  IMAD.IADD R6, R5, 0x1, R6 ;  /* 0x0000000105067824 */ /* 0x000fe200078e0206 */
[----:B------:R4:W-:Y:S01]  /*c720*/  SHFL.IDX PT, R11, R3, 0x3, 0x1c1f ;  /* 0x007c1f00030b7f89 */ /* 0x0009e200000e0000 */
[----:B------:R-:W-:Y:S02]  /*c730*/  LEA R5, P0, R4, c[0x0][0x380], 0x1 ;  /* 0x0000e00004057a11 */ /* 0x000fe400078008ff */
[----:B------:R-:W-:Y:S01]  /*c740*/  LOP3.LUT R7, R20, 0x7ffffe00, R7, 0xf8, !PT ;  /* 0x7ffffe0014077812 */ /* 0x000fe200078ef807 */
[----:B------:R-:W3:Y:S01]  /*c750*/  SHFL.IDX PT, R10, R9, 0x3, 0x1c1f ;  /* 0x007c1f00090a7f89 */ /* 0x000ee200000e0000 */
[----:B------:R-:W-:-:S03]  /*c760*/  LEA.HI.X R4, R4, c[0x0][0x384], R6, 0x1, P0 ;  /* 0x0000e10004047a11 */ /* 0x000fc600000f0c06 */
[----:B-1----:R-:W-:Y:S01]  /*c770*/  @!P4 ST.E [R16.64], R36 ;  /* 0x000000241000c985 */ /* 0x002fe2000c10190c */
[----:B------:R-:W-:-:S03]  /*c780*/  IMAD.SHL.U32 R6, R7, 0x2, RZ ;  /* 0x0000000207067824 */ /* 0x000fc600078e00ff */
[----:B--2---:R-:W-:Y:S04]  /*c790*/  @!P3 ST.E [R14.64], R37 ;  /* 0x000000250e00b985 */ /* 0x004fe8000c10190c */
[----:B------:R-:W-:Y:S04]  /*c7a0*/  SHFL.IDX PT, R9, R4, RZ, 0x181f ;  /* 0x00181fff04097589 */ /* 0x000fe800000e0000 */
[----:B------:R-:W-:Y:S01]  /*c7b0*/  SHFL.IDX PT, R14, R5, 0x2, 0x181f ;  /* 0x00581f00050e7f89 */ /* 0x000fe200000e0000 */
[----:B----4-:R-:W-:-:S03]  /*c7c0*/  IADD3 R3, R8, 0x40, RZ ;  /* 0x0000004008037810 */ /* 0x010fc60007ffe0ff */
[----:B------:R-:W-:Y:S01]  /*c7d0*/  SHFL.IDX PT, R15, R5, 0x3, 0x181f ;  /* 0x00781f00050f7f89 */ /* 0x000fe200000e0000 */
[----:B------:R-:W-:Y:S02]  /*c7e0*/  IADD3 R8, R8, 0x48, RZ ;  /* 0x0000004808087810 */ /* 0x000fe40007ffe0ff */
[-C--:B------:R-:W-:Y:S01]  /*c7f0*/  ISETP.GE.OR P2, PT, R3, R2.reuse, P1 ;  /* 0x000000020300720c */ /* 0x080fe20000f46670 */
[----:B------:R-:W-:Y:S01]  /*c800*/  IMAD R3, R22, 0x80, R19 ;  /* 0x0000008016037824 */ /* 0x000fe200078e0213 */
[-C--:B------:R-:W-:Y:S01]  /*c810*/  ISETP.GE.OR P1, PT, R8, R2.reuse, P1 ;  /* 0x000000020800720c */ /* 0x080fe20000f26670 */
[----:B------:R-:W-:Y:S03]  /*c820*/  SHFL.IDX PT, R44, R4, 0x3, 0x181f ;  /* 0x00781f00042c7f89 */ /* 0x000fe600000e0000 */
[C---:B------:R-:W-:Y:S01]  /*c830*/  IADD3 R7, R3.reuse, 0x10, RZ ;  /* 0x0000001003077810 */ /* 0x040fe20007ffe0ff */
[----:B------:R-:W-:Y:S01]  /*c840*/  SHFL.IDX PT, R8, R5, 0x1, 0x181f ;  /* 0x00381f0005087f89 */ /* 0x000fe200000e0000 */
[----:B------:R-:W-:-:S02]  /*c850*/  ISETP.GE.OR P3, PT, R3, R2, P6 ;  /* 0x000000020300720c */ /* 0x000fc40003766670 */
[C---:B------:R-:W-:Y:S01]  /*c860*/  IADD3 R32, R3.reuse, 0x40, RZ ;  /* 0x0000004003207810 */ /* 0x040fe20007ffe0ff */
[----:B------:R-:W-:Y:S01]  /*c870*/  SHFL.IDX PT, R49, R5, 0x4, 0x181f ;  /* 0x00981f0005317f89 */ /* 0x000fe200000e0000 */
[C---:B------:R-:W-:Y:S02]  /*c880*/  IADD3 R45, R3.reuse, 0x50, RZ ;  /* 0x00000050032d7810 */ /* 0x040fe40007ffe0ff */
[----:B------:R-:W-:Y:S01]  /*c890*/  IADD3 R54, R3, 0x60, RZ ;  /* 0x0000006003367810 */ /* 0x000fe20007ffe0ff */
[----:B---3--:R-:W-:Y:S01]  /*c8a0*/  @!P2 ST.E [R12.64], R38 ;  /* 0x000000260c00a985 */ /* 0x008fe2000c10190c */
[----:B------:R-:W-:-:S03]  /*c8b0*/  ISETP.GE.OR P2, PT, R7, R2, P6 ;  /* 0x000000020700720c */ /* 0x000fc60003746670 */
[----:B------:R-:W1:Y:S04]  /*c8c0*/  SHFL.IDX PT, R12, R5, RZ, 0x181f ;  /* 0x00181fff050c7589 */ /* 0x000e6800000e0000 */
[----:B------:R2:W-:Y:S04]  /*c8d0*/  @!P1 ST.E [R10.64], R39 ;  /* 0x000000270a009985 */ /* 0x0005e8000c10190c */
[----:B------:R-:W-:Y:S04]  /*c8e0*/  LDS.128 R24, [R6+0x80] ;  /* 0x0000800006187984 */ /* 0x000fe80000000c00 */
[----:B------:R-:W3:Y:S04]  /*c8f0*/  SHFL.IDX PT, R11, R4, 0x1, 0x181f ;  /* 0x00381f00040b7f89 */ /* 0x000ee800000e0000 */
[----:B------:R-:W4:Y:S04]  /*c900*/  SHFL.IDX PT, R7, R4, 0x2, 0x181f ;  /* 0x00581f0004077f89 */ /* 0x000f2800000e0000 */
[----:B------:R-:W4:Y:S04]  /*c910*/  LDS.128 R20, [R6+0x880] ;  /* 0x0008800006147984 */ /* 0x000f280000000c00 */
[----:B------:R-:W4:Y:S01]  /*c920*/  LDS.128 R16, [R6+0x1080] ;  /* 0x0010800006107984 */ /* 0x000f220000000c00 */
[----:B-1----:R-:W-:-:S03]  /*c930*/  @!P3 LEA R12, P5, R0, R12, 0x1 ;  /* 0x0000000c000cb211 */ /* 0x002fc600078a08ff */
[----:B------:R-:W1:Y:S01]  /*c940*/  LDS.128 R28, [R6+0x1880] ;  /* 0x00188000061c7984 */ /* 0x000e620000000c00 */
[----:B------:R-:W-:Y:S02]  /*c950*/  @!P3 LEA.HI.X R13, R0, R9, R53, 0x1, P5 ;  /* 0x00000009000db211 */ /* 0x000fe400028f0c35 */
[C---:B--2---:R-:W-:Y:S01]  /*c960*/  IADD3 R10, R3.reuse, 0x20, RZ ;  /* 0x00000020030a7810 */ /* 0x044fe20007ffe0ff */
[----:B------:R-:W-:Y:S01]  /*c970*/  LDS.128 R36, [R6+0x2880] ;  /* 0x0028800006247984 */ /* 0x000fe20000000c00 */
[-C--:B------:R-:W-:Y:S02]  /*c980*/  ISETP.GE.OR P5, PT, R32, R2.reuse, P6 ;  /* 0x000000022000720c */ /* 0x080fe400037a6670 */
[-C--:B------:R-:W-:Y:S01]  /*c990*/  ISETP.GE.OR P1, PT, R10, R2.reuse, P6 ;  /* 0x000000020a00720c */ /* 0x080fe20003726670 */
[----:B------:R-:W-:Y:S01]  /*c9a0*/  LDS.128 R32, [R6+0x2080] ;  /* 0x0020800006207984 */ /* 0x000fe20000000c00 */
[C---:B------:R-:W-:Y:S02]  /*c9b0*/  IADD3 R10, R3.reuse, 0x30, RZ ;  /* 0x00000030030a7810 */ /* 0x040fe40007ffe0ff */
[----:B------:R-:W-:Y:S01]  /*c9c0*/  IADD3 R3, R3, 0x70, RZ ;  /* 0x0000007003037810 */ /* 0x000fe20007ffe0ff */
[----:B------:R-:W-:Y:S01]  /*c9d0*/  LDS.128 R40, [R6+0x3080] ;  /* 0x0030800006287984 */ /* 0x000fe20000000c00 */
[----:B------:R-:W-:-:S02]  /*c9e0*/  ISETP.GE.OR P0, PT, R10, R2, P6 ;  /* 0x000000020a00720c */ /* 0x000fc40003706670 */
[C---:B------:R-:W-:Y:S01]  /*c9f0*/  @!P2 LEA R10, P4, R0.reuse, R8, 0x1 ;  /* 0x00000008000aa211 */ /* 0x040fe200078808ff */
[----:B------:R-:W-:Y:S03]  /*ca00*/  SHFL.IDX PT, R48, R5, 0x5, 0x181f ;  /* 0x00b81f0005307f89 */ /* 0x000fe600000e0000 */
[C---:B---3--:R-:W-:Y:S01]  /*ca10*/  @!P2 LEA.HI.X R11, R0.reuse, R11, R53, 0x1, P4 ;  /* 0x0000000b000ba211 */ /* 0x048fe200020f0c35 */
[----:B------:R-:W2:Y:S01]  /*ca20*/  SHFL.IDX PT, R50, R5, 0x6, 0x181f ;  /* 0x00d81f0005327f89 */ /* 0x000ea200000e0000 */
[----:B------:R-:W-:-:S03]  /*ca30*/  @!P1 LEA R8, P4, R0, R14, 0x1 ;  /* 0x0000000e00089211 */ /* 0x000fc600078808ff */
[----:B------:R-:W-:Y:S01]  /*ca40*/  SHFL.IDX PT, R52, R4, 0x4, 0x181f ;  /* 0x00981f0004347f89 */ /* 0x000fe200000e0000 */
[C-C-:B----4-:R-:W-:Y:S02]  /*ca50*/  @!P1 LEA.HI.X R9, R0.reuse, R7, R53.reuse, 0x1, P4 ;  /* 0x0000000700099211 */ /* 0x150fe400020f0c35 */
[C---:B------:R-:W-:Y:S01]  /*ca60*/  @!P0 LEA R14, P4, R0.reuse, R15, 0x1 ;  /* 0x0000000f000e8211 */ /* 0x040fe200078808ff */
[----:B------:R-:W-:Y:S03]  /*ca70*/  SHFL.IDX PT, R51, R4, 0x5, 0x181f ;  /* 0x00b81f0004337f89 */ /* 0x000fe600000e0000 */
[----:B------:R-:W-:Y:S01]  /*ca80*/  @!P0 LEA.HI.X R15, R0, R44, R53, 0x1, P4 ;  /* 0x0000002c000f8211 */ /* 0x000fe200020f0c35 */
[----:B------:R-:W3:Y:S01]  /*ca90*/  SHFL.IDX PT, R7, R4, 0x6, 0x181f ;  /* 0x00d81f0004077f89 */ /* 0x000ee200000e0000 */
[----:B------:R-:W-:-:S03]  /*caa0*/  ISETP.GE.OR P4, PT, R45, R2, P6 ;  /* 0x000000022d00720c */ /* 0x000fc60003786670 */
[----:B------:R2:W4:Y:S04]  /*cab0*/  LDS.128 R44, [R6+0x3880] ;  /* 0x00388000062c7984 */ /* 0x0005280000000c00 */
[----:B------:R-:W-:Y:S01]  /*cac0*/  @!P3 ST.E.128 [R12.64], R24 ;  /* 0x000000180c00b985 */ /* 0x000fe2000c101d0c */
[-C--:B------:R-:W-:Y:S02]  /*cad0*/  ISETP.GE.OR P3, PT, R54, R2.reuse, P6 ;  /* 0x000000023600720c */ /* 0x080fe40003766670 */
[----:B------:R-:W-:Y:S01]  /*cae0*/  ISETP.GE.OR P6, PT, R3, R2, P6 ;  /* 0x000000020300720c */ /* 0x000fe200037c6670 */
[----:B------:R4:W-:Y:S04]  /*caf0*/  @!P2 ST.E.128 [R10.64], R20 ;  /* 0x000000140a00a985 */ /* 0x0009e8000c101d0c */
[----:B------:R4:W-:Y:S04]  /*cb00*/  @!P1 ST.E.128 [R8.64], R16 ;  /* 0x0000001008009985 */ /* 0x0009e8000c101d0c */
[----:B-1----:R1:W-:Y:S04]  /*cb10*/  @!P0 ST.E.128 [R14.64], R28 ;  /* 0x0000001c0e008985 */ /* 0x0023e8000c101d0c */
[----:B------:R-:W1:Y:S01]  /*cb20*/  SHFL.IDX PT, R5, R5, 0x7, 0x181f ;  /* 0x00f81f0005057f89 */ /* 0x000e6200000e0000 */
[----:B--2---:R-:W-:-:S03]  /*cb30*/  @!P3 LEA R6, P0, R0, R50, 0x1 ;  /* 0x000000320006b211 */ /* 0x004fc600078008ff */
[----:B------:R-:W2:Y:S01]  /*cb40*/  SHFL.IDX PT, R4, R4, 0x7, 0x181f ;  /* 0x00f81f0004047f89 */ /* 0x000ea200000e0000 */
[C-C-:B---3--:R-:W-:Y:S02]  /*cb50*/  @!P3 LEA.HI.X R7, R0.reuse, R7, R53.reuse, 0x1, P0 ;  /* 0x000000070007b211 */ /* 0x148fe400000f0c35 */
[C---:B----4-:R-:W-:Y:S02]  /*cb60*/  @!P5 LEA R10, P2, R0.reuse, R49, 0x1 ;  /* 0x00000031000ad211 */ /* 0x050fe400078408ff */
[C---:B------:R-:W-:Y:S02]  /*cb70*/  @!P4 LEA R8, P1, R0.reuse, R48, 0x1 ;  /* 0x000000300008c211 */ /* 0x040fe400078208ff */
[C-C-:B------:R-:W-:Y:S02]  /*cb80*/  @!P5 LEA.HI.X R11, R0.reuse, R52, R53.reuse, 0x1, P2 ;  /* 0x00000034000bd211 */ /* 0x140fe400010f0c35 */
[----:B------:R-:W-:-:S03]  /*cb90*/  @!P4 LEA.HI.X R9, R0, R51, R53, 0x1, P1 ;  /* 0x000000330009c211 */ /* 0x000fc600008f0c35 */
[----:B------:R3:W-:Y:S04]  /*cba0*/  @!P5 ST.E.128 [R10.64], R32 ;  /* 0x000000200a00d985 */ /* 0x0007e8000c101d0c */
[----:B------:R3:W-:Y:S04]  /*cbb0*/  @!P4 ST.E.128 [R8.64], R36 ;  /* 0x000000240800c985 */ /* 0x0007e8000c101d0c */
[----:B------:R3:W-:Y:S01]  /*cbc0*/  @!P3 ST.E.128 [R6.64], R40 ;  /* 0x000000280600b985 */ /* 0x0007e2000c101d0c */
[----:B------:R-:W-:Y:S05]  /*cbd0*/  @P6 EXIT ;  /* 0x000000000000694d */ /* 0x000fea0003800000 */
[----:B-12---:R-:W-:-:S04]  /*cbe0*/  LEA R2, P0, R0, R5, 0x1 ;  /* 0x0000000500027211 */ /* 0x006fc800078008ff */
[----:B------:R-:W-:-:S05]  /*cbf0*/  LEA.HI.X R3, R0, R4, R53, 0x1, P0 ;  /* 0x0000000400037211 */ /* 0x000fca00000f0c35 */
[----:B------:R-:W-:Y:S01]  /*cc00*/  ST.E.128 [R2.64], R44 ;  /* 0x0000002c02007985 */ /* 0x000fe2000c101d0c */
[----:B------:R-:W-:Y:S05]  /*cc10*/  EXIT ;  /* 0x000000000000794d */ /* 0x000fea0003800000 */
.L_x_38:
[----:B------:R-:W-:Y:S02]  /*cc20*/  ULDC.64 UR4, c[0x0][0x500] ;  /* 0x0001400000047ab9 */ /* 0x000fe40000000a00 */
[----:B------:R-:W-:Y:S02]  /*cc30*/  UISETP.NE.U32.AND UP1, UPT, URZ, UR4, UPT ;  /* 0x000000043f00728c */ /* 0x000fe4000bf25070 */
[----:B------:R-:W-:Y:S02]  /*cc40*/  UMOV UR6, 0x4 ;  /* 0x0000000400067882 */ /* 0x000fe40000000000 */
[----:B------:R-:W-:-:S03]  /*cc50*/  UISETP.NE.AND.EX UP1, UPT, URZ, UR5, UPT, UP1 ;  /* 0x000000053f00728c */ /* 0x000fc6000bf25310 */
[----:B------:R-:W-:Y:S02]  /*cc60*/  ULDC.64 UR4, c[0x0][0x500] ;  /* 0x0001400000047ab9 */ /* 0x000fe40000000a00 */
[----:B------:R-:W-:Y:S01]  /*cc70*/  UIMAD.WIDE UR4, UR11, UR6, UR4 ;  /* 0x000000060b0472a5 */ /* 0x000fe2000f8e0204 */
[----:B------:R-:W-:-:S05]  /*cc80*/  PLOP3.LUT P1, PT, PT, PT, UP1, 0x80, 0x0 ;  /* 0x000000000000781c */ /* 0x000fca0003f2f018 */
[----:B------:R-:W-:Y:S01]  /*cc90*/  IMAD.U32 R4, RZ, RZ, UR4 ;  /* 0x00000004ff047e24 */ /* 0x000fe2000f8e00ff */
[----:B------:R-:W-:Y:S01]  /*cca0*/  MOV R5, UR5 ;  /* 0x0000000500057c02 */ /* 0x000fe20008000f00 */
[----:B------:R-:W-:-:S06]  /*ccb0*/  ULDC.64 UR4, c[0x0][0x508] ;  /* 0x0001420000047ab9 */ /* 0x000fcc0000000a00 */
[----:B------:R-:W2:Y:S01]  /*ccc0*/  @P1 LDG.E R0, [R4.64] ;  /* 0x0000000c04001981 */ /* 0x000ea2000c1e1900 */
[----:B------:R-:W-:Y:S01]  /*ccd0*/  UISETP.NE.U32.AND UP0, UPT, URZ, UR4, UPT ;  /* 0x000000043f00728c */ /* 0x000fe2000bf05070 */
[----:B------:R-:W-:-:S03]  /*cce0*/  IMAD.MOV.U32 R9, RZ, RZ, c[0x0][0x388] ;  /* 0x0000e200ff097624 */ /* 0x000fc600078e00ff */
[----:B------:R-:W-:-:S03]  /*ccf0*/  UISETP.NE.AND.EX UP0, UPT, URZ, UR5, UPT, UP0 ;  /* 0x000000053f00728c */ /* 0x000fc6000bf05300 */
[----:B------:R-:W-:-:S03]  /*cd00*/  ULDC.64 UR4, c[0x0][0x508] ;  /* 0x0001420000047ab9 */ /* 0x000fc60000000a00 */
[----:B------:R-:W-:-:S05]  /*cd10*/  PLOP3.LUT P0, PT, PT, PT, UP0, 0x80, 0x0 ;  /* 0x000000000000781c */ /* 0x000fca0003f0f008 */
[----:B------:R-:W-:-:S06]  /*cd20*/  @UP0 UIMAD.WIDE UR4, UR11, UR6, UR4 ;  /* 0x000000060b0402a5 */ /* 0x000fcc000f8e0204 */
[----:B------:R-:W-:Y:S01]  /*cd30*/  MOV R2, UR4 ;  /* 0x0000000400027c02 */ /* 0x000fe20008000f00 */
[----:B------:R-:W-:-:S05]  /*cd40*/  IMAD.U32 R3, RZ, RZ, UR5 ;  /* 0x00000005ff037e24 */ /* 0x000fca000f8e00ff */
        /* <DEDUP_REMOVED lines=12> */
.L_x_40:
[----:B-1----:R-:W1:Y:S01]  /*ce10*/  S2R R7, SR_TID.X ;  /* 0x0000000000077919 */ /* 0x002e620000002100 */
[----:B------:R-:W-:Y:S01]  /*ce20*/  USHF.R.S32.HI UR6, URZ, 0x1f, UR11 ;  /* 0x0000001f3f067899 */ /* 0x000fe2000801140b */
[----:B------:R-:W-:Y:S01]  /*ce30*/  BSSY B0, `(.L_x_41) ;  /* 0x0000029000007945 */ /* 0x000fe20003800000 */
[----:B------:R-:W-:-:S02]  /*ce40*/  USEL UR11, UR11, URZ, !UP1 ;  /* 0x0000003f0b0b7287 */ /* 0x000fc4000c800000 */
[----:B------:R-:W-:Y:S01]  /*ce50*/  USEL UR6, UR6, URZ, !UP1 ;  /* 0x0000003f06067287 */ /* 0x000fe2000c800000 */
[----:B-1----:R-:W-:-:S13]  /*ce60*/  ISETP.GE.AND P0, PT, R7, 0x80, PT ;  /* 0x000000800700780c */ /* 0x002fda0003f06270 */
[----:B------:R-:W-:Y:S05]  /*ce70*/  @P0 BRA `(.L_x_42) ;  /* 0x0000024000000947 */ /* 0x000fea0003800000 */
[----:B------:R-:W1:Y:S01]  /*ce80*/  S2R R3, SR_CTAID.X ;  /* 0x0000000000037919 */ /* 0x000e620000002500 */
[----:B-----5:R-:W-:Y:S01]  /*ce90*/  IMAD R0, R9, c[0x0][0x4e8], RZ ;  /* 0x00013a0009007a24 */ /* 0x020fe200078e02ff */
[----:B-1----:R-:W-:-:S04]  /*cea0*/  LEA R3, R3, R7, 0x7 ;  /* 0x0000000703037211 */ /* 0x002fc800078e38ff */
[----:B------:R-:W-:-:S13]  /*ceb0*/  ISETP.GE.AND P0, PT, R3, R0, PT ;  /* 0x000000000300720c */ /* 0x000fda0003f06270 */
[----:B------:R-:W-:Y:S05]  /*cec0*/  @P0 BRA `(.L_x_42) ;  /* 0x000001f000000947 */ /* 0x000fea0003800000 */
[----:B------:R-:W-:Y:S01]  /*ced0*/  IMAD.MOV.U32 R0, RZ, RZ, c[0x0][0x4e8] ;  /* 0x00013a00ff007624 */ /* 0x000fe200078e00ff */
[----:B------:R-:W-:Y:S02]  /*cee0*/  ULDC.64 UR4, c[0x0][0x490] ;  /* 0x0001240000047ab9 */ /* 0x000fe40000000a00 */
[----:B------:R-:W-:Y:S02]  /*cef0*/  UIMAD UR7, UR8, UR4, URZ ;  /* 0x00000004080772a4 */ /* 0x000fe4000f8e023f */
[----:B------:R-:W-:Y:S01]  /*cf00*/  ISETP.NE.AND P0, PT, R0, 0x1, PT ;  /* 0x000000010000780c */ /* 0x000fe20003f05270 */
[----:B------:R-:W-:Y:S01]  /*cf10*/  UMOV UR16, UR14 ;  /* 0x0000000e00107c82 */ /* 0x000fe20008000000 */
[----:B------:R-:W-:Y:S01]  /*cf20*/  IMAD.MOV.U32 R0, RZ, RZ, R3 ;  /* 0x000000ffff007224 */ /* 0x000fe200078e0003 */
[----:B------:R-:W-:Y:S02]  /*cf30*/  UMOV UR17, UR15 ;  /* 0x0000000f00117c82 */ /* 0x000fe40008000000 */
[----:B------:R-:W-:-:S02]  /*cf40*/  UIMAD.WIDE.U32 UR16, UR9, UR4, UR16 ;  /* 0x00000004091072a5 */ /* 0x000fc4000f8e0010 */
[----:B------:R-:W-:-:S03]  /*cf50*/  UIMAD UR7, UR9, UR5, UR7 ;  /* 0x00000005090772a4 */ /* 0x000fc6000f8e0207 */
[----:B------:R-:W-:Y:S02]  /*cf60*/  ULDC.64 UR4, c[0x0][0x498] ;  /* 0x0001260000047ab9 */ /* 0x000fe40000000a00 */
[----:B------:R-:W-:Y:S01]  /*cf70*/  UIADD3 UR17, UR7, UR17, URZ ;  /* 0x0000001107117290 */ /* 0x000fe2000fffe03f */
[----:B------:R-:W-:Y:S01]  /*cf80*/  @P0 IMAD.HI.U32 R2, R3, c[0x0][0x4ec], RZ ;  /* 0x00013b0003020a27 */ /* 0x000fe200078e00ff */
[----:B------:R-:W-:Y:S02]  /*cf90*/  UIMAD UR7, UR6, UR4, URZ ;  /* 0x00000004060772a4 */ /* 0x000fe4000f8e023f */
[----:B------:R-:W-:Y:S02]  /*cfa0*/  UIMAD.WIDE.U32 UR16, UR11, UR4, UR16 ;  /* 0x000000040b1072a5 */ /* 0x000fe4000f8e0010 */
[----:B------:R-:W-:Y:S01]  /*cfb0*/  @P0 SHF.R.U32.HI R0, RZ, c[0x0][0x4f0], R2 ;  /* 0x00013c00ff000a19 */ /* 0x000fe20000011602 */
[----:B------:R-:W-:-:S03]  /*cfc0*/  UIMAD UR5, UR11, UR5, UR7 ;  /* 0x000000050b0572a4 */ /* 0x000fc6000f8e0207 */
[----:B------:R-:W-:-:S03]  /*cfd0*/  IADD3 R2, -R0, RZ, RZ ;  /* 0x000000ff00027210 */ /* 0x000fc60007ffe1ff */
[----:B------:R-:W-:Y:S02]  /*cfe0*/  IMAD.U32 R5, RZ, RZ, UR5 ;  /* 0x00000005ff057e24 */ /* 0x000fe4000f8e00ff */
[----:B------:R-:W-:Y:S01]  /*cff0*/  IMAD R4, R2, c[0x0][0x4e8], R3 ;  /* 0x00013a0002047a24 */ /* 0x000fe200078e0203 */
[----:B------:R-:W-:Y:S02]  /*d000*/  SHF.R.S32.HI R3, RZ, 0x1f, R0 ;  /* 0x0000001fff037819 */ /* 0x000fe40000011400 */
[----:B------:R-:W-:Y:S02]  /*d010*/  IADD3 R2, P0, R0, UR16, RZ ;  /* 0x0000001000027c10 */ /* 0x000fe4000ff1e0ff */
[----:B------:R-:W-:Y:S02]  /*d020*/  SHF.R.S32.HI R0, RZ, 0x1f, R4 ;  /* 0x0000001fff007819 */ /* 0x000fe40000011404 */
[----:B------:R-:W-:-:S03]  /*d030*/  IADD3.X R3, R3, UR17, R5, P0, !PT ;  /* 0x0000001103037c10 */ /* 0x000fc600087fe405 */
[----:B------:R-:W-:Y:S02]  /*d040*/  IMAD R0, R0, c[0x0][0x488], RZ ;  /* 0x0001220000007a24 */ /* 0x000fe400078e02ff */
[----:B------:R-:W-:-:S04]  /*d050*/  IMAD.WIDE.U32 R2, R4, c[0x0][0x488], R2 ;  /* 0x0001220004027a25 */ /* 0x000fc800078e0002 */
[----:B------:R-:W-:Y:S01]  /*d060*/  IMAD R0, R4, c[0x0][0x48c], R0 ;  /* 0x0001230004007a24 */ /* 0x000fe200078e0200 */
[----:B------:R-:W-:-:S04]  /*d070*/  LEA R4, P0, R2, c[0x0][0x450], 0x2 ;  /* 0x0001140002047a11 */ /* 0x000fc800078010ff */
[----:B------:R-:W-:-:S04]  /*d080*/  IADD3 R0, R3, R0, RZ ;  /* 0x0000000003007210 */ /* 0x000fc80007ffe0ff */
[----:B------:R-:W-:Y:S01]  /*d090*/  LEA.HI.X R5, R2, c[0x0][0x454], R0, 0x2, P0 ;  /* 0x0001150002057a11 */ /* 0x000fe200000f1400 */
[----:B------:R-:W-:-:S05]  /*d0a0*/  IMAD.MOV.U32 R0, RZ, RZ, -0x800000 ;  /* 0xff800000ff007424 */ /* 0x000fca00078e00ff */
[----:B------:R1:W-:Y:S02]  /*d0b0*/  STG.E [R4.64], R0 ;  /* 0x0000000004007986 */ /* 0x0003e4000c10190c */
.L_x_42:
[----:B------:R-:W-:Y:S05]  /*d0c0*/  BSYNC B0 ;  /* 0x0000000000007941 */ /* 0x000fea0003800000 */
.L_x_41:
[----:B------:R-:W2:Y:S01]  /*d0d0*/  S2R R10, SR_CTAID.X ;  /* 0x00000000000a7919 */ /* 0x000ea20000002500 */
[----:B-1----:R-:W-:Y:S01]  /*d0e0*/  SHF.R.S32.HI R0, RZ, 0x1f, R7 ;  /* 0x0000001fff007819 */ /* 0x002fe20000011407 */
[----:B------:R-:W-:Y:S01]  /*d0f0*/  IMAD.MOV.U32 R3, RZ, RZ, c[0x0][0x4e8] ;  /* 0x00013a00ff037624 */ /* 0x000fe200078e00ff */
[----:B------:R-:W-:Y:S01]  /*d100*/  ULDC.64 UR4, c[0x0][0x3a0] ;  /* 0x0000e80000047ab9 */ /* 0x000fe20000000a00 */
[----:B-----5:R-:W-:Y:S01]  /*d110*/  IMAD R18, R9, c[0x0][0x4e8], RZ ;  /* 0x00013a0009127a24 */ /* 0x020fe200078e02ff */
[----:B------:R-:W-:Y:S01]  /*d120*/  LEA.HI R0, R0, R7, RZ, 0x3 ;  /* 0x0000000700007211 */ /* 0x000fe200078f18ff */
[----:B------:R-:W-:Y:S01]  /*d130*/  UIMAD UR7, UR15, UR4, URZ ;  /* 0x000000040f0772a4 */ /* 0x000fe2000f8e023f */
[----:B------:R-:W-:Y:S01]  /*d140*/  ISETP.NE.AND P0, PT, R3, 0x1, PT ;  /* 0x000000010300780c */ /* 0x000fe20003f05270 */
[----:B------:R-:W-:Y:S01]  /*d150*/  UIMAD.WIDE.U32 UR16, UR14, UR4, URZ ;  /* 0x000000040e1072a5 */ /* 0x000fe2000f8e003f */
[----:B------:R-:W-:Y:S01]  /*d160*/  LOP3.LUT R2, R0, 0xfffffff8, RZ, 0xc0, !PT ;  /* 0xfffffff800027812 */ /* 0x000fe200078ec0ff */
[----:B------:R-:W-:Y:S01]  /*d170*/  UIMAD UR7, UR14, UR5, UR7 ;  /* 0x000000050e0772a4 */ /* 0x000fe2000f8e0207 */
[----:B------:R-:W-:-:S02]  /*d180*/  SHF.R.S32.HI R8, RZ, 0x3, R0 ;  /* 0x00000003ff087819 */ /* 0x000fc40000011400 */
[----:B------:R-:W-:Y:S01]  /*d190*/  ULDC.64 UR4, c[0x0][0x3e8] ;  /* 0x0000fa0000047ab9 */ /* 0x000fe20000000a00 */
[----:B------:R-:W-:Y:S01]  /*d1a0*/  IMAD.IADD R7, R7, 0x1, -R2 ;  /* 0x0000000107077824 */ /* 0x000fe200078e0a02 */
[----:B------:R-:W-:Y:S02]  /*d1b0*/  UIADD3 UR17, UR17, UR7, URZ ;  /* 0x0000000711117290 */ /* 0x000fe4000fffe03f */
[----:B------:R-:W-:Y:S01]  /*d1c0*/  UIMAD UR7, UR8, UR4, URZ ;  /* 0x00000004080772a4 */ /* 0x000fe2000f8e023f */
[----:B------:R-:W-:Y:S01]  /*d1d0*/  IMAD R0, R7, 0x10, R8 ;  /* 0x0000001007007824 */ /* 0x000fe200078e0208 */
[----:B------:R-:W-:Y:S02]  /*d1e0*/  UIMAD.WIDE.U32 UR16, UR9, UR4, UR16 ;  /* 0x00000004091072a5 */ /* 0x000fe4000f8e0010 */
[----:B------:R-:W-:Y:S01]  /*d1f0*/  UIMAD UR7, UR9, UR5, UR7 ;  /* 0x00000005090772a4 */ /* 0x000fe2000f8e0207 */
[----:B--2---:R-:W-:Y:S02]  /*d200*/  IMAD R0, R10, 0x80, R0 ;  /* 0x000000800a007824 */ /* 0x004fe400078e0200 */
[----:B------:R-:W-:-:S02]  /*d210*/  ULDC.64 UR4, c[0x0][0x3f0] ;  /* 0x0000fc0000047ab9 */ /* 0x000fc40000000a00 */
[----:B------:R-:W-:Y:S01]  /*d220*/  UIMAD UR10, UR6, UR4, URZ ;  /* 0x00000004060a72a4 */ /* 0x000fe2000f8e023f */
[----:B------:R-:W-:Y:S01]  /*d230*/  @P0 IMAD.HI.U32 R2, R0, c[0x0][0x4ec], RZ ;  /* 0x00013b0000020a27 */ /* 0x000fe200078e00ff */
[----:B------:R-:W-:Y:S02]  /*d240*/  UIADD3 UR17, UR7, UR17, URZ ;  /* 0x0000001107117290 */ /* 0x000fe4000fffe03f */
[----:B------:R-:W-:Y:S01]  /*d250*/  UIMAD UR5, UR11, UR5, UR10 ;  /* 0x000000050b0572a4 */ /* 0x000fe2000f8e020a */
[----:B------:R-:W-:Y:S01]  /*d260*/  IMAD.MOV.U32 R4, RZ, RZ, R0 ;  /* 0x000000ffff047224 */ /* 0x000fe200078e0000 */
[----:B------:R-:W-:Y:S01]  /*d270*/  @P0 SHF.R.U32.HI R4, RZ, c[0x0][0x4f0], R2 ;  /* 0x00013c00ff040a19 */ /* 0x000fe20000011602 */
[----:B------:R-:W-:-:S03]  /*d280*/  UIMAD.WIDE.U32 UR16, UR11, UR4, UR16 ;  /* 0x000000040b1072a5 */ /* 0x000fc6000f8e0010 */
[--C-:B------:R-:W-:Y:S01]  /*d290*/  SHF.R.S32.HI R3, RZ, 0x1f, R4.reuse ;  /* 0x0000001fff037819 */ /* 0x100fe20000011404 */
[----:B------:R-:W-:Y:S01]  /*d2a0*/  IMAD.MOV R2, RZ, RZ, -R4 ;  /* 0x000000ffff027224 */ /* 0x000fe200078e0a04 */
[----:B------:R-:W-:-:S03]  /*d2b0*/  UIADD3 UR5, UR17, UR5, URZ ;  /* 0x0000000511057290 */ /* 0x000fc6000fffe03f */
[----:B------:R-:W-:Y:S02]  /*d2c0*/  IMAD R5, R2, c[0x0][0x4e8], R0 ;  /* 0x00013a0002057a24 */ /* 0x000fe400078e0200 */
[----:B------:R-:W-:Y:S02]  /*d2d0*/  IMAD R0, R3, c[0x0][0x3e0], RZ ;  /* 0x0000f80003007a24 */ /* 0x000fe400078e02ff */
[----:B------:R-:W-:Y:S02]  /*d2e0*/  IMAD.U32 R3, RZ, RZ, UR17 ;  /* 0x00000011ff037e24 */ /* 0x000fe4000f8e00ff */
[----:B------:R-:W-:Y:S02]  /*d2f0*/  IMAD.U32 R2, RZ, RZ, UR16 ;  /* 0x00000010ff027e24 */ /* 0x000fe4000f8e00ff */
[----:B------:R-:W-:Y:S02]  /*d300*/  IMAD.U32 R3, RZ, RZ, UR5 ;  /* 0x00000005ff037e24 */ /* 0x000fe4000f8e00ff */
[C---:B------:R-:W-:Y:S01]  /*d310*/  IMAD R6, R4.reuse, c[0x0][0x3e4], R0 ;  /* 0x0000f90004067a24 */ /* 0x040fe200078e0200 */
[----:B------:R-:W-:Y:S01]  /*d320*/  SHF.R.S32.HI R0, RZ, 0x1f, R5 ;  /* 0x0000001fff007819 */ /* 0x000fe20000011405 */
[----:B------:R-:W-:-:S04]  /*d330*/  IMAD.WIDE.U32 R2, R4, c[0x0][0x3e0], R2 ;  /* 0x0000f80004027a25 */ /* 0x000fc800078e0002 */
[----:B------:R-:W-:Y:S02]  /*d340*/  IMAD R0, R0, c[0x0][0x3d8], RZ ;  /* 0x0000f60000007a24 */ /* 0x000fe400078e02ff */
[----:B------:R-:W-:Y:S02]  /*d350*/  IMAD.IADD R3, R3, 0x1, R6 ;  /* 0x0000000103037824 */ /* 0x000fe400078e0206 */
[C---:B------:R-:W-:Y:S02]  /*d360*/  IMAD R0, R5.reuse, c[0x0][0x3dc], R0 ;  /* 0x0000f70005007a24 */ /* 0x040fe400078e0200 */
[----:B------:R-:W-:-:S04]  /*d370*/  IMAD.WIDE.U32 R2, R5, c[0x0][0x3d8], R2 ;  /* 0x0000f60005027a25 */ /* 0x000fc800078e0002 */
[----:B------:R-:W-:Y:S01]  /*d380*/  IMAD.IADD R3, R3, 0x1, R0 ;  /* 0x0000000103037824 */ /* 0x000fe200078e0200 */
[----:B------:R-:W-:Y:S01]  /*d390*/  LEA R4, P0, R2, c[0x0][0x380], 0x1 ;  /* 0x0000e00002047a11 */ /* 0x000fe200078008ff */
[----:B------:R-:W-:-:S03]  /*d3a0*/  IMAD.SHL.U32 R0, R7, 0x8, RZ ;  /* 0x0000000807007824 */ /* 0x000fc600078e00ff */
[----:B------:R-:W-:Y:S01]  /*d3b0*/  LEA.HI.X R3, R2, c[0x0][0x384], R3, 0x1, P0 ;  /* 0x0000e10002037a11 */ /* 0x000fe200000f0c03 */
[----:B------:R-:W1:Y:S01]  /*d3c0*/  SHFL.IDX PT, R6, R4, RZ, 0x181f ;  /* 0x00181fff04067589 */ /* 0x000e6200000e0000 */
[----:B------:R-:W-:Y:S01]  /*d3d0*/  IMAD R2, R10, 0x80, R8 ;  /* 0x000000800a027824 */ /* 0x000fe200078e0208 */
[----:B------:R-:W-:Y:S02]  /*d3e0*/  ISETP.GE.AND P0, PT, R0, c[0x0][0x3c8], PT ;  /* 0x0000f20000007a0c */ /* 0x000fe40003f06270 */
[----:B------:R-:W2:Y:S01]  /*d3f0*/  SHFL.IDX PT, R7, R3, RZ, 0x181f ;  /* 0x00181fff03077589 */ /* 0x000ea200000e0000 */
[----:B------:R-:W-:Y:S02]  /*d400*/  SHF.R.S32.HI R19, RZ, 0x1f, R0 ;  /* 0x0000001fff137819 */ /* 0x000fe40000011400 */
[C---:B------:R-:W-:Y:S01]  /*d410*/  ISETP.GE.OR P2, PT, R2.reuse, R18, P0 ;  /* 0x000000120200720c */ /* 0x040fe20000746670 */
[----:B------:R-:W3:Y:S01]  /*d420*/  SHFL.IDX PT, R5, R4, 0x1, 0x181f ;  /* 0x00381f0004057f89 */ /* 0x000ee200000e0000 */
[----:B------:R-:W-:-:S02]  /*d430*/  IADD3 R8, R2, 0x10, RZ ;  /* 0x0000001002087810 */ /* 0x000fc40007ffe0ff */
[----:B------:R-:W-:Y:S01]  /*d440*/  IADD3 R14, R2, 0x20, RZ ;  /* 0x00000020020e7810 */ /* 0x000fe20007ffe0ff */
[----:B------:R-:W4:Y:S01]  /*d450*/  SHFL.IDX PT, R9, R3, 0x1, 0x181f ;  /* 0x00381f0003097f89 */ /* 0x000f2200000e0000 */
[-C--:B------:R-:W-:Y:S02]  /*d460*/  ISETP.GE.OR P4, PT, R8, R18.reuse, P0 ;  /* 0x000000120800720c */ /* 0x080fe40000786670 */
[C---:B------:R-:W-:Y:S01]  /*d470*/  IADD3 R10, R2.reuse, 0x40, RZ ;  /* 0x00000040020a7810 */ /* 0x040fe20007ffe0ff */
[----:B------:R-:W3:Y:S01]  /*d480*/  SHFL.IDX PT, R8, R4, 0x2, 0x181f ;  /* 0x00581f0004087f89 */ /* 0x000ee200000e0000 */
[----:B------:R-:W-:Y:S02]  /*d490*/  IADD3 R13, R2, 0x30, RZ ;  /* 0x00000030020d7810 */ /* 0x000fe40007ffe0ff */
[-C--:B------:R-:W-:Y:S01]  /*d4a0*/  ISETP.GE.OR P3, PT, R14, R18.reuse, P0 ;  /* 0x000000120e00720c */ /* 0x080fe20000766670 */
[----:B------:R-:W3:Y:S01]  /*d4b0*/  SHFL.IDX PT, R12, R3, 0x2, 0x181f ;  /* 0x00581f00030c7f89 */ /* 0x000ee200000e0000 */
[----:B------:R-:W-:-:S02]  /*d4c0*/  ISETP.GE.OR P6, PT, R10, R18, P0 ;  /* 0x000000120a00720c */ /* 0x000fc400007c6670 */
[C---:B-1----:R-:W-:Y:S01]  /*d4d0*/  @!P2 LEA R6, P1, R0.reuse, R6, 0x1 ;  /* 0x000000060006a211 */ /* 0x042fe200078208ff */
[----:B------:R-:W-:Y:S03]  /*d4e0*/  SHFL.IDX PT, R11, R4, 0x3, 0x181f ;  /* 0x00781f00040b7f89 */ /* 0x000fe600000e0000 */
[----:B--2---:R-:W-:Y:S01]  /*d4f0*/  @!P2 LEA.HI.X R7, R0, R7, R19, 0x1, P1 ;  /* 0x000000070007a211 */ /* 0x004fe200008f0c13 */
[----:B------:R-:W-:Y:S01]  /*d500*/  SHFL.IDX PT, R14, R3, 0x3, 0x181f ;  /* 0x00781f00030e7f89 */ /* 0x000fe200000e0000 */
[----:B------:R-:W-:-:S03]  /*d510*/  ISETP.GE.OR P1, PT, R13, R18, P0 ;  /* 0x000000120d00720c */ /* 0x000fc60000726670 */
[----:B------:R3:W-:Y:S04]  /*d520*/  @!P2 ST.E.128 [R6.64], RZ ;  /* 0x000000ff0600a985 */ /* 0x0007e8000c101d0c */
[----:B------:R-:W1:Y:S04]  /*d530*/  SHFL.IDX PT, R10, R4, 0x4, 0x181f ;  /* 0x00981f00040a7f89 */ /* 0x000e6800000e0000 */
[----:B------:R-:W-:Y:S04]  /*d540*/  SHFL.IDX PT, R13, R4, 0x5, 0x181f ;  /* 0x00b81f00040d7f89 */ /* 0x000fe800000e0000 */
[----:B------:R-:W2:Y:S04]  /*d550*/  SHFL.IDX PT, R17, R3, 0x4, 0x181f ;  /* 0x00981f0003117f89 */ /* 0x000ea800000e0000 */
[----:B------:R-:W1:Y:S04]  /*d560*/  SHFL.IDX PT, R16, R3, 0x5, 0x181f ;  /* 0x00b81f0003107f89 */ /* 0x000e6800000e0000 */
[----:B------:R-:W-:Y:S04]  /*d570*/  SHFL.IDX PT, R15, R3, 0x6, 0x181f ;  /* 0x00d81f00030f7f89 */ /* 0x000fe800000e0000 */
[----:B------:R-:W-:Y:S01]  /*d580*/  SHFL.IDX PT, R3, R3, 0x7, 0x181f ;  /* 0x00f81f0003037f89 */ /* 0x000fe200000e0000 */
[----:B---3--:R-:W-:-:S02]  /*d590*/  @!P4 LEA R6, P2, R0, R5, 0x1 ;  /* 0x000000050006c211 */ /* 0x008fc400078408ff */
[----:B------:R-:W-:Y:S01]  /*d5a0*/  IADD3 R7, R2, 0x50, RZ ;  /* 0x0000005002077810 */ /* 0x000fe20007ffe0ff */
[----:B------:R-:W3:Y:S03]  /*d5b0*/  SHFL.IDX PT, R5, R4, 0x6, 0x181f ;  /* 0x00d81f0004057f89 */ /* 0x000ee600000e0000 */
[----:B------:R-:W-:Y:S01]  /*d5c0*/  ISETP.GE.OR P5, PT, R7, R18, P0 ;  /* 0x000000120700720c */ /* 0x000fe200007a6670 */
[----:B------:R-:W2:Y:S01]  /*d5d0*/  SHFL.IDX PT, R4, R4, 0x7, 0x181f ;  /* 0x00f81f0004047f89 */ /* 0x000ea200000e0000 */
[----:B----4-:R-:W-:Y:S02]  /*d5e0*/  @!P4 LEA.HI.X R7, R0, R9, R19, 0x1, P2 ;  /* 0x000000090007c211 */ /* 0x010fe400010f0c13 */
[----:B------:R-:W-:Y:S02]  /*d5f0*/  IADD3 R9, R2, 0x60, RZ ;  /* 0x0000006002097810 */ /* 0x000fe40007ffe0ff */
[----:B------:R-:W-:Y:S01]  /*d600*/  @!P3 LEA R8, P2, R0, R8, 0x1 ;  /* 0x000000080008b211 */ /* 0x000fe200078408ff */
[----:B------:R4:W-:Y:S01]  /*d610*/  @!P4 ST.E.128 [R6.64], RZ ;  /* 0x000000ff0600c985 */ /* 0x0009e2000c101d0c */
[----:B------:R-:W-:-:S02]  /*d620*/  ISETP.GE.OR P4, PT, R9, R18, P0 ;  /* 0x000000120900720c */ /* 0x000fc40000786670 */
[----:B------:R-:W-:Y:S02]  /*d630*/  @!P3 LEA.HI.X R9, R0, R12, R19, 0x1, P2 ;  /* 0x0000000c0009b211 */ /* 0x000fe400010f0c13 */
[----:B------:R-:W-:-:S03]  /*d640*/  IADD3 R2, R2, 0x70, RZ ;  /* 0x0000007002027810 */ /* 0x000fc60007ffe0ff */
[----:B------:R3:W-:Y:S01]  /*d650*/  @!P3 ST.E.128 [R8.64], RZ ;  /* 0x000000ff0800b985 */ /* 0x0007e2000c101d0c */
[----:B------:R-:W-:Y:S02]  /*d660*/  ISETP.GE.OR P0, PT, R2, R18, P0 ;  /* 0x000000120200720c */ /* 0x000fe40000706670 */
[C---:B-1----:R-:W-:Y:S02]  /*d670*/  @!P6 LEA R10, P3, R0.reuse, R10, 0x1 ;  /* 0x0000000a000ae211 */ /* 0x042fe400078608ff */
[C---:B----4-:R-:W-:Y:S02]  /*d680*/  @!P1 LEA R6, P2, R0.reuse, R11, 0x1 ;  /* 0x0000000b00069211 */ /* 0x050fe400078408ff */
[C-C-:B--2---:R-:W-:Y:S02]  /*d690*/  @!P6 LEA.HI.X R11, R0.reuse, R17, R19.reuse, 0x1, P3 ;  /* 0x00000011000be211 */ /* 0x144fe400018f0c13 */
[C---:B------:R-:W-:Y:S02]  /*d6a0*/  @!P1 LEA.HI.X R7, R0.reuse, R14, R19, 0x1, P2 ;  /* 0x0000000e00079211 */ /* 0x040fe400010f0c13 */
[----:B---3--:R-:W-:-:S03]  /*d6b0*/  @!P5 LEA R8, P2, R0, R13, 0x1 ;  /* 0x0000000d0008d211 */ /* 0x008fc600078408ff */
[----:B------:R1:W-:Y:S01]  /*d6c0*/  @!P1 ST.E.128 [R6.64], RZ ;  /* 0x000000ff06009985 */ /* 0x0003e2000c101d0c */
[----:B------:R-:W-:-:S03]  /*d6d0*/  @!P5 LEA.HI.X R9, R0, R16, R19, 0x1, P2 ;  /* 0x000000100009d211 */ /* 0x000fc600010f0c13 */
[----:B------:R2:W-:Y:S04]  /*d6e0*/  @!P6 ST.E.128 [R10.64], RZ ;  /* 0x000000ff0a00e985 */ /* 0x0005e8000c101d0c */
[----:B------:R2:W-:Y:S01]  /*d6f0*/  @!P5 ST.E.128 [R8.64], RZ ;  /* 0x000000ff0800d985 */ /* 0x0005e2000c101d0c */
[----:B-1----:R-:W-:-:S04]  /*d700*/  @!P4 LEA R6, P1, R0, R5, 0x1 ;  /* 0x000000050006c211 */ /* 0x002fc800078208ff */
[----:B------:R-:W-:-:S05]  /*d710*/  @!P4 LEA.HI.X R7, R0, R15, R19, 0x1, P1 ;  /* 0x0000000f0007c211 */ /* 0x000fca00008f0c13 */
[----:B------:R2:W-:Y:S01]  /*d720*/  @!P4 ST.E.128 [R6.64], RZ ;  /* 0x000000ff0600c985 */ /* 0x0005e2000c101d0c */
[----:B------:R-:W-:Y:S05]  /*d730*/  @P0 EXIT ;  /* 0x000000000000094d */ /* 0x000fea0003800000 */
[----:B------:R-:W-:-:S04]  /*d740*/  LEA R2, P0, R0, R4, 0x1 ;  /* 0x0000000400027211 */ /* 0x000fc800078008ff */
[----:B------:R-:W-:-:S05]  /*d750*/  LEA.HI.X R3, R0, R3, R19, 0x1, P0 ;  /* 0x0000000300037211 */ /* 0x000fca00000f0c13 */
[----:B------:R-:W-:Y:S01]  /*d760*/  ST.E.128 [R2.64], RZ ;  /* 0x000000ff02007985 */ /* 0x000fe2000c101d0c */
[----:B------:R-:W-:Y:S05]  /*d770*/  EXIT ;  /* 0x000000000000794d */ /* 0x000fea0003800000 */
.L_x_43:
        /* <DEDUP_REMOVED lines=16> */
.L_x_799:


//--------------------- .text._ZN7cutlass13device_kernelIN5flash19enable_sm80_to_sm89INS1_16FlashAttnFwdSm80INS1_25CollectiveMainloopFwdSm80ILi4ELi1ELb0EN4cute5tupleIJNS5_1CILi128EEENS7_ILi112EEENS7_ILi64EEEEEELi64ENS_10bfloat16_tEfNS_4arch4Sm80ELb0ELb0ELb0ELb1ELb1ELb1ELb1ELb0EEENS1_21CollectiveEpilogueFwdINS6_IJS8_SA_S9_EEENS6_IJNS7_ILi1EEESI_SI_EEESC_SE_Li128ELb1ELb1ELb0ELb0EEENS1_19SingleTileSchedulerILb1ELb0ELb1ELi128EEEEEEEEEvNT_6ParamsE --------------------------
	.section	.text._ZN7cutlass13device_kernelIN5flash19enable_sm80_to_sm89INS1_16FlashAttnFwdSm80INS1_25CollectiveMainloopFwdSm80ILi4ELi1ELb0EN4cute5tupleIJNS5_1CILi128EEENS7_ILi112EEENS7_ILi64EEEEEELi64ENS_10bfloat16_tEfNS_4arch4Sm80ELb0ELb0ELb0ELb1ELb1ELb1ELb1ELb0EEENS1_21CollectiveEpilogueFwdINS6_IJS8_SA_S9_EEENS6_IJNS7_ILi1EEESI_SI_EEESC_SE_Li128ELb1ELb1ELb0ELb0EEENS1_19SingleTileSchedulerILb1ELb0ELb1ELi128EEEEEEEEEvNT_6ParamsE,"ax",@progbits
	.sectioninfo	@"SHI_REGISTERS=255"
	.align	128
.text._ZN7cutlass13device_kernelIN5flash19enable_sm80_to_sm89INS1_16FlashAttnFwdSm80INS1_25CollectiveMainloopFwdSm80ILi4ELi1ELb0EN4cute5tupleIJNS5_1CILi128EEENS7_ILi112EEENS7_ILi64EEEEEELi64ENS_10bfloat16_tEfNS_4arch4Sm80ELb0ELb0ELb0ELb1ELb1ELb1ELb1ELb0EEENS1_21CollectiveEpilogueFwdINS6_IJS8_SA_S9_EEENS6_IJNS7_ILi1EEESI_SI_EEESC_SE_Li128ELb1ELb1ELb0ELb0EEENS1_19SingleTileSchedulerILb1ELb0ELb1ELi128EEEEEEEEEvNT_6ParamsE:
        .type           _ZN7cutlass13device_kernelIN5flash19enable_sm80_to_sm89INS1_16FlashAttnFwdSm80INS1_25CollectiveMainloopFwdSm80ILi4ELi1ELb0EN4cute5tupleIJNS5_1CILi128EEENS7_ILi112EEENS7_ILi64EEEEEELi64ENS_10bfloat16_tEfNS_4arch4Sm80ELb0ELb0ELb0ELb1ELb1ELb1ELb1ELb0EEENS1_21CollectiveEpilogueFwdINS6_IJS8_SA_S9_EEENS6_IJNS7_ILi1EEESI_SI_EEESC_SE_Li128ELb1ELb1ELb0ELb0EEENS1_19SingleTileSchedulerILb1ELb0ELb1ELi128EEEEEEEEEvNT_6ParamsE,@function
        .size           _ZN7cutlass13device_kernelIN5flash19enable_sm80_to_sm89INS1_16FlashAttnFwdSm80INS1_25CollectiveMainloopFwdSm80ILi4ELi1ELb0EN4cute5tupleIJNS5_1CILi128EEENS7_ILi112EEENS7_ILi64EEEEEELi64ENS_10bfloat16_tEfNS_4arch4Sm80ELb0ELb0ELb0ELb1ELb1ELb1ELb1ELb0EEENS1_21CollectiveEpilogueFwdINS6_IJS8_SA_S9_EEENS6_IJNS7_ILi1EEESI_SI_EEESC_SE_Li128ELb1ELb1ELb0ELb0EEENS1_19SingleTileSchedulerILb1ELb0ELb1ELi128EEEEEEEEEvNT_6ParamsE,(.L_x_800 - _ZN7cutlass13device_kernelIN5flash19enable_sm80_to_sm89INS1_16FlashAttnFwdSm80INS1_25CollectiveMainloopFwdSm80ILi4ELi1ELb0EN4cute5tupleIJNS5_1CILi128EEENS7_ILi112EEENS7_ILi64EEEEEELi64ENS_10bfloat16_tEfNS_4arch4Sm80ELb0ELb0ELb0ELb1ELb1ELb1ELb1ELb0EEENS1_21CollectiveEpilogueFwdINS6_IJS8_SA_S9_EEENS6_IJNS7_ILi1EEESI_SI_EEESC_SE_Li128ELb1ELb1ELb0ELb0EEENS1_19SingleTileSchedulerILb1ELb0ELb1ELi128EEEEEEEEEvNT_6ParamsE)
        .other          _ZN7cutlass13device_kernelIN5flash19enable_sm80_to_sm89INS1_16FlashAttnFwdSm80INS1_25CollectiveMainloopFwdSm80ILi4ELi1ELb0EN4cute5tupleIJNS5_1CILi128EEENS7_ILi112EEENS7_ILi64EEEEEELi64ENS_10bfloat16_tEfNS_4arch4Sm80ELb0ELb0ELb0ELb1ELb1ELb1ELb1ELb0EEENS1_21CollectiveEpilogueFwdINS6_IJS8_SA_S9_EEENS6_IJNS7_ILi1EEESI_SI_EEESC_SE_Li128ELb1ELb1ELb0ELb0EEENS1_19SingleTileSchedulerILb1ELb0ELb1ELi128EEEEEEEEEvNT_6ParamsE,@"STO_CUDA_ENTRY STV_DEFAULT"
_ZN7cutlass13device_kernelIN5flash19enable_sm80_to_sm89INS1_16FlashAttnFwdSm80INS1_25CollectiveMainloopFwdSm80ILi4ELi1ELb0EN4cute5tupleIJNS5_1CILi128EEENS7_ILi112EEENS7_ILi64EEEEEELi64ENS_10bfloat16_tEfNS_4arch4Sm80ELb0ELb0ELb0ELb1ELb1ELb1ELb1ELb0EEENS1_21CollectiveEpilogueFwdINS6_IJS8_SA_S9_EEENS6_IJNS7_ILi1EEESI_SI_EEESC_SE_Li128ELb1ELb1ELb0ELb0EEENS1_19SingleTileSchedulerILb1ELb0ELb1ELi128EEEEEEEEEvNT_6ParamsE:
        /* <DEDUP_REMOVED lines=12> */
[----:B------:R-:W-:Y:S05]  /*00c0*/  @!P0 BRA `(.L_x_44) ;  /* 0x000001c000008947 */ /* 0x000fea0003800000 */
[----:B---3--:R-:W-:-:S04]  /*00d0*/  ISETP.NE.U32.AND P0, PT, RZ, c[0x0][0x568], PT ;  /* 0x00015a00ff007a0c */ /* 0x008fc80003f05070 */
[----:B------:R-:W-:-:S13]  /*00e0*/  ISETP.NE.AND.EX P0, PT, RZ, c[0x0][0x56c], PT, P0 ;  /* 0x00015b00ff007a0c */ /* 0x000fda0003f05300 */
[----:B------:R-:W-:Y:S05]  /*00f0*/  @!P0 BRA `(.L_x_45) ;  /* 0x0000005000008947 */ /* 0x000fea0003800000 */
[----:B------:R-:W-:Y:S02]  /*0100*/  MOV R2, UR4 ;  /* 0x0000000400027c02 */ /* 0x000fe40008000f00 */
[----:B------:R-:W-:-:S05]  /*0110*/  MOV R3, UR5 ;  /* 0x0000000500037c02 */ /* 0x000fca0008000f00 */
[----:B------:R-:W2:Y:S02]  /*0120*/  LDG.E R0, [R2.64] ;  /* 0x0000001602007981 */ /* 0x000ea4000c1e1900 */
[----:B--2---:R1:W2:Y:S02]  /*0130*/  R2UR UR6, R0 ;  /* 0x00000000000673c2 */ /* 0x0042a400000e0000 */
[----:B-12---:R-:W-:Y:S05]  /*0140*/  BRA `(.L_x_46) ;  /* 0x000000e000007947 */ /* 0x006fea0003800000 */
.L_x_45:
        /* <DEDUP_REMOVED lines=13> */
.L_x_47:
[----:B------:R-:W-:Y:S02]  /*0220*/  ULDC UR6, c[0x0][0x54c] ;  /* 0x0001530000067ab9 */ /* 0x000fe40000000800 */
.L_x_46:
[----:B------:R-:W-:Y:S02]  /*0230*/  ULDC UR4, c[0x0][0x548] ;  /* 0x0001520000047ab9 */ /* 0x000fe40000000800 */
[----:B------:R-:W-:-:S02]  /*0240*/  USHF.L.U32 UR5, UR16, 0x7, URZ ;  /* 0x0000000710057899 */ /* 0x000fc4000800063f */
[----:B------:R-:W-:-:S04]  /*0250*/  UIMAD UR4, UR6, UR4, URZ ;  /* 0x00000004060472a4 */ /* 0x000fc8000f8e023f */
[----:B------:R-:W-:-:S04]  /*0260*/  UISETP.GE.AND UP0, UPT, UR5, UR4, UPT ;  /* 0x000000040500728c */ /* 0x000fc8000bf06270 */
[----:B------:R-:W-:Y:S01]  /*0270*/  USEL UR20, UR20, 0xffffffff, !UP0 ;  /* 0xffffffff14147887 */ /* 0x000fe2000c000000 */
[----:B------:R-:W-:Y:S05]  /*0280*/  BRA `(.L_x_48) ;  /* 0x000001b000007947 */ /* 0x000fea0003800000 */
.L_x_44:
        /* <DEDUP_REMOVED lines=8> */
.L_x_49:
        /* <DEDUP_REMOVED lines=13> */
.L_x_51:
[----:B------:R-:W-:Y:S02]  /*03e0*/  ULDC UR6, c[0x0][0x54c] ;  /* 0x0001530000067ab9 */ /* 0x000fe40000000800 */
.L_x_50:
[----:B------:R-:W-:Y:S02]  /*03f0*/  ULDC UR4, c[0x0][0x548] ;  /* 0x0001520000047ab9 */ /* 0x000fe40000000800 */
[----:B------:R-:W-:-:S02]  /*0400*/  USHF.L.U32 UR5, UR16, 0x7, URZ ;  /* 0x0000000710057899 */ /* 0x000fc4000800063f */
[----:B------:R-:W-:-:S04]  /*0410*/  UIMAD UR4, UR6, UR4, URZ ;  /* 0x00000004060472a4 */ /* 0x000fc8000f8e023f */
[----:B------:R-:W-:-:S04]  /*0420*/  UISETP.GE.AND UP0, UPT, UR5, UR4, UPT ;  /* 0x000000040500728c */ /* 0x000fc8000bf06270 */
[----:B------:R-:W-:-:S06]  /*0430*/  USEL UR20, UR20, 0xffffffff, !UP0 ;  /* 0xffffffff14147887 */ /* 0x000fcc000c000000 */
.L_x_48:
[----:B------:R-:W-:-:S13]  /*0440*/  ISETP.LE.AND P0, PT, RZ, UR20, PT ;  /* 0x00000014ff007c0c */ /* 0x000fda000bf03270 */
[----:B------:R-:W-:Y:S05]  /*0450*/  @!P0 EXIT ;  /* 0x000000000000894d */ /* 0x000fea0003800000 */
[----:B------:R-:W-:Y:S01]  /*0460*/  ULDC.64 UR4, c[0x0][0x360] ;  /* 0x0000d80000047ab9 */ /* 0x000fe20000000a00 */
[----:B------:R-:W-:Y:S01]  /*0470*/  ISETP.NE.U32.AND P3, PT, RZ, c[0x0][0x348], PT ;  /* 0x0000d200ff007a0c */ /* 0x000fe20003f65070 */
[----:B------:R-:W-:Y:S02]  /*0480*/  UISETP.NE.U32.AND UP0, UPT, URZ, UR4, UPT ;  /* 0x000000043f00728c */ /* 0x000fe4000bf05070 */
[----:B------:R-:W-:Y:S01]  /*0490*/  ULDC.64 UR6, c[0x0][0x370] ;  /* 0x0000dc0000067ab9 */ /* 0x000fe20000000a00 */
[----:B------:R-:W-:Y:S01]  /*04a0*/  ISETP.NE.AND.EX P3, PT, RZ, c[0x0][0x34c], PT, P3 ;  /* 0x0000d300ff007a0c */ /* 0x000fe20003f65330 */
[----:B------:R-:W-:Y:S02]  /*04b0*/  UISETP.NE.AND.EX UP0, UPT, URZ, UR5, UPT, UP0 ;  /* 0x000000053f00728c */ /* 0x000fe4000bf05300 */
[----:B------:R-:W-:Y:S02]  /*04c0*/  UISETP.NE.U32.AND UP1, UPT, URZ, UR6, UPT ;  /* 0x000000063f00728c */ /* 0x000fe4000bf25070 */
[----:B------:R-:W-:-:S02]  /*04d0*/  ULDC.64 UR4, c[0x0][0x360] ;  /* 0x0000d80000047ab9 */ /* 0x000fc40000000a00 */
[----:B------:R-:W-:Y:S01]  /*04e0*/  UISETP.NE.AND.EX UP1, UPT, URZ, UR7, UPT, UP1 ;  /* 0x000000073f00728c */ /* 0x000fe2000bf25310 */
[----:B------:R-:W-:Y:S01]  /*04f0*/  PLOP3.LUT P1, PT, PT, PT, UP0, 0x80, 0x0 ;  /* 0x000000000000781c */ /* 0x000fe20003f2f008 */
[----:B------:R-:W-:Y:S02]  /*0500*/  ULDC.64 UR8, c[0x0][0x370] ;  /* 0x0000dc0000087ab9 */ /* 0x000fe40000000a00 */
[----:B------:R-:W-:Y:S02]  /*0510*/  ULDC.64 UR6, c[0x0][0x348] ;  /* 0x0000d20000067ab9 */ /* 0x000fe40000000a00 */
[----:B------:R-:W-:Y:S01]  /*0520*/  @UP0 UIMAD.WIDE UR4, UR20, UR10, UR4 ;  /* 0x0000000a140402a5 */ /* 0x000fe2000f8e0204 */
[----:B------:R-:W-:Y:S01]  /*0530*/  PLOP3.LUT P2, PT, PT, PT, UP1, 0x80, 0x0 ;  /* 0x000000000000781c */ /* 0x000fe20003f4f018 */
[----:B------:R-:W-:-:S03]  /*0540*/  UIMAD.WIDE UR6, UR20, UR10, UR6 ;  /* 0x0000000a140672a5 */ /* 0x000fc6000f8e0206 */
[----:B------:R-:W-:Y:S01]  /*0550*/  @UP1 UIMAD.WIDE UR8, UR20, UR10, UR8 ;  /* 0x0000000a140812a5 */ /* 0x000fe2000f8e0208 */
[----:B------:R-:W-:Y:S01]  /*0560*/  IMAD.U32 R2, RZ, RZ, UR4 ;  /* 0x00000004ff027e24 */ /* 0x000fe2000f8e00ff */
[----:B------:R-:W-:Y:S01]  /*0570*/  MOV R3, UR5 ;  /* 0x0000000500037c02 */ /* 0x000fe20008000f00 */
[----:B------:R-:W-:Y:S01]  /*0580*/  ULDC.64 UR4, c[0x0][0x358] ;  /* 0x0000d60000047ab9 */ /* 0x000fe20000000a00 */
[----:B------:R-:W-:Y:S01]  /*0590*/  ISETP.NE.U32.AND P4, PT, RZ, c[0x0][0x350], PT ;  /* 0x0000d400ff007a0c */ /* 0x000fe20003f85070 */
[----:B------:R-:W-:Y:S01]  /*05a0*/  UISETP.NE.U32.AND UP1, UPT, URZ, UR4, UPT ;  /* 0x000000043f00728c */ /* 0x000fe2000bf25070 */
[----:B------:R-:W-:Y:S01]  /*05b0*/  IMAD.U32 R8, RZ, RZ, UR6 ;  /* 0x00000006ff087e24 */ /* 0x000fe2000f8e00ff */
[----:B------:R1:W2:Y:S01]  /*05c0*/  @P1 LDG.E R0, [R2.64] ;  /* 0x0000001602001981 */ /* 0x0002a2000c1e1900 */
[----:B------:R-:W-:Y:S01]  /*05d0*/  IMAD.U32 R9, RZ, RZ, UR7 ;  /* 0x00000007ff097e24 */ /* 0x000fe2000f8e00ff */
[----:B------:R-:W-:Y:S01]  /*05e0*/  UISETP.NE.AND.EX UP1, UPT, URZ, UR5, UPT, UP1 ;  /* 0x000000053f00728c */ /* 0x000fe2000bf25310 */
[----:B------:R-:W-:Y:S01]  /*05f0*/  ISETP.NE.AND.EX P4, PT, RZ, c[0x0][0x354], PT, P4 ;  /* 0x0000d500ff007a0c */ /* 0x000fe20003f85340 */
[----:B------:R-:W-:Y:S01]  /*0600*/  ULDC.64 UR6, c[0x0][0x350] ;  /* 0x0000d40000067ab9 */ /* 0x000fe20000000a00 */
[----:B------:R-:W-:Y:S01]  /*0610*/  IMAD.U32 R4, RZ, RZ, UR8 ;  /* 0x00000008ff047e24 */ /* 0x000fe2000f8e00ff */
[----:B------:R-:W-:Y:S01]  /*0620*/  ULDC.64 UR4, c[0x0][0x358] ;  /* 0x0000d60000047ab9 */ /* 0x000fe20000000a00 */
[----:B------:R-:W-:Y:S01]  /*0630*/  IMAD.U32 R5, RZ, RZ, UR9 ;  /* 0x00000009ff057e24 */ /* 0x000fe2000f8e00ff */
[----:B------:R-:W-:Y:S01]  /*0640*/  PLOP3.LUT P0, PT, PT, PT, UP1, 0x80, 0x0 ;  /* 0x000000000000781c */ /* 0x000fe20003f0f018 */
[----:B------:R-:W-:Y:S01]  /*0650*/  UIMAD.WIDE UR6, UR20, UR10, UR6 ;  /* 0x0000000a140672a5 */ /* 0x000fe2000f8e0206 */
[----:B------:R-:W3:Y:S01]  /*0660*/  @P3 LDG.E R6, [R8.64] ;  /* 0x0000001608063981 */ /* 0x000ee2000c1e1900 */
[----:B------:R-:W-:Y:S01]  /*0670*/  UIMAD.WIDE UR4, UR20, UR10, UR4 ;  /* 0x0000000a140472a5 */ /* 0x000fe2000f8e0204 */
[----:B------:R-:W-:Y:S01]  /*0680*/  MOV R27, RZ ;  /* 0x000000ff001b7202 */ /* 0x000fe20000000f00 */
[----:B------:R-:W-:Y:S01]  /*0690*/  IMAD.MOV.U32 R10, RZ, RZ, RZ ;  /* 0x000000ffff0a7224 */ /* 0x000fe200078e00ff */
[----:B------:R4:W3:Y:S03]  /*06a0*/  @P2 LDG.E R7, [R4.64] ;  /* 0x0000001604072981 */ /* 0x0008e6000c1e1900 */
[----:B-1----:R-:W-:Y:S01]  /*06b0*/  IMAD.U32 R2, RZ, RZ, UR4 ;  /* 0x00000004ff027e24 */ /* 0x002fe2000f8e00ff */
[----:B------:R-:W-:-:S05]  /*06c0*/  MOV R3, UR5 ;  /* 0x0000000500037c02 */ /* 0x000fca0008000f00 */
[----:B------:R1:W5:Y:S01]  /*06d0*/  @P0 LDG.E R10, [R2.64] ;  /* 0x00000016020a0981 */ /* 0x000362000c1e1900 */
[----:B----4-:R-:W-:Y:S01]  /*06e0*/  IMAD.U32 R4, RZ, RZ, UR6 ;  /* 0x00000006ff047e24 */ /* 0x010fe2000f8e00ff */
[----:B------:R-:W-:-:S05]  /*06f0*/  MOV R5, UR7 ;  /* 0x0000000700057c02 */ /* 0x000fca0008000f00 */
[----:B------:R1:W5:Y:S01]  /*0700*/  @P4 LDG.E R27, [R4.64] ;  /* 0x00000016041b4981 */ /* 0x000362000c1e1900 */
[----:B------:R-:W4:Y:S01]  /*0710*/  S2UR UR15, SR_CTAID.Y ;  /* 0x00000000000f79c3 */ /* 0x000f220000002600 */
[----:B------:R-:W-:Y:S02]  /*0720*/  UMOV UR17, URZ ;  /* 0x0000003f00117c82 */ /* 0x000fe40008000000 */
[----:B------:R-:W-:Y:S02]  /*0730*/  ULDC UR19, c[0x0][0x168] ;  /* 0x00005a0000137ab9 */ /* 0x000fe40000000800 */
[----:B------:R-:W-:Y:S02]  /*0740*/  UMOV UR18, URZ ;  /* 0x0000003f00127c82 */ /* 0x000fe40008000000 */
[----:B------:R-:W-:Y:S02]  /*0750*/  ULDC UR4, c[0x0][0x2ac] ;  /* 0x0000ab0000047ab9 */ /* 0x000fe40000000800 */
[----:B------:R-:W-:-:S02]  /*0760*/  ULDC UR21, c[0x0][0x1d0] ;  /* 0x0000740000157ab9 */ /* 0x000fc40000000800 */
[----:B------:R-:W-:-:S03]  /*0770*/  UIMAD UR21, UR4, UR21, URZ ;  /* 0x00000015041572a4 */ /* 0x000fc6000f8e023f */
[----:B------:R-:W-:Y:S02]  /*0780*/  ULDC UR4, c[0x0][0x228] ;  /* 0x00008a0000047ab9 */ /* 0x000fe40000000800 */
[----:B----4-:R-:W-:Y:S01]  /*0790*/  USHF.R.S32.HI UR14, URZ, 0x1f, UR15 ;  /* 0x0000001f3f0e7899 */ /* 0x010fe2000801140f */
[----:B--2---:R1:W2:Y:S08]  /*07a0*/  @P1 R2UR UR19, R0 ;  /* 0x00000000001313c2 */ /* 0x0042b000000e0000 */
[----:B---3--:R1:W3:Y:S08]  /*07b0*/  @P3 R2UR UR18, R6 ;  /* 0x00000000061233c2 */ /* 0x0082f000000e0000 */
[----:B------:R1:W4:Y:S01]  /*07c0*/  @P2 R2UR UR17, R7 ;  /* 0x00000000071123c2 */ /* 0x00032200000e0000 */
[----:B------:R-:W-:Y:S05]  /*07d0*/  @P1 BRA `(.L_x_52) ;  /* 0x0000006000001947 */ /* 0x000fea0003800000 */
[----:B------:R-:W-:Y:S05]  /*07e0*/  @!P3 BRA `(.L_x_52) ;  /* 0x000000500000b947 */ /* 0x000fea0003800000 */
[----:B-1--4-:R-:W4:Y:S04]  /*07f0*/  LDG.E R6, [R8.64] ;  /* 0x0000001608067981 */ /* 0x012f28000c1e1900 */
[----:B---3--:R-:W3:Y:S01]  /*0800*/  LDG.E R0, [R8.64+0x4] ;  /* 0x0000041608007981 */ /* 0x008ee2000c1e1900 */
[----:B--2-4-:R-:W1:Y:S08]  /*0810*/  R2UR UR19, R6 ;  /* 0x00000000061373c2 */ /* 0x014e7000000e0000 */
[----:B---3--:R-:W1:Y:S02]  /*0820*/  R2UR UR5, R0 ;  /* 0x00000000000573c2 */ /* 0x008e6400000e0000 */
[----:B-1----:R-:W-:-:S06]  /*0830*/  UIADD3 UR19, -UR19, UR5, URZ ;  /* 0x0000000513137290 */ /* 0x002fcc000fffe13f */
.L_x_52:
[----:B------:R-:W-:-:S04]  /*0840*/  ISETP.NE.U32.AND P1, PT, RZ, c[0x0][0x368], PT ;  /* 0x0000da00ff007a0c */ /* 0x000fc80003f25070 */
[----:B------:R-:W-:-:S13]  /*0850*/  ISETP.NE.AND.EX P1, PT, RZ, c[0x0][0x36c], PT, P1 ;  /* 0x0000db00ff007a0c */ /* 0x000fda0003f25310 */
[----:B------:R-:W-:Y:S05]  /*0860*/  @!P1 BRA `(.L_x_53) ;  /* 0x0000007000009947 */ /* 0x000fea0003800000 */
[----:B------:R-:W-:Y:S02]  /*0870*/  ULDC.64 UR6, c[0x0][0x368] ;  /* 0x0000da0000067ab9 */ /* 0x000fe40000000a00 */
[----:B------:R-:W-:-:S06]  /*0880*/  UIMAD.WIDE UR6, UR20, UR10, UR6 ;  /* 0x0000000a140672a5 */ /* 0x000fcc000f8e0206 */
[----:B-1----:R-:W-:Y:S02]  /*0890*/  MOV R4, UR6 ;  /* 0x0000000600047c02 */ /* 0x002fe40008000f00 */
[----:B------:R-:W-:-:S05]  /*08a0*/  MOV R5, UR7 ;  /* 0x0000000700057c02 */ /* 0x000fca0008000f00 */
[----:B----4-:R-:W4:Y:S02]  /*08b0*/  LDG.E R0, [R4.64] ;  /* 0x0000001604007981 */ /* 0x010f24000c1e1900 */
[----:B----4-:R1:W4:Y:S02]  /*08c0*/  R2UR UR21, R0 ;  /* 0x00000000001573c2 */ /* 0x01032400000e0000 */
[----:B-1--4-:R-:W-:Y:S05]  /*08d0*/  BRA `(.L_x_54) ;  /* 0x0000006000007947 */ /* 0x012fea0003800000 */
.L_x_53:
[----:B------:R-:W-:Y:S05]  /*08e0*/  @!P4 BRA `(.L_x_54) ;  /* 0x000000500000c947 */ /* 0x000fea0003800000 */
[----:B-1--4-:R1:W4:Y:S04]  /*08f0*/  LDG.E R0, [R4.64] ;  /* 0x0000001604007981 */ /* 0x012328000c1e1900 */
[----:B-1-3--:R-:W3:Y:S01]  /*0900*/  LDG.E R4, [R4.64+0x4] ;  /* 0x0000041604047981 */ /* 0x00aee2000c1e1900 */
[----:B----4-:R-:W1:Y:S08]  /*0910*/  R2UR UR21, R0 ;  /* 0x00000000001573c2 */ /* 0x010e7000000e0000 */
[----:B---3--:R-:W1:Y:S02]  /*0920*/  R2UR UR5, R4 ;  /* 0x00000000040573c2 */ /* 0x008e6400000e0000 */
[----:B-1----:R-:W-:-:S06]  /*0930*/  UIADD3 UR21, -UR21, UR5, URZ ;  /* 0x0000000515157290 */ /* 0x002fcc000fffe13f */
.L_x_54:
[----:B-1--4-:R1:W4:Y:S01]  /*0940*/  @P0 LDG.E R0, [R2.64] ;  /* 0x0000001602000981 */ /* 0x012322000c1e1900 */
[----:B------:R-:W-:-:S03]  /*0950*/  ULDC.64 UR6, c[0x0][0x378] ;  /* 0x0000de0000067ab9 */ /* 0x000fc60000000a00 */
[----:B-1-3--:R-:W3:Y:S01]  /*0960*/  @P0 LDG.E R2, [R2.64+0x4] ;  /* 0x0000041602020981 */ /* 0x00aee2000c1e1900 */
[----:B------:R-:W-:Y:S01]  /*0970*/  UISETP.NE.U32.AND UP0, UPT, URZ, UR6, UPT ;  /* 0x000000063f00728c */ /* 0x000fe2000bf05070 */
[----:B------:R-:W-:-:S03]  /*0980*/  IMAD.U32 R149, RZ, RZ, UR21 ;  /* 0x00000015ff957e24 */ /* 0x000fc6000f8e00ff */
[----:B------:R-:W-:-:S03]  /*0990*/  UISETP.NE.AND.EX UP0, UPT, URZ, UR7, UPT, UP0 ;  /* 0x000000073f00728c */ /* 0x000fc6000bf05300 */
[----:B------:R-:W-:-:S03]  /*09a0*/  ULDC.64 UR6, c[0x0][0x378] ;  /* 0x0000de0000067ab9 */ /* 0x000fc60000000a00 */
[----:B------:R-:W-:-:S05]  /*09b0*/  PLOP3.LUT P1, PT, PT, PT, UP0, 0x80, 0x0 ;  /* 0x000000000000781c */ /* 0x000fca0003f2f008 */
[----:B------:R-:W-:-:S06]  /*09c0*/  @UP0 UIMAD.WIDE UR6, UR20, UR10, UR6 ;  /* 0x0000000a140602a5 */ /* 0x000fcc000f8e0206 */
[----:B------:R-:W-:Y:S01]  /*09d0*/  IMAD.U32 R4, RZ, RZ, UR6 ;  /* 0x00000006ff047e24 */ /* 0x000fe2000f8e00ff */
[----:B------:R-:W-:-:S05]  /*09e0*/  MOV R5, UR7 ;  /* 0x0000000700057c02 */ /* 0x000fca0008000f00 */
[----:B------:R1:W5:Y:S01]  /*09f0*/  @P1 LDG.E R149, [R4.64] ;  /* 0x0000001604951981 */ /* 0x000362000c1e1900 */
[----:B------:R-:W-:Y:S02]  /*0a00*/  UIADD3 UR5, -UR17, UR21, URZ ;  /* 0x0000001511057290 */ /* 0x000fe4000fffe13f */
[----:B------:R-:W-:Y:S01]  /*0a10*/  UMOV UR24, URZ ;  /* 0x0000003f00187c82 */ /* 0x000fe20008000000 */
[----:B----4-:R-:W4:Y:S08]  /*0a20*/  @P0 R2UR UR6, R0 ;  /* 0x00000000000603c2 */ /* 0x010f3000000e0000 */
[----:B---3--:R-:W4:Y:S02]  /*0a30*/  @P0 R2UR UR7, R2 ;  /* 0x00000000020703c2 */ /* 0x008f2400000e0000 */
[----:B----4-:R-:W-:-:S02]  /*0a40*/  @UP1 UIADD3 UR4, -UR6, UR7, URZ ;  /* 0x0000000706041290 */ /* 0x010fc4000fffe13f */
[----:B------:R-:W-:Y:S02]  /*0a50*/  UIADD3 UR6, -UR5, URZ, URZ ;  /* 0x0000003f05067290 */ /* 0x000fe4000fffe13f */
[----:B------:R-:W-:Y:S02]  /*0a60*/  UIADD3 UR13, UR5, UR4, URZ ;  /* 0x00000004050d7290 */ /* 0x000fe4000fffe03f */
[----:B------:R-:W-:Y:S02]  /*0a70*/  UISETP.LT.AND UP0, UPT, URZ, UR6, UPT ;  /* 0x000000063f00728c */ /* 0x000fe4000bf01270 */
[----:B------:R-:W-:Y:S02]  /*0a80*/  UIADD3 UR25, UR13, 0x6f, URZ ;  /* 0x0000006f0d197890 */ /* 0x000fe4000fffe03f */
[----:B------:R-:W-:Y:S02]  /*0a90*/  USEL UR6, URZ, UR6, !UP0 ;  /* 0x000000063f067287 */ /* 0x000fe4000c000000 */
[----:B------:R-:W-:-:S07]  /*0aa0*/  UIMAD.WIDE UR24, UR25, -0x6db6db6d, UR24 ;  /* 0x92492493191878a5 */ /* 0x000fce000f8e0218 */
[----:B------:R-:W-:Y:S02]  /*0ab0*/  UMOV UR7, UR25 ;  /* 0x0000001900077c82 */ /* 0x000fe40008000000 */
[----:B------:R-:W-:-:S04]  /*0ac0*/  USHF.R.U32.HI UR12, URZ, 0x1f, UR7 ;  /* 0x0000001f3f0c7899 */ /* 0x000fc80008011607 */
[----:B------:R-:W-:Y:S02]  /*0ad0*/  ULEA.HI.SX32 UR12, UR7, UR12, 0x1a ;  /* 0x0000000c070c7291 */ /* 0x000fe4000f8fd23f */
[----:B------:R-:W-:Y:S02]  /*0ae0*/  USHF.R.U32.HI UR7, URZ, 0x4, UR6 ;  /* 0x000000043f077899 */ /* 0x000fe40008011606 */
[----:B------:R-:W-:-:S04]  /*0af0*/  UIMAD UR5, UR12, 0x70, -UR5 ;  /* 0x000000700c0578a4 */ /* 0x000fc8000f8e0a05 */
[----:B------:R-:W-:Y:S01]  /*0b00*/  MOV R0, UR7 ;  /* 0x0000000700007c02 */ /* 0x000fe20008000f00 */
[----:B------:R-:W-:-:S04]  /*0b10*/  UISETP.LT.AND UP0, UPT, UR5, UR4, UPT ;  /* 0x000000040500728c */ /* 0x000fc8000bf01270 */
[----:B------:R-:W-:Y:S01]  /*0b20*/  IMAD.WIDE.U32 R2, R0, 0x24924925, RZ ;  /* 0x2492492500027825 */ /* 0x000fe200078e00ff */
[----:B------:R-:W-:-:S03]  /*0b30*/  USEL UR5, UR5, UR4, UP0 ;  /* 0x0000000405057287 */ /* 0x000fc60008000000 */
[----:B------:R-:W3:Y:S01]  /*0b40*/  R2UR UR7, R3 ;  /* 0x00000000030773c2 */ /* 0x000ee200000e0000 */
[----:B------:R-:W-:-:S07]  /*0b50*/  UISETP.GT.AND UP0, UPT, UR5, UR6, UPT ;  /* 0x000000060500728c */ /* 0x000fce000bf04270 */
[----:B------:R1:W4:Y:S04]  /*0b60*/  R2UR UR6, R2 ;  /* 0x00000000020673c2 */ /* 0x00032800000e0000 */
[----:B------:R-:W-:Y:S02]  /*0b70*/  @UP0 UIADD3 UR25, UR5, 0x6f, URZ ;  /* 0x0000006f05190890 */ /* 0x000fe4000fffe03f */
[----:B------:R-:W-:Y:S02]  /*0b80*/  @UP0 UMOV UR24, URZ ;  /* 0x0000003f00180c82 */ /* 0x000fe40008000000 */
[----:B------:R-:W-:-:S04]  /*0b90*/  @UP0 UIMAD.WIDE UR8, UR25, -0x6db6db6d, UR24 ;  /* 0x92492493190808a5 */ /* 0x000fc8000f8e0218 */
[----:B----4-:R-:W-:Y:S02]  /*0ba0*/  @UP0 USHF.R.U32.HI UR6, URZ, 0x1f, UR9 ;  /* 0x0000001f3f060899 */ /* 0x010fe40008011609 */
[----:B---3--:R-:W-:Y:S02]  /*0bb0*/  UMOV UR5, UR7 ;  /* 0x0000000700057c82 */ /* 0x008fe40008000000 */
[----:B------:R-:W-:-:S04]  /*0bc0*/  @UP0 ULEA.HI.SX32 UR5, UR9, UR6, 0x1a ;  /* 0x0000000609050291 */ /* 0x000fc8000f8fd23f */
[----:B------:R-:W-:-:S06]  /*0bd0*/  UISETP.GT.AND UP0, UPT, UR5, UR7, UPT ;  /* 0x000000070500728c */ /* 0x000fcc000bf04270 */
[----:B------:R-:W-:-:S13]  /*0be0*/  PLOP3.LUT P0, PT, PT, PT, UP0, 0x80, 0x0 ;  /* 0x000000000000781c */ /* 0x000fda0003f0f008 */
[----:B-1----:R-:W-:Y:S05]  /*0bf0*/  @!P0 BRA `(.L_x_55) ;  /* 0x0000761000008947 */ /* 0x002fea0003800000 */
[----:B------:R-:W-:Y:S02]  /*0c00*/  ULDC.64 UR8, c[0x0][0x340] ;  /* 0x0000d00000087ab9 */ /* 0x000fe40000000a00 */
[----:B------:R-:W-:-:S04]  /*0c10*/  UISETP.NE.U32.AND UP0, UPT, URZ, UR8, UPT ;  /* 0x000000083f00728c */ /* 0x000fc8000bf05070 */
[----:B------:R-:W-:-:S03]  /*0c20*/  UISETP.NE.AND.EX UP0, UPT, URZ, UR9, UPT, UP0 ;  /* 0x000000093f00728c */ /* 0x000fc6000bf05300 */
[----:B------:R-:W-:-:S03]  /*0c30*/  ULDC.64 UR8, c[0x0][0x340] ;  /* 0x0000d00000087ab9 */ /* 0x000fc60000000a00 */
[----:B------:R-:W-:-:S05]  /*0c40*/  PLOP3.LUT P5, PT, PT, PT, UP0, 0x80, 0x0 ;  /* 0x000000000000781c */ /* 0x000fca0003faf008 */
[----:B------:R-:W-:Y:S01]  /*0c50*/  @UP0 UIMAD.WIDE UR8, UR20, UR10, UR8 ;  /* 0x0000000a140802a5 */ /* 0x000fe2000f8e0208 */
[----:B------:R-:W-:Y:S01]  /*0c60*/  SHF.R.S32.HI R28, RZ, 0x1f, R247 ;  /* 0x0000001fff1c7819 */ /* 0x000fe200000114f7 */
[----:B------:R-:W-:Y:S02]  /*0c70*/  UIADD3 UR6, UR5, -0x1, URZ ;  /* 0xffffffff05067890 */ /* 0x000fe4000fffe03f */
[----:B------:R-:W-:Y:S02]  /*0c80*/  ULDC.64 UR10, c[0x0][0x238] ;  /* 0x00008e00000a7ab9 */ /* 0x000fe40000000a00 */
[----:B------:R-:W-:Y:S02]  /*0c90*/  IMAD.U32 R2, RZ, RZ, UR8 ;  /* 0x00000008ff027e24 */ /* 0x000fe4000f8e00ff */
[----:B------:R-:W-:Y:S01]  /*0ca0*/  IMAD.U32 R3, RZ, RZ, UR9 ;  /* 0x00000009ff037e24 */ /* 0x000fe2000f8e00ff */
[----:B------:R-:W-:Y:S01]  /*0cb0*/  LEA.HI R0, R28, R247, RZ, 0x3 ;  /* 0x000000f71c007211 */ /* 0x000fe200078f18ff */
[----:B------:R-:W-:-:S03]  /*0cc0*/  ULDC.64 UR8, c[0x0][0x240] ;  /* 0x0000900000087ab9 */ /* 0x000fc60000000a00 */
[----:B------:R-:W-:Y:S01]  /*0cd0*/  SHF.R.S32.HI R8, RZ, 0x3, R0 ;  /* 0x00000003ff087819 */ /* 0x000fe20000011400 */
[----:B------:R1:W3:Y:S01]  /*0ce0*/  @P5 LDG.E R17, [R2.64] ;  /* 0x0000001602115981 */ /* 0x0002e2000c1e1900 */
[----:B------:R-:W-:Y:S01]  /*0cf0*/  LOP3.LUT R0, R0, 0x1ffffff8, RZ, 0xc0, !PT ;  /* 0x1ffffff800007812 */ /* 0x000fe200078ec0ff */
[----:B------:R-:W-:Y:S01]  /*0d00*/  UMOV UR5, 0x70 ;  /* 0x0000007000057882 */ /* 0x000fe20000000000 */
[C---:B-----5:R-:W-:Y:S01]  /*0d10*/  IADD3 R128, P0, R8.reuse, R10, RZ ;  /* 0x0000000a08807210 */ /* 0x060fe20007f1e0ff */
[----:B------:R-:W-:Y:S01]  /*0d20*/  UIMAD UR8, UR14, UR8, URZ ;  /* 0x000000080e0872a4 */ /* 0x000fe2000f8e023f */
[----:B------:R-:W-:Y:S01]  /*0d30*/  IADD3 R132, -R8, UR4, RZ ;  /* 0x0000000408847c10 */ /* 0x000fe2000fffe1ff */
[----:B------:R-:W-:Y:S01]  /*0d40*/  IMAD.IADD R0, R247, 0x1, -R0 ;  /* 0x00000001f7007824 */ /* 0x000fe200078e0a00 */
[----:B------:R-:W-:Y:S01]  /*0d50*/  UIMAD.WIDE.U32 UR24, UR5, UR10, URZ ;  /* 0x0000000a051872a5 */ /* 0x000fe2000f8e003f */
[----:B------:R-:W-:Y:S01]  /*0d60*/  IMAD.MOV.U32 R150, RZ, RZ, c[0x0][0x238] ;  /* 0x00008e00ff967624 */ /* 0x000fe200078e00ff */
[----:B------:R-:W-:Y:S01]  /*0d70*/  USHF.R.S32.HI UR10, URZ, 0x1f, UR20 ;  /* 0x0000001f3f0a7899 */ /* 0x000fe20008011414 */
[----:B------:R-:W-:Y:S01]  /*0d80*/  IMAD.SHL.U32 R4, R0, 0x8, RZ ;  /* 0x0000000800047824 */ /* 0x000fe200078e00ff */
[----:B------:R-:W-:Y:S01]  /*0d90*/  UIMAD UR28, UR15, UR9, UR8 ;  /* 0x000000090f1c72a4 */ /* 0x000fe2000f8e0208 */
[----:B------:R-:W-:Y:S01]  /*0da0*/  IMAD.MOV.U32 R29, RZ, RZ, c[0x0][0x23c] ;  /* 0x00008f00ff1d7624 */ /* 0x000fe200078e00ff */
[----:B------:R-:W-:Y:S01]  /*0db0*/  USEL UR27, UR20, URZ, !UP1 ;  /* 0x0000003f141b7287 */ /* 0x000fe2000c800000 */
[----:B------:R-:W-:Y:S01]  /*0dc0*/  IMAD.U32 R6, RZ, RZ, UR24 ;  /* 0x00000018ff067e24 */ /* 0x000fe2000f8e00ff */
[----:B------:R-:W-:Y:S01]  /*0dd0*/  SHF.R.S32.HI R5, RZ, 0x1f, R4 ;  /* 0x0000001fff057819 */ /* 0x000fe20000011404 */
[----:B------:R-:W-:Y:S01]  /*0de0*/  USEL UR26, UR10, URZ, !UP1 ;  /* 0x0000003f0a1a7287 */ /* 0x000fe2000c800000 */
[----:B------:R-:W-:Y:S01]  /*0df0*/  IMAD.WIDE.U32 R12, R150, 0x20, RZ ;  /* 0x00000020960c7825 */ /* 0x000fe200078e00ff */
[----:B------:R-:W-:Y:S01]  /*0e00*/  ULDC.64 UR8, c[0x0][0x248] ;  /* 0x0000920000087ab9 */ /* 0x000fe20000000a00 */
[-C--:B------:R-:W-:Y:S01]  /*0e10*/  LEA.HI R91, R28, R247.reuse, RZ, 0x6 ;  /* 0x000000f71c5b7211 */ /* 0x080fe200078f30ff */
[----:B------:R-:W-:Y:S01]  /*0e20*/  UIMAD UR8, UR26, UR8, URZ ;  /* 0x000000081a0872a4 */ /* 0x000fe2000f8e023f */
[----:B------:R-:W-:Y:S01]  /*0e30*/  IMAD.U32 R96, RZ, RZ, UR27 ;  /* 0x0000001bff607e24 */ /* 0x000fe2000f8e00ff */
[----:B------:R-:W-:Y:S01]  /*0e40*/  UIMAD UR11, UR5, UR11, URZ ;  /* 0x0000000b050b72a4 */ /* 0x000fe2000f8e023f */
[----:B------:R-:W-:Y:S01]  /*0e50*/  IMAD.MOV.U32 R146, RZ, RZ, R6 ;  /* 0x000000ffff927224 */ /* 0x000fe200078e0006 */
[----:B------:R-:W-:Y:S01]  /*0e60*/  UIMAD UR8, UR27, UR9, UR8 ;  /* 0x000000091b0872a4 */ /* 0x000fe2000f8e0208 */
[----:B-1----:R-:W-:Y:S01]  /*0e70*/  SHF.R.S32.HI R2, RZ, 0x1f, R10 ;  /* 0x0000001fff027819 */ /* 0x002fe2000001140a */
[----:B------:R-:W-:Y:S01]  /*0e80*/  UIADD3 UR11, UR25, UR11, URZ ;  /* 0x0000000b190b7290 */ /* 0x000fe2000fffe03f */
[----:B------:R-:W-:Y:S01]  /*0e90*/  IMAD.U32 R7, RZ, RZ, UR25 ;  /* 0x00000019ff077e24 */ /* 0x000fe2000f8e00ff */
[----:B------:R-:W-:Y:S01]  /*0ea0*/  ISETP.GE.AND P6, PT, R4, c[0x0][0x1d4], PT ;  /* 0x0000750004007a0c */ /* 0x000fe20003fc6270 */
[----:B------:R-:W-:Y:S01]  /*0eb0*/  IMAD.SHL.U32 R11, R29, 0x20, RZ ;  /* 0x000000201d0b7824 */ /* 0x000fe200078e00ff */
[----:B------:R-:W-:Y:S01]  /*0ec0*/  LEA.HI.X.SX32 R129, R8, R2, 0x1, P0 ;  /* 0x0000000208817211 */ /* 0x000fe200000f0eff */
[----:B------:R-:W-:Y:S01]  /*0ed0*/  IMAD.WIDE.U32 R2, R128, c[0x0][0x238], R4 ;  /* 0x00008e0080027a25 */ /* 0x000fe200078e0004 */
[----:B------:R-:W-:Y:S01]  /*0ee0*/  UIMAD UR9, UR11, UR6, URZ ;  /* 0x000000060b0972a4 */ /* 0x000fe2000f8e023f */
[----:B------:R-:W-:-:S02]  /*0ef0*/  LEA.HI R26, R28, R247, RZ, 0x2 ;  /* 0x000000f71c1a7211 */ /* 0x000fc400078f10ff */
[----:B------:R-:W-:Y:S01]  /*0f00*/  IMAD R0, R129, c[0x0][0x238], RZ ;  /* 0x00008e0081007a24 */ /* 0x000fe200078e02ff */
[----:B------:R-:W-:Y:S01]  /*0f10*/  IADD3 R147, R27, UR21, RZ ;  /* 0x000000151b937c10 */ /* 0x000fe2000fffe0ff */
[----:B------:R-:W-:Y:S01]  /*0f20*/  IMAD.SHL.U32 R91, R91, 0x8, RZ ;  /* 0x000000085b5b7824 */ /* 0x000fe200078e00ff */
[----:B------:R-:W-:Y:S01]  /*0f30*/  SHF.R.S32.HI R35, RZ, 0x2, R26 ;  /* 0x00000002ff237819 */ /* 0x000fe2000001141a */
[----:B------:R-:W-:Y:S01]  /*0f40*/  IMAD R0, R128, c[0x0][0x23c], R0 ;  /* 0x00008f0080007a24 */ /* 0x000fe200078e0200 */
[----:B------:R-:W-:Y:S01]  /*0f50*/  ULDC UR21, c[0x0][0x294] ;  /* 0x0000a50000157ab9 */ /* 0x000fe20000000800 */
[----:B------:R-:W-:Y:S01]  /*0f60*/  IMAD.MOV.U32 R154, RZ, RZ, 0x6 ;  /* 0x00000006ff9a7424 */ /* 0x000fe200078e00ff */
[----:B------:R-:W-:Y:S01]  /*0f70*/  IADD3 R158, R35, 0x40, RZ ;  /* 0x00000040239e7810 */ /* 0x000fe20007ffe0ff */
[----:B------:R-:W-:Y:S01]  /*0f80*/  IMAD.IADD R3, R3, 0x1, R0 ;  /* 0x0000000103037824 */ /* 0x000fe200078e0200 */
[C---:B------:R-:W-:Y:S01]  /*0f90*/  IADD3 R159, R35.reuse, 0x20, RZ ;  /* 0x00000020239f7810 */ /* 0x040fe20007ffe0ff */
[----:B------:R-:W-:Y:S01]  /*0fa0*/  IMAD.U32 R0, RZ, RZ, UR15 ;  /* 0x0000000fff007e24 */ /* 0x000fe2000f8e00ff */
[----:B------:R-:W-:Y:S01]  /*0fb0*/  IADD3 R157, R35, 0x60, RZ ;  /* 0x00000060239d7810 */ /* 0x000fe20007ffe0ff */
[----:B------:R-:W-:Y:S01]  /*0fc0*/  IMAD.MOV.U32 R156, RZ, RZ, 0x5 ;  /* 0x00000005ff9c7424 */ /* 0x000fe200078e00ff */
[----:B------:R-:W-:Y:S01]  /*0fd0*/  UIMAD UR21, UR5, UR21, URZ ;  /* 0x00000015051572a4 */ /* 0x000fe2000f8e023f */
[----:B------:R-:W-:Y:S01]  /*0fe0*/  IMAD.WIDE.U32 R2, R0, c[0x0][0x240], R2 ;  /* 0x0000900000027a25 */ /* 0x000fe200078e0002 */
[----:B------:R-:W-:-:S03]  /*0ff0*/  P2R R122, PR, RZ, 0x40 ;  /* 0x00000040ff7a7803 */ /* 0x000fc60000000000 */
[----:B------:R-:W-:Y:S01]  /*1000*/  IMAD.U32 R0, RZ, RZ, UR6 ;  /* 0x00000006ff007e24 */ /* 0x000fe2000f8e00ff */
[----:B------:R-:W-:Y:S01]  /*1010*/  IADD3 R3, R3, UR28, RZ ;  /* 0x0000001c03037c10 */ /* 0x000fe2000fffe0ff */
[----:B------:R-:W-:Y:S01]  /*1020*/  USHF.R.S32.HI UR28, URZ, 0x1f, UR6 ;  /* 0x0000001f3f1c7899 */ /* 0x000fe20008011406 */
[----:B------:R-:W-:Y:S02]  /*1030*/  IMAD.SHL.U32 R151, R150, 0x20, RZ ;  /* 0x0000002096977824 */ /* 0x000fe400078e00ff */
[----:B------:R-:W-:Y:S01]  /*1040*/  IMAD R10, R0, -0x70, R132 ;  /* 0xffffff90000a7824 */ /* 0x000fe200078e0284 */
[----:B------:R-:W-:Y:S01]  /*1050*/  UIMAD UR9, UR28, UR24, UR9 ;  /* 0x000000181c0972a4 */ /* 0x000fe2000f8e0209 */
[----:B------:R-:W-:-:S03]  /*1060*/  IMAD.WIDE.U32 R130, R96, c[0x0][0x248], R2 ;  /* 0x0000920060827a25 */ /* 0x000fc600078e0002 */
[----:B------:R-:W-:Y:S01]  /*1070*/  ISETP.GE.AND P0, PT, R10, 0x11, PT ;  /* 0x000000110a00780c */ /* 0x000fe20003f06270 */
[----:B------:R-:W-:Y:S01]  /*1080*/  IMAD.SHL.U32 R0, R8, 0x40, RZ ;  /* 0x0000004008007824 */ /* 0x000fe200078e00ff */
[----:B------:R-:W-:Y:S01]  /*1090*/  ISETP.GE.AND P4, PT, R10, 0x21, PT ;  /* 0x000000210a00780c */ /* 0x000fe20003f86270 */
[----:B------:R-:W-:Y:S01]  /*10a0*/  IMAD.MOV.U32 R126, RZ, RZ, R130 ;  /* 0x000000ffff7e7224 */ /* 0x000fe200078e0082 */
[----:B------:R-:W-:Y:S01]  /*10b0*/  IADD3 R127, R131, UR8, RZ ;  /* 0x00000008837f7c10 */ /* 0x000fe2000fffe0ff */
[----:B------:R-:W-:Y:S01]  /*10c0*/  IMAD.MOV.U32 R176, RZ, RZ, c[0x0][0x2b8] ;  /* 0x0000ae00ffb07624 */ /* 0x000fe200078e00ff */
[----:B------:R-:W-:Y:S01]  /*10d0*/  LOP3.LUT R0, R0, 0x1c0, RZ, 0xc0, !PT ;  /* 0x000001c000007812 */ /* 0x000fe200078ec0ff */
[----:B------:R-:W-:Y:S01]  /*10e0*/  IMAD.MOV.U32 R175, RZ, RZ, c[0x0][0x27c] ;  /* 0x00009f00ffaf7624 */ /* 0x000fe200078e00ff */
[----:B------:R-:W-:Y:S01]  /*10f0*/  ISETP.GE.AND P1, PT, R10, 0x1, PT ;  /* 0x000000010a00780c */ /* 0x000fe20003f26270 */
[----:B------:R-:W-:Y:S01]  /*1100*/  IMAD.WIDE.U32 R2, R146, UR6, R126 ;  /* 0x0000000692027c25 */ /* 0x000fe2000f8e007e */
[----:B------:R-:W-:-:S02]  /*1110*/  LOP3.LUT R7, R0, 0x38, R4, 0xf8, !PT ;  /* 0x0000003800077812 */ /* 0x000fc400078ef804 */
[----:B------:R-:W-:Y:S01]  /*1120*/  SHF.R.U32.HI R6, RZ, 0x3, R0 ;  /* 0x00000003ff067819 */ /* 0x000fe20000011600 */
[----:B------:R-:W-:Y:S01]  /*1130*/  IMAD.MOV.U32 R152, RZ, RZ, c[0x0][0x27c] ;  /* 0x00009f00ff987624 */ /* 0x000fe200078e00ff */
[----:B------:R-:W-:Y:S01]  /*1140*/  IADD3 R3, R3, UR9, RZ ;  /* 0x0000000903037c10 */ /* 0x000fe2000fffe0ff */
[----:B------:R-:W-:Y:S01]  /*1150*/  ULDC.64 UR8, c[0x0][0x260] ;  /* 0x0000980000087ab9 */ /* 0x000fe20000000a00 */
[----:B------:R-:W-:Y:S01]  /*1160*/  @P0 LEA R0, P2, R150, R2, 0x4 ;  /* 0x0000000296000211 */ /* 0x000fe200078420ff */
[----:B------:R-:W-:Y:S01]  /*1170*/  UIMAD UR8, UR14, UR8, URZ ;  /* 0x000000080e0872a4 */ /* 0x000fe2000f8e023f */
[----:B------:R-:W-:Y:S01]  /*1180*/  @P4 IADD3 R8, P3, R2, R12, RZ ;  /* 0x0000000c02084210 */ /* 0x000fe20007f7e0ff */
[----:B------:R-:W-:Y:S01]  /*1190*/  IMAD.U32 R12, RZ, RZ, UR15 ;  /* 0x0000000fff0c7e24 */ /* 0x000fe2000f8e00ff */
[----:B------:R-:W-:Y:S01]  /*11a0*/  LOP3.LUT R9, R7, R6, RZ, 0x3c, !PT ;  /* 0x0000000607097212 */ /* 0x000fe200078e3cff */
[----:B------:R-:W-:Y:S01]  /*11b0*/  UIMAD UR8, UR15, UR9, UR8 ;  /* 0x000000090f0872a4 */ /* 0x000fe2000f8e0208 */
[----:B------:R-:W-:Y:S01]  /*11c0*/  @P0 LEA.HI.X R7, R150, R3, R29, 0x4, P2 ;  /* 0x0000000396070211 */ /* 0x000fe200010f241d */
[----:B------:R-:W-:Y:S01]  /*11d0*/  IMAD.SHL.U32 R152, R152, 0x2, RZ ;  /* 0x0000000298987824 */ /* 0x000fe200078e00ff */
[----:B------:R-:W-:-:S02]  /*11e0*/  @P0 LEA R6, P2, R0, c[0x0][0x220], 0x1 ;  /* 0x0000880000060a11 */ /* 0x000fc400078408ff */
[----:B------:R-:W-:Y:S01]  /*11f0*/  @P4 IADD3.X R11, R3, R13, R11, P3, !PT ;  /* 0x0000000d030b4210 */ /* 0x000fe20001ffe40b */
[----:B------:R-:W-:Y:S01]  /*1200*/  IMAD.WIDE.U32 R12, R12, c[0x0][0x260], R4 ;  /* 0x000098000c0c7a25 */ /* 0x000fe200078e0004 */
[----:B------:R-:W-:Y:S02]  /*1210*/  LOP3.LUT R91, R9, 0xfffffe00, R91, 0xf8, !PT ;  /* 0xfffffe00095b7812 */ /* 0x000fe400078ef85b */
[----:B------:R-:W-:Y:S02]  /*1220*/  @P1 LEA R4, P3, R2, c[0x0][0x220], 0x1 ;  /* 0x0000880002041a11 */ /* 0x000fe400078608ff */
[----:B------:R-:W-:Y:S01]  /*1230*/  @P0 LEA.HI.X R7, R0, c[0x0][0x224], R7, 0x1, P2 ;  /* 0x0000890000070a11 */ /* 0x000fe200010f0c07 */
[----:B------:R-:W-:Y:S01]  /*1240*/  IMAD.SHL.U32 R91, R91, 0x2, RZ ;  /* 0x000000025b5b7824 */ /* 0x000fe200078e00ff */
[----:B------:R-:W-:Y:S02]  /*1250*/  LOP3.LUT R0, R26, 0xfffffffc, RZ, 0xc0, !PT ;  /* 0xfffffffc1a007812 */ /* 0x000fe400078ec0ff */
[----:B------:R-:W-:-:S02]  /*1260*/  @P1 LEA.HI.X R5, R2, c[0x0][0x224], R3, 0x1, P3 ;  /* 0x0000890002051a11 */ /* 0x000fc400018f0c03 */
[----:B------:R-:W-:Y:S01]  /*1270*/  @P4 LEA R14, P2, R8, c[0x0][0x220], 0x1 ;  /* 0x00008800080e4a11 */ /* 0x000fe200078408ff */
[----:B------:R-:W-:Y:S01]  /*1280*/  IMAD.IADD R0, R247, 0x1, -R0 ;  /* 0x00000001f7007824 */ /* 0x000fe200078e0a00 */
[----:B------:R-:W-:Y:S01]  /*1290*/  ISETP.GE.AND P3, PT, R10, 0x41, PT ;  /* 0x000000410a00780c */ /* 0x000fe20003f66270 */
[----:B------:R-:W-:Y:S01]  /*12a0*/  @!PT LDS RZ, [RZ] ;  /* 0x00000000fffff984 */ /* 0x000fe20000000800 */
[----:B------:R-:W-:Y:S01]  /*12b0*/  @!PT LDS RZ, [RZ] ;  /* 0x00000000fffff984 */ /* 0x000fe20000000800 */
[----:B------:R-:W-:Y:S01]  /*12c0*/  @!PT LDS RZ, [RZ] ;  /* 0x00000000fffff984 */ /* 0x000fe20000000800 */
[----:B------:R1:W-:Y:S01]  /*12d0*/  @P1 LDGSTS.E.BYPASS.LTC128B.128 [R91+0x3900], [R4.64], !P6 ;  /* 0x03900000045b1fae */ /* 0x0003e2000f101d56 */
[----:B------:R-:W-:Y:S01]  /*12e0*/  @P4 LEA.HI.X R15, R8, c[0x0][0x224], R11, 0x1, P2 ;  /* 0x00008900080f4a11 */ /* 0x000fe200010f0c0b */
[----:B------:R-:W-:Y:S01]  /*12f0*/  IMAD.SHL.U32 R32, R0, 0x4, RZ ;  /* 0x0000000400207824 */ /* 0x000fe200078e00ff */
[----:B------:R-:W-:Y:S01]  /*1300*/  ISETP.GE.AND P2, PT, R10, 0x31, PT ;  /* 0x000000310a00780c */ /* 0x000fe20003f46270 */
[----:B------:R-:W-:Y:S01]  /*1310*/  IMAD.SHL.U32 R18, R0, 0x8, RZ ;  /* 0x0000000800127824 */ /* 0x000fe200078e00ff */
[----:B------:R4:W-:Y:S01]  /*1320*/  @P0 LDGSTS.E.BYPASS.LTC128B.128 [R91+0x4100], [R6.64], !P6 ;  /* 0x04100000065b0fae */ /* 0x0009e2000f101d56 */
[----:B------:R-:W-:Y:S01]  /*1330*/  ISETP.GE.AND P1, PT, R10, 0x51, PT ;  /* 0x000000510a00780c */ /* 0x000fe20003f26270 */
[----:B------:R-:W-:Y:S01]  /*1340*/  IMAD R0, R0, 0x20, R35 ;  /* 0x0000002000007824 */ /* 0x000fe200078e0223 */
[----:B------:R-:W-:Y:S01]  /*1350*/  SHF.R.S32.HI R33, RZ, 0x1f, R32 ;  /* 0x0000001fff217819 */ /* 0x000fe20000011420 */
[----:B------:R2:W-:Y:S01]  /*1360*/  @P4 LDGSTS.E.BYPASS.LTC128B.128 [R91+0x4900], [R14.64], !P6 ;  /* 0x049000000e5b4fae */ /* 0x0005e2000f101d56 */
[----:B------:R-:W-:-:S02]  /*1370*/  SHF.R.S32.HI R19, RZ, 0x1f, R18 ;  /* 0x0000001fff137819 */ /* 0x000fc40000011412 */
[----:B------:R-:W-:Y:S01]  /*1380*/  ISETP.GE.AND P4, PT, R18, c[0x0][0x27c], PT ;  /* 0x00009f0012007a0c */ /* 0x000fe20003f86270 */
[----:B------:R-:W-:Y:S01]  /*1390*/  IMAD.WIDE.U32 R8, R35, c[0x0][0x280], R32 ;  /* 0x0000a00023087a25 */ /* 0x000fe200078e0020 */
[----:B------:R-:W-:Y:S02]  /*13a0*/  ISETP.GT.AND P0, PT, R10, 0x60, PT ;  /* 0x000000600a00780c */ /* 0x000fe40003f04270 */
[----:B------:R-:W-:Y:S01]  /*13b0*/  P2R R148, PR, RZ, 0x10 ;  /* 0x00000010ff947803 */ /* 0x000fe20000000000 */
[----:B------:R-:W-:Y:S01]  /*13c0*/  IMAD.MOV.U32 R24, RZ, RZ, R8 ;  /* 0x000000ffff187224 */ /* 0x000fe200078e0008 */
[----:B------:R-:W-:Y:S02]  /*13d0*/  SEL R8, RZ, c[0x0][0x27c], !P4 ;  /* 0x00009f00ff087a07 */ /* 0x000fe40006000000 */
[----:B------:R-:W-:Y:S01]  /*13e0*/  IADD3 R13, R13, UR8, RZ ;  /* 0x000000080d0d7c10 */ /* 0x000fe2000fffe0ff */
[----:B------:R-:W-:Y:S01]  /*13f0*/  ULDC.64 UR8, c[0x0][0x210] ;  /* 0x0000840000087ab9 */ /* 0x000fe20000000a00 */
[----:B------:R-:W-:Y:S01]  /*1400*/  IADD3 R95, R18, 0x20, RZ ;  /* 0x00000020125f7810 */ /* 0x000fe20007ffe0ff */
[----:B------:R-:W-:Y:S01]  /*1410*/  UIMAD UR29, UR14, UR8, URZ ;  /* 0x000000080e1d72a4 */ /* 0x000fe2000f8e023f */
[----:B------:R-:W-:Y:S01]  /*1420*/  IADD3 R34, R32, 0x10, RZ ;  /* 0x0000001020227810 */ /* 0x000fe20007ffe0ff */
[----:B------:R-:W-:Y:S01]  /*1430*/  UIMAD.WIDE.U32 UR30, UR15, UR8, URZ ;  /* 0x000000080f1e72a5 */ /* 0x000fe2000f8e003f */
[----:B------:R-:W-:Y:S01]  /*1440*/  SHF.R.S32.HI R83, RZ, 0x1f, R95 ;  /* 0x0000001fff537819 */ /* 0x000fe2000001145f */
[----:B------:R-:W-:Y:S01]  /*1450*/  UIMAD UR29, UR15, UR9, UR29 ;  /* 0x000000090f1d72a4 */ /* 0x000fe2000f8e021d */
[----:B-1----:R-:W-:Y:S01]  /*1460*/  SHF.R.S32.HI R4, RZ, 0x1f, R35 ;  /* 0x0000001fff047819 */ /* 0x002fe20000011423 */
[----:B------:R-:W-:Y:S01]  /*1470*/  IMAD.WIDE.U32 R96, R96, c[0x0][0x268], R12 ;  /* 0x00009a0060607a25 */ /* 0x000fe200078e000c */
[----:B------:R-:W-:Y:S01]  /*1480*/  ULDC.64 UR8, c[0x0][0x1e8] ;  /* 0x00007a0000087ab9 */ /* 0x000fe20000000a00 */
[----:B------:R-:W-:Y:S01]  /*1490*/  LEA.HI R83, R83, R95, RZ, 0x3 ;  /* 0x0000005f53537211 */ /* 0x000fe200078f18ff */
[----:B------:R-:W-:Y:S01]  /*14a0*/  UIMAD UR32, UR14, UR8, URZ ;  /* 0x000000080e2072a4 */ /* 0x000fe2000f8e023f */
[C---:B------:R-:W-:Y:S01]  /*14b0*/  IMAD R11, R4.reuse, c[0x0][0x280], RZ ;  /* 0x0000a000040b7a24 */ /* 0x040fe200078e02ff */
[----:B------:R-:W-:Y:S01]  /*14c0*/  UIMAD.WIDE.U32 UR34, UR15, UR8, URZ ;  /* 0x000000080f2272a5 */ /* 0x000fe2000f8e003f */
[----:B------:R-:W-:Y:S01]  /*14d0*/  IMAD R4, R4, c[0x0][0x290], RZ ;  /* 0x0000a40004047a24 */ /* 0x000fe200078e02ff */
[----:B------:R-:W-:Y:S01]  /*14e0*/  UIMAD UR32, UR15, UR9, UR32 ;  /* 0x000000090f2072a4 */ /* 0x000fe2000f8e0220 */
[----:B------:R-:W-:Y:S01]  /*14f0*/  IMAD R11, R35, c[0x0][0x284], R11 ;  /* 0x0000a100230b7a24 */ /* 0x000fe200078e020b */
[----:B------:R-:W-:Y:S01]  /*1500*/  LOP3.LUT R83, R83, 0xfffffff8, RZ, 0xc0, !PT ;  /* 0xfffffff853537812 */ /* 0x000fe200078ec0ff */
[C---:B------:R-:W-:Y:S01]  /*1510*/  IMAD R16, R35.reuse, c[0x0][0x294], R4 ;  /* 0x0000a50023107a24 */ /* 0x040fe200078e0204 */
[----:B------:R-:W-:Y:S01]  /*1520*/  ULDC.64 UR8, c[0x0][0x268] ;  /* 0x00009a0000087ab9 */ /* 0x000fe20000000a00 */
[C---:B----4-:R-:W-:Y:S01]  /*1530*/  IMAD.WIDE.U32 R6, R35.reuse, c[0x0][0x290], R32 ;  /* 0x0000a40023067a25 */ /* 0x050fe200078e0020 */
[----:B------:R-:W-:Y:S01]  /*1540*/  UIMAD UR8, UR26, UR8, URZ ;  /* 0x000000081a0872a4 */ /* 0x000fe2000f8e023f */
[----:B------:R-:W-:Y:S01]  /*1550*/  SHF.R.S32.HI R94, RZ, 0x1f, R83 ;  /* 0x0000001fff5e7819 */ /* 0x000fe20000011453 */
[----:B------:R-:W-:Y:S01]  /*1560*/  UIADD3 UR29, UR31, UR29, URZ ;  /* 0x0000001d1f1d7290 */ /* 0x000fe2000fffe03f */
[----:B------:R-:W-:Y:S01]  /*1570*/  IMAD.WIDE.U32 R4, R35, c[0x0][0x280], R18 ;  /* 0x0000a00023047a25 */ /* 0x000fe200078e0012 */
[----:B------:R-:W-:-:S02]  /*1580*/  UIMAD UR27, UR27, UR9, UR8 ;  /* 0x000000091b1b72a4 */ /* 0x000fc4000f8e0208 */
[----:B------:R-:W-:Y:S01]  /*1590*/  UMOV UR26, 0x60 ;  /* 0x00000060001a7882 */ /* 0x000fe20000000000 */
[----:B------:R-:W-:Y:S01]  /*15a0*/  IMAD.IADD R25, R9, 0x1, R11 ;  /* 0x0000000109197824 */ /* 0x000fe200078e020b */
[----:B------:R-:W-:Y:S01]  /*15b0*/  ULDC.64 UR8, c[0x0][0x2b0] ;  /* 0x0000ac0000087ab9 */ /* 0x000fe20000000a00 */
[----:B------:R-:W-:Y:S01]  /*15c0*/  IMAD.IADD R23, R7, 0x1, R16 ;  /* 0x0000000107177824 */ /* 0x000fe200078e0210 */
[----:B------:R-:W-:Y:S01]  /*15d0*/  IADD3 R99, R97, UR27, RZ ;  /* 0x0000001b61637c10 */ /* 0x000fe2000fffe0ff */
[----:B------:R-:W-:Y:S01]  /*15e0*/  IMAD.IADD R21, R11, 0x1, R5 ;  /* 0x000000010b157824 */ /* 0x000fe200078e0205 */
[----:B------:R-:W-:Y:S01]  /*15f0*/  UIADD3 UR32, UR35, UR32, URZ ;  /* 0x0000002023207290 */ /* 0x000fe2000fffe03f */
[----:B------:R-:W-:Y:S02]  /*1600*/  IMAD.MOV.U32 R22, RZ, RZ, R6 ;  /* 0x000000ffff167224 */ /* 0x000fe400078e0006 */
[----:B------:R-:W-:Y:S02]  /*1610*/  IMAD.MOV.U32 R20, RZ, RZ, R4 ;  /* 0x000000ffff147224 */ /* 0x000fe400078e0004 */
[----:B------:R-:W-:-:S02]  /*1620*/  @P2 IMAD R9, R29, 0x30, RZ ;  /* 0x000000301d092824 */ /* 0x000fc400078e02ff */
[----:B------:R-:W-:-:S04]  /*1630*/  IMAD.WIDE.U32 R6, R35, c[0x0][0x290], R18 ;  /* 0x0000a40023067a25 */ /* 0x000fc800078e0012 */
[----:B------:R-:W-:-:S04]  /*1640*/  @P2 IMAD.WIDE.U32 R4, R150, 0x30, R2 ;  /* 0x0000003096042825 */ /* 0x000fc800078e0002 */
[----:B------:R-:W-:Y:S01]  /*1650*/  @P2 IMAD.IADD R9, R5, 0x1, R9 ;  /* 0x0000000105092824 */ /* 0x000fe200078e0209 */
[C---:B------:R-:W-:Y:S01]  /*1660*/  @P2 LEA R10, P4, R4.reuse, c[0x0][0x220], 0x1 ;  /* 0x00008800040a2a11 */ /* 0x040fe200078808ff */
[----:B------:R-:W-:Y:S02]  /*1670*/  @P1 IMAD.MOV.U32 R5, RZ, RZ, R3 ;  /* 0x000000ffff051224 */ /* 0x000fe400078e0003 */
[----:B------:R-:W-:Y:S01]  /*1680*/  IMAD.WIDE.U32 R110, R149, c[0x0][0x280], R24 ;  /* 0x0000a000956e7a25 */ /* 0x000fe200078e0018 */
[----:B------:R-:W-:-:S03]  /*1690*/  @P2 LEA.HI.X R11, R4, c[0x0][0x224], R9, 0x1, P4 ;  /* 0x00008900040b2a11 */ /* 0x000fc600020f0c09 */
[----:B------:R-:W-:Y:S02]  /*16a0*/  @P1 IMAD.MOV.U32 R4, RZ, RZ, R2 ;  /* 0x000000ffff041224 */ /* 0x000fe400078e0002 */
[----:B------:R1:W-:Y:S01]  /*16b0*/  @P2 LDGSTS.E.BYPASS.LTC128B.128 [R91+0x5100], [R10.64], !P6 ;  /* 0x051000000a5b2fae */ /* 0x0003e2000f101d56 */
[----:B------:R-:W-:-:S04]  /*16c0*/  IMAD.WIDE.U32 R108, R149, c[0x0][0x290], R22 ;  /* 0x0000a400956c7a25 */ /* 0x000fc800078e0016 */
[----:B------:R-:W-:-:S04]  /*16d0*/  @P1 IMAD.WIDE.U32 R4, R150, 0x50, R4 ;  /* 0x0000005096041825 */ /* 0x000fc800078e0004 */
[----:B------:R-:W-:-:S04]  /*16e0*/  IMAD.WIDE.U32 R106, R149, c[0x0][0x280], R20 ;  /* 0x0000a000956a7a25 */ /* 0x000fc800078e0014 */
[----:B-1----:R-:W-:-:S05]  /*16f0*/  IMAD.SHL.U32 R10, R157, 0x40, RZ ;  /* 0x000000409d0a7824 */ /* 0x002fca00078e00ff */
[----:B------:R-:W-:-:S04]  /*1700*/  LOP3.LUT R123, R10, 0x1c0, RZ, 0xc0, !PT ;  /* 0x000001c00a7b7812 */ /* 0x000fc800078ec0ff */
[----:B------:R-:W-:Y:S01]  /*1710*/  SHF.R.U32.HI R160, RZ, 0x3, R123 ;  /* 0x00000003ffa07819 */ /* 0x000fe2000001167b */
[----:B---3--:R1:W3:Y:S02]  /*1720*/  @P5 R2UR UR28, R17 ;  /* 0x00000000111c53c2 */ /* 0x0082e400000e0000 */
[----:B-1----:R-:W-:Y:S01]  /*1730*/  IMAD.IADD R17, R16, 0x1, R7 ;  /* 0x0000000110117824 */ /* 0x002fe200078e0207 */
[----:B---3--:R-:W-:Y:S01]  /*1740*/  @UP0 USHF.R.S32.HI UR39, URZ, 0x1f, UR28 ;  /* 0x0000001f3f270899 */ /* 0x008fe2000801141c */
[----:B------:R-:W-:Y:S01]  /*1750*/  IMAD.IADD R7, R18, 0x1, R8 ;  /* 0x0000000112077824 */ /* 0x000fe200078e0208 */
[----:B------:R-:W-:Y:S01]  /*1760*/  @UP0 UMOV UR38, UR28 ;  /* 0x0000001c00260c82 */ /* 0x000fe20008000000 */
[----:B------:R-:W-:Y:S01]  /*1770*/  IMAD.MOV.U32 R16, RZ, RZ, R6 ;  /* 0x000000ffff107224 */ /* 0x000fe200078e0006 */
[C---:B------:R-:W-:Y:S01]  /*1780*/  @P3 LEA R6, P4, R150.reuse, R2, 0x6 ;  /* 0x0000000296063211 */ /* 0x040fe200078830ff */
[----:B------:R-:W-:Y:S01]  /*1790*/  @!UP0 UMOV UR38, UR20 ;  /* 0x0000001400268c82 */ /* 0x000fe20008000000 */
[----:B--2---:R-:W-:Y:S01]  /*17a0*/  SHF.R.S32.HI R14, RZ, 0x1f, R7 ;  /* 0x0000001fff0e7819 */ /* 0x004fe20000011407 */
[----:B------:R-:W-:Y:S01]  /*17b0*/  @!UP0 UMOV UR39, UR10 ;  /* 0x0000000a00278c82 */ /* 0x000fe20008000000 */
[C---:B------:R-:W-:Y:S01]  /*17c0*/  @P3 LEA.HI.X R9, R150.reuse, R3, R29, 0x6, P4 ;  /* 0x0000000396093211 */ /* 0x040fe200020f341d */
[----:B------:R-:W-:Y:S01]  /*17d0*/  @P0 IMAD.WIDE.U32 R2, R150, 0x60, R2 ;  /* 0x0000006096020825 */ /* 0x000fe200078e0002 */
[----:B------:R-:W-:Y:S01]  /*17e0*/  LEA.HI R14, R14, R7, RZ, 0x3 ;  /* 0x000000070e0e7211 */ /* 0x000fe200078f18ff */
[----:B------:R-:W-:Y:S01]  /*17f0*/  UIMAD UR28, UR39, UR8, URZ ;  /* 0x00000008271c72a4 */ /* 0x000fe2000f8e023f */
[----:B------:R-:W-:Y:S01]  /*1800*/  @P3 LEA R8, P4, R6, c[0x0][0x220], 0x1 ;  /* 0x0000880006083a11 */ /* 0x000fe200078808ff */
[----:B------:R-:W-:Y:S01]  /*1810*/  @P1 IMAD R7, R29, 0x50, RZ ;  /* 0x000000501d071824 */ /* 0x000fe200078e02ff */
[----:B------:R-:W-:Y:S01]  /*1820*/  SHF.L.U64.HI R150, R150, R156, c[0x0][0x23c] ;  /* 0x00008f0096967619 */ /* 0x000fe2000001029c */
[----:B------:R-:W-:Y:S01]  /*1830*/  UIMAD UR28, UR38, UR9, UR28 ;  /* 0x00000009261c72a4 */ /* 0x000fe2000f8e021c */
[----:B------:R-:W-:Y:S01]  /*1840*/  @P3 LEA.HI.X R9, R6, c[0x0][0x224], R9, 0x1, P4 ;  /* 0x0000890006093a11 */ /* 0x000fe200020f0c09 */
[----:B------:R-:W-:Y:S01]  /*1850*/  @P1 IMAD.IADD R7, R5, 0x1, R7 ;  /* 0x0000000105071824 */ /* 0x000fe200078e0207 */
[C---:B------:R-:W-:Y:S01]  /*1860*/  @P1 LEA R6, P4, R4.reuse, c[0x0][0x220], 0x1 ;  /* 0x0000880004061a11 */ /* 0x040fe200078808ff */
[----:B------:R-:W-:Y:S01]  /*1870*/  @P0 IMAD R5, R29, 0x60, RZ ;  /* 0x000000601d050824 */ /* 0x000fe200078e02ff */
[----:B------:R-:W-:Y:S01]  /*1880*/  ULDC UR10, c[0x0][0x284] ;  /* 0x0000a100000a7ab9 */ /* 0x000fe20000000800 */
[----:B------:R1:W-:Y:S01]  /*1890*/  @P3 LDGSTS.E.BYPASS.LTC128B.128 [R91+0x5900], [R8.64], !P6 ;  /* 0x05900000085b3fae */ /* 0x0003e2000f101d56 */
[----:B------:R-:W-:Y:S01]  /*18a0*/  @P1 LEA.HI.X R7, R4, c[0x0][0x224], R7, 0x1, P4 ;  /* 0x0000890004071a11 */ /* 0x000fe200020f0c07 */
[----:B------:R-:W-:Y:S01]  /*18b0*/  @P0 IMAD.IADD R5, R3, 0x1, R5 ;  /* 0x0000000103050824 */ /* 0x000fe200078e0205 */
[----:B------:R-:W-:Y:S01]  /*18c0*/  @P0 LEA R4, P4, R2, c[0x0][0x220], 0x1 ;  /* 0x0000880002040a11 */ /* 0x000fe200078808ff */
[----:B------:R-:W-:Y:S01]  /*18d0*/  ULDC UR9, c[0x0][0x294] ;  /* 0x0000a50000097ab9 */ /* 0x000fe20000000800 */
[----:B------:R-:W-:Y:S01]  /*18e0*/  LEA.HI R3, R28, R247, RZ, 0x5 ;  /* 0x000000f71c037211 */ /* 0x000fe200078f28ff */
[----:B------:R2:W-:Y:S01]  /*18f0*/  @P1 LDGSTS.E.BYPASS.LTC128B.128 [R91+0x6100], [R6.64], !P6 ;  /* 0x06100000065b1fae */ /* 0x0005e2000f101d56 */
[----:B------:R-:W-:Y:S01]  /*1900*/  @P0 LEA.HI.X R5, R2, c[0x0][0x224], R5, 0x1, P4 ;  /* 0x0000890002050a11 */ /* 0x000fe200020f0c05 */
[----:B------:R-:W-:Y:S01]  /*1910*/  UIMAD.WIDE.U32 UR36, UR38, UR8, URZ ;  /* 0x00000008262472a5 */ /* 0x000fe2000f8e003f */
[----:B------:R-:W-:Y:S01]  /*1920*/  SHF.R.S32.HI R2, RZ, 0x1f, R149 ;  /* 0x0000001fff027819 */ /* 0x000fe20000011495 */
[----:B------:R-:W-:Y:S01]  /*1930*/  IMAD.SHL.U32 R3, R3, 0x10, RZ ;  /* 0x0000001003037824 */ /* 0x000fe200078e00ff */
[----:B------:R-:W-:Y:S01]  /*1940*/  ULDC UR8, c[0x0][0x284] ;  /* 0x0000a10000087ab9 */ /* 0x000fe20000000800 */
[----:B------:R3:W-:Y:S01]  /*1950*/  @P0 LDGSTS.E.BYPASS.LTC128B.128 [R91+0x6900], [R4.64], !P6 ;  /* 0x06900000045b0fae */ /* 0x0007e2000f101d56 */
[----:B------:R-:W-:Y:S01]  /*1960*/  ISETP.GE.AND P0, PT, R18, c[0x0][0x1d4], PT ;  /* 0x0000750012007a0c */ /* 0x000fe20003f06270 */
[----:B------:R-:W-:Y:S01]  /*1970*/  UIMAD UR10, UR26, UR10, URZ ;  /* 0x0000000a1a0a72a4 */ /* 0x000fe2000f8e023f */
[----:B------:R-:W-:Y:S01]  /*1980*/  LOP3.LUT R136, R3, 0xfffffe00, RZ, 0xc0, !PT ;  /* 0xfffffe0003887812 */ /* 0x000fe200078ec0ff */
[----:B------:R-:W-:Y:S01]  /*1990*/  IMAD.SHL.U32 R3, R159, 0x40, RZ ;  /* 0x000000409f037824 */ /* 0x000fe200078e00ff */
[----:B------:R-:W-:Y:S01]  /*19a0*/  P2R R102, PR, RZ, 0x1 ;  /* 0x00000001ff667803 */ /* 0x000fe20000000000 */
[----:B------:R-:W0:Y:S01]  /*19b0*/  LDGDEPBAR ;  /* 0x00000000000079af */ /* 0x000e220000000000 */
[----:B------:R-:W-:Y:S01]  /*19c0*/  UIMAD UR9, UR26, UR9, URZ ;  /* 0x000000091a0972a4 */ /* 0x000fe2000f8e023f */
[----:B------:R-:W-:Y:S01]  /*19d0*/  ISETP.GE.AND P1, PT, R95, c[0x0][0x1d4], PT ;  /* 0x000075005f007a0c */ /* 0x000fe20003f26270 */
[----:B------:R-:W-:Y:S01]  /*19e0*/  UIMAD UR8, UR5, UR8, URZ ;  /* 0x00000008050872a4 */ /* 0x000fe2000f8e023f */
[----:B------:R-:W-:Y:S01]  /*19f0*/  LOP3.LUT R125, R3, 0x1c0, RZ, 0xc0, !PT ;  /* 0x000001c0037d7812 */ /* 0x000fe200078ec0ff */
[----:B------:R-:W-:Y:S01]  /*1a00*/  IMAD.WIDE.U32 R104, R149, c[0x0][0x290], R16 ;  /* 0x0000a40095687a25 */ /* 0x000fe200078e0010 */
[----:B------:R-:W-:Y:S01]  /*1a10*/  LOP3.LUT R98, R14, 0xfffffff8, RZ, 0xc0, !PT ;  /* 0xfffffff80e627812 */ /* 0x000fe200078ec0ff */
[----:B------:R-:W-:Y:S01]  /*1a20*/  UIADD3 UR28, UR37, UR28, URZ ;  /* 0x0000001c251c7290 */ /* 0x000fe2000fffe03f */
[----:B------:R-:W-:-:S02]  /*1a30*/  SHF.R.U32.HI R162, RZ, 0x3, R125 ;  /* 0x00000003ffa27819 */ /* 0x000fc4000001167d */
[----:B-1----:R-:W-:Y:S02]  /*1a40*/  SHF.R.S32.HI R9, RZ, 0x1f, R157 ;  /* 0x0000001fff097819 */ /* 0x002fe4000001149d */
[----:B------:R-:W-:Y:S02]  /*1a50*/  P2R R117, PR, RZ, 0x2 ;  /* 0x00000002ff757803 */ /* 0x000fe40000000000 */
[----:B------:R-:W-:Y:S01]  /*1a60*/  LEA.HI R3, R9, R157, RZ, 0x3 ;  /* 0x0000009d09037211 */ /* 0x000fe200078f18ff */
[----:B--2---:R-:W-:Y:S01]  /*1a70*/  IMAD.MOV.U32 R6, RZ, RZ, c[0x0][0x280] ;  /* 0x0000a000ff067624 */ /* 0x004fe200078e00ff */
[----:B------:R-:W-:Y:S02]  /*1a80*/  SHF.R.S32.HI R116, RZ, 0x3, R14 ;  /* 0x00000003ff747819 */ /* 0x000fe4000001140e */
[----:B------:R-:W-:Y:S01]  /*1a90*/  SHF.R.S32.HI R103, RZ, 0x1f, R98 ;  /* 0x0000001fff677819 */ /* 0x000fe20000011462 */
[C---:B------:R-:W-:Y:S01]  /*1aa0*/  IMAD.SHL.U32 R173, R6.reuse, 0x40, RZ ;  /* 0x0000004006ad7824 */ /* 0x040fe200078e00ff */
[C---:B------:R-:W-:Y:S01]  /*1ab0*/  SHF.L.U64.HI R153, R6.reuse, R154, c[0x0][0x284] ;  /* 0x0000a10006997619 */ /* 0x040fe2000001029a */
[----:B---3--:R-:W-:Y:S01]  /*1ac0*/  IMAD.MOV.U32 R4, RZ, RZ, c[0x0][0x290] ;  /* 0x0000a400ff047624 */ /* 0x008fe200078e00ff */
[----:B------:R-:W-:Y:S01]  /*1ad0*/  SHF.L.U64.HI R155, R6, R156, c[0x0][0x284] ;  /* 0x0000a100069b7619 */ /* 0x000fe2000001029c */
[----:B------:R-:W-:Y:S01]  /*1ae0*/  IMAD R5, R2, c[0x0][0x280], RZ ;  /* 0x0000a00002057a24 */ /* 0x000fe200078e02ff */
[----:B------:R-:W-:Y:S01]  /*1af0*/  ISETP.NE.AND P1, PT, R176, 0x1, PT ;  /* 0x00000001b000780c */ /* 0x000fe20003f25270 */
[----:B------:R-:W-:Y:S01]  /*1b00*/  IMAD R2, R2, c[0x0][0x290], RZ ;  /* 0x0000a40002027a24 */ /* 0x000fe200078e02ff */
[C---:B------:R-:W-:Y:S01]  /*1b10*/  SHF.L.U64.HI R154, R4.reuse, R154, c[0x0][0x294] ;  /* 0x0000a500049a7619 */ /* 0x040fe2000001029a */
[C---:B------:R-:W-:Y:S01]  /*1b20*/  IMAD.SHL.U32 R163, R4.reuse, 0x40, RZ ;  /* 0x0000004004a37824 */ /* 0x040fe200078e00ff */
[C---:B------:R-:W-:Y:S01]  /*1b30*/  SHF.L.U64.HI R156, R4.reuse, R156, c[0x0][0x294] ;  /* 0x0000a500049c7619 */ /* 0x040fe2000001029c */
[----:B------:R-:W-:-:S02]  /*1b40*/  IMAD.SHL.U32 R172, R4, 0x20, RZ ;  /* 0x0000002004ac7824 */ /* 0x000fc400078e00ff */
[----:B------:R-:W-:-:S04]  /*1b50*/  IMAD.WIDE.U32 R168, R4, 0x60, RZ ;  /* 0x0000006004a87825 */ /* 0x000fc800078e00ff */
[----:B------:R-:W-:Y:S01]  /*1b60*/  IMAD.WIDE.U32 R164, R4, 0x70, RZ ;  /* 0x0000007004a47825 */ /* 0x000fe200078e00ff */
[----:B------:R-:W-:Y:S02]  /*1b70*/  SHF.R.S32.HI R4, RZ, 0x1f, R26 ;  /* 0x0000001fff047819 */ /* 0x000fe4000001141a */
[----:B------:R-:W-:Y:S01]  /*1b80*/  IADD3 R121, R169, UR9, RZ ;  /* 0x00000009a9797c10 */ /* 0x000fe2000fffe0ff */
[----:B------:R-:W-:Y:S01]  /*1b90*/  IMAD R7, R149, c[0x0][0x294], R2 ;  /* 0x0000a50095077a24 */ /* 0x000fe200078e0202 */
[----:B------:R-:W-:Y:S01]  /*1ba0*/  LEA.HI R2, R4, R35, RZ, 0x3 ;  /* 0x0000002304027211 */ /* 0x000fe200078f18ff */
[C---:B------:R-:W-:Y:S01]  /*1bb0*/  IMAD.SHL.U32 R174, R6.reuse, 0x20, RZ ;  /* 0x0000002006ae7824 */ /* 0x040fe200078e00ff */
[----:B------:R-:W-:Y:S01]  /*1bc0*/  SHF.R.S32.HI R4, RZ, 0x1f, R158 ;  /* 0x0000001fff047819 */ /* 0x000fe2000001149e */
[----:B------:R-:W-:Y:S01]  /*1bd0*/  IMAD.WIDE.U32 R170, R6, 0x60, RZ ;  /* 0x0000006006aa7825 */ /* 0x000fe200078e00ff */
[----:B------:R-:W-:Y:S02]  /*1be0*/  LOP3.LUT R2, R2, 0xfffffff8, RZ, 0xc0, !PT ;  /* 0xfffffff802027812 */ /* 0x000fe400078ec0ff */
[----:B------:R-:W-:Y:S01]  /*1bf0*/  LEA.HI R4, R4, R158, RZ, 0x3 ;  /* 0x0000009e04047211 */ /* 0x000fe200078f18ff */
[----:B------:R-:W-:Y:S01]  /*1c00*/  IMAD.WIDE.U32 R166, R6, 0x70, RZ ;  /* 0x0000007006a67825 */ /* 0x000fe200078e00ff */
[----:B------:R-:W-:-:S02]  /*1c10*/  SHF.R.S32.HI R6, RZ, 0x1f, R159 ;  /* 0x0000001fff067819 */ /* 0x000fc4000001149f */
[----:B------:R-:W-:Y:S01]  /*1c20*/  IADD3 R120, R171, UR10, RZ ;  /* 0x0000000aab787c10 */ /* 0x000fe2000fffe0ff */
[----:B------:R-:W-:Y:S01]  /*1c30*/  IMAD R8, R149, c[0x0][0x284], R5 ;  /* 0x0000a10095087a24 */ /* 0x000fe200078e0205 */
[----:B------:R-:W-:Y:S01]  /*1c40*/  LEA.HI R6, R6, R159, RZ, 0x3 ;  /* 0x0000009f06067211 */ /* 0x000fe200078f18ff */
[----:B------:R-:W-:Y:S01]  /*1c50*/  IMAD.SHL.U32 R5, R158, 0x40, RZ ;  /* 0x000000409e057824 */ /* 0x000fe200078e00ff */
[----:B------:R-:W-:Y:S01]  /*1c60*/  IADD3 R145, R165, UR21, RZ ;  /* 0x00000015a5917c10 */ /* 0x000fe2000fffe0ff */
[----:B------:R-:W-:Y:S01]  /*1c70*/  IMAD.IADD R2, R35, 0x1, -R2 ;  /* 0x0000000123027824 */ /* 0x000fe200078e0a02 */
[----:B------:R-:W-:Y:S01]  /*1c80*/  IADD3 R144, R167, UR8, RZ ;  /* 0x00000008a7907c10 */ /* 0x000fe2000fffe0ff */
[----:B------:R-:W-:Y:S01]  /*1c90*/  IMAD.SHL.U32 R3, R3, 0x40, RZ ;  /* 0x0000004003037824 */ /* 0x000fe200078e00ff */
[----:B------:R-:W-:Y:S01]  /*1ca0*/  LOP3.LUT R124, R5, 0x1c0, RZ, 0xc0, !PT ;  /* 0x000001c0057c7812 */ /* 0x000fe200078ec0ff */
[C---:B------:R-:W-:Y:S01]  /*1cb0*/  IMAD.SHL.U32 R5, R2.reuse, 0x40, RZ ;  /* 0x0000004002057824 */ /* 0x040fe200078e00ff */
[----:B------:R-:W-:Y:S01]  /*1cc0*/  LOP3.LUT P0, RZ, R2, 0x4, RZ, 0xc0, !PT ;  /* 0x0000000402ff7812 */ /* 0x000fe2000780c0ff */
[----:B------:R-:W-:Y:S01]  /*1cd0*/  IMAD.SHL.U32 R2, R6, 0x40, RZ ;  /* 0x0000004006027824 */ /* 0x000fe200078e00ff */
[----:B------:R-:W-:Y:S01]  /*1ce0*/  LOP3.LUT R137, R3, 0xfffffe00, RZ, 0xc0, !PT ;  /* 0xfffffe0003897812 */ /* 0x000fe200078ec0ff */
[----:B------:R-:W-:Y:S01]  /*1cf0*/  IMAD.SHL.U32 R4, R4, 0x40, RZ ;  /* 0x0000004004047824 */ /* 0x000fe200078e00ff */
[----:B------:R-:W-:Y:S01]  /*1d00*/  LOP3.LUT R134, R5, 0x1c0, RZ, 0xc0, !PT ;  /* 0x000001c005867812 */ /* 0x000fe200078ec0ff */
[----:B------:R-:W-:Y:S01]  /*1d10*/  IMAD.IADD R115, R111, 0x1, R8 ;  /* 0x000000016f737824 */ /* 0x000fe200078e0208 */
[----:B------:R-:W-:Y:S01]  /*1d20*/  LOP3.LUT R139, R2, 0xfffffe00, RZ, 0xc0, !PT ;  /* 0xfffffe00028b7812 */ /* 0x000fe200078ec0ff */
[----:B------:R-:W-:Y:S01]  /*1d30*/  IMAD.IADD R113, R8, 0x1, R107 ;  /* 0x0000000108717824 */ /* 0x000fe200078e026b */
[----:B------:R-:W-:Y:S01]  /*1d40*/  SHF.R.U32.HI R135, RZ, 0x3, R134 ;  /* 0x00000003ff877819 */ /* 0x000fe20000011686 */
[----:B------:R-:W-:Y:S01]  /*1d50*/  IMAD.IADD R114, R109, 0x1, R7 ;  /* 0x000000016d727824 */ /* 0x000fe200078e0207 */
[C---:B------:R-:W-:Y:S01]  /*1d60*/  LOP3.LUT R2, R134.reuse, 0x18, R18, 0xf8, !PT ;  /* 0x0000001886027812 */ /* 0x040fe200078ef812 */
[----:B------:R-:W-:Y:S01]  /*1d70*/  IMAD.IADD R112, R7, 0x1, R105 ;  /* 0x0000000107707824 */ /* 0x000fe200078e0269 */
[----:B------:R-:W-:Y:S01]  /*1d80*/  LOP3.LUT R3, R134, 0x38, R14, 0xf8, !PT ;  /* 0x0000003886037812 */ /* 0x000fe200078ef80e */
[----:B------:R-:W-:Y:S01]  /*1d90*/  ULDC.U8 UR8, c[0x0][0x298] ;  /* 0x0000a60000087ab9 */ /* 0x000fe20000000000 */
[----:B------:R-:W-:-:S02]  /*1da0*/  LOP3.LUT R2, R2, R135, RZ, 0x3c, !PT ;  /* 0x0000008702027212 */ /* 0x000fc400078e3cff */
[----:B------:R-:W-:Y:S02]  /*1db0*/  LOP3.LUT R138, R4, 0xfffffe00, RZ, 0xc0, !PT ;  /* 0xfffffe00048a7812 */ /* 0x000fe400078ec0ff */
[----:B------:R-:W-:Y:S01]  /*1dc0*/  SHF.R.U32.HI R161, RZ, 0x3, R124 ;  /* 0x00000003ffa17819 */ /* 0x000fe2000001167c */
[----:B------:R-:W-:Y:S01]  /*1dd0*/  IMAD.IADD R2, R2, 0x1, R136 ;  /* 0x0000000102027824 */ /* 0x000fe200078e0288 */
[--C-:B------:R-:W-:Y:S02]  /*1de0*/  LOP3.LUT R6, R125, 0x38, R14.reuse, 0xf8, !PT ;  /* 0x000000387d067812 */ /* 0x100fe400078ef80e */
[--C-:B------:R-:W-:Y:S02]  /*1df0*/  LOP3.LUT R5, R124, 0x38, R14.reuse, 0xf8, !PT ;  /* 0x000000387c057812 */ /* 0x100fe400078ef80e */
[----:B------:R-:W-:Y:S02]  /*1e00*/  LEA R92, R2, 0x100, 0x1 ;  /* 0x00000100025c7811 */ /* 0x000fe400078e08ff */
[----:B------:R-:W-:-:S02]  /*1e10*/  LOP3.LUT R4, R123, 0x38, R14, 0xf8, !PT ;  /* 0x000000387b047812 */ /* 0x000fc400078ef80e */
[----:B------:R-:W-:Y:S02]  /*1e20*/  LOP3.LUT R2, R3, R135, RZ, 0x3c, !PT ;  /* 0x0000008703027212 */ /* 0x000fe400078e3cff */
[----:B------:R-:W-:Y:S02]  /*1e30*/  LOP3.LUT R6, R139, R6, R162, 0xf6, !PT ;  /* 0x000000068b067212 */ /* 0x000fe400078ef6a2 */
[----:B------:R-:W-:Y:S01]  /*1e40*/  LOP3.LUT R5, R138, R5, R161, 0xf6, !PT ;  /* 0x000000058a057212 */ /* 0x000fe200078ef6a1 */
[----:B------:R-:W-:Y:S01]  /*1e50*/  IMAD.IADD R2, R2, 0x1, R136 ;  /* 0x0000000102027824 */ /* 0x000fe200078e0288 */
[----:B------:R-:W-:Y:S01]  /*1e60*/  LOP3.LUT R3, R137, R4, R160, 0xf6, !PT ;  /* 0x0000000489037212 */ /* 0x000fe200078ef6a0 */
[----:B------:R-:W-:Y:S01]  /*1e70*/  IMAD.SHL.U32 R143, R6, 0x2, RZ ;  /* 0x00000002068f7824 */ /* 0x000fe200078e00ff */
[C---:B------:R-:W-:Y:S01]  /*1e80*/  IADD3 R93, R92.reuse, 0x40, RZ ;  /* 0x000000405c5d7810 */ /* 0x040fe20007ffe0ff */
[----:B------:R-:W-:Y:S01]  /*1e90*/  IMAD.SHL.U32 R142, R5, 0x2, RZ ;  /* 0x00000002058e7824 */ /* 0x000fe200078e00ff */
[----:B------:R-:W-:Y:S01]  /*1ea0*/  @P0 IADD3 R93, R92, -0x40, RZ ;  /* 0xffffffc05c5d0810 */ /* 0x000fe20007ffe0ff */
[----:B------:R-:W-:Y:S01]  /*1eb0*/  IMAD.SHL.U32 R141, R3, 0x2, RZ ;  /* 0x00000002038d7824 */ /* 0x000fe200078e00ff */
[----:B------:R-:W-:Y:S01]  /*1ec0*/  BAR.SYNC.DEFER_BLOCKING 0x0 ;  /* 0x0000000000007b1d */ /* 0x000fe20000010000 */
[----:B------:R-:W-:Y:S01]  /*1ed0*/  IMAD.SHL.U32 R140, R2, 0x2, RZ ;  /* 0x00000002028c7824 */ /* 0x000fe200078e00ff */
[----:B------:R-:W-:-:S04]  /*1ee0*/  ISETP.GE.AND P0, PT, R175, 0x1, PT ;  /* 0x00000001af00780c */ /* 0x000fc80003f06270 */
.L_x_102:
[----:B-1----:R-:W-:Y:S01]  /*1ef0*/  IMAD.U32 R2, RZ, RZ, UR6 ;  /* 0x00000006ff027e24 */ /* 0x002fe2000f8e00ff */
[----:B------:R-:W-:Y:S04]  /*1f00*/  DEPBAR.LE SB0, 0x0 ;  /* 0x000080000000791a */ /* 0x000fe80000000000 */
[----:B------:R-:W-:Y:S01]  /*1f10*/  IMAD R2, R2, 0x70, R0 ;  /* 0x0000007002027824 */ /* 0x000fe200078e0200 */
[----:B------:R-:W-:Y:S01]  /*1f20*/  ISETP.NE.AND P1, PT, R176, 0x1, PT ;  /* 0x00000001b000780c */ /* 0x000fe20003f25270 */
[----:B------:R-:W-:Y:S01]  /*1f30*/  IMAD.MOV.U32 R100, RZ, RZ, RZ ;  /* 0x000000ffff647224 */ /* 0x000fe200078e00ff */
[----:B------:R-:W-:Y:S01]  /*1f40*/  ISETP.GE.AND P2, PT, R175, 0x1, PT ;  /* 0x00000001af00780c */ /* 0x000fe20003f46270 */
[----:B------:R-:W-:Y:S01]  /*1f50*/  IMAD.IADD R3, R147, 0x1, R2 ;  /* 0x0000000193037824 */ /* 0x000fe200078e0202 */
[----:B------:R-:W-:Y:S01]  /*1f60*/  ISETP.GE.AND P0, PT, R2, UR4, PT ;  /* 0x0000000402007c0c */ /* 0x000fe2000bf06270 */
[----:B------:R-:W-:Y:S02]  /*1f70*/  BSSY B2, `(.L_x_56) ;  /* 0x0000546000027945 */ /* 0x000fe40003800000 */
[--C-:B------:R-:W-:Y:S01]  /*1f80*/  IMAD.MOV.U32 R2, RZ, RZ, R3.reuse ;  /* 0x000000ffff027224 */ /* 0x100fe200078e0003 */
[----:B------:R-:W-:Y:S05]  /*1f90*/  ISETP.GT.OR P0, PT, R0, 0x6f, P0 ;  /* 0x0000006f0000780c */ /* 0x000fea0000704670 */
[----:B------:R-:W-:Y:S05]  /*1fa0*/  @P1 IMAD.HI.U32 R4, R3, c[0x0][0x2bc], RZ ;  /* 0x0000af0003041a27 */ /* 0x000fea00078e00ff */
[----:B------:R-:W-:Y:S04]  /*1fb0*/  @P1 SHF.R.U32.HI R2, RZ, c[0x0][0x2c0], R4 ;  /* 0x0000b000ff021a19 */ /* 0x000fe80000011604 */
[C---:B------:R-:W-:Y:S04]  /*1fc0*/  @!P0 IADD3 R5, P1, R2.reuse, UR36, RZ ;  /* 0x0000002402058c10 */ /* 0x040fe8000ff3e0ff */
[----:B------:R-:W-:Y:S01]  /*1fd0*/  @!P0 LEA.HI.X.SX32 R6, R2, UR28, 0x1, P1 ;  /* 0x0000001c02068c11 */ /* 0x000fe200088f0eff */
[----:B------:R-:W-:Y:S01]  /*1fe0*/  IMAD.MOV R2, RZ, RZ, -R2 ;  /* 0x000000ffff027224 */ /* 0x000fe200078e0a02 */
[C---:B------:R-:W-:Y:S03]  /*1ff0*/  @!P0 LEA R4, P1, R5.reuse, c[0x0][0x2a0], 0x2 ;  /* 0x0000a80005048a11 */ /* 0x040fe600078210ff */
[----:B------:R-:W-:Y:S01]  /*2000*/  IMAD R101, R2, c[0x0][0x2b8], R3 ;  /* 0x0000ae0002657a24 */ /* 0x000fe200078e0203 */
[----:B------:R-:W-:Y:S03]  /*2010*/  @!P0 LEA.HI.X R5, R5, c[0x0][0x2a4], R6, 0x2, P1 ;  /* 0x0000a90005058a11 */ /* 0x000fe600008f1406 */
[C---:B------:R-:W-:Y:S01]  /*2020*/  IMAD.WIDE.U32 R2, R101.reuse, c[0x0][0x1e0], RZ ;  /* 0x0000780065027a25 */ /* 0x040fe200078e00ff */
[----:B------:R-:W-:Y:S01]  /*2030*/  SHF.R.S32.HI R118, RZ, 0x1f, R101 ;  /* 0x0000001fff767819 */ /* 0x000fe20000011465 */
[----:B------:R1:W2:Y:S04]  /*2040*/  @!P0 LDG.E R100, [R4.64] ;  /* 0x0000001604648981 */ /* 0x0002a8000c1e1900 */
[----:B------:R-:W-:Y:S01]  /*2050*/  BAR.SYNC.DEFER_BLOCKING 0x0 ;  /* 0x0000000000007b1d */ /* 0x000fe20000010000 */
[----:B-1----:R-:W-:Y:S04]  /*2060*/  IMAD R4, R118, c[0x0][0x1e0], RZ ;  /* 0x0000780076047a24 */ /* 0x002fe800078e02ff */
[----:B------:R-:W-:Y:S04]  /*2070*/  IMAD R4, R101, c[0x0][0x1e4], R4 ;  /* 0x0000790065047a24 */ /* 0x000fe800078e0204 */
[----:B------:R-:W-:Y:S01]  /*2080*/  IMAD.IADD R3, R3, 0x1, R4 ;  /* 0x0000000103037824 */ /* 0x000fe200078e0204 */
[----:B--2---:R-:W-:Y:S03]  /*2090*/  SHF.R.S32.HI R119, RZ, 0x1f, R100 ;  /* 0x0000001fff777819 */ /* 0x004fe60000011464 */
[----:B------:R-:W-:Y:S04]  /*20a0*/  IMAD.WIDE.U32 R2, R100, c[0x0][0x1f0], R2 ;  /* 0x00007c0064027a25 */ /* 0x000fe800078e0002 */
[----:B------:R-:W-:Y:S01]  /*20b0*/  IMAD R4, R119, c[0x0][0x1f0], RZ ;  /* 0x00007c0077047a24 */ /* 0x000fe200078e02ff */
[----:B------:R-:W-:Y:S03]  /*20c0*/  IADD3 R2, P0, R2, UR34, RZ ;  /* 0x0000002202027c10 */ /* 0x000fe6000ff1e0ff */
[----:B------:R-:W-:Y:S05]  /*20d0*/  IMAD R4, R100, c[0x0][0x1f4], R4 ;  /* 0x00007d0064047a24 */ /* 0x000fea00078e0204 */
[----:B------:R-:W-:Y:S02]  /*20e0*/  IADD3.X R3, R3, UR32, R4, P0, !PT ;  /* 0x0000002003037c10 */ /* 0x000fe400087fe404 */
[C---:B------:R-:W-:Y:S04]  /*20f0*/  LEA R90, P0, R2.reuse, c[0x0][0x1c8], 0x1 ;  /* 0x00007200025a7a11 */ /* 0x040fe800078008ff */
[----:B------:R-:W-:Y:S01]  /*2100*/  LEA.HI.X R89, R2, c[0x0][0x1cc], R3, 0x1, P0 ;  /* 0x0000730002597a11 */ /* 0x000fe200000f0c03 */
[----:B------:R-:W-:-:S05]  /*2110*/  @!P2 BRA `(.L_x_57) ;  /* 0x00004e000000a947 */ /* 0x000fca0003800000 */
[----:B------:R-:W-:Y:S01]  /*2120*/  IMAD R3, R144, UR6, RZ ;  /* 0x0000000690037c24 */ /* 0x000fe2000f8e02ff */
[----:B------:R-:W-:Y:S01]  /*2130*/  ISETP.NE.AND P0, PT, RZ, UR8, PT ;  /* 0x00000008ff007c0c */ /* 0x000fe2000bf05270 */
[----:B------:R-:W-:Y:S01]  /*2140*/  IMAD R2, R145, UR6, RZ ;  /* 0x0000000691027c24 */ /* 0x000fe2000f8e02ff */
[----:B------:R-:W-:Y:S01]  /*2150*/  USHF.R.S32.HI UR9, URZ, 0x1f, UR6 ;  /* 0x0000001f3f097899 */ /* 0x000fe20008011406 */
[----:B------:R-:W-:Y:S01]  /*2160*/  IMAD.WIDE.U32 R38, R166, UR6, RZ ;  /* 0x00000006a6267c25 */ /* 0x000fe2000f8e00ff */
[----:B------:R-:W-:Y:S03]  /*2170*/  UIMAD UR5, UR6, -0x70, UR4 ;  /* 0xffffff90060578a4 */ /* 0x000fe6000f8e0204 */
[----:B------:R-:W-:Y:S01]  /*2180*/  IMAD.WIDE.U32 R72, R164, UR6, RZ ;  /* 0x00000006a4487c25 */ /* 0x000fe2000f8e00ff */
[----:B------:R-:W-:Y:S03]  /*2190*/  UISETP.LT.AND UP0, UPT, UR5, 0x70, UPT ;  /* 0x000000700500788c */ /* 0x000fe6000bf01270 */
[----:B------:R-:W-:Y:S02]  /*21a0*/  IMAD R3, R166, UR9, R3 ;  /* 0x00000009a6037c24 */ /* 0x000fe4000f8e0203 */
[----:B------:R-:W-:Y:S01]  /*21b0*/  IMAD R2, R164, UR9, R2 ;  /* 0x00000009a4027c24 */ /* 0x000fe2000f8e0202 */
[----:B------:R-:W-:Y:S02]  /*21c0*/  USEL UR9, UR5, 0x70, UP0 ;  /* 0x0000007005097887 */ /* 0x000fe40008000000 */
[----:B------:R-:W-:Y:S02]  /*21d0*/  IADD3 R43, R39, R3, RZ ;  /* 0x00000003272b7210 */ /* 0x000fe40007ffe0ff */
[----:B------:R-:W-:Y:S01]  /*21e0*/  IADD3 R44, R73, R2, RZ ;  /* 0x00000002492c7210 */ /* 0x000fe20007ffe0ff */
[----:B------:R-:W-:-:S05]  /*21f0*/  @!P0 BRA `(.L_x_58) ;  /* 0x0000283000008947 */ /* 0x000fca0003800000 */
[----:B------:R-:W-:Y:S01]  /*2200*/  ISETP.GE.AND P4, PT, R35, UR9, PT ;  /* 0x0000000923007c0c */ /* 0x000fe2000bf86270 */
[----:B------:R-:W-:Y:S01]  /*2210*/  BSSY B0, `(.L_x_59) ;  /* 0x000001b000007945 */ /* 0x000fe20003800000 */
[----:B------:R-:W-:Y:S01]  /*2220*/  CS2R R16, SRZ ;  /* 0x0000000000107805 */ /* 0x000fe2000001ff00 */
[----:B------:R-:W-:Y:S01]  /*2230*/  CS2R R12, SRZ ;  /* 0x00000000000c7805 */ /* 0x000fe2000001ff00 */
[----:B------:R-:W-:Y:S01]  /*2240*/  CS2R R2, SRZ ;  /* 0x0000000000027805 */ /* 0x000fe2000001ff00 */
[----:B------:R-:W-:Y:S01]  /*2250*/  CS2R R46, SRZ ;  /* 0x00000000002e7805 */ /* 0x000fe2000001ff00 */
[----:B------:R-:W-:Y:S07]  /*2260*/  CS2R R40, SRZ ;  /* 0x0000000000287805 */ /* 0x000fee000001ff00 */
[----:B------:R-:W-:-:S05]  /*2270*/  @P4 BRA `(.L_x_60) ;  /* 0x0000014000004947 */ /* 0x000fca0003800000 */
[----:B------:R-:W-:Y:S01]  /*2280*/  IADD3 R2, P0, R110, R38, RZ ;  /* 0x000000266e027210 */ /* 0x000fe20007f1e0ff */
[----:B------:R-:W-:Y:S01]  /*2290*/  CS2R R40, SRZ ;  /* 0x0000000000287805 */ /* 0x000fe2000001ff00 */
[----:B------:R-:W-:Y:S01]  /*22a0*/  CS2R R12, SRZ ;  /* 0x00000000000c7805 */ /* 0x000fe2000001ff00 */
[----:B------:R-:W-:Y:S02]  /*22b0*/  CS2R R46, SRZ ;  /* 0x00000000002e7805 */ /* 0x000fe4000001ff00 */
[----:B------:R-:W-:Y:S01]  /*22c0*/  IMAD.X R4, R43, 0x1, R115, P0 ;  /* 0x000000012b047824 */ /* 0x000fe200000e0673 */
[----:B------:R-:W-:Y:S05]  /*22d0*/  IADD3 R3, P0, R108, R72, RZ ;  /* 0x000000486c037210 */ /* 0x000fea0007f1e0ff */
[----:B------:R-:W-:Y:S01]  /*22e0*/  IMAD.X R5, R44, 0x1, R114, P0 ;  /* 0x000000012c057824 */ /* 0x000fe200000e0672 */
[C---:B------:R-:W-:Y:S04]  /*22f0*/  LEA R6, P0, R2.reuse, c[0x0][0x270], 0x1 ;  /* 0x00009c0002067a11 */ /* 0x040fe800078008ff */
[----:B------:R-:W-:Y:S02]  /*2300*/  LEA.HI.X R7, R2, c[0x0][0x274], R4, 0x1, P0 ;  /* 0x00009d0002077a11 */ /* 0x000fe400000f0c04 */
[C---:B------:R-:W-:Y:S04]  /*2310*/  LEA R4, P0, R3.reuse, c[0x0][0x288], 0x1 ;  /* 0x0000a20003047a11 */ /* 0x040fe800078008ff */
[----:B------:R-:W-:Y:S02]  /*2320*/  LEA.HI.X R5, R3, c[0x0][0x28c], R5, 0x1, P0 ;  /* 0x0000a30003057a11 */ /* 0x000fe400000f0c05 */
[----:B------:R-:W-:Y:S01]  /*2330*/  ISETP.GE.AND P0, PT, R32, c[0x0][0x27c], PT ;  /* 0x00009f0020007a0c */ /* 0x000fe20003f06270 */
[----:B------:R-:W-:Y:S11]  /*2340*/  CS2R R2, SRZ ;  /* 0x0000000000027805 */ /* 0x000ff6000001ff00 */
[----:B------:R-:W-:Y:S01]  /*2350*/  @!UPT UIADD3 URZ, URZ, URZ, URZ ;  /* 0x0000003f3f3ff290 */ /* 0x000fe2000fffe03f */
[----:B------:R1:W5:Y:S04]  /*2360*/  @!P0 LDG.E.64 R2, [R6.64] ;  /* 0x0000001606028981 */ /* 0x000368000c1e1b00 */
[----:B------:R1:W5:Y:S01]  /*2370*/  @!P0 LDG.E.64 R40, [R4.64] ;  /* 0x0000001604288981 */ /* 0x000362000c1e1b00 */
[----:B------:R-:W-:Y:S11]  /*2380*/  ISETP.GE.AND P0, PT, R34, c[0x0][0x27c], PT ;  /* 0x00009f0022007a0c */ /* 0x000ff60003f06270 */
[----:B------:R-:W-:Y:S02]  /*2390*/  @!UPT UIADD3 URZ, URZ, URZ, URZ ;  /* 0x0000003f3f3ff290 */ /* 0x000fe4000fffe03f */
[----:B------:R1:W5:Y:S04]  /*23a0*/  @!P0 LDG.E.64 R12, [R6.64+0x20] ;  /* 0x00002016060c8981 */ /* 0x000368000c1e1b00 */
[----:B------:R1:W5:Y:S02]  /*23b0*/  @!P0 LDG.E.64 R46, [R4.64+0x20] ;  /* 0x00002016042e8981 */ /* 0x000364000c1e1b00 */
.L_x_60:
[----:B------:R-:W-:Y:S05]  /*23c0*/  BSYNC B0 ;  /* 0x0000000000007941 */ /* 0x000fea0003800000 */
.L_x_59:
[----:B------:R-:W-:Y:S01]  /*23d0*/  ISETP.GE.AND P5, PT, R159, UR9, PT ;  /* 0x000000099f007c0c */ /* 0x000fe2000bfa6270 */
[----:B-1---5:R-:W-:Y:S01]  /*23e0*/  IMAD.MOV.U32 R7, RZ, RZ, R12 ;  /* 0x000000ffff077224 */ /* 0x022fe200078e000c */
[----:B------:R-:W-:Y:S01]  /*23f0*/  MOV R5, R2 ;  /* 0x0000000200057202 */ /* 0x000fe20000000f00 */
[----:B------:R-:W-:Y:S01]  /*2400*/  IMAD.MOV.U32 R6, RZ, RZ, R13 ;  /* 0x000000ffff067224 */ /* 0x000fe200078e000d */
[----:B------:R-:W-:Y:S01]  /*2410*/  BSSY B0, `(.L_x_61) ;  /* 0x0000022000007945 */ /* 0x000fe20003800000 */
[----:B------:R-:W-:Y:S01]  /*2420*/  IMAD.MOV.U32 R4, RZ, RZ, R3 ;  /* 0x000000ffff047224 */ /* 0x000fe200078e0003 */
[----:B------:R-:W-:Y:S01]  /*2430*/  CS2R R14, SRZ ;  /* 0x00000000000e7805 */ /* 0x000fe2000001ff00 */
[----:B------:R-:W-:Y:S01]  /*2440*/  CS2R R50, SRZ ;  /* 0x0000000000327805 */ /* 0x000fe2000001ff00 */
[----:B------:R-:W-:Y:S01]  /*2450*/  PRMT R27, R6, 0x5410, R7 ;  /* 0x00005410061b7816 */ /* 0x000fe20000000007 */
[----:B------:R-:W-:Y:S01]  /*2460*/  IMAD.MOV.U32 R7, RZ, RZ, R46 ;  /* 0x000000ffff077224 */ /* 0x000fe200078e002e */
[----:B------:R-:W-:Y:S01]  /*2470*/  PRMT R26, R4, 0x5410, R5 ;  /* 0x00005410041a7816 */ /* 0x000fe20000000005 */
[----:B------:R-:W-:Y:S01]  /*2480*/  IMAD.MOV.U32 R5, RZ, RZ, R40 ;  /* 0x000000ffff057224 */ /* 0x000fe200078e0028 */
[----:B------:R-:W-:Y:S01]  /*2490*/  MOV R6, R47 ;  /* 0x0000002f00067202 */ /* 0x000fe20000000f00 */
[----:B------:R-:W-:Y:S01]  /*24a0*/  CS2R R48, SRZ ;  /* 0x0000000000307805 */ /* 0x000fe2000001ff00 */
[----:B------:R-:W-:Y:S02]  /*24b0*/  MOV R4, R41 ;  /* 0x0000002900047202 */ /* 0x000fe40000000f00 */
[----:B------:R-:W-:Y:S02]  /*24c0*/  PRMT R45, R7, 0x5410, R6 ;  /* 0x00005410072d7816 */ /* 0x000fe40000000006 */
[----:B------:R-:W-:Y:S01]  /*24d0*/  PRMT R42, R5, 0x5410, R4 ;  /* 0x00005410052a7816 */ /* 0x000fe20000000004 */
[----:B------:R-:W-:-:S05]  /*24e0*/  @P5 BRA `(.L_x_62) ;  /* 0x0000014000005947 */ /* 0x000fca0003800000 */
[----:B------:R-:W-:Y:S01]  /*24f0*/  IADD3 R4, P1, P0, R110, R38, R174 ;  /* 0x000000266e047210 */ /* 0x000fe2000783e0ae */
[----:B------:R-:W-:Y:S01]  /*2500*/  CS2R R14, SRZ ;  /* 0x00000000000e7805 */ /* 0x000fe2000001ff00 */
[----:B------:R-:W-:Y:S01]  /*2510*/  CS2R R48, SRZ ;  /* 0x0000000000307805 */ /* 0x000fe2000001ff00 */
[----:B------:R-:W-:Y:S01]  /*2520*/  CS2R R16, SRZ ;  /* 0x0000000000107805 */ /* 0x000fe2000001ff00 */
[----:B------:R-:W-:Y:S01]  /*2530*/  IADD3.X R7, R115, R43, R155, P1, P0 ;  /* 0x0000002b73077210 */ /* 0x000fe20000fe049b */
[----:B------:R-:W-:Y:S01]  /*2540*/  CS2R R50, SRZ ;  /* 0x0000000000327805 */ /* 0x000fe2000001ff00 */
[----:B------:R-:W-:Y:S04]  /*2550*/  IADD3 R5, P1, P0, R108, R72, R172 ;  /* 0x000000486c057210 */ /* 0x000fe8000783e0ac */
[----:B------:R-:W-:Y:S02]  /*2560*/  IADD3.X R8, R114, R44, R156, P1, P0 ;  /* 0x0000002c72087210 */ /* 0x000fe40000fe049c */
[C---:B------:R-:W-:Y:S04]  /*2570*/  LEA R6, P0, R4.reuse, c[0x0][0x270], 0x1 ;  /* 0x00009c0004067a11 */ /* 0x040fe800078008ff */
[----:B------:R-:W-:Y:S02]  /*2580*/  LEA.HI.X R7, R4, c[0x0][0x274], R7, 0x1, P0 ;  /* 0x00009d0004077a11 */ /* 0x000fe400000f0c07 */
[C---:B------:R-:W-:Y:S04]  /*2590*/  LEA R4, P0, R5.reuse, c[0x0][0x288], 0x1 ;  /* 0x0000a20005047a11 */ /* 0x040fe800078008ff */
[----:B------:R-:W-:Y:S02]  /*25a0*/  LEA.HI.X R5, R5, c[0x0][0x28c], R8, 0x1, P0 ;  /* 0x0000a30005057a11 */ /* 0x000fe400000f0c08 */
[----:B------:R-:W-:Y:S11]  /*25b0*/  ISETP.GE.AND P0, PT, R32, c[0x0][0x27c], PT ;  /* 0x00009f0020007a0c */ /* 0x000ff60003f06270 */
[----:B------:R-:W-:Y:S02]  /*25c0*/  @!UPT UIADD3 URZ, URZ, URZ, URZ ;  /* 0x0000003f3f3ff290 */ /* 0x000fe4000fffe03f */
[----:B------:R1:W5:Y:S04]  /*25d0*/  @!P0 LDG.E.64 R14, [R6.64] ;  /* 0x00000016060e8981 */ /* 0x000368000c1e1b00 */
[----:B------:R1:W5:Y:S01]  /*25e0*/  @!P0 LDG.E.64 R48, [R4.64] ;  /* 0x0000001604308981 */ /* 0x000362000c1e1b00 */
[----:B------:R-:W-:Y:S11]  /*25f0*/  ISETP.GE.AND P0, PT, R34, c[0x0][0x27c], PT ;  /* 0x00009f0022007a0c */ /* 0x000ff60003f06270 */
[----:B------:R-:W-:Y:S02]  /*2600*/  @!UPT UIADD3 URZ, URZ, URZ, URZ ;  /* 0x0000003f3f3ff290 */ /* 0x000fe4000fffe03f */
[----:B------:R1:W5:Y:S04]  /*2610*/  @!P0 LDG.E.64 R16, [R6.64+0x20] ;  /* 0x0000201606108981 */ /* 0x000368000c1e1b00 */
[----:B------:R1:W5:Y:S02]  /*2620*/  @!P0 LDG.E.64 R50, [R4.64+0x20] ;  /* 0x0000201604328981 */ /* 0x000364000c1e1b00 */
.L_x_62:
[----:B------:R-:W-:Y:S05]  /*2630*/  BSYNC B0 ;  /* 0x0000000000007941 */ /* 0x000fea0003800000 */
.L_x_61:
        /* <DEDUP_REMOVED lines=14> */
[----:B------:R-:W-:Y:S01]  /*2720*/  MOV R4, R49 ;  /* 0x0000003100047202 */ /* 0x000fe20000000f00 */
[----:B------:R-:W-:Y:S01]  /*2730*/  CS2R R54, SRZ ;  /* 0x0000000000367805 */ /* 0x000fe2000001ff00 */
[----:B------:R-:W-:Y:S01]  /*2740*/  PRMT R61, R7, 0x5410, R6 ;  /* 0x00005410073d7816 */ /* 0x000fe20000000006 */
[----:B------:R-:W-:Y:S01]  /*2750*/  CS2R R52, SRZ ;  /* 0x0000000000347805 */ /* 0x000fe2000001ff00 */
        /* <DEDUP_REMOVED lines=22> */
.L_x_64:
[----:B------:R-:W-:Y:S05]  /*28c0*/  BSYNC B0 ;  /* 0x0000000000007941 */ /* 0x000fea0003800000 */
.L_x_63:
        /* <DEDUP_REMOVED lines=38> */
.L_x_66:
[----:B------:R-:W-:Y:S05]  /*2b30*/  BSYNC B0 ;  /* 0x0000000000007941 */ /* 0x000fea0003800000 */
.L_x_65:
[----:B-1---5:R-:W-:Y:S01]  /*2b40*/  MOV R5, R24 ;  /* 0x0000001800057202 */ /* 0x022fe20000000f00 */
[----:B------:R1:W2:Y:S01]  /*2b50*/  SHFL.IDX PT, R70, R89, RZ, 0x1c1f ;  /* 0x001c1fff59467589 */ /* 0x0002a200000e0000 */
[----:B------:R-:W-:Y:S01]  /*2b60*/  IMAD.MOV.U32 R7, RZ, RZ, R28 ;  /* 0x000000ffff077224 */ /* 0x000fe200078e001c */
[----:B------:R-:W-:Y:S01]  /*2b70*/  BSSY B1, `(.L_x_67) ;  /* 0x0000081000017945 */ /* 0x000fe20003800000 */
[----:B------:R-:W-:Y:S02]  /*2b80*/  IMAD.MOV.U32 R6, RZ, RZ, R29 ;  /* 0x000000ffff067224 */ /* 0x000fe400078e001d */
[----:B------:R-:W-:Y:S01]  /*2b90*/  IMAD.MOV.U32 R4, RZ, RZ, R25 ;  /* 0x000000ffff047224 */ /* 0x000fe200078e0019 */
[----:B------:R1:W3:Y:S02]  /*2ba0*/  SHFL.IDX PT, R68, R90, RZ, 0x1c1f ;  /* 0x001c1fff5a447589 */ /* 0x0002e400000e0000 */
[----:B------:R-:W-:Y:S01]  /*2bb0*/  PRMT R39, R6, 0x5410, R7 ;  /* 0x0000541006277816 */ /* 0x000fe20000000007 */
[----:B------:R-:W-:Y:S01]  /*2bc0*/  IMAD.MOV.U32 R7, RZ, RZ, R58 ;  /* 0x000000ffff077224 */ /* 0x000fe200078e003a */
[----:B------:R-:W-:Y:S01]  /*2bd0*/  PRMT R38, R4, 0x5410, R5 ;  /* 0x0000541004267816 */ /* 0x000fe20000000005 */
[----:B------:R-:W-:Y:S01]  /*2be0*/  IMAD.MOV.U32 R5, RZ, RZ, R56 ;  /* 0x000000ffff057224 */ /* 0x000fe200078e0038 */
[----:B------:R-:W-:Y:S02]  /*2bf0*/  MOV R6, R59 ;  /* 0x0000003b00067202 */ /* 0x000fe40000000f00 */
[----:B------:R-:W-:Y:S02]  /*2c00*/  MOV R4, R57 ;  /* 0x0000003900047202 */ /* 0x000fe40000000f00 */
[----:B------:R-:W-:Y:S02]  /*2c10*/  PRMT R65, R7, 0x5410, R6 ;  /* 0x0000541007417816 */ /* 0x000fe40000000006 */
[----:B------:R-:W-:Y:S01]  /*2c20*/  PRMT R64, R5, 0x5410, R4 ;  /* 0x0000541005407816 */ /* 0x000fe20000000004 */
[----:B------:R-:W-:-:S05]  /*2c30*/  @P4 BRA `(.L_x_68) ;  /* 0x0000074000004947 */ /* 0x000fca0003800000 */
[----:B------:R-:W-:Y:S01]  /*2c40*/  ISETP.NE.AND P0, PT, R102, RZ, PT ;  /* 0x000000ff6600720c */ /* 0x000fe20003f05270 */
[----:B------:R-:W-:Y:S01]  /*2c50*/  @!UPT UIADD3 URZ, URZ, URZ, URZ ;  /* 0x0000003f3f3ff290 */ /* 0x000fe2000fffe03f */
[----:B------:R-:W-:Y:S11]  /*2c60*/  BSSY B0, `(.L_x_69) ;  /* 0x0000038000007945 */ /* 0x000ff60003800000 */
[----:B------:R-:W-:-:S05]  /*2c70*/  @P0 BRA `(.L_x_70) ;  /* 0x0000036000000947 */ /* 0x000fca0003800000 */
[C---:B---3--:R-:W-:Y:S01]  /*2c80*/  LEA R66, P0, R18.reuse, R68, 0x1 ;  /* 0x0000004412427211 */ /* 0x048fe200078008ff */
[----:B------:R-:W3:Y:S03]  /*2c90*/  LDS.128 R8, [R92+0x3800] ;  /* 0x003800005c087984 */ /* 0x000ee60000000c00 */
[----:B--2---:R-:W-:Y:S02]  /*2ca0*/  LEA.HI.X R67, R18, R70, R19, 0x1, P0 ;  /* 0x0000004612437211 */ /* 0x004fe400000f0c13 */
[----:B------:R-:W-:Y:S11]  /*2cb0*/  ISETP.GE.AND P0, PT, R32, c[0x0][0x27c], PT ;  /* 0x00009f0020007a0c */ /* 0x000ff60003f06270 */
[----:B------:R-:W-:Y:S02]  /*2cc0*/  @!UPT UIADD3 URZ, URZ, URZ, URZ ;  /* 0x0000003f3f3ff290 */ /* 0x000fe4000fffe03f */
[----:B------:R-:W-:Y:S02]  /*2cd0*/  @!P0 SHF.R.U64 R4, R40, 0x10, R41 ;  /* 0x0000001028048819 */ /* 0x000fe40000001229 */
[--C-:B------:R-:W-:Y:S02]  /*2ce0*/  @!P0 SHF.R.U64 R2, R2, 0x10, R3.reuse ;  /* 0x0000001002028819 */ /* 0x100fe40000001203 */
[----:B------:R-:W-:Y:S02]  /*2cf0*/  @!P0 SHF.R.U32.HI R3, RZ, 0x10, R3 ;  /* 0x00000010ff038819 */ /* 0x000fe40000011603 */
[----:B------:R-:W-:Y:S02]  /*2d00*/  @!P0 SHF.R.U32.HI R43, RZ, 0x10, R41 ;  /* 0x00000010ff2b8819 */ /* 0x000fe40000011629 */
[----:B------:R-:W-:Y:S02]  /*2d10*/  @!P0 PRMT R41, R42, 0x5410, R4 ;  /* 0x000054102a298816 */ /* 0x000fe40000000004 */
[C---:B------:R-:W-:Y:S02]  /*2d20*/  @!P0 PRMT R2, R26.reuse, 0x5432, R2 ;  /* 0x000054321a028816 */ /* 0x040fe40000000002 */
[----:B------:R-:W-:Y:S01]  /*2d30*/  @!P0 PRMT R6, R26, 0x5410, R3 ;  /* 0x000054101a068816 */ /* 0x000fe20000000003 */
[C---:B------:R-:W-:Y:S01]  /*2d40*/  @!P0 IMAD.U32 R26, R41.reuse, 0x10000, RZ ;  /* 0x00010000291a8824 */ /* 0x040fe200078e00ff */
[C---:B------:R-:W-:Y:S01]  /*2d50*/  @!P0 LOP3.LUT R5, R2.reuse, 0xffff0000, RZ, 0xc0, !PT ;  /* 0xffff000002058812 */ /* 0x040fe200078ec0ff */
[----:B------:R-:W-:Y:S01]  /*2d60*/  @!P0 IMAD.U32 R7, R2, 0x10000, RZ ;  /* 0x0001000002078824 */ /* 0x000fe200078e00ff */
[----:B------:R-:W-:Y:S02]  /*2d70*/  @!P0 LOP3.LUT R41, R41, 0xffff0000, RZ, 0xc0, !PT ;  /* 0xffff000029298812 */ /* 0x000fe400078ec0ff */
[----:B------:R-:W-:Y:S01]  /*2d80*/  @!P0 PRMT R43, R42, 0x5432, R43 ;  /* 0x000054322a2b8816 */ /* 0x000fe2000000002b */
[C---:B---3--:R-:W-:Y:S01]  /*2d90*/  @!P0 IMAD.U32 R40, R8.reuse, 0x10000, RZ ;  /* 0x0001000008288824 */ /* 0x048fe200078e00ff */
[----:B------:R-:W-:Y:S02]  /*2da0*/  @!P0 LOP3.LUT R3, R8, 0xffff0000, RZ, 0xc0, !PT ;  /* 0xffff000008038812 */ /* 0x000fe400078ec0ff */
[C---:B------:R-:W-:Y:S02]  /*2db0*/  @!P0 LOP3.LUT R4, R9.reuse, 0xffff0000, RZ, 0xc0, !PT ;  /* 0xffff000009048812 */ /* 0x040fe400078ec0ff */
[----:B------:R-:W-:Y:S01]  /*2dc0*/  @!P0 SHF.L.U32 R42, R9, 0x10, RZ ;  /* 0x00000010092a8819 */ /* 0x000fe200000006ff */
[C---:B------:R-:W-:Y:S02]  /*2dd0*/  @!P0 FMUL.FTZ R44, R3.reuse, R26 ;  /* 0x0000001a032c8220 */ /* 0x040fe40000410000 */
[----:B------:R-:W-:Y:S02]  /*2de0*/  @!P0 FMUL.FTZ R2, R3, R7 ;  /* 0x0000000703028220 */ /* 0x000fe40000410000 */
[----:B------:R-:W-:Y:S02]  /*2df0*/  @!P0 FMUL.FTZ R69, R4, R41 ;  /* 0x0000002904458220 */ /* 0x000fe40000410000 */
[----:B------:R-:W-:Y:S01]  /*2e00*/  @!P0 FFMA.FTZ R73, R40, R7, -R44 ;  /* 0x0000000728498223 */ /* 0x000fe2000001082c */
[----:B------:R-:W-:Y:S01]  /*2e10*/  @!P0 SHF.L.U32 R7, R6, 0x10, RZ ;  /* 0x0000001006078819 */ /* 0x000fe200000006ff */
[-C--:B------:R-:W-:Y:S01]  /*2e20*/  @!P0 FMUL.FTZ R3, R4, R5.reuse ;  /* 0x0000000504038220 */ /* 0x080fe20000410000 */
[----:B------:R-:W-:Y:S01]  /*2e30*/  @!P0 LOP3.LUT R4, R10, 0xffff0000, RZ, 0xc0, !PT ;  /* 0xffff00000a048812 */ /* 0x000fe200078ec0ff */
[----:B------:R-:W-:Y:S01]  /*2e40*/  @!P0 FFMA.FTZ R2, R26, R40, R2 ;  /* 0x000000281a028223 */ /* 0x000fe20000010002 */
[----:B------:R-:W-:Y:S01]  /*2e50*/  @!P0 LOP3.LUT R6, R6, 0xffff0000, RZ, 0xc0, !PT ;  /* 0xffff000006068812 */ /* 0x000fe200078ec0ff */
[C---:B------:R-:W-:Y:S01]  /*2e60*/  @!P0 IMAD.U32 R26, R43.reuse, 0x10000, RZ ;  /* 0x000100002b1a8824 */ /* 0x040fe200078e00ff */
[----:B------:R-:W-:Y:S01]  /*2e70*/  @!P0 LOP3.LUT R43, R43, 0xffff0000, RZ, 0xc0, !PT ;  /* 0xffff00002b2b8812 */ /* 0x000fe200078ec0ff */
[----:B------:R-:W-:Y:S01]  /*2e80*/  @!P0 FFMA.FTZ R72, R42, R5, -R69 ;  /* 0x000000052a488223 */ /* 0x000fe20000010845 */
[C---:B------:R-:W-:Y:S01]  /*2e90*/  @!P0 LOP3.LUT R5, R11.reuse, 0xffff0000, RZ, 0xc0, !PT ;  /* 0xffff00000b058812 */ /* 0x040fe200078ec0ff */
[----:B------:R-:W-:Y:S01]  /*2ea0*/  @!P0 IMAD.U32 R40, R10, 0x10000, RZ ;  /* 0x000100000a288824 */ /* 0x000fe200078e00ff */
[----:B------:R-:W-:Y:S01]  /*2eb0*/  @!P0 F2FP.BF16.PACK_AB R2, R2, R73 ;  /* 0x000000490202823e */ /* 0x000fe200000010ff */
[C---:B------:R-:W-:Y:S02]  /*2ec0*/  @!P0 FMUL.FTZ R69, R4.reuse, R26 ;  /* 0x0000001a04458220 */ /* 0x040fe40000410000 */
[----:B------:R-:W-:Y:S02]  /*2ed0*/  @!P0 FMUL.FTZ R4, R4, R7 ;  /* 0x0000000704048220 */ /* 0x000fe40000410000 */
[----:B------:R-:W-:Y:S02]  /*2ee0*/  @!P0 IMAD.U32 R44, R11, 0x10000, RZ ;  /* 0x000100000b2c8824 */ /* 0x000fe400078e00ff */
[C---:B------:R-:W-:Y:S02]  /*2ef0*/  @!P0 FMUL.FTZ R71, R5.reuse, R43 ;  /* 0x0000002b05478220 */ /* 0x040fe40000410000 */
[----:B------:R-:W-:Y:S02]  /*2f00*/  @!P0 FMUL.FTZ R5, R5, R6 ;  /* 0x0000000605058220 */ /* 0x000fe40000410000 */
[----:B------:R-:W-:Y:S02]  /*2f10*/  @!P0 FFMA.FTZ R3, R41, R42, R3 ;  /* 0x0000002a29038223 */ /* 0x000fe40000010003 */
[----:B------:R-:W-:Y:S02]  /*2f20*/  @!P0 FFMA.FTZ R4, R26, R40, R4 ;  /* 0x000000281a048223 */ /* 0x000fe40000010004 */
[----:B------:R-:W-:Y:S01]  /*2f30*/  @!P0 FFMA.FTZ R69, R40, R7, -R69 ;  /* 0x0000000728458223 */ /* 0x000fe20000010845 */
[----:B------:R-:W-:Y:S01]  /*2f40*/  @!P0 F2FP.BF16.PACK_AB R3, R3, R72 ;  /* 0x000000480303823e */ /* 0x000fe200000010ff */
[----:B------:R-:W-:Y:S02]  /*2f50*/  @!P0 FFMA.FTZ R71, R44, R6, -R71 ;  /* 0x000000062c478223 */ /* 0x000fe40000010847 */
[----:B------:R-:W-:Y:S01]  /*2f60*/  @!P0 FFMA.FTZ R5, R43, R44, R5 ;  /* 0x0000002c2b058223 */ /* 0x000fe20000010005 */
[----:B------:R-:W-:Y:S01]  /*2f70*/  @!P0 F2FP.BF16.PACK_AB R4, R4, R69 ;  /* 0x000000450404823e */ /* 0x000fe200000010ff */
[----:B------:R-:W-:Y:S01]  /*2f80*/  @!P0 IMAD.MOV.U32 R8, RZ, RZ, R2 ;  /* 0x000000ffff088224 */ /* 0x000fe200078e0002 */
[----:B------:R-:W-:Y:S02]  /*2f90*/  @!P0 MOV R9, R3 ;  /* 0x0000000300098202 */ /* 0x000fe40000000f00 */
[----:B------:R-:W-:Y:S01]  /*2fa0*/  @!P0 F2FP.BF16.PACK_AB R5, R5, R71 ;  /* 0x000000470505823e */ /* 0x000fe200000010ff */
[----:B------:R-:W-:Y:S03]  /*2fb0*/  @!P0 IMAD.MOV.U32 R10, RZ, RZ, R4 ;  /* 0x000000ffff0a8224 */ /* 0x000fe600078e0004 */
[----:B------:R-:W-:Y:S05]  /*2fc0*/  @!P0 MOV R11, R5 ;  /* 0x00000005000b8202 */ /* 0x000fea0000000f00 */
[----:B------:R2:W-:Y:S02]  /*2fd0*/  ST.E.128 [R66.64], R8 ;  /* 0x0000000842007985 */ /* 0x0005e4000c101d16 */
.L_x_70:
[----:B------:R-:W-:Y:S05]  /*2fe0*/  BSYNC B0 ;  /* 0x0000000000007941 */ /* 0x000fea0003800000 */
.L_x_69:
[----:B------:R-:W-:Y:S11]  /*2ff0*/  ISETP.NE.AND P0, PT, R117, RZ, PT ;  /* 0x000000ff7500720c */ /* 0x000ff60003f05270 */
[----:B------:R-:W-:Y:S02]  /*3000*/  @!UPT UIADD3 URZ, URZ, URZ, URZ ;  /* 0x0000003f3f3ff290 */ /* 0x000fe4000fffe03f */
[----:B------:R-:W-:-:S05]  /*3010*/  @P0 BRA `(.L_x_68) ;  /* 0x0000036000000947 */ /* 0x000fca0003800000 */
[C---:B---3--:R-:W-:Y:S01]  /*3020*/  LEA R42, P0, R83.reuse, R68, 0x1 ;  /* 0x00000044532a7211 */ /* 0x048fe200078008ff */
[----:B--2---:R-:W2:Y:S03]  /*3030*/  LDS.128 R8, [R93+0x3800] ;  /* 0x003800005d087984 */ /* 0x004ea60000000c00 */
[----:B------:R-:W-:Y:S02]  /*3040*/  LEA.HI.X R43, R83, R70, R94, 0x1, P0 ;  /* 0x00000046532b7211 */ /* 0x000fe400000f0c5e */
[----:B------:R-:W-:Y:S11]  /*3050*/  ISETP.GE.AND P0, PT, R34, c[0x0][0x27c], PT ;  /* 0x00009f0022007a0c */ /* 0x000ff60003f06270 */
[----:B------:R-:W-:Y:S02]  /*3060*/  @!UPT UIADD3 URZ, URZ, URZ, URZ ;  /* 0x0000003f3f3ff290 */ /* 0x000fe4000fffe03f */
[----:B------:R-:W-:Y:S02]  /*3070*/  @!P0 SHF.R.U64 R26, R46, 0x10, R47 ;  /* 0x000000102e1a8819 */ /* 0x000fe4000000122f */
[--C-:B------:R-:W-:Y:S02]  /*3080*/  @!P0 SHF.R.U64 R2, R12, 0x10, R13.reuse ;  /* 0x000000100c028819 */ /* 0x100fe4000000120d */
[----:B------:R-:W-:Y:S02]  /*3090*/  @!P0 SHF.R.U32.HI R3, RZ, 0x10, R13 ;  /* 0x00000010ff038819 */ /* 0x000fe4000001160d */
[----:B------:R-:W-:Y:S02]  /*30a0*/  @!P0 PRMT R26, R45, 0x5410, R26 ;  /* 0x000054102d1a8816 */ /* 0x000fe4000000001a */
[C---:B------:R-:W-:Y:S02]  /*30b0*/  @!P0 PRMT R2, R27.reuse, 0x5432, R2 ;  /* 0x000054321b028816 */ /* 0x040fe40000000002 */
[----:B------:R-:W-:Y:S01]  /*30c0*/  @!P0 PRMT R6, R27, 0x5410, R3 ;  /* 0x000054101b068816 */ /* 0x000fe20000000003 */
[----:B------:R-:W-:Y:S01]  /*30d0*/  @!P0 IMAD.U32 R12, R26, 0x10000, RZ ;  /* 0x000100001a0c8824 */ /* 0x000fe200078e00ff */
[----:B------:R-:W-:Y:S01]  /*30e0*/  @!P0 SHF.R.U32.HI R40, RZ, 0x10, R47 ;  /* 0x00000010ff288819 */ /* 0x000fe2000001162f */
[----:B------:R-:W-:Y:S01]  /*30f0*/  @!P0 IMAD.U32 R7, R2, 0x10000, RZ ;  /* 0x0001000002078824 */ /* 0x000fe200078e00ff */
[----:B------:R-:W-:Y:S02]  /*3100*/  @!P0 LOP3.LUT R26, R26, 0xffff0000, RZ, 0xc0, !PT ;  /* 0xffff00001a1a8812 */ /* 0x000fe400078ec0ff */
[----:B------:R-:W-:Y:S02]  /*3110*/  @!P0 LOP3.LUT R5, R2, 0xffff0000, RZ, 0xc0, !PT ;  /* 0xffff000002058812 */ /* 0x000fe400078ec0ff */
[----:B------:R-:W-:Y:S01]  /*3120*/  @!P0 PRMT R40, R45, 0x5432, R40 ;  /* 0x000054322d288816 */ /* 0x000fe20000000028 */
[C---:B--2---:R-:W-:Y:S01]  /*3130*/  @!P0 IMAD.U32 R13, R8.reuse, 0x10000, RZ ;  /* 0x00010000080d8824 */ /* 0x044fe200078e00ff */
[----:B------:R-:W-:Y:S02]  /*3140*/  @!P0 LOP3.LUT R3, R8, 0xffff0000, RZ, 0xc0, !PT ;  /* 0xffff000008038812 */ /* 0x000fe400078ec0ff */
[C---:B------:R-:W-:Y:S02]  /*3150*/  @!P0 LOP3.LUT R4, R9.reuse, 0xffff0000, RZ, 0xc0, !PT ;  /* 0xffff000009048812 */ /* 0x040fe400078ec0ff */
[----:B------:R-:W-:Y:S01]  /*3160*/  @!P0 SHF.L.U32 R27, R9, 0x10, RZ ;  /* 0x00000010091b8819 */ /* 0x000fe200000006ff */
[C---:B------:R-:W-:Y:S02]  /*3170*/  @!P0 FMUL.FTZ R41, R3.reuse, R12 ;  /* 0x0000000c03298220 */ /* 0x040fe40000410000 */
[-C--:B------:R-:W-:Y:S02]  /*3180*/  @!P0 FMUL.FTZ R2, R3, R7.reuse ;  /* 0x0000000703028220 */ /* 0x080fe40000410000 */
[----:B------:R-:W-:Y:S02]  /*3190*/  @!P0 FMUL.FTZ R44, R4, R26 ;  /* 0x0000001a042c8220 */ /* 0x000fe40000410000 */
[----:B------:R-:W-:Y:S01]  /*31a0*/  @!P0 FFMA.FTZ R47, R13, R7, -R41 ;  /* 0x000000070d2f8223 */ /* 0x000fe20000010829 */
[----:B------:R-:W-:Y:S01]  /*31b0*/  @!P0 SHF.L.U32 R7, R6, 0x10, RZ ;  /* 0x0000001006078819 */ /* 0x000fe200000006ff */
[----:B------:R-:W-:Y:S01]  /*31c0*/  @!P0 FMUL.FTZ R3, R4, R5 ;  /* 0x0000000504038220 */ /* 0x000fe20000410000 */
        /* <DEDUP_REMOVED lines=27> */
.L_x_68:
[----:B------:R-:W-:Y:S05]  /*3380*/  BSYNC B1 ;  /* 0x0000000000017941 */ /* 0x000fea0003800000 */
.L_x_67:
[----:B--2---:R2:W4:Y:S01]  /*3390*/  SHFL.IDX PT, R43, R89, 0x1, 0x1c1f ;  /* 0x003c1f00592b7f89 */ /* 0x00452200000e0000 */
[----:B------:R-:W-:Y:S03]  /*33a0*/  BSSY B1, `(.L_x_71) ;  /* 0x0000077000017945 */ /* 0x000fe60003800000 */
[----:B------:R2:W1:Y:S01]  /*33b0*/  SHFL.IDX PT, R42, R90, 0x1, 0x1c1f ;  /* 0x003c1f005a2a7f89 */ /* 0x00046200000e0000 */
[----:B------:R-:W-:-:S05]  /*33c0*/  @P5 BRA `(.L_x_72) ;  /* 0x0000074000005947 */ /* 0x000fca0003800000 */
[----:B------:R-:W-:Y:S01]  /*33d0*/  ISETP.NE.AND P0, PT, R102, RZ, PT ;  /* 0x000000ff6600720c */ /* 0x000fe20003f05270 */
[----:B------:R-:W-:Y:S01]  /*33e0*/  @!UPT UIADD3 URZ, URZ, URZ, URZ ;  /* 0x0000003f3f3ff290 */ /* 0x000fe2000fffe03f */
[----:B------:R-:W-:Y:S11]  /*33f0*/  BSSY B0, `(.L_x_73) ;  /* 0x0000038000007945 */ /* 0x000ff60003800000 */
[----:B------:R-:W-:-:S05]  /*3400*/  @P0 BRA `(.L_x_74) ;  /* 0x0000036000000947 */ /* 0x000fca0003800000 */
[C---:B-1----:R-:W-:Y:S01]  /*3410*/  LEA R40, P0, R18.reuse, R42, 0x1 ;  /* 0x0000002a12287211 */ /* 0x042fe200078008ff */
[----:B------:R-:W1:Y:S03]  /*3420*/  LDS.128 R8, [R92+0x4800] ;  /* 0x004800005c087984 */ /* 0x000e660000000c00 */
[----:B----4-:R-:W-:Y:S02]  /*3430*/  LEA.HI.X R41, R18, R43, R19, 0x1, P0 ;  /* 0x0000002b12297211 */ /* 0x010fe400000f0c13 */
        /* <DEDUP_REMOVED lines=14> */
[C---:B-1----:R-:W-:Y:S01]  /*3520*/  @!P0 IMAD.U32 R13, R8.reuse, 0x10000, RZ ;  /* 0x00010000080d8824 */ /* 0x042fe200078e00ff */
        /* <DEDUP_REMOVED lines=22> */
[-C--:B------:R-:W-:Y:S02]  /*3690*/  @!P0 FMUL.FTZ R5, R5, R6.reuse ;  /* 0x0000000605058220 */ /* 0x080fe40000410000 */
        /* <DEDUP_REMOVED lines=13> */
.L_x_74:
[----:B------:R-:W-:Y:S05]  /*3770*/  BSYNC B0 ;  /* 0x0000000000007941 */ /* 0x000fea0003800000 */
.L_x_73:
[----:B------:R-:W-:Y:S11]  /*3780*/  ISETP.NE.AND P0, PT, R117, RZ, PT ;  /* 0x000000ff7500720c */ /* 0x000ff60003f05270 */
[----:B------:R-:W-:Y:S02]  /*3790*/  @!UPT UIADD3 URZ, URZ, URZ, URZ ;  /* 0x0000003f3f3ff290 */ /* 0x000fe4000fffe03f */
        /* <DEDUP_REMOVED lines=55> */
.L_x_72:
[----:B------:R-:W-:Y:S05]  /*3b10*/  BSYNC B1 ;  /* 0x0000000000017941 */ /* 0x000fea0003800000 */
.L_x_71:
[----:B------:R2:W4:Y:S01]  /*3b20*/  SHFL.IDX PT, R31, R89, 0x2, 0x1c1f ;  /* 0x005c1f00591f7f89 */ /* 0x00052200000e0000 */
[----:B------:R-:W-:Y:S03]  /*3b30*/  BSSY B1, `(.L_x_75) ;  /* 0x0000077000017945 */ /* 0x000fe60003800000 */
[----:B------:R2:W3:Y:S01]  /*3b40*/  SHFL.IDX PT, R30, R90, 0x2, 0x1c1f ;  /* 0x005c1f005a1e7f89 */ /* 0x0004e200000e0000 */
[----:B------:R-:W-:-:S05]  /*3b50*/  @P3 BRA `(.L_x_76) ;  /* 0x0000074000003947 */ /* 0x000fca0003800000 */
[----:B------:R-:W-:Y:S01]  /*3b60*/  ISETP.NE.AND P0, PT, R102, RZ, PT ;  /* 0x000000ff6600720c */ /* 0x000fe20003f05270 */
[----:B------:R-:W-:Y:S01]  /*3b70*/  @!UPT UIADD3 URZ, URZ, URZ, URZ ;  /* 0x0000003f3f3ff290 */ /* 0x000fe2000fffe03f */
[----:B------:R-:W-:Y:S11]  /*3b80*/  BSSY B0, `(.L_x_77) ;  /* 0x0000038000007945 */ /* 0x000ff60003800000 */
[----:B------:R-:W-:-:S05]  /*3b90*/  @P0 BRA `(.L_x_78) ;  /* 0x0000036000000947 */ /* 0x000fca0003800000 */
[C---:B-1-3--:R-:W-:Y:S01]  /*3ba0*/  LEA R26, P0, R18.reuse, R30, 0x1 ;  /* 0x0000001e121a7211 */ /* 0x04afe200078008ff */
        /* <DEDUP_REMOVED lines=53> */
.L_x_78:
[----:B------:R-:W-:Y:S05]  /*3f00*/  BSYNC B0 ;  /* 0x0000000000007941 */ /* 0x000fea0003800000 */
.L_x_77:
[----:B------:R-:W-:Y:S11]  /*3f10*/  ISETP.NE.AND P0, PT, R117, RZ, PT ;  /* 0x000000ff7500720c */ /* 0x000ff60003f05270 */
[----:B------:R-:W-:Y:S02]  /*3f20*/  @!UPT UIADD3 URZ, URZ, URZ, URZ ;  /* 0x0000003f3f3ff290 */ /* 0x000fe4000fffe03f */
        /* <DEDUP_REMOVED lines=55> */
.L_x_76:
[----:B------:R-:W-:Y:S05]  /*42a0*/  BSYNC B1 ;  /* 0x0000000000017941 */ /* 0x000fea0003800000 */
.L_x_75:
[----:B-1----:R1:W2:Y:S04]  /*42b0*/  SHFL.IDX PT, R27, R89, 0x3, 0x1c1f ;  /* 0x007c1f00591b7f89 */ /* 0x0022a800000e0000 */
[----:B------:R1:W4:Y:S01]  /*42c0*/  SHFL.IDX PT, R26, R90, 0x3, 0x1c1f ;  /* 0x007c1f005a1a7f89 */ /* 0x00032200000e0000 */
[----:B------:R-:W-:-:S05]  /*42d0*/  @P2 BRA `(.L_x_79) ;  /* 0x000030f000002947 */ /* 0x000fca0003800000 */
[----:B------:R-:W-:Y:S01]  /*42e0*/  ISETP.NE.AND P0, PT, R102, RZ, PT ;  /* 0x000000ff6600720c */ /* 0x000fe20003f05270 */
[----:B------:R-:W-:Y:S01]  /*42f0*/  @!UPT UIADD3 URZ, URZ, URZ, URZ ;  /* 0x0000003f3f3ff290 */ /* 0x000fe2000fffe03f */
[----:B------:R-:W-:Y:S11]  /*4300*/  BSSY B0, `(.L_x_80) ;  /* 0x0000038000007945 */ /* 0x000ff60003800000 */
[----:B------:R-:W-:-:S05]  /*4310*/  @P0 BRA `(.L_x_81) ;  /* 0x0000036000000947 */ /* 0x000fca0003800000 */
[C---:B----4-:R-:W-:Y:S01]  /*4320*/  LEA R22, P0, R18.reuse, R26, 0x1 ;  /* 0x0000001a12167211 */ /* 0x050fe200078008ff */
[----:B------:R-:W4:Y:S03]  /*4330*/  LDS.128 R8, [R92+0x6800] ;  /* 0x006800005c087984 */ /* 0x000f260000000c00 */
[----:B--2---:R-:W-:Y:S02]  /*4340*/  LEA.HI.X R23, R18, R27, R19, 0x1, P0 ;  /* 0x0000001b12177211 */ /* 0x004fe400000f0c13 */
        /* <DEDUP_REMOVED lines=14> */
[C---:B----4-:R-:W-:Y:S01]  /*4430*/  @!P0 IMAD.U32 R13, R8.reuse, 0x10000, RZ ;  /* 0x00010000080d8824 */ /* 0x050fe200078e00ff */
        /* <DEDUP_REMOVED lines=36> */
.L_x_81:
[----:B------:R-:W-:Y:S05]  /*4680*/  BSYNC B0 ;  /* 0x0000000000007941 */ /* 0x000fea0003800000 */
.L_x_80:
[----:B------:R-:W-:Y:S11]  /*4690*/  ISETP.NE.AND P0, PT, R117, RZ, PT ;  /* 0x000000ff7500720c */ /* 0x000ff60003f05270 */
[----:B------:R-:W-:Y:S02]  /*46a0*/  @!UPT UIADD3 URZ, URZ, URZ, URZ ;  /* 0x0000003f3f3ff290 */ /* 0x000fe4000fffe03f */
[----:B------:R-:W-:-:S05]  /*46b0*/  @P0 BRA `(.L_x_79) ;  /* 0x00002d1000000947 */ /* 0x000fca0003800000 */
[C---:B--2-4-:R-:W-:Y:S01]  /*46c0*/  LEA R22, P0, R83.reuse, R26, 0x1 ;  /* 0x0000001a53167211 */ /* 0x054fe200078008ff */
[----:B------:R-:W2:Y:S03]  /*46d0*/  LDS.128 R8, [R93+0x6800] ;  /* 0x006800005d087984 */ /* 0x000ea60000000c00 */
        /* <DEDUP_REMOVED lines=8> */
[----:B------:R-:W-:Y:S01]  /*4760*/  @!P0 SHF.R.U32.HI R4, RZ, 0x10, R59 ;  /* 0x00000010ff048819 */ /* 0x000fe2000001163b */
[----:B------:R-:W-:Y:S01]  /*4770*/  @!P0 IMAD.U32 R12, R14, 0x10000, RZ ;  /* 0x000100000e0c8824 */ /* 0x000fe200078e00ff */
[----:B------:R-:W-:Y:S01]  /*4780*/  @!P0 PRMT R6, R39, 0x5410, R3 ;  /* 0x0000541027068816 */ /* 0x000fe20000000003 */
[----:B------:R-:W-:Y:S01]  /*4790*/  @!P0 IMAD.U32 R7, R2, 0x10000, RZ ;  /* 0x0001000002078824 */ /* 0x000fe200078e00ff */
[----:B------:R-:W-:Y:S02]  /*47a0*/  @!P0 PRMT R16, R65, 0x5432, R4 ;  /* 0x0000543241108816 */ /* 0x000fe40000000004 */
[----:B------:R-:W-:Y:S02]  /*47b0*/  @!P0 LOP3.LUT R14, R14, 0xffff0000, RZ, 0xc0, !PT ;  /* 0xffff00000e0e8812 */ /* 0x000fe400078ec0ff */
[----:B------:R-:W-:Y:S01]  /*47c0*/  @!P0 LOP3.LUT R5, R2, 0xffff0000, RZ, 0xc0, !PT ;  /* 0xffff000002058812 */ /* 0x000fe200078ec0ff */
        /* <DEDUP_REMOVED lines=36> */
[----:B------:R2:W-:Y:S01]  /*4a10*/  ST.E.128 [R22.64], R8 ;  /* 0x0000000816007985 */ /* 0x0005e2000c101d16 */
[----:B------:R-:W-:-:S05]  /*4a20*/  BRA `(.L_x_79) ;  /* 0x000029a000007947 */ /* 0x000fca0003800000 */
.L_x_58:
[----:B------:R-:W-:Y:S01]  /*4a30*/  ISETP.GE.AND P0, PT, R159, UR9, PT ;  /* 0x000000099f007c0c */ /* 0x000fe2000bf06270 */
[----:B------:R-:W-:Y:S01]  /*4a40*/  CS2R R26, SRZ ;  /* 0x00000000001a7805 */ /* 0x000fe2000001ff00 */
[----:B------:R-:W-:Y:S01]  /*4a50*/  ISETP.NE.AND P6, PT, R102, RZ, PT ;  /* 0x000000ff6600720c */ /* 0x000fe20003fc5270 */
[----:B------:R-:W-:Y:S01]  /*4a60*/  CS2R R24, SRZ ;  /* 0x0000000000187805 */ /* 0x000fe2000001ff00 */
[----:B------:R-:W-:Y:S01]  /*4a70*/  ISETP.GE.OR P4, PT, R18, c[0x0][0x27c], P0 ;  /* 0x00009f0012007a0c */ /* 0x000fe20000786670 */
[----:B------:R-:W-:Y:S01]  /*4a80*/  CS2R R62, SRZ ;  /* 0x00000000003e7805 */ /* 0x000fe2000001ff00 */
[----:B------:R-:W-:Y:S01]  /*4a90*/  ISETP.NE.AND P5, PT, R148, RZ, PT ;  /* 0x000000ff9400720c */ /* 0x000fe20003fa5270 */
[----:B------:R-:W-:Y:S01]  /*4aa0*/  CS2R R60, SRZ ;  /* 0x00000000003c7805 */ /* 0x000fe2000001ff00 */
[----:B------:R-:W-:Y:S01]  /*4ab0*/  IADD3 R133, -R152, c[0x0][0x1d4], RZ ;  /* 0x0000750098857a10 */ /* 0x000fe20007ffe1ff */
[----:B------:R-:W-:Y:S01]  /*4ac0*/  CS2R R22, SRZ ;  /* 0x0000000000167805 */ /* 0x000fe2000001ff00 */
[----:B------:R-:W-:Y:S01]  /*4ad0*/  CS2R R20, SRZ ;  /* 0x0000000000147805 */ /* 0x000fe2000001ff00 */
[----:B------:R-:W-:Y:S01]  /*4ae0*/  CS2R R66, SRZ ;  /* 0x0000000000427805 */ /* 0x000fe2000001ff00 */
[----:B------:R-:W-:Y:S01]  /*4af0*/  CS2R R64, SRZ ;  /* 0x0000000000407805 */ /* 0x000fe2000001ff00 */
[----:B------:R-:W-:Y:S01]  /*4b00*/  CS2R R30, SRZ ;  /* 0x00000000001e7805 */ /* 0x000fe2000001ff00 */
[----:B------:R-:W-:Y:S01]  /*4b10*/  CS2R R28, SRZ ;  /* 0x00000000001c7805 */ /* 0x000fe2000001ff00 */
[----:B------:R-:W-:Y:S01]  /*4b20*/  CS2R R70, SRZ ;  /* 0x0000000000467805 */ /* 0x000fe2000001ff00 */
[----:B------:R-:W-:Y:S01]  /*4b30*/  CS2R R68, SRZ ;  /* 0x0000000000447805 */ /* 0x000fe2000001ff00 */
[----:B------:R-:W-:Y:S01]  /*4b40*/  @!P4 IADD3 R2, P1, P0, R106, R38, R174 ;  /* 0x000000266a02c210 */ /* 0x000fe2000783e0ae */
[----:B------:R-:W-:Y:S01]  /*4b50*/  CS2R R40, SRZ ;  /* 0x0000000000287805 */ /* 0x000fe2000001ff00 */
[----:B------:R1:W2:Y:S01]  /*4b60*/  SHFL.IDX PT, R51, R89, RZ, 0x1c1f ;  /* 0x001c1fff59337589 */ /* 0x0002a200000e0000 */
[----:B------:R-:W-:Y:S01]  /*4b70*/  BSSY B0, `(.L_x_82) ;  /* 0x00000d4000007945 */ /* 0x000fe20003800000 */
[C---:B------:R-:W-:Y:S02]  /*4b80*/  @!P4 IADD3.X R5, R113.reuse, R43, R155, P1, P0 ;  /* 0x0000002b7105c210 */ /* 0x040fe40000fe049b */
[----:B------:R-:W-:Y:S04]  /*4b90*/  @!P4 IADD3 R3, P1, P0, R104, R72, R172 ;  /* 0x000000486803c210 */ /* 0x000fe8000783e0ac */
[----:B------:R-:W-:Y:S01]  /*4ba0*/  @!P4 IADD3.X R8, R112, R44, R156, P1, P0 ;  /* 0x0000002c7008c210 */ /* 0x000fe20000fe049c */
[----:B------:R1:W3:Y:S01]  /*4bb0*/  SHFL.IDX PT, R50, R90, RZ, 0x1c1f ;  /* 0x001c1fff5a327589 */ /* 0x0002e200000e0000 */
[----:B------:R-:W-:Y:S04]  /*4bc0*/  ISETP.GE.AND P0, PT, R158, UR9, PT ;  /* 0x000000099e007c0c */ /* 0x000fe8000bf06270 */
[----:B------:R-:W-:Y:S11]  /*4bd0*/  ISETP.GE.OR P2, PT, R18, c[0x0][0x27c], P0 ;  /* 0x00009f0012007a0c */ /* 0x000ff60000746670 */
[----:B------:R-:W-:Y:S02]  /*4be0*/  @!UPT UIADD3 URZ, URZ, URZ, URZ ;  /* 0x0000003f3f3ff290 */ /* 0x000fe4000fffe03f */
[----:B------:R-:W-:Y:S04]  /*4bf0*/  @!P2 IADD3 R6, P1, P0, R106, R173, R38 ;  /* 0x000000ad6a06a210 */ /* 0x000fe8000783e026 */
[--C-:B------:R-:W-:Y:S02]  /*4c00*/  @!P2 IADD3.X R9, R113, R153, R43.reuse, P1, P0 ;  /* 0x000000997109a210 */ /* 0x100fe40000fe042b */
[----:B------:R-:W-:Y:S04]  /*4c10*/  @!P2 IADD3 R7, P1, P0, R104, R163, R72 ;  /* 0x000000a36807a210 */ /* 0x000fe8000783e048 */
[----:B------:R-:W-:Y:S02]  /*4c20*/  @!P2 IADD3.X R12, R112, R154, R44, P1, P0 ;  /* 0x0000009a700ca210 */ /* 0x000fe40000fe042c */
[----:B------:R-:W-:Y:S04]  /*4c30*/  ISETP.GE.AND P0, PT, R157, UR9, PT ;  /* 0x000000099d007c0c */ /* 0x000fe8000bf06270 */
[----:B------:R-:W-:Y:S11]  /*4c40*/  ISETP.GE.OR P1, PT, R18, c[0x0][0x27c], P0 ;  /* 0x00009f0012007a0c */ /* 0x000ff60000726670 */
[----:B------:R-:W-:Y:S02]  /*4c50*/  @!UPT UIADD3 URZ, URZ, URZ, URZ ;  /* 0x0000003f3f3ff290 */ /* 0x000fe4000fffe03f */
[----:B------:R-:W-:Y:S04]  /*4c60*/  @!P1 IADD3 R10, P3, P0, R106, R170, R38 ;  /* 0x000000aa6a0a9210 */ /* 0x000fe8000787e026 */
[----:B------:R-:W-:Y:S02]  /*4c70*/  @!P1 IADD3.X R13, R113, R120, R43, P3, P0 ;  /* 0x00000078710d9210 */ /* 0x000fe40001fe042b */
[----:B------:R-:W-:Y:S04]  /*4c80*/  @!P1 IADD3 R11, P3, P0, R104, R168, R72 ;  /* 0x000000a8680b9210 */ /* 0x000fe8000787e048 */
[----:B------:R-:W-:Y:S02]  /*4c90*/  @!P1 IADD3.X R14, R112, R121, R44, P3, P0 ;  /* 0x00000079700e9210 */ /* 0x000fe40001fe042c */
[C---:B------:R-:W-:Y:S04]  /*4ca0*/  @!P4 LEA R4, P0, R2.reuse, c[0x0][0x270], 0x1 ;  /* 0x00009c000204ca11 */ /* 0x040fe800078008ff */
[----:B------:R-:W-:Y:S02]  /*4cb0*/  @!P4 LEA.HI.X R5, R2, c[0x0][0x274], R5, 0x1, P0 ;  /* 0x00009d000205ca11 */ /* 0x000fe400000f0c05 */
[C---:B------:R-:W-:Y:S03]  /*4cc0*/  @!P4 LEA R2, P0, R3.reuse, c[0x0][0x288], 0x1 ;  /* 0x0000a2000302ca11 */ /* 0x040fe600078008ff */
[----:B------:R4:W2:Y:S01]  /*4cd0*/  @!P4 LDG.E.128 R20, [R4.64] ;  /* 0x000000160414c981 */ /* 0x0008a2000c1e1d00 */
[----:B------:R-:W-:Y:S02]  /*4ce0*/  @!P4 LEA.HI.X R3, R3, c[0x0][0x28c], R8, 0x1, P0 ;  /* 0x0000a3000303ca11 */ /* 0x000fe400000f0c08 */
[C---:B------:R-:W-:Y:S04]  /*4cf0*/  @!P2 LEA R8, P0, R6.reuse, c[0x0][0x270], 0x1 ;  /* 0x00009c000608aa11 */ /* 0x040fe800078008ff */
[----:B------:R-:W-:Y:S01]  /*4d00*/  @!P2 LEA.HI.X R9, R6, c[0x0][0x274], R9, 0x1, P0 ;  /* 0x00009d000609aa11 */ /* 0x000fe200000f0c09 */
[----:B------:R1:W3:Y:S01]  /*4d10*/  @!P4 LDG.E.128 R60, [R2.64] ;  /* 0x00000016023cc981 */ /* 0x0002e2000c1e1d00 */
[C---:B------:R-:W-:Y:S04]  /*4d20*/  @!P2 LEA R6, P0, R7.reuse, c[0x0][0x288], 0x1 ;  /* 0x0000a2000706aa11 */ /* 0x040fe800078008ff */
[----:B------:R-:W-:Y:S02]  /*4d30*/  @!P2 LEA.HI.X R7, R7, c[0x0][0x28c], R12, 0x1, P0 ;  /* 0x0000a3000707aa11 */ /* 0x000fe400000f0c0c */
[C---:B------:R-:W-:Y:S01]  /*4d40*/  @!P1 LEA R12, P0, R10.reuse, c[0x0][0x270], 0x1 ;  /* 0x00009c000a0c9a11 */ /* 0x040fe200078008ff */
[----:B------:R1:W3:Y:S03]  /*4d50*/  @!P2 LDG.E.128 R24, [R8.64] ;  /* 0x000000160818a981 */ /* 0x0002e6000c1e1d00 */
[----:B------:R-:W-:Y:S02]  /*4d60*/  @!P1 LEA.HI.X R13, R10, c[0x0][0x274], R13, 0x1, P0 ;  /* 0x00009d000a0d9a11 */ /* 0x000fe400000f0c0d */
[C---:B------:R-:W-:Y:S03]  /*4d70*/  @!P1 LEA R10, P0, R11.reuse, c[0x0][0x288], 0x1 ;  /* 0x0000a2000b0a9a11 */ /* 0x040fe600078008ff */
[----:B------:R1:W3:Y:S01]  /*4d80*/  @!P2 LDG.E.128 R64, [R6.64] ;  /* 0x000000160640a981 */ /* 0x0002e2000c1e1d00 */
[----:B------:R-:W-:Y:S01]  /*4d90*/  @!P1 LEA.HI.X R11, R11, c[0x0][0x28c], R14, 0x1, P0 ;  /* 0x0000a3000b0b9a11 */ /* 0x000fe200000f0c0e */
[----:B----4-:R-:W-:Y:S01]  /*4da0*/  CS2R R4, SRZ ;  /* 0x0000000000047805 */ /* 0x010fe2000001ff00 */
[----:B------:R-:W-:Y:S04]  /*4db0*/  ISETP.GE.AND P0, PT, R35, UR9, PT ;  /* 0x0000000923007c0c */ /* 0x000fe8000bf06270 */
[----:B------:R-:W-:Y:S01]  /*4dc0*/  ISETP.GE.OR P0, PT, R18, c[0x0][0x27c], P0 ;  /* 0x00009f0012007a0c */ /* 0x000fe20000706670 */
[----:B------:R-:W4:Y:S08]  /*4dd0*/  @!P1 LDG.E.128 R28, [R12.64] ;  /* 0x000000160c1c9981 */ /* 0x000f30000c1e1d00 */
[----:B------:R-:W4:Y:S04]  /*4de0*/  @!P1 LDG.E.128 R68, [R10.64] ;  /* 0x000000160a449981 */ /* 0x000f28000c1e1d00 */
[----:B------:R-:W-:Y:S05]  /*4df0*/  @!P0 IADD3 R38, P1, R106, R38, RZ ;  /* 0x000000266a268210 */ /* 0x000fea0007f3e0ff */
[----:B------:R-:W-:Y:S01]  /*4e00*/  @!P0 IMAD.X R43, R113, 0x1, R43, P1 ;  /* 0x00000001712b8824 */ /* 0x000fe200008e062b */
[C---:B-1----:R-:W-:Y:S01]  /*4e10*/  @!P0 LEA R8, P1, R38.reuse, c[0x0][0x270], 0x1 ;  /* 0x00009c0026088a11 */ /* 0x042fe200078208ff */
[----:B------:R-:W-:Y:S03]  /*4e20*/  CS2R R6, SRZ ;  /* 0x0000000000067805 */ /* 0x000fe6000001ff00 */
[----:B------:R-:W-:Y:S02]  /*4e30*/  @!P0 LEA.HI.X R9, R38, c[0x0][0x274], R43, 0x1, P1 ;  /* 0x00009d0026098a11 */ /* 0x000fe400008f0c2b */
[----:B------:R-:W-:Y:S01]  /*4e40*/  @!P0 IADD3 R72, P1, R104, R72, RZ ;  /* 0x0000004868488210 */ /* 0x000fe20007f3e0ff */
[----:B------:R-:W-:Y:S02]  /*4e50*/  CS2R R42, SRZ ;  /* 0x00000000002a7805 */ /* 0x000fe4000001ff00 */
[----:B------:R2:W5:Y:S02]  /*4e60*/  @!P0 LDG.E.128 R4, [R8.64] ;  /* 0x0000001608048981 */ /* 0x000564000c1e1d00 */
[----:B------:R-:W-:Y:S01]  /*4e70*/  @!P0 IMAD.X R3, R112, 0x1, R44, P1 ;  /* 0x0000000170038824 */ /* 0x000fe200008e062c */
[C---:B------:R-:W-:Y:S04]  /*4e80*/  @!P0 LEA R2, P1, R72.reuse, c[0x0][0x288], 0x1 ;  /* 0x0000a20048028a11 */ /* 0x040fe800078208ff */
[----:B------:R-:W-:Y:S02]  /*4e90*/  @!P0 LEA.HI.X R3, R72, c[0x0][0x28c], R3, 0x1, P1 ;  /* 0x0000a30048038a11 */ /* 0x000fe400008f0c03 */
[----:B------:R-:W-:Y:S03]  /*4ea0*/  ISETP.GE.AND P1, PT, R18, c[0x0][0x27c], PT ;  /* 0x00009f0012007a0c */ /* 0x000fe60003f26270 */
[----:B------:R1:W5:Y:S01]  /*4eb0*/  @!P0 LDG.E.128 R40, [R2.64] ;  /* 0x0000001602288981 */ /* 0x000362000c1e1d00 */
[----:B------:R-:W-:Y:S01]  /*4ec0*/  ISETP.GE.OR P0, PT, R35, UR9, P6 ;  /* 0x0000000923007c0c */ /* 0x000fe2000b706670 */
[----:B--2---:R-:W-:Y:S02]  /*4ed0*/  IMAD.MOV.U32 R9, RZ, RZ, R22 ;  /* 0x000000ffff097224 */ /* 0x004fe400078e0016 */
[----:B------:R-:W-:Y:S02]  /*4ee0*/  IMAD.MOV.U32 R8, RZ, RZ, R23 ;  /* 0x000000ffff087224 */ /* 0x000fe400078e0017 */
[----:B-1----:R-:W-:Y:S02]  /*4ef0*/  IMAD.MOV.U32 R3, RZ, RZ, R20 ;  /* 0x000000ffff037224 */ /* 0x002fe400078e0014 */
[----:B------:R-:W-:Y:S01]  /*4f00*/  IMAD.MOV.U32 R2, RZ, RZ, R21 ;  /* 0x000000ffff027224 */ /* 0x000fe200078e0015 */
[----:B------:R-:W-:Y:S01]  /*4f10*/  PRMT R17, R8, 0x5410, R9 ;  /* 0x0000541008117816 */ /* 0x000fe20000000009 */
[----:B---3--:R-:W-:Y:S02]  /*4f20*/  IMAD.MOV.U32 R9, RZ, RZ, R62 ;  /* 0x000000ffff097224 */ /* 0x008fe400078e003e */
[----:B------:R-:W-:Y:S01]  /*4f30*/  IMAD.MOV.U32 R8, RZ, RZ, R63 ;  /* 0x000000ffff087224 */ /* 0x000fe200078e003f */
[----:B------:R-:W-:Y:S01]  /*4f40*/  PRMT R16, R2, 0x5410, R3 ;  /* 0x0000541002107816 */ /* 0x000fe20000000003 */
[----:B------:R-:W-:Y:S02]  /*4f50*/  IMAD.MOV.U32 R3, RZ, RZ, R60 ;  /* 0x000000ffff037224 */ /* 0x000fe400078e003c */
        /* <DEDUP_REMOVED lines=14> */
[----:B----4-:R-:W-:Y:S02]  /*5040*/  IMAD.MOV.U32 R9, RZ, RZ, R30 ;  /* 0x000000ffff097224 */ /* 0x010fe400078e001e */
        /* <DEDUP_REMOVED lines=10> */
[----:B------:R-:W-:Y:S04]  /*50f0*/  PRMT R75, R9, 0x5410, R8 ;  /* 0x00005410094b7816 */ /* 0x000fe80000000008 */
[----:B------:R-:W-:Y:S01]  /*5100*/  PRMT R74, R2, 0x5410, R3 ;  /* 0x00005410024a7816 */ /* 0x000fe20000000003 */
[----:B------:R-:W-:-:S05]  /*5110*/  @P0 BRA `(.L_x_83) ;  /* 0x0000079000000947 */ /* 0x000fca0003800000 */
[----:B------:R-:W-:Y:S01]  /*5120*/  SEL R2, R152, R133, !P5 ;  /* 0x0000008598027207 */ /* 0x000fe20006800000 */
[----:B------:R-:W1:Y:S01]  /*5130*/  LDS.128 R56, [R140+0x3900] ;  /* 0x003900008c387984 */ /* 0x000e620000000c00 */
[----:B-----5:R-:W-:Y:S01]  /*5140*/  MOV R11, R40 ;  /* 0x00000028000b7202 */ /* 0x020fe20000000f00 */
[----:B------:R-:W-:Y:S01]  /*5150*/  IMAD.MOV.U32 R10, RZ, RZ, R7 ;  /* 0x000000ffff0a7224 */ /* 0x000fe200078e0007 */
[----:B------:R-:W-:Y:S01]  /*5160*/  SHF.R.S32.HI R47, RZ, 0x1f, R2 ;  /* 0x0000001fff2f7819 */ /* 0x000fe20000011402 */
[--C-:B------:R-:W-:Y:S01]  /*5170*/  IMAD.MOV.U32 R45, RZ, RZ, R41.reuse ;  /* 0x000000ffff2d7224 */ /* 0x100fe200078e0029 */
[----:B------:R-:W-:Y:S01]  /*5180*/  @!P1 SHF.R.U64 R40, R40, 0x10, R41 ;  /* 0x0000001028289819 */ /* 0x000fe20000001229 */
[----:B------:R-:W-:Y:S01]  /*5190*/  IMAD.MOV.U32 R46, RZ, RZ, R43 ;  /* 0x000000ffff2e7224 */ /* 0x000fe200078e002b */
[----:B------:R-:W-:Y:S02]  /*51a0*/  LEA.HI R47, R47, R2, RZ, 0x4 ;  /* 0x000000022f2f7211 */ /* 0x000fe400078f20ff */
[----:B------:R-:W-:Y:S02]  /*51b0*/  @!P1 SHF.R.U64 R8, R4, 0x10, R5 ;  /* 0x0000001004089819 */ /* 0x000fe40000001205 */
[----:B------:R-:W-:Y:S02]  /*51c0*/  LEA.HI.SX32 R47, R47, R116, 0x1c ;  /* 0x000000742f2f7211 */ /* 0x000fe400078fe2ff */
[C---:B------:R-:W-:Y:S02]  /*51d0*/  LEA R78, P0, R98.reuse, R50, 0x1 ;  /* 0x00000032624e7211 */ /* 0x040fe400078008ff */
[----:B------:R-:W-:Y:S01]  /*51e0*/  @!P1 SHF.R.U32.HI R3, RZ, 0x10, R7 ;  /* 0x00000010ff039819 */ /* 0x000fe20000011607 */
[----:B------:R-:W-:Y:S01]  /*51f0*/  IMAD.SHL.U32 R47, R47, 0x8, RZ ;  /* 0x000000082f2f7824 */ /* 0x000fe200078e00ff */
[----:B------:R-:W-:Y:S02]  /*5200*/  LEA.HI.X R79, R98, R51, R103, 0x1, P0 ;  /* 0x00000033624f7211 */ /* 0x000fe400000f0c67 */
[----:B------:R-:W-:Y:S02]  /*5210*/  MOV R9, R5 ;  /* 0x0000000500097202 */ /* 0x000fe40000000f00 */
[----:B------:R-:W-:Y:S02]  /*5220*/  LOP3.LUT R2, R134, 0x38, R47, 0xf8, !PT ;  /* 0x0000003886027812 */ /* 0x000fe400078ef82f */
[----:B------:R-:W-:Y:S02]  /*5230*/  ISETP.GE.AND P0, PT, R47, c[0x0][0x1d4], PT ;  /* 0x000075002f007a0c */ /* 0x000fe40003f06270 */
[----:B------:R-:W-:Y:S02]  /*5240*/  LOP3.LUT R2, R2, R135, RZ, 0x3c, !PT ;  /* 0x0000008702027212 */ /* 0x000fe400078e3cff */
[----:B------:R-:W-:Y:S02]  /*5250*/  @!P1 PRMT R40, R11, 0x5410, R40 ;  /* 0x000054100b289816 */ /* 0x000fe40000000028 */
[----:B------:R-:W-:Y:S01]  /*5260*/  @!P1 PRMT R11, R10, 0x5410, R3 ;  /* 0x000054100a0b9816 */ /* 0x000fe20000000003 */
[----:B------:R-:W-:Y:S01]  /*5270*/  IMAD.IADD R2, R2, 0x1, R136 ;  /* 0x0000000102027824 */ /* 0x000fe200078e0288 */
[----:B------:R-:W-:Y:S01]  /*5280*/  @!P1 SHF.R.U32.HI R44, RZ, 0x10, R41 ;  /* 0x00000010ff2c9819 */ /* 0x000fe20000011629 */
[----:B------:R-:W-:Y:S01]  /*5290*/  IMAD.MOV.U32 R41, RZ, RZ, R42 ;  /* 0x000000ffff297224 */ /* 0x000fe200078e002a */
[----:B------:R-:W-:Y:S01]  /*52a0*/  @!P1 SHF.R.U64 R42, R42, 0x10, R43 ;  /* 0x000000102a2a9819 */ /* 0x000fe2000000122b */
[----:B------:R-:W-:Y:S01]  /*52b0*/  IMAD.SHL.U32 R2, R2, 0x2, RZ ;  /* 0x0000000202027824 */ /* 0x000fe200078e00ff */
[----:B------:R-:W-:Y:S01]  /*52c0*/  @!P1 PRMT R44, R45, 0x5410, R44 ;  /* 0x000054102d2c9816 */ /* 0x000fe2000000002c */
[----:B------:R-:W-:Y:S01]  /*52d0*/  @!P0 IMAD.WIDE R86, R47, 0x2, R50 ;  /* 0x000000022f568825 */ /* 0x000fe200078e0232 */
[----:B------:R-:W-:Y:S02]  /*52e0*/  @!P1 PRMT R48, R41, 0x5410, R42 ;  /* 0x0000541029309816 */ /* 0x000fe4000000002a */
[----:B------:R2:W3:Y:S01]  /*52f0*/  LDS.128 R12, [R2+0x3900] ;  /* 0x00390000020c7984 */ /* 0x0004e20000000c00 */
[C---:B-1----:R-:W-:Y:S01]  /*5300*/  @!P1 IMAD.U32 R10, R56.reuse, 0x10000, RZ ;  /* 0x00010000380a9824 */ /* 0x042fe200078e00ff */
[----:B------:R-:W-:Y:S01]  /*5310*/  @!P1 LOP3.LUT R41, R56, 0xffff0000, RZ, 0xc0, !PT ;  /* 0xffff000038299812 */ /* 0x000fe200078ec0ff */
[C---:B------:R-:W-:Y:S01]  /*5320*/  @!P1 IMAD.U32 R47, R58.reuse, 0x10000, RZ ;  /* 0x000100003a2f9824 */ /* 0x040fe200078e00ff */
[----:B------:R-:W-:Y:S01]  /*5330*/  @!P1 LOP3.LUT R45, R57, 0xffff0000, RZ, 0xc0, !PT ;  /* 0xffff0000392d9812 */ /* 0x000fe200078ec0ff */
[C---:B------:R-:W-:Y:S01]  /*5340*/  @!P1 IMAD.U32 R51, R59.reuse, 0x10000, RZ ;  /* 0x000100003b339824 */ /* 0x040fe200078e00ff */
[----:B------:R-:W-:Y:S02]  /*5350*/  @!P1 LOP3.LUT R49, R58, 0xffff0000, RZ, 0xc0, !PT ;  /* 0xffff00003a319812 */ /* 0x000fe400078ec0ff */
[----:B------:R-:W-:Y:S02]  /*5360*/  @!P1 LOP3.LUT R53, R59, 0xffff0000, RZ, 0xc0, !PT ;  /* 0xffff00003b359812 */ /* 0x000fe400078ec0ff */
[----:B------:R-:W-:Y:S04]  /*5370*/  @!P1 SHF.R.U32.HI R43, RZ, 0x10, R43 ;  /* 0x00000010ff2b9819 */ /* 0x000fe8000001162b */
[----:B------:R-:W-:Y:S01]  /*5380*/  @!P1 PRMT R52, R46, 0x5410, R43 ;  /* 0x000054102e349816 */ /* 0x000fe2000000002b */
[C---:B------:R-:W-:Y:S01]  /*5390*/  @!P1 IMAD.U32 R46, R48.reuse, 0x10000, RZ ;  /* 0x00010000302e9824 */ /* 0x040fe200078e00ff */
[----:B------:R-:W-:Y:S01]  /*53a0*/  @!P1 LOP3.LUT R48, R48, 0xffff0000, RZ, 0xc0, !PT ;  /* 0xffff000030309812 */ /* 0x000fe200078ec0ff */
[----:B--2---:R-:W-:Y:S01]  /*53b0*/  IMAD.MOV.U32 R2, RZ, RZ, R4 ;  /* 0x000000ffff027224 */ /* 0x004fe200078e0004 */
[----:B------:R-:W-:Y:S02]  /*53c0*/  @!P1 SHF.R.U32.HI R4, RZ, 0x10, R5 ;  /* 0x00000010ff049819 */ /* 0x000fe40000011605 */
[----:B------:R-:W-:Y:S02]  /*53d0*/  MOV R5, R6 ;  /* 0x0000000600057202 */ /* 0x000fe40000000f00 */
[----:B------:R-:W-:Y:S02]  /*53e0*/  @!P1 SHF.R.U64 R6, R6, 0x10, R7 ;  /* 0x0000001006069819 */ /* 0x000fe40000001207 */
[----:B------:R-:W-:Y:S02]  /*53f0*/  @!P1 PRMT R2, R2, 0x5410, R8 ;  /* 0x0000541002029816 */ /* 0x000fe40000000008 */
[----:B------:R-:W-:Y:S02]  /*5400*/  @!P1 PRMT R7, R9, 0x5410, R4 ;  /* 0x0000541009079816 */ /* 0x000fe40000000004 */
[----:B------:R-:W-:Y:S01]  /*5410*/  @!P1 PRMT R9, R5, 0x5410, R6 ;  /* 0x0000541005099816 */ /* 0x000fe20000000006 */
[C---:B------:R-:W-:Y:S01]  /*5420*/  @!P1 IMAD.U32 R5, R2.reuse, 0x10000, RZ ;  /* 0x0001000002059824 */ /* 0x040fe200078e00ff */
[----:B------:R-:W-:Y:S02]  /*5430*/  @!P1 LOP3.LUT R4, R2, 0xffff0000, RZ, 0xc0, !PT ;  /* 0xffff000002049812 */ /* 0x000fe400078ec0ff */
[----:B------:R-:W-:Y:S01]  /*5440*/  @!P1 SHF.L.U32 R8, R40, 0x10, RZ ;  /* 0x0000001028089819 */ /* 0x000fe200000006ff */
[C---:B---3--:R-:W-:Y:S01]  /*5450*/  @!P1 IMAD.U32 R3, R12.reuse, 0x10000, RZ ;  /* 0x000100000c039824 */ /* 0x048fe200078e00ff */
[----:B------:R-:W-:Y:S02]  /*5460*/  @!P1 LOP3.LUT R6, R12, 0xffff0000, RZ, 0xc0, !PT ;  /* 0xffff00000c069812 */ /* 0x000fe400078ec0ff */
[----:B------:R-:W-:Y:S01]  /*5470*/  @!P1 LOP3.LUT R40, R40, 0xffff0000, RZ, 0xc0, !PT ;  /* 0xffff000028289812 */ /* 0x000fe200078ec0ff */
[C---:B------:R-:W-:Y:S02]  /*5480*/  @!P1 FMUL.FTZ R42, R3.reuse, R8 ;  /* 0x00000008032a9220 */ /* 0x040fe40000410000 */
[-C--:B------:R-:W-:Y:S02]  /*5490*/  @!P1 FMUL.FTZ R2, R3, R5.reuse ;  /* 0x0000000503029220 */ /* 0x080fe40000410000 */
[----:B------:R-:W-:Y:S02]  /*54a0*/  @!P1 FMUL.FTZ R43, R6, R40 ;  /* 0x00000028062b9220 */ /* 0x000fe40000410000 */
[----:B------:R-:W-:Y:S01]  /*54b0*/  @!P1 FFMA.FTZ R88, R10, R5, -R42 ;  /* 0x000000050a589223 */ /* 0x000fe2000001082a */
[----:B------:R-:W-:Y:S01]  /*54c0*/  @!P1 SHF.L.U32 R5, R7, 0x10, RZ ;  /* 0x0000001007059819 */ /* 0x000fe200000006ff */
[-C--:B------:R-:W-:Y:S01]  /*54d0*/  @!P1 FMUL.FTZ R3, R6, R4.reuse ;  /* 0x0000000406039220 */ /* 0x080fe20000410000 */
[----:B------:R-:W-:Y:S01]  /*54e0*/  @!P1 LOP3.LUT R6, R13, 0xffff0000, RZ, 0xc0, !PT ;  /* 0xffff00000d069812 */ /* 0x000fe200078ec0ff */
[----:B------:R-:W-:Y:S01]  /*54f0*/  @!P1 FFMA.FTZ R85, R41, R4, -R43 ;  /* 0x0000000429559223 */ /* 0x000fe2000001082b */
[----:B------:R-:W-:Y:S01]  /*5500*/  @!P1 SHF.L.U32 R43, R57, 0x10, RZ ;  /* 0x00000010392b9819 */ /* 0x000fe200000006ff */
[C---:B------:R-:W-:Y:S01]  /*5510*/  @!P1 IMAD.U32 R42, R44.reuse, 0x10000, RZ ;  /* 0x000100002c2a9824 */ /* 0x040fe200078e00ff */
[----:B------:R-:W-:Y:S01]  /*5520*/  @!P1 LOP3.LUT R44, R44, 0xffff0000, RZ, 0xc0, !PT ;  /* 0xffff00002c2c9812 */ /* 0x000fe200078ec0ff */
[----:B------:R-:W-:Y:S01]  /*5530*/  @!P1 IMAD.U32 R4, R13, 0x10000, RZ ;  /* 0x000100000d049824 */ /* 0x000fe200078e00ff */
[----:B------:R-:W-:Y:S01]  /*5540*/  @!P1 LOP3.LUT R7, R7, 0xffff0000, RZ, 0xc0, !PT ;  /* 0xffff000007079812 */ /* 0x000fe200078ec0ff */
[----:B------:R-:W-:Y:S02]  /*5550*/  @!P1 FFMA.FTZ R2, R8, R10, R2 ;  /* 0x0000000a08029223 */ /* 0x000fe40000010002 */
[----:B------:R-:W-:Y:S02]  /*5560*/  @!P1 FMUL.FTZ R8, R4, R42 ;  /* 0x0000002a04089220 */ /* 0x000fe40000410000 */
[----:B------:R-:W-:Y:S02]  /*5570*/  @!P1 FMUL.FTZ R10, R6, R44 ;  /* 0x0000002c060a9220 */ /* 0x000fe40000410000 */
[-C--:B------:R-:W-:Y:S02]  /*5580*/  @!P1 FMUL.FTZ R4, R4, R5.reuse ;  /* 0x0000000504049220 */ /* 0x080fe40000410000 */
[----:B------:R-:W-:Y:S01]  /*5590*/  @!P1 FFMA.FTZ R84, R43, R5, -R8 ;  /* 0x000000052b549223 */ /* 0x000fe20000010808 */
[----:B------:R-:W-:Y:S01]  /*55a0*/  @!P1 LOP3.LUT R8, R14, 0xffff0000, RZ, 0xc0, !PT ;  /* 0xffff00000e089812 */ /* 0x000fe200078ec0ff */
[-C--:B------:R-:W-:Y:S01]  /*55b0*/  @!P1 FMUL.FTZ R5, R6, R7.reuse ;  /* 0x0000000706059220 */ /* 0x080fe20000410000 */
[----:B------:R-:W-:Y:S01]  /*55c0*/  @!P1 SHF.L.U32 R6, R14, 0x10, RZ ;  /* 0x000000100e069819 */ /* 0x000fe200000006ff */
[----:B------:R-:W-:Y:S02]  /*55d0*/  @!P1 FFMA.FTZ R82, R45, R7, -R10 ;  /* 0x000000072d529223 */ /* 0x000fe4000001080a */
[C---:B------:R-:W-:Y:S01]  /*55e0*/  @!P1 IMAD.U32 R7, R9.reuse, 0x10000, RZ ;  /* 0x0001000009079824 */ /* 0x040fe200078e00ff */
[----:B------:R-:W-:Y:S01]  /*55f0*/  @!P1 LOP3.LUT R9, R9, 0xffff0000, RZ, 0xc0, !PT ;  /* 0xffff000009099812 */ /* 0x000fe200078ec0ff */
[----:B------:R-:W-:Y:S02]  /*5600*/  @!P1 FMUL.FTZ R10, R6, R46 ;  /* 0x0000002e060a9220 */ /* 0x000fe40000410000 */
[----:B------:R-:W-:Y:S02]  /*5610*/  @!P1 FMUL.FTZ R50, R8, R48 ;  /* 0x0000003008329220 */ /* 0x000fe40000410000 */
[----:B------:R-:W-:Y:S01]  /*5620*/  @!P1 FFMA.FTZ R81, R47, R7, -R10 ;  /* 0x000000072f519223 */ /* 0x000fe2000001080a */
[----:B------:R-:W-:Y:S01]  /*5630*/  @!P1 LOP3.LUT R10, R15, 0xffff0000, RZ, 0xc0, !PT ;  /* 0xffff00000f0a9812 */ /* 0x000fe200078ec0ff */
[----:B------:R-:W-:Y:S01]  /*5640*/  @!P1 FFMA.FTZ R80, R49, R9, -R50 ;  /* 0x0000000931509223 */ /* 0x000fe20000010832 */
[----:B------:R-:W-:Y:S01]  /*5650*/  @!P1 SHF.L.U32 R50, R52, 0x10, RZ ;  /* 0x0000001034329819 */ /* 0x000fe200000006ff */
[----:B------:R-:W-:Y:S01]  /*5660*/  @!P1 FMUL.FTZ R6, R6, R7 ;  /* 0x0000000706069220 */ /* 0x000fe20000410000 */
[----:B------:R-:W-:Y:S01]  /*5670*/  @!P1 LOP3.LUT R52, R52, 0xffff0000, RZ, 0xc0, !PT ;  /* 0xffff000034349812 */ /* 0x000fe200078ec0ff */
[----:B------:R-:W-:Y:S02]  /*5680*/  @!P1 FMUL.FTZ R7, R8, R9 ;  /* 0x0000000908079220 */ /* 0x000fe40000410000 */
[----:B------:R-:W-:Y:S02]  /*5690*/  @!P1 IMAD.U32 R8, R15, 0x10000, RZ ;  /* 0x000100000f089824 */ /* 0x000fe400078e00ff */
[C---:B------:R-:W-:Y:S01]  /*56a0*/  @!P1 IMAD.U32 R9, R11.reuse, 0x10000, RZ ;  /* 0x000100000b099824 */ /* 0x040fe200078e00ff */
[----:B------:R-:W-:Y:S01]  /*56b0*/  @!P1 LOP3.LUT R11, R11, 0xffff0000, RZ, 0xc0, !PT ;  /* 0xffff00000b0b9812 */ /* 0x000fe200078ec0ff */
[----:B------:R-:W-:Y:S01]  /*56c0*/  @!P1 FFMA.FTZ R3, R40, R41, R3 ;  /* 0x0000002928039223 */ /* 0x000fe20000010003 */
[----:B------:R-:W-:Y:S01]  /*56d0*/  @!P1 F2FP.BF16.PACK_AB R40, R80, R81 ;  /* 0x000000515028923e */ /* 0x000fe200000010ff */
[----:B------:R-:W-:Y:S02]  /*56e0*/  @!P1 FMUL.FTZ R76, R8, R50 ;  /* 0x00000032084c9220 */ /* 0x000fe40000410000 */
[----:B------:R-:W-:Y:S01]  /*56f0*/  @!P1 FMUL.FTZ R77, R10, R52 ;  /* 0x000000340a4d9220 */ /* 0x000fe20000410000 */
[----:B------:R-:W-:Y:S01]  /*5700*/  @!P1 F2FP.BF16.PACK_AB R2, R3, R2 ;  /* 0x000000020302923e */ /* 0x000fe200000010ff */
[----:B------:R-:W-:Y:S02]  /*5710*/  @!P1 FFMA.FTZ R4, R42, R43, R4 ;  /* 0x0000002b2a049223 */ /* 0x000fe40000010004 */
[----:B------:R-:W-:Y:S02]  /*5720*/  @!P1 FFMA.FTZ R5, R44, R45, R5 ;  /* 0x0000002d2c059223 */ /* 0x000fe40000010005 */
[----:B------:R-:W-:Y:S02]  /*5730*/  @!P1 FFMA.FTZ R76, R51, R9, -R76 ;  /* 0x00000009334c9223 */ /* 0x000fe4000001084c */
[----:B------:R-:W-:Y:S01]  /*5740*/  @!P1 FFMA.FTZ R77, R53, R11, -R77 ;  /* 0x0000000b354d9223 */ /* 0x000fe2000001084d */
[----:B------:R-:W-:Y:S01]  /*5750*/  @!P1 F2FP.BF16.PACK_AB R4, R5, R4 ;  /* 0x000000040504923e */ /* 0x000fe200000010ff */
[----:B------:R-:W-:Y:S02]  /*5760*/  @!P1 FMUL.FTZ R8, R8, R9 ;  /* 0x0000000908089220 */ /* 0x000fe40000410000 */
[----:B------:R-:W-:Y:S01]  /*5770*/  @!P1 FFMA.FTZ R6, R46, R47, R6 ;  /* 0x0000002f2e069223 */ /* 0x000fe20000010006 */
[----:B------:R-:W-:Y:S01]  /*5780*/  @!P1 F2FP.BF16.PACK_AB R41, R77, R76 ;  /* 0x0000004c4d29923e */ /* 0x000fe200000010ff */
[----:B------:R-:W-:Y:S01]  /*5790*/  @!P1 FMUL.FTZ R9, R10, R11 ;  /* 0x0000000b0a099220 */ /* 0x000fe20000410000 */
[----:B------:R-:W-:Y:S01]  /*57a0*/  @!P1 F2FP.BF16.PACK_AB R11, R82, R84 ;  /* 0x00000054520b923e */ /* 0x000fe200000010ff */
[----:B------:R-:W-:Y:S01]  /*57b0*/  @!P1 FFMA.FTZ R7, R48, R49, R7 ;  /* 0x0000003130079223 */ /* 0x000fe20000010007 */
[----:B------:R-:W-:Y:S01]  /*57c0*/  @!P1 F2FP.BF16.PACK_AB R10, R85, R88 ;  /* 0x00000058550a923e */ /* 0x000fe200000010ff */
[----:B------:R-:W-:Y:S01]  /*57d0*/  @!P1 FFMA.FTZ R8, R50, R51, R8 ;  /* 0x0000003332089223 */ /* 0x000fe20000010008 */
[----:B------:R-:W-:Y:S01]  /*57e0*/  @!P1 MOV R59, R41 ;  /* 0x00000029003b9202 */ /* 0x000fe20000000f00 */
[----:B------:R-:W-:Y:S01]  /*57f0*/  @!P1 FFMA.FTZ R9, R52, R53, R9 ;  /* 0x0000003534099223 */ /* 0x000fe20000010009 */
[----:B------:R-:W-:Y:S01]  /*5800*/  @!P1 MOV R56, R10 ;  /* 0x0000000a00389202 */ /* 0x000fe20000000f00 */
[----:B------:R-:W-:Y:S01]  /*5810*/  @!P1 IMAD.MOV.U32 R57, RZ, RZ, R11 ;  /* 0x000000ffff399224 */ /* 0x000fe200078e000b */
[----:B------:R-:W-:Y:S01]  /*5820*/  @!P1 F2FP.BF16.PACK_AB R6, R7, R6 ;  /* 0x000000060706923e */ /* 0x000fe200000010ff */
[----:B------:R-:W-:Y:S01]  /*5830*/  @!P1 IMAD.MOV.U32 R58, RZ, RZ, R40 ;  /* 0x000000ffff3a9224 */ /* 0x000fe200078e0028 */
[----:B------:R-:W-:Y:S01]  /*5840*/  @!P1 F2FP.BF16.PACK_AB R8, R9, R8 ;  /* 0x000000080908923e */ /* 0x000fe200000010ff */
[----:B------:R-:W-:Y:S01]  /*5850*/  @!P1 IMAD.MOV.U32 R12, RZ, RZ, R2 ;  /* 0x000000ffff0c9224 */ /* 0x000fe200078e0002 */
[----:B------:R-:W-:Y:S01]  /*5860*/  @!P1 MOV R14, R6 ;  /* 0x00000006000e9202 */ /* 0x000fe20000000f00 */
[----:B------:R-:W-:Y:S01]  /*5870*/  @!P1 IMAD.MOV.U32 R13, RZ, RZ, R4 ;  /* 0x000000ffff0d9224 */ /* 0x000fe200078e0004 */
[----:B------:R1:W-:Y:S01]  /*5880*/  ST.E.128 [R78.64], R56 ;  /* 0x000000384e007985 */ /* 0x0003e2000c101d16 */
[----:B------:R-:W-:Y:S07]  /*5890*/  @!P1 IMAD.MOV.U32 R15, RZ, RZ, R8 ;  /* 0x000000ffff0f9224 */ /* 0x000fee00078e0008 */
[----:B------:R1:W-:Y:S02]  /*58a0*/  @!P0 ST.E.128 [R86.64], R12 ;  /* 0x0000000c56008985 */ /* 0x0003e4000c101d16 */
.L_x_83:
[----:B------:R-:W-:Y:S05]  /*58b0*/  BSYNC B0 ;  /* 0x0000000000007941 */ /* 0x000fea0003800000 */
.L_x_82:
[----:B------:R2:W3:Y:S01]  /*58c0*/  SHFL.IDX PT, R45, R89, 0x1, 0x1c1f ;  /* 0x003c1f00592d7f89 */ /* 0x0004e200000e0000 */
[----:B------:R-:W-:Y:S01]  /*58d0*/  ISETP.GE.OR P0, PT, R159, UR9, P6 ;  /* 0x000000099f007c0c */ /* 0x000fe2000b706670 */
[----:B------:R-:W-:Y:S02]  /*58e0*/  BSSY B0, `(.L_x_84) ;  /* 0x0000074000007945 */ /* 0x000fe40003800000 */
[----:B------:R2:W4:Y:S10]  /*58f0*/  SHFL.IDX PT, R44, R90, 0x1, 0x1c1f ;  /* 0x003c1f005a2c7f89 */ /* 0x00053400000e0000 */
[----:B------:R-:W-:-:S05]  /*5900*/  @P0 BRA `(.L_x_85) ;  /* 0x0000071000000947 */ /* 0x000fca0003800000 */
[----:B------:R-:W-:Y:S01]  /*5910*/  SEL R2, R152, R133, !P5 ;  /* 0x0000008598027207 */ /* 0x000fe20006800000 */
[----:B------:R-:W1:Y:S01]  /*5920*/  LDS.128 R48, [R143+0x3900] ;  /* 0x003900008f307984 */ /* 0x000e620000000c00 */
[----:B-----5:R-:W-:Y:S02]  /*5930*/  @!P1 SHF.R.U64 R6, R60, 0x10, R61 ;  /* 0x000000103c069819 */ /* 0x020fe4000000123d */
[----:B------:R-:W-:Y:S02]  /*5940*/  SHF.R.S32.HI R43, RZ, 0x1f, R2 ;  /* 0x0000001fff2b7819 */ /* 0x000fe40000011402 */
[C---:B-1--4-:R-:W-:Y:S02]  /*5950*/  LEA R56, P0, R98.reuse, R44, 0x1 ;  /* 0x0000002c62387211 */ /* 0x052fe400078008ff */
[----:B------:R-:W-:Y:S02]  /*5960*/  LEA.HI R43, R43, R2, RZ, 0x4 ;  /* 0x000000022b2b7211 */ /* 0x000fe400078f20ff */
[----:B---3--:R-:W-:Y:S02]  /*5970*/  LEA.HI.X R57, R98, R45, R103, 0x1, P0 ;  /* 0x0000002d62397211 */ /* 0x008fe400000f0c67 */
[----:B------:R-:W-:Y:S02]  /*5980*/  LEA.HI.SX32 R43, R43, R116, 0x1c ;  /* 0x000000742b2b7211 */ /* 0x000fe400078fe2ff */
[--C-:B------:R-:W-:Y:S02]  /*5990*/  @!P1 SHF.R.U64 R9, R62, 0x10, R63.reuse ;  /* 0x000000103e099819 */ /* 0x100fe4000000123f */
[----:B------:R-:W-:Y:S01]  /*59a0*/  @!P1 SHF.R.U32.HI R10, RZ, 0x10, R63 ;  /* 0x00000010ff0a9819 */ /* 0x000fe2000001163f */
[----:B------:R-:W-:Y:S01]  /*59b0*/  IMAD.SHL.U32 R43, R43, 0x8, RZ ;  /* 0x000000082b2b7824 */ /* 0x000fe200078e00ff */
[----:B------:R-:W-:Y:S02]  /*59c0*/  @!P1 SHF.R.U32.HI R3, RZ, 0x10, R21 ;  /* 0x00000010ff039819 */ /* 0x000fe40000011615 */
[----:B------:R-:W-:Y:S02]  /*59d0*/  @!P1 SHF.R.U64 R4, R22, 0x10, R23 ;  /* 0x0000001016049819 */ /* 0x000fe40000001217 */
[----:B------:R-:W-:Y:S02]  /*59e0*/  LOP3.LUT R2, R125, 0x38, R43, 0xf8, !PT ;  /* 0x000000387d027812 */ /* 0x000fe400078ef82b */
[----:B------:R-:W-:Y:S02]  /*59f0*/  ISETP.GE.AND P0, PT, R43, c[0x0][0x1d4], PT ;  /* 0x000075002b007a0c */ /* 0x000fe40003f06270 */
[----:B------:R-:W-:Y:S02]  /*5a00*/  LOP3.LUT R2, R2, R162, RZ, 0x3c, !PT ;  /* 0x000000a202027212 */ /* 0x000fe400078e3cff */
[----:B------:R-:W-:Y:S02]  /*5a10*/  @!P1 PRMT R42, R55, 0x5432, R9 ;  /* 0x00005432372a9816 */ /* 0x000fe40000000009 */
[----:B------:R-:W-:Y:S01]  /*5a20*/  @!P1 SHF.R.U32.HI R5, RZ, 0x10, R23 ;  /* 0x00000010ff059819 */ /* 0x000fe20000011617 */
[----:B------:R-:W-:Y:S01]  /*5a30*/  IMAD.IADD R2, R139, 0x1, R2 ;  /* 0x000000018b027824 */ /* 0x000fe200078e0202 */
[----:B------:R-:W-:Y:S02]  /*5a40*/  @!P1 PRMT R11, R17, 0x5432, R4 ;  /* 0x00005432110b9816 */ /* 0x000fe40000000004 */
[----:B------:R-:W-:Y:S01]  /*5a50*/  @!P1 PRMT R40, R54, 0x5410, R6 ;  /* 0x0000541036289816 */ /* 0x000fe20000000006 */
[----:B------:R-:W-:Y:S01]  /*5a60*/  IMAD.SHL.U32 R2, R2, 0x2, RZ ;  /* 0x0000000202027824 */ /* 0x000fe200078e00ff */
[----:B------:R-:W-:Y:S01]  /*5a70*/  @!P1 SHF.R.U32.HI R7, RZ, 0x10, R61 ;  /* 0x00000010ff079819 */ /* 0x000fe2000001163d */
[----:B------:R-:W-:Y:S01]  /*5a80*/  @!P0 IMAD.WIDE R62, R43, 0x2, R44 ;  /* 0x000000022b3e8825 */ /* 0x000fe200078e022c */
[----:B------:R-:W-:Y:S02]  /*5a90*/  @!P1 PRMT R6, R16, 0x5410, R3 ;  /* 0x0000541010069816 */ /* 0x000fe40000000003 */
[----:B------:R1:W3:Y:S01]  /*5aa0*/  LDS.128 R12, [R2+0x3900] ;  /* 0x00390000020c7984 */ /* 0x0002e20000000c00 */
[----:B------:R-:W-:Y:S01]  /*5ab0*/  @!P1 PRMT R22, R54, 0x5432, R7 ;  /* 0x0000543236169816 */ /* 0x000fe20000000007 */
[----:B------:R-:W-:Y:S01]  /*5ac0*/  @!P1 IMAD.U32 R7, R40, 0x10000, RZ ;  /* 0x0001000028079824 */ /* 0x000fe200078e00ff */
[----:B------:R-:W-:Y:S02]  /*5ad0*/  @!P1 PRMT R41, R55, 0x5410, R10 ;  /* 0x0000541037299816 */ /* 0x000fe4000000000a */
[----:B------:R-:W-:Y:S01]  /*5ae0*/  @!P1 PRMT R10, R17, 0x5410, R5 ;  /* 0x00005410110a9816 */ /* 0x000fe20000000005 */
[C---:B------:R-:W-:Y:S01]  /*5af0*/  @!P1 IMAD.U32 R5, R6.reuse, 0x10000, RZ ;  /* 0x0001000006059824 */ /* 0x040fe200078e00ff */
[----:B------:R-:W-:Y:S01]  /*5b00*/  @!P1 LOP3.LUT R6, R6, 0xffff0000, RZ, 0xc0, !PT ;  /* 0xffff000006069812 */ /* 0x000fe200078ec0ff */
[C---:B------:R-:W-:Y:S01]  /*5b10*/  @!P1 IMAD.U32 R44, R41.reuse, 0x10000, RZ ;  /* 0x00010000292c9824 */ /* 0x040fe200078e00ff */
[----:B------:R-:W-:Y:S02]  /*5b20*/  @!P1 LOP3.LUT R46, R41, 0xffff0000, RZ, 0xc0, !PT ;  /* 0xffff0000292e9812 */ /* 0x000fe400078ec0ff */
[----:B-1----:R-:W-:Y:S01]  /*5b30*/  @!P1 SHF.R.U64 R2, R20, 0x10, R21 ;  /* 0x0000001014029819 */ /* 0x002fe20000001215 */
[C---:B------:R-:W-:Y:S01]  /*5b40*/  @!P1 IMAD.U32 R21, R49.reuse, 0x10000, RZ ;  /* 0x0001000031159824 */ /* 0x040fe200078e00ff */
[----:B------:R-:W-:Y:S02]  /*5b50*/  @!P1 SHF.L.U32 R9, R48, 0x10, RZ ;  /* 0x0000001030099819 */ /* 0x000fe400000006ff */
[----:B------:R-:W-:Y:S02]  /*5b60*/  @!P1 LOP3.LUT R23, R49, 0xffff0000, RZ, 0xc0, !PT ;  /* 0xffff000031179812 */ /* 0x000fe400078ec0ff */
[C---:B------:R-:W-:Y:S02]  /*5b70*/  @!P1 SHF.L.U32 R45, R51.reuse, 0x10, RZ ;  /* 0x00000010332d9819 */ /* 0x040fe400000006ff */
[----:B------:R-:W-:Y:S02]  /*5b80*/  @!P1 LOP3.LUT R47, R51, 0xffff0000, RZ, 0xc0, !PT ;  /* 0xffff0000332f9812 */ /* 0x000fe400078ec0ff */
[----:B------:R-:W-:Y:S02]  /*5b90*/  @!P1 LOP3.LUT R43, R50, 0xffff0000, RZ, 0xc0, !PT ;  /* 0xffff0000322b9812 */ /* 0x000fe400078ec0ff */
[----:B------:R-:W-:Y:S02]  /*5ba0*/  @!P1 PRMT R8, R16, 0x5432, R2 ;  /* 0x0000543210089816 */ /* 0x000fe40000000002 */
[C---:B------:R-:W-:Y:S02]  /*5bb0*/  @!P1 SHF.L.U32 R20, R22.reuse, 0x10, RZ ;  /* 0x0000001016149819 */ /* 0x040fe400000006ff */
[----:B------:R-:W-:Y:S01]  /*5bc0*/  @!P1 LOP3.LUT R22, R22, 0xffff0000, RZ, 0xc0, !PT ;  /* 0xffff000016169812 */ /* 0x000fe200078ec0ff */
[----:B---3--:R-:W-:Y:S02]  /*5bd0*/  @!P1 IMAD.U32 R2, R12, 0x10000, RZ ;  /* 0x000100000c029824 */ /* 0x008fe400078e00ff */
[C---:B------:R-:W-:Y:S01]  /*5be0*/  @!P1 IMAD.U32 R3, R8.reuse, 0x10000, RZ ;  /* 0x0001000008039824 */ /* 0x040fe200078e00ff */
[----:B------:R-:W-:Y:S01]  /*5bf0*/  @!P1 LOP3.LUT R8, R8, 0xffff0000, RZ, 0xc0, !PT ;  /* 0xffff000008089812 */ /* 0x000fe200078ec0ff */
[C---:B------:R-:W-:Y:S02]  /*5c00*/  @!P1 FMUL.FTZ R16, R2.reuse, R7 ;  /* 0x0000000702109220 */ /* 0x040fe40000410000 */
[-C--:B------:R-:W-:Y:S02]  /*5c10*/  @!P1 FMUL.FTZ R2, R2, R3.reuse ;  /* 0x0000000302029220 */ /* 0x080fe40000410000 */
[----:B------:R-:W-:Y:S01]  /*5c20*/  @!P1 FFMA.FTZ R61, R9, R3, -R16 ;  /* 0x00000003093d9223 */ /* 0x000fe20000010810 */
[C---:B------:R-:W-:Y:S01]  /*5c30*/  @!P1 LOP3.LUT R3, R13.reuse, 0xffff0000, RZ, 0xc0, !PT ;  /* 0xffff00000d039812 */ /* 0x040fe200078ec0ff */
[----:B------:R-:W-:Y:S01]  /*5c40*/  @!P1 IMAD.U32 R4, R13, 0x10000, RZ ;  /* 0x000100000d049824 */ /* 0x000fe200078e00ff */
[----:B------:R-:W-:Y:S01]  /*5c50*/  @!P1 LOP3.LUT R16, R40, 0xffff0000, RZ, 0xc0, !PT ;  /* 0xffff000028109812 */ /* 0x000fe200078ec0ff */
[----:B------:R-:W-:Y:S01]  /*5c60*/  @!P1 FFMA.FTZ R2, R7, R9, R2 ;  /* 0x0000000907029223 */ /* 0x000fe20000010002 */
[----:B------:R-:W-:Y:S01]  /*5c70*/  @!P1 LOP3.LUT R7, R12, 0xffff0000, RZ, 0xc0, !PT ;  /* 0xffff00000c079812 */ /* 0x000fe200078ec0ff */
[----:B------:R-:W-:Y:S02]  /*5c80*/  @!P1 FMUL.FTZ R17, R4, R20 ;  /* 0x0000001404119220 */ /* 0x000fe40000410000 */
[----:B------:R-:W-:Y:S02]  /*5c90*/  @!P1 FMUL.FTZ R9, R3, R22 ;  /* 0x0000001603099220 */ /* 0x000fe40000410000 */
[-C--:B------:R-:W-:Y:S01]  /*5ca0*/  @!P1 FFMA.FTZ R60, R21, R5.reuse, -R17 ;  /* 0x00000005153c9223 */ /* 0x080fe20000010811 */
[----:B------:R-:W-:Y:S01]  /*5cb0*/  @!P1 LOP3.LUT R17, R48, 0xffff0000, RZ, 0xc0, !PT ;  /* 0xffff000030119812 */ /* 0x000fe200078ec0ff */
[----:B------:R-:W-:Y:S01]  /*5cc0*/  @!P1 FFMA.FTZ R59, R23, R6, -R9 ;  /* 0x00000006173b9223 */ /* 0x000fe20000010809 */
[----:B------:R-:W-:Y:S01]  /*5cd0*/  @!P1 LOP3.LUT R9, R15, 0xffff0000, RZ, 0xc0, !PT ;  /* 0xffff00000f099812 */ /* 0x000fe200078ec0ff */
[----:B------:R-:W-:Y:S02]  /*5ce0*/  @!P1 FMUL.FTZ R4, R4, R5 ;  /* 0x0000000504049220 */ /* 0x000fe40000410000 */
[----:B------:R-:W-:Y:S02]  /*5cf0*/  @!P1 FMUL.FTZ R40, R7, R16 ;  /* 0x0000001007289220 */ /* 0x000fe40000410000 */
[----:B------:R-:W-:Y:S02]  /*5d00*/  @!P1 FMUL.FTZ R5, R3, R6 ;  /* 0x0000000603059220 */ /* 0x000fe40000410000 */
[----:B------:R-:W-:Y:S02]  /*5d10*/  @!P1 IMAD.U32 R6, R15, 0x10000, RZ ;  /* 0x000100000f069824 */ /* 0x000fe400078e00ff */
[-C--:B------:R-:W-:Y:S02]  /*5d20*/  @!P1 FMUL.FTZ R3, R7, R8.reuse ;  /* 0x0000000807039220 */ /* 0x080fe40000410000 */
[C---:B------:R-:W-:Y:S01]  /*5d30*/  @!P1 IMAD.U32 R7, R10.reuse, 0x10000, RZ ;  /* 0x000100000a079824 */ /* 0x040fe200078e00ff */
[----:B------:R-:W-:Y:S01]  /*5d40*/  @!P1 LOP3.LUT R10, R10, 0xffff0000, RZ, 0xc0, !PT ;  /* 0xffff00000a0a9812 */ /* 0x000fe200078ec0ff */
[----:B------:R-:W-:Y:S02]  /*5d50*/  @!P1 FFMA.FTZ R58, R17, R8, -R40 ;  /* 0x00000008113a9223 */ /* 0x000fe40000010828 */
[----:B------:R-:W-:Y:S02]  /*5d60*/  @!P1 FMUL.FTZ R40, R6, R44 ;  /* 0x0000002c06289220 */ /* 0x000fe40000410000 */
[----:B------:R-:W-:Y:S02]  /*5d70*/  @!P1 FMUL.FTZ R41, R9, R46 ;  /* 0x0000002e09299220 */ /* 0x000fe40000410000 */
[-C--:B------:R-:W-:Y:S02]  /*5d80*/  @!P1 FFMA.FTZ R55, R45, R7.reuse, -R40 ;  /* 0x000000072d379223 */ /* 0x080fe40000010828 */
[-C--:B------:R-:W-:Y:S02]  /*5d90*/  @!P1 FMUL.FTZ R9, R9, R10.reuse ;  /* 0x0000000a09099220 */ /* 0x080fe40000410000 */
[----:B------:R-:W-:Y:S01]  /*5da0*/  @!P1 FFMA.FTZ R54, R47, R10, -R41 ;  /* 0x0000000a2f369223 */ /* 0x000fe20000010829 */
[----:B------:R-:W-:Y:S01]  /*5db0*/  @!P1 LOP3.LUT R10, R14, 0xffff0000, RZ, 0xc0, !PT ;  /* 0xffff00000e0a9812 */ /* 0x000fe200078ec0ff */
[C---:B------:R-:W-:Y:S01]  /*5dc0*/  @!P1 IMAD.U32 R40, R42.reuse, 0x10000, RZ ;  /* 0x000100002a289824 */ /* 0x040fe200078e00ff */
[----:B------:R-:W-:Y:S01]  /*5dd0*/  @!P1 LOP3.LUT R42, R42, 0xffff0000, RZ, 0xc0, !PT ;  /* 0xffff00002a2a9812 */ /* 0x000fe200078ec0ff */
[----:B------:R-:W-:Y:S01]  /*5de0*/  @!P1 FMUL.FTZ R8, R6, R7 ;  /* 0x0000000706089220 */ /* 0x000fe20000410000 */
[----:B------:R-:W-:Y:S01]  /*5df0*/  @!P1 SHF.L.U32 R41, R50, 0x10, RZ ;  /* 0x0000001032299819 */ /* 0x000fe200000006ff */
[----:B------:R-:W-:Y:S02]  /*5e00*/  @!P1 IMAD.U32 R6, R14, 0x10000, RZ ;  /* 0x000100000e069824 */ /* 0x000fe400078e00ff */
[C---:B------:R-:W-:Y:S01]  /*5e10*/  @!P1 IMAD.U32 R7, R11.reuse, 0x10000, RZ ;  /* 0x000100000b079824 */ /* 0x040fe200078e00ff */
[----:B------:R-:W-:Y:S01]  /*5e20*/  @!P1 LOP3.LUT R11, R11, 0xffff0000, RZ, 0xc0, !PT ;  /* 0xffff00000b0b9812 */ /* 0x000fe200078ec0ff */
[----:B------:R-:W-:Y:S02]  /*5e30*/  @!P1 FMUL.FTZ R52, R6, R40 ;  /* 0x0000002806349220 */ /* 0x000fe40000410000 */
[----:B------:R-:W-:Y:S02]  /*5e40*/  @!P1 FMUL.FTZ R53, R10, R42 ;  /* 0x0000002a0a359220 */ /* 0x000fe40000410000 */
[----:B------:R-:W-:Y:S01]  /*5e50*/  @!P1 FFMA.FTZ R3, R16, R17, R3 ;  /* 0x0000001110039223 */ /* 0x000fe20000010003 */
[----:B------:R-:W-:Y:S01]  /*5e60*/  @!P1 F2FP.BF16.PACK_AB R17, R54, R55 ;  /* 0x000000373611923e */ /* 0x000fe200000010ff */
[----:B------:R-:W-:Y:S02]  /*5e70*/  @!P1 FMUL.FTZ R6, R6, R7 ;  /* 0x0000000706069220 */ /* 0x000fe40000410000 */
[----:B------:R-:W-:Y:S01]  /*5e80*/  @!P1 FFMA.FTZ R4, R20, R21, R4 ;  /* 0x0000001514049223 */ /* 0x000fe20000010004 */
[----:B------:R-:W-:Y:S01]  /*5e90*/  @!P1 MOV R51, R17 ;  /* 0x0000001100339202 */ /* 0x000fe20000000f00 */
[----:B------:R-:W-:Y:S01]  /*5ea0*/  @!P1 FFMA.FTZ R52, R41, R7, -R52 ;  /* 0x0000000729349223 */ /* 0x000fe20000010834 */
[----:B------:R-:W-:Y:S01]  /*5eb0*/  @!P1 F2FP.BF16.PACK_AB R2, R3, R2 ;  /* 0x000000020302923e */ /* 0x000fe200000010ff */
[----:B------:R-:W-:Y:S01]  /*5ec0*/  @!P1 FMUL.FTZ R7, R10, R11 ;  /* 0x0000000b0a079220 */ /* 0x000fe20000410000 */
[----:B------:R-:W-:Y:S01]  /*5ed0*/  @!P1 F2FP.BF16.PACK_AB R10, R58, R61 ;  /* 0x0000003d3a0a923e */ /* 0x000fe200000010ff */
[----:B------:R-:W-:Y:S01]  /*5ee0*/  @!P1 FFMA.FTZ R53, R43, R11, -R53 ;  /* 0x0000000b2b359223 */ /* 0x000fe20000010835 */
[----:B------:R-:W-:Y:S01]  /*5ef0*/  @!P1 F2FP.BF16.PACK_AB R11, R59, R60 ;  /* 0x0000003c3b0b923e */ /* 0x000fe200000010ff */
[----:B------:R-:W-:Y:S01]  /*5f00*/  @!P1 FFMA.FTZ R5, R22, R23, R5 ;  /* 0x0000001716059223 */ /* 0x000fe20000010005 */
[----:B------:R-:W-:Y:S01]  /*5f10*/  @!P1 MOV R48, R10 ;  /* 0x0000000a00309202 */ /* 0x000fe20000000f00 */
[----:B------:R-:W-:Y:S01]  /*5f20*/  @!P1 FFMA.FTZ R6, R40, R41, R6 ;  /* 0x0000002928069223 */ /* 0x000fe20000010006 */
[----:B------:R-:W-:Y:S01]  /*5f30*/  @!P1 F2FP.BF16.PACK_AB R16, R53, R52 ;  /* 0x000000343510923e */ /* 0x000fe200000010ff */
[----:B------:R-:W-:Y:S01]  /*5f40*/  @!P1 FFMA.FTZ R7, R42, R43, R7 ;  /* 0x0000002b2a079223 */ /* 0x000fe20000010007 */
[----:B------:R-:W-:Y:S01]  /*5f50*/  @!P1 F2FP.BF16.PACK_AB R4, R5, R4 ;  /* 0x000000040504923e */ /* 0x000fe200000010ff */
[----:B------:R-:W-:Y:S02]  /*5f60*/  @!P1 FFMA.FTZ R8, R44, R45, R8 ;  /* 0x0000002d2c089223 */ /* 0x000fe40000010008 */
[----:B------:R-:W-:Y:S01]  /*5f70*/  @!P1 FFMA.FTZ R9, R46, R47, R9 ;  /* 0x0000002f2e099223 */ /* 0x000fe20000010009 */
[----:B------:R-:W-:Y:S01]  /*5f80*/  @!P1 F2FP.BF16.PACK_AB R6, R7, R6 ;  /* 0x000000060706923e */ /* 0x000fe200000010ff */
[----:B------:R-:W-:Y:S02]  /*5f90*/  @!P1 IMAD.MOV.U32 R49, RZ, RZ, R11 ;  /* 0x000000ffff319224 */ /* 0x000fe400078e000b */
        /* <DEDUP_REMOVED lines=8> */
.L_x_85:
[----:B------:R-:W-:Y:S05]  /*6020*/  BSYNC B0 ;  /* 0x0000000000007941 */ /* 0x000fea0003800000 */
.L_x_84:
[----:B------:R1:W2:Y:S01]  /*6030*/  SHFL.IDX PT, R21, R89, 0x2, 0x1c1f ;  /* 0x005c1f0059157f89 */ /* 0x0002a200000e0000 */
[----:B------:R-:W-:Y:S01]  /*6040*/  ISETP.GE.OR P0, PT, R158, UR9, P6 ;  /* 0x000000099e007c0c */ /* 0x000fe2000b706670 */
[----:B------:R-:W-:Y:S02]  /*6050*/  BSSY B0, `(.L_x_86) ;  /* 0x0000074000007945 */ /* 0x000fe40003800000 */
[----:B------:R1:W4:Y:S10]  /*6060*/  SHFL.IDX PT, R20, R90, 0x2, 0x1c1f ;  /* 0x005c1f005a147f89 */ /* 0x00033400000e0000 */
[----:B------:R-:W-:-:S05]  /*6070*/  @P0 BRA `(.L_x_87) ;  /* 0x0000071000000947 */ /* 0x000fca0003800000 */
[----:B------:R-:W-:Y:S01]  /*6080*/  SEL R2, R152, R133, !P5 ;  /* 0x0000008598027207 */ /* 0x000fe20006800000 */
[----:B---34-:R-:W3:Y:S01]  /*6090*/  LDS.128 R44, [R142+0x3900] ;  /* 0x003900008e2c7984 */ /* 0x018ee20000000c00 */
[C---:B------:R-:W-:Y:S02]  /*60a0*/  LEA R52, P0, R98.reuse, R20, 0x1 ;  /* 0x0000001462347211 */ /* 0x040fe400078008ff */
[----:B------:R-:W-:Y:S02]  /*60b0*/  SHF.R.S32.HI R22, RZ, 0x1f, R2 ;  /* 0x0000001fff167819 */ /* 0x000fe40000011402 */
[----:B--2---:R-:W-:Y:S02]  /*60c0*/  LEA.HI.X R53, R98, R21, R103, 0x1, P0 ;  /* 0x0000001562357211 */ /* 0x004fe400000f0c67 */
[----:B------:R-:W-:Y:S02]  /*60d0*/  LEA.HI R22, R22, R2, RZ, 0x4 ;  /* 0x0000000216167211 */ /* 0x000fe400078f20ff */
[----:B------:R-:W-:Y:S02]  /*60e0*/  @!P1 SHF.R.U32.HI R9, RZ, 0x10, R67 ;  /* 0x00000010ff099819 */ /* 0x000fe40000011643 */
[----:B------:R-:W-:Y:S02]  /*60f0*/  LEA.HI.SX32 R22, R22, R116, 0x1c ;  /* 0x0000007416167211 */ /* 0x000fe400078fe2ff */
[--C-:B-----5:R-:W-:Y:S02]  /*6100*/  @!P1 SHF.R.U64 R4, R26, 0x10, R27.reuse ;  /* 0x000000101a049819 */ /* 0x120fe4000000121b */
[----:B------:R-:W-:Y:S01]  /*6110*/  @!P1 SHF.R.U32.HI R5, RZ, 0x10, R27 ;  /* 0x00000010ff059819 */ /* 0x000fe2000001161b */
[----:B------:R-:W-:Y:S01]  /*6120*/  IMAD.SHL.U32 R22, R22, 0x8, RZ ;  /* 0x0000000816167824 */ /* 0x000fe200078e00ff */
[----:B------:R-:W-:Y:S02]  /*6130*/  @!P1 SHF.R.U64 R6, R64, 0x10, R65 ;  /* 0x0000001040069819 */ /* 0x000fe40000001241 */
[----:B------:R-:W-:Y:S02]  /*6140*/  @!P1 PRMT R10, R37, 0x5410, R5 ;  /* 0x00005410250a9816 */ /* 0x000fe40000000005 */
[----:B------:R-:W-:Y:S02]  /*6150*/  LOP3.LUT R2, R124, 0x38, R22, 0xf8, !PT ;  /* 0x000000387c027812 */ /* 0x000fe400078ef816 */
[----:B------:R-:W-:Y:S02]  /*6160*/  ISETP.GE.AND P0, PT, R22, c[0x0][0x1d4], PT ;  /* 0x0000750016007a0c */ /* 0x000fe40003f06270 */
[----:B------:R-:W-:Y:S02]  /*6170*/  LOP3.LUT R2, R2, R161, RZ, 0x3c, !PT ;  /* 0x000000a102027212 */ /* 0x000fe400078e3cff */
[----:B------:R-:W-:Y:S02]  /*6180*/  @!P1 PRMT R17, R72, 0x5410, R6 ;  /* 0x0000541048119816 */ /* 0x000fe40000000006 */
[----:B------:R-:W-:Y:S01]  /*6190*/  @!P1 SHF.R.U32.HI R7, RZ, 0x10, R65 ;  /* 0x00000010ff079819 */ /* 0x000fe20000011641 */
[----:B------:R-:W-:Y:S01]  /*61a0*/  IMAD.IADD R2, R138, 0x1, R2 ;  /* 0x000000018a027824 */ /* 0x000fe200078e0202 */
[----:B------:R-:W-:Y:S02]  /*61b0*/  @!P1 SHF.R.U32.HI R3, RZ, 0x10, R25 ;  /* 0x00000010ff039819 */ /* 0x000fe40000011619 */
[----:B------:R-:W-:Y:S01]  /*61c0*/  @!P1 PRMT R16, R72, 0x5432, R7 ;  /* 0x0000543248109816 */ /* 0x000fe20000000007 */
[----:B------:R-:W-:Y:S01]  /*61d0*/  IMAD.SHL.U32 R2, R2, 0x2, RZ ;  /* 0x0000000202027824 */ /* 0x000fe200078e00ff */
[----:B------:R-:W-:Y:S01]  /*61e0*/  @!P1 SHF.R.U64 R11, R66, 0x10, R67 ;  /* 0x00000010420b9819 */ /* 0x000fe20000001243 */
[----:B------:R-:W-:Y:S01]  /*61f0*/  @!P1 IMAD.U32 R7, R17, 0x10000, RZ ;  /* 0x0001000011079824 */ /* 0x000fe200078e00ff */
[----:B------:R-:W-:Y:S01]  /*6200*/  @!P1 PRMT R6, R36, 0x5410, R3 ;  /* 0x0000541024069816 */ /* 0x000fe20000000003 */
[----:B-1----:R-:W-:Y:S01]  /*6210*/  @!P0 IMAD.WIDE R56, R22, 0x2, R20 ;  /* 0x0000000216388825 */ /* 0x002fe200078e0214 */
[----:B------:R1:W2:Y:S01]  /*6220*/  LDS.128 R12, [R2+0x3900] ;  /* 0x00390000020c7984 */ /* 0x0002a20000000c00 */
[----:B------:R-:W-:Y:S02]  /*6230*/  @!P1 SHF.L.U32 R20, R16, 0x10, RZ ;  /* 0x0000001010149819 */ /* 0x000fe400000006ff */
[C---:B------:R-:W-:Y:S01]  /*6240*/  @!P1 IMAD.U32 R5, R6.reuse, 0x10000, RZ ;  /* 0x0001000006059824 */ /* 0x040fe200078e00ff */
[----:B------:R-:W-:Y:S01]  /*6250*/  @!P1 LOP3.LUT R6, R6, 0xffff0000, RZ, 0xc0, !PT ;  /* 0xffff000006069812 */ /* 0x000fe200078ec0ff */
[----:B---3--:R-:W-:Y:S01]  /*6260*/  @!P1 IMAD.U32 R21, R45, 0x10000, RZ ;  /* 0x000100002d159824 */ /* 0x008fe200078e00ff */
[----:B------:R-:W-:Y:S02]  /*6270*/  @!P1 LOP3.LUT R41, R47, 0xffff0000, RZ, 0xc0, !PT ;  /* 0xffff00002f299812 */ /* 0x000fe400078ec0ff */
[----:B------:R-:W-:Y:S02]  /*6280*/  @!P1 LOP3.LUT R27, R46, 0xffff0000, RZ, 0xc0, !PT ;  /* 0xffff00002e1b9812 */ /* 0x000fe400078ec0ff */
[----:B------:R-:W-:Y:S02]  /*6290*/  @!P1 PRMT R26, R73, 0x5432, R11 ;  /* 0x00005432491a9816 */ /* 0x000fe4000000000b */
[----:B------:R-:W-:Y:S02]  /*62a0*/  @!P1 PRMT R11, R37, 0x5432, R4 ;  /* 0x00005432250b9816 */ /* 0x000fe40000000004 */
[----:B------:R-:W-:Y:S02]  /*62b0*/  @!P1 SHF.L.U32 R37, R47, 0x10, RZ ;  /* 0x000000102f259819 */ /* 0x000fe400000006ff */
[----:B-1----:R-:W-:Y:S02]  /*62c0*/  @!P1 SHF.R.U64 R2, R24, 0x10, R25 ;  /* 0x0000001018029819 */ /* 0x002fe40000001219 */
[----:B------:R-:W-:Y:S02]  /*62d0*/  @!P1 PRMT R24, R73, 0x5410, R9 ;  /* 0x0000541049189816 */ /* 0x000fe40000000009 */
[----:B------:R-:W-:Y:S02]  /*62e0*/  @!P1 SHF.L.U32 R9, R44, 0x10, RZ ;  /* 0x000000102c099819 */ /* 0x000fe400000006ff */
[----:B------:R-:W-:Y:S01]  /*62f0*/  @!P1 PRMT R8, R36, 0x5432, R2 ;  /* 0x0000543224089816 */ /* 0x000fe20000000002 */
[C---:B------:R-:W-:Y:S01]  /*6300*/  @!P1 IMAD.U32 R36, R24.reuse, 0x10000, RZ ;  /* 0x0001000018249824 */ /* 0x040fe200078e00ff */
[----:B------:R-:W-:Y:S03]  /*6310*/  @!P1 LOP3.LUT R40, R24, 0xffff0000, RZ, 0xc0, !PT ;  /* 0xffff000018289812 */ /* 0x000fe600078ec0ff */
[C---:B------:R-:W-:Y:S01]  /*6320*/  @!P1 IMAD.U32 R3, R8.reuse, 0x10000, RZ ;  /* 0x0001000008039824 */ /* 0x040fe200078e00ff */
[----:B------:R-:W-:Y:S01]  /*6330*/  @!P1 LOP3.LUT R8, R8, 0xffff0000, RZ, 0xc0, !PT ;  /* 0xffff000008089812 */ /* 0x000fe200078ec0ff */
[----:B--2---:R-:W-:Y:S02]  /*6340*/  @!P1 IMAD.U32 R2, R12, 0x10000, RZ ;  /* 0x000100000c029824 */ /* 0x004fe400078e00ff */
[----:B------:R-:W-:Y:S02]  /*6350*/  @!P1 IMAD.U32 R4, R13, 0x10000, RZ ;  /* 0x000100000d049824 */ /* 0x000fe400078e00ff */
[C---:B------:R-:W-:Y:S02]  /*6360*/  @!P1 FMUL.FTZ R22, R2.reuse, R7 ;  /* 0x0000000702169220 */ /* 0x040fe40000410000 */
[-C--:B------:R-:W-:Y:S02]  /*6370*/  @!P1 FMUL.FTZ R2, R2, R3.reuse ;  /* 0x0000000302029220 */ /* 0x080fe40000410000 */
[----:B------:R-:W-:Y:S02]  /*6380*/  @!P1 FMUL.FTZ R23, R4, R20 ;  /* 0x0000001404179220 */ /* 0x000fe40000410000 */
[----:B------:R-:W-:Y:S01]  /*6390*/  @!P1 FFMA.FTZ R55, R9, R3, -R22 ;  /* 0x0000000309379223 */ /* 0x000fe20000010816 */
[----:B------:R-:W-:Y:S01]  /*63a0*/  @!P1 LOP3.LUT R3, R13, 0xffff0000, RZ, 0xc0, !PT ;  /* 0xffff00000d039812 */ /* 0x000fe200078ec0ff */
[----:B------:R-:W-:Y:S01]  /*63b0*/  @!P1 FFMA.FTZ R54, R21, R5, -R23 ;  /* 0x0000000515369223 */ /* 0x000fe20000010817 */
[----:B------:R-:W-:Y:S01]  /*63c0*/  @!P1 LOP3.LUT R23, R45, 0xffff0000, RZ, 0xc0, !PT ;  /* 0xffff00002d179812 */ /* 0x000fe200078ec0ff */
[----:B------:R-:W-:Y:S01]  /*63d0*/  @!P1 FFMA.FTZ R2, R7, R9, R2 ;  /* 0x0000000907029223 */ /* 0x000fe20000010002 */
[----:B------:R-:W-:Y:S01]  /*63e0*/  @!P1 LOP3.LUT R22, R16, 0xffff0000, RZ, 0xc0, !PT ;  /* 0xffff000010169812 */ /* 0x000fe200078ec0ff */
[----:B------:R-:W-:Y:S01]  /*63f0*/  @!P1 FMUL.FTZ R4, R4, R5 ;  /* 0x0000000504049220 */ /* 0x000fe20000410000 */
[----:B------:R-:W-:Y:S01]  /*6400*/  @!P1 LOP3.LUT R7, R12, 0xffff0000, RZ, 0xc0, !PT ;  /* 0xffff00000c079812 */ /* 0x000fe200078ec0ff */
[----:B------:R-:W-:Y:S01]  /*6410*/  @!P1 FMUL.FTZ R5, R3, R6 ;  /* 0x0000000603059220 */ /* 0x000fe20000410000 */
[----:B------:R-:W-:Y:S01]  /*6420*/  @!P1 LOP3.LUT R16, R17, 0xffff0000, RZ, 0xc0, !PT ;  /* 0xffff000011109812 */ /* 0x000fe200078ec0ff */
[----:B------:R-:W-:Y:S01]  /*6430*/  @!P1 FMUL.FTZ R9, R3, R22 ;  /* 0x0000001603099220 */ /* 0x000fe20000410000 */
[----:B------:R-:W-:Y:S01]  /*6440*/  @!P1 LOP3.LUT R17, R44, 0xffff0000, RZ, 0xc0, !PT ;  /* 0xffff00002c119812 */ /* 0x000fe200078ec0ff */
[----:B------:R-:W-:Y:S02]  /*6450*/  @!P1 FMUL.FTZ R3, R7, R8 ;  /* 0x0000000807039220 */ /* 0x000fe40000410000 */
[----:B------:R-:W-:Y:S01]  /*6460*/  @!P1 FFMA.FTZ R51, R23, R6, -R9 ;  /* 0x0000000617339223 */ /* 0x000fe20000010809 */
[----:B------:R-:W-:Y:S01]  /*6470*/  @!P1 LOP3.LUT R9, R15, 0xffff0000, RZ, 0xc0, !PT ;  /* 0xffff00000f099812 */ /* 0x000fe200078ec0ff */
[----:B------:R-:W-:Y:S02]  /*6480*/  @!P1 FMUL.FTZ R25, R7, R16 ;  /* 0x0000001007199220 */ /* 0x000fe40000410000 */
[----:B------:R-:W-:Y:S02]  /*6490*/  @!P1 IMAD.U32 R6, R15, 0x10000, RZ ;  /* 0x000100000f069824 */ /* 0x000fe400078e00ff */
        /* <DEDUP_REMOVED lines=47> */
.L_x_87:
[----:B------:R-:W-:Y:S05]  /*6790*/  BSYNC B0 ;  /* 0x0000000000007941 */ /* 0x000fea0003800000 */
.L_x_86:
[----:B-1----:R1:W4:Y:S01]  /*67a0*/  SHFL.IDX PT, R47, R89, 0x3, 0x1c1f ;  /* 0x007c1f00592f7f89 */ /* 0x00232200000e0000 */
[----:B------:R-:W-:Y:S03]  /*67b0*/  ISETP.GE.OR P0, PT, R157, UR9, P6 ;  /* 0x000000099d007c0c */ /* 0x000fe6000b706670 */
[----:B------:R1:W3:Y:S10]  /*67c0*/  SHFL.IDX PT, R46, R90, 0x3, 0x1c1f ;  /* 0x007c1f005a2e7f89 */ /* 0x0002f400000e0000 */
[----:B------:R-:W-:-:S05]  /*67d0*/  @P0 BRA `(.L_x_79) ;  /* 0x00000bf000000947 */ /* 0x000fca0003800000 */
[----:B------:R-:W-:Y:S01]  /*67e0*/  SEL R2, R152, R133, !P5 ;  /* 0x0000008598027207 */ /* 0x000fe20006800000 */
[----:B-----5:R-:W1:Y:S01]  /*67f0*/  LDS.128 R40, [R141+0x3900] ;  /* 0x003900008d287984 */ /* 0x020e620000000c00 */
[----:B------:R-:W-:Y:S02]  /*6800*/  @!P1 SHF.R.U32.HI R5, RZ, 0x10, R69 ;  /* 0x00000010ff059819 */ /* 0x000fe40000011645 */
[----:B------:R-:W-:Y:S02]  /*6810*/  SHF.R.S32.HI R3, RZ, 0x1f, R2 ;  /* 0x0000001fff037819 */ /* 0x000fe40000011402 */
[C---:B---3--:R-:W-:Y:S02]  /*6820*/  LEA R54, P0, R98.reuse, R46, 0x1 ;  /* 0x0000002e62367211 */ /* 0x048fe400078008ff */
[----:B------:R-:W-:Y:S02]  /*6830*/  LEA.HI R2, R3, R2, RZ, 0x4 ;  /* 0x0000000203027211 */ /* 0x000fe400078f20ff */
[----:B----4-:R-:W-:Y:S02]  /*6840*/  LEA.HI.X R55, R98, R47, R103, 0x1, P0 ;  /* 0x0000002f62377211 */ /* 0x010fe400000f0c67 */
[----:B------:R-:W-:Y:S02]  /*6850*/  LEA.HI.SX32 R2, R2, R116, 0x1c ;  /* 0x0000007402027211 */ /* 0x000fe400078fe2ff */
[----:B------:R-:W-:Y:S02]  /*6860*/  @!P1 SHF.R.U64 R3, R28, 0x10, R29 ;  /* 0x000000101c039819 */ /* 0x000fe4000000121d */
[----:B------:R-:W-:Y:S01]  /*6870*/  @!P1 SHF.R.U64 R4, R30, 0x10, R31 ;  /* 0x000000101e049819 */ /* 0x000fe2000000121f */
[----:B------:R-:W-:Y:S01]  /*6880*/  IMAD.SHL.U32 R48, R2, 0x8, RZ ;  /* 0x0000000802307824 */ /* 0x000fe200078e00ff */
[----:B------:R-:W-:Y:S02]  /*6890*/  @!P1 PRMT R8, R38, 0x5432, R3 ;  /* 0x0000543226089816 */ /* 0x000fe40000000003 */
[----:B------:R-:W-:Y:S02]  /*68a0*/  @!P1 SHF.R.U32.HI R2, RZ, 0x10, R29 ;  /* 0x00000010ff029819 */ /* 0x000fe4000001161d */
[----:B------:R-:W-:Y:S02]  /*68b0*/  LOP3.LUT R12, R123, 0x38, R48, 0xf8, !PT ;  /* 0x000000387b0c7812 */ /* 0x000fe400078ef830 */
[----:B------:R-:W-:Y:S02]  /*68c0*/  @!P1 PRMT R25, R74, 0x5410, R5 ;  /* 0x000054104a199816 */ /* 0x000fe40000000005 */
[----:B------:R-:W-:Y:S02]  /*68d0*/  LOP3.LUT R12, R12, R160, RZ, 0x3c, !PT ;  /* 0x000000a00c0c7212 */ /* 0x000fe400078e3cff */
[----:B------:R-:W-:Y:S01]  /*68e0*/  @!P1 PRMT R5, R38, 0x5410, R2 ;  /* 0x0000541026059816 */ /* 0x000fe20000000002 */
[----:B------:R-:W-:Y:S01]  /*68f0*/  @!P1 IMAD.U32 R23, R25, 0x10000, RZ ;  /* 0x0001000019179824 */ /* 0x000fe200078e00ff */
[----:B------:R-:W-:Y:S01]  /*6900*/  @!P1 SHF.R.U64 R7, R70, 0x10, R71 ;  /* 0x0000001046079819 */ /* 0x000fe20000001247 */
[----:B------:R-:W-:Y:S01]  /*6910*/  IMAD.IADD R12, R137, 0x1, R12 ;  /* 0x00000001890c7824 */ /* 0x000fe200078e020c */
[----:B------:R-:W-:Y:S01]  /*6920*/  @!P1 PRMT R9, R39, 0x5410, R4 ;  /* 0x0000541027099816 */ /* 0x000fe20000000004 */
[----:B------:R-:W-:Y:S01]  /*6930*/  @!P1 IMAD.U32 R3, R5, 0x10000, RZ ;  /* 0x0001000005039824 */ /* 0x000fe200078e00ff */
[----:B------:R-:W-:Y:S01]  /*6940*/  @!P1 PRMT R29, R75, 0x5410, R7 ;  /* 0x000054104b1d9816 */ /* 0x000fe20000000007 */
[----:B------:R-:W-:Y:S01]  /*6950*/  IMAD.SHL.U32 R12, R12, 0x2, RZ ;  /* 0x000000020c0c7824 */ /* 0x000fe200078e00ff */
[----:B------:R-:W-:Y:S02]  /*6960*/  @!P1 LOP3.LUT R25, R25, 0xffff0000, RZ, 0xc0, !PT ;  /* 0xffff000019199812 */ /* 0x000fe400078ec0ff */
[----:B------:R-:W-:Y:S01]  /*6970*/  @!P1 SHF.R.U32.HI R6, RZ, 0x10, R31 ;  /* 0x00000010ff069819 */ /* 0x000fe2000001161f */
[C---:B------:R-:W-:Y:S01]  /*6980*/  @!P1 IMAD.U32 R27, R29.reuse, 0x10000, RZ ;  /* 0x000100001d1b9824 */ /* 0x040fe200078e00ff */
[----:B------:R-:W-:Y:S01]  /*6990*/  @!P1 LOP3.LUT R29, R29, 0xffff0000, RZ, 0xc0, !PT ;  /* 0xffff00001d1d9812 */ /* 0x000fe200078ec0ff */
[C---:B-1----:R-:W-:Y:S01]  /*69a0*/  @!P1 IMAD.U32 R24, R41.reuse, 0x10000, RZ ;  /* 0x0001000029189824 */ /* 0x042fe200078e00ff */
[----:B------:R-:W1:Y:S01]  /*69b0*/  LDS.128 R12, [R12+0x3900] ;  /* 0x003900000c0c7984 */ /* 0x000e620000000c00 */
[----:B------:R-:W-:Y:S01]  /*69c0*/  @!P1 IMAD.U32 R20, R40, 0x10000, RZ ;  /* 0x0001000028149824 */ /* 0x000fe200078e00ff */
[----:B------:R-:W-:Y:S01]  /*69d0*/  @!P1 LOP3.LUT R26, R41, 0xffff0000, RZ, 0xc0, !PT ;  /* 0xffff0000291a9812 */ /* 0x000fe200078ec0ff */
[----:B------:R-:W-:Y:S01]  /*69e0*/  @!P1 IMAD.U32 R28, R42, 0x10000, RZ ;  /* 0x000100002a1c9824 */ /* 0x000fe200078e00ff */
[----:B------:R-:W-:Y:S01]  /*69f0*/  @!P1 LOP3.LUT R22, R40, 0xffff0000, RZ, 0xc0, !PT ;  /* 0xffff000028169812 */ /* 0x000fe200078ec0ff */
[C---:B------:R-:W-:Y:S01]  /*6a00*/  @!P1 IMAD.U32 R36, R43.reuse, 0x10000, RZ ;  /* 0x000100002b249824 */ /* 0x040fe200078e00ff */
[----:B------:R-:W-:Y:S02]  /*6a10*/  @!P1 LOP3.LUT R38, R43, 0xffff0000, RZ, 0xc0, !PT ;  /* 0xffff00002b269812 */ /* 0x000fe400078ec0ff */
[----:B------:R-:W-:Y:S02]  /*6a20*/  @!P1 LOP3.LUT R30, R42, 0xffff0000, RZ, 0xc0, !PT ;  /* 0xffff00002a1e9812 */ /* 0x000fe400078ec0ff */
[----:B------:R-:W-:Y:S01]  /*6a30*/  @!P1 PRMT R11, R39, 0x5432, R6 ;  /* 0x00005432270b9816 */ /* 0x000fe20000000006 */
[----:B------:R-:W-:Y:S01]  /*6a40*/  @!P1 IMAD.U32 R6, R8, 0x10000, RZ ;  /* 0x0001000008069824 */ /* 0x000fe200078e00ff */
[----:B------:R-:W-:Y:S02]  /*6a50*/  @!P1 SHF.R.U32.HI R37, RZ, 0x10, R71 ;  /* 0x00000010ff259819 */ /* 0x000fe40000011647 */
[----:B--2---:R-:W-:Y:S02]  /*6a60*/  @!P1 SHF.R.U64 R21, R68, 0x10, R69 ;  /* 0x0000001044159819 */ /* 0x004fe40000001245 */
[----:B------:R-:W-:Y:S02]  /*6a70*/  @!P1 PRMT R37, R75, 0x5432, R37 ;  /* 0x000054324b259816 */ /* 0x000fe40000000025 */
[----:B------:R-:W-:Y:S02]  /*6a80*/  @!P1 PRMT R21, R74, 0x5432, R21 ;  /* 0x000054324a159816 */ /* 0x000fe40000000015 */
[C---:B------:R-:W-:Y:S02]  /*6a90*/  @!P1 SHF.L.U32 R31, R37.reuse, 0x10, RZ ;  /* 0x00000010251f9819 */ /* 0x040fe400000006ff */
[----:B------:R-:W-:Y:S01]  /*6aa0*/  @!P1 LOP3.LUT R37, R37, 0xffff0000, RZ, 0xc0, !PT ;  /* 0xffff000025259812 */ /* 0x000fe200078ec0ff */
[C---:B------:R-:W-:Y:S01]  /*6ab0*/  @!P1 IMAD.U32 R17, R21.reuse, 0x10000, RZ ;  /* 0x0001000015119824 */ /* 0x040fe200078e00ff */
[----:B------:R-:W-:Y:S02]  /*6ac0*/  @!P1 LOP3.LUT R21, R21, 0xffff0000, RZ, 0xc0, !PT ;  /* 0xffff000015159812 */ /* 0x000fe400078ec0ff */
[----:B------:R-:W-:Y:S02]  /*6ad0*/  ISETP.GE.AND P0, PT, R48, c[0x0][0x1d4], PT ;  /* 0x0000750030007a0c */ /* 0x000fe40003f06270 */
[C---:B-1----:R-:W-:Y:S05]  /*6ae0*/  @!P1 SHF.L.U32 R2, R13.reuse, 0x10, RZ ;  /* 0x000000100d029819 */ /* 0x042fea00000006ff */
[C---:B------:R-:W-:Y:S02]  /*6af0*/  @!P1 FMUL.FTZ R7, R2.reuse, R23 ;  /* 0x0000001702079220 */ /* 0x040fe40000410000 */
[-C--:B------:R-:W-:Y:S01]  /*6b00*/  @!P1 FMUL.FTZ R4, R2, R3.reuse ;  /* 0x0000000302049220 */ /* 0x080fe20000410000 */
[----:B------:R-:W-:Y:S01]  /*6b10*/  @!P1 LOP3.LUT R2, R13, 0xffff0000, RZ, 0xc0, !PT ;  /* 0xffff00000d029812 */ /* 0x000fe200078ec0ff */
[----:B------:R-:W-:Y:S01]  /*6b20*/  @!P1 FFMA.FTZ R56, R24, R3, -R7 ;  /* 0x0000000318389223 */ /* 0x000fe20000010807 */
[----:B------:R-:W-:Y:S02]  /*6b30*/  @!P1 LOP3.LUT R3, R5, 0xffff0000, RZ, 0xc0, !PT ;  /* 0xffff000005039812 */ /* 0x000fe400078ec0ff */
[----:B------:R-:W-:Y:S01]  /*6b40*/  @!P1 SHF.L.U32 R7, R12, 0x10, RZ ;  /* 0x000000100c079819 */ /* 0x000fe200000006ff */
[C---:B------:R-:W-:Y:S02]  /*6b50*/  @!P1 FMUL.FTZ R10, R2.reuse, R25 ;  /* 0x00000019020a9220 */ /* 0x040fe40000410000 */
[----:B------:R-:W-:Y:S02]  /*6b60*/  @!P1 FMUL.FTZ R5, R2, R3 ;  /* 0x0000000302059220 */ /* 0x000fe40000410000 */
[C---:B------:R-:W-:Y:S02]  /*6b70*/  @!P1 FMUL.FTZ R16, R7.reuse, R17 ;  /* 0x0000001107109220 */ /* 0x040fe40000410000 */
[----:B------:R-:W-:Y:S01]  /*6b80*/  @!P1 FFMA.FTZ R53, R26, R3, -R10 ;  /* 0x000000031a359223 */ /* 0x000fe2000001080a */
[----:B------:R-:W-:Y:S01]  /*6b90*/  @!P1 LOP3.LUT R3, R12, 0xffff0000, RZ, 0xc0, !PT ;  /* 0xffff00000c039812 */ /* 0x000fe200078ec0ff */
[-C--:B------:R-:W-:Y:S01]  /*6ba0*/  @!P1 FMUL.FTZ R2, R7, R6.reuse ;  /* 0x0000000607029220 */ /* 0x080fe20000410000 */
[----:B------:R-:W-:Y:S01]  /*6bb0*/  @!P1 SHF.L.U32 R7, R14, 0x10, RZ ;  /* 0x000000100e079819 */ /* 0x000fe200000006ff */
[----:B------:R-:W-:Y:S01]  /*6bc0*/  @!P1 FFMA.FTZ R52, R20, R6, -R16 ;  /* 0x0000000614349223 */ /* 0x000fe20000010810 */
[----:B------:R-:W-:Y:S01]  /*6bd0*/  @!P1 LOP3.LUT R6, R8, 0xffff0000, RZ, 0xc0, !PT ;  /* 0xffff000008069812 */ /* 0x000fe200078ec0ff */
[C---:B------:R-:W-:Y:S01]  /*6be0*/  @!P1 IMAD.U32 R8, R9.reuse, 0x10000, RZ ;  /* 0x0001000009089824 */ /* 0x040fe200078e00ff */
[----:B------:R-:W-:Y:S01]  /*6bf0*/  @!P1 LOP3.LUT R9, R9, 0xffff0000, RZ, 0xc0, !PT ;  /* 0xffff000009099812 */ /* 0x000fe200078ec0ff */
[----:B------:R-:W-:Y:S02]  /*6c00*/  @!P1 FMUL.FTZ R10, R3, R21 ;  /* 0x00000015030a9220 */ /* 0x000fe40000410000 */
[----:B------:R-:W-:Y:S02]  /*6c10*/  @!P1 FMUL.FTZ R16, R7, R27 ;  /* 0x0000001b07109220 */ /* 0x000fe40000410000 */
[-C--:B------:R-:W-:Y:S02]  /*6c20*/  @!P1 FMUL.FTZ R3, R3, R6.reuse ;  /* 0x0000000603039220 */ /* 0x080fe40000410000 */
[----:B------:R-:W-:Y:S02]  /*6c30*/  @!P1 FFMA.FTZ R51, R22, R6, -R10 ;  /* 0x0000000616339223 */ /* 0x000fe4000001080a */
[-C--:B------:R-:W-:Y:S01]  /*6c40*/  @!P1 FMUL.FTZ R6, R7, R8.reuse ;  /* 0x0000000807069220 */ /* 0x080fe20000410000 */
[----:B------:R-:W-:Y:S01]  /*6c50*/  @!P1 LOP3.LUT R7, R14, 0xffff0000, RZ, 0xc0, !PT ;  /* 0xffff00000e079812 */ /* 0x000fe200078ec0ff */
[----:B------:R-:W-:Y:S01]  /*6c60*/  @!P1 FFMA.FTZ R50, R28, R8, -R16 ;  /* 0x000000081c329223 */ /* 0x000fe20000010810 */
[C---:B------:R-:W-:Y:S01]  /*6c70*/  @!P1 LOP3.LUT R16, R15.reuse, 0xffff0000, RZ, 0xc0, !PT ;  /* 0xffff00000f109812 */ /* 0x040fe200078ec0ff */
[----:B------:R-:W-:Y:S02]  /*6c80*/  @!P1 IMAD.U32 R10, R15, 0x10000, RZ ;  /* 0x000100000f0a9824 */ /* 0x000fe400078e00ff */
[C---:B------:R-:W-:Y:S01]  /*6c90*/  @!P1 IMAD.U32 R8, R11.reuse, 0x10000, RZ ;  /* 0x000100000b089824 */ /* 0x040fe200078e00ff */
[----:B------:R-:W-:Y:S01]  /*6ca0*/  @!P1 LOP3.LUT R11, R11, 0xffff0000, RZ, 0xc0, !PT ;  /* 0xffff00000b0b9812 */ /* 0x000fe200078ec0ff */
[----:B------:R-:W-:Y:S02]  /*6cb0*/  @!P1 FMUL.FTZ R44, R10, R31 ;  /* 0x0000001f0a2c9220 */ /* 0x000fe40000410000 */
[----:B------:R-:W-:Y:S02]  /*6cc0*/  @!P1 FMUL.FTZ R39, R16, R37 ;  /* 0x0000002510279220 */ /* 0x000fe40000410000 */
[C---:B------:R-:W-:Y:S02]  /*6cd0*/  @!P1 FMUL.FTZ R45, R7.reuse, R29 ;  /* 0x0000001d072d9220 */ /* 0x040fe40000410000 */
[----:B------:R-:W-:Y:S02]  /*6ce0*/  @!P1 FMUL.FTZ R7, R7, R9 ;  /* 0x0000000907079220 */ /* 0x000fe40000410000 */
[----:B------:R-:W-:Y:S01]  /*6cf0*/  @!P1 FFMA.FTZ R49, R36, R8, -R44 ;  /* 0x0000000824319223 */ /* 0x000fe2000001082c */
[----:B------:R-:W-:Y:S01]  /*6d00*/  @!P1 F2FP.BF16.PACK_AB R44, R51, R52 ;  /* 0x00000034332c923e */ /* 0x000fe200000010ff */
[----:B------:R-:W-:Y:S02]  /*6d10*/  @!P1 FFMA.FTZ R39, R38, R11, -R39 ;  /* 0x0000000b26279223 */ /* 0x000fe40000010827 */
[----:B------:R-:W-:Y:S01]  /*6d20*/  @!P1 FFMA.FTZ R9, R30, R9, -R45 ;  /* 0x000000091e099223 */ /* 0x000fe2000001082d */
[----:B------:R-:W-:Y:S01]  /*6d30*/  @!P1 F2FP.BF16.PACK_AB R45, R53, R56 ;  /* 0x00000038352d923e */ /* 0x000fe200000010ff */
[----:B------:R-:W-:Y:S01]  /*6d40*/  @!P1 FMUL.FTZ R8, R10, R8 ;  /* 0x000000080a089220 */ /* 0x000fe20000410000 */
[----:B------:R-:W-:Y:S01]  /*6d50*/  @!P1 F2FP.BF16.PACK_AB R39, R39, R49 ;  /* 0x000000312727923e */ /* 0x000fe200000010ff */
[----:B------:R-:W-:Y:S01]  /*6d60*/  @!P1 IMAD.MOV.U32 R40, RZ, RZ, R44 ;  /* 0x000000ffff289224 */ /* 0x000fe200078e002c */
[----:B------:R-:W-:Y:S01]  /*6d70*/  @!P1 F2FP.BF16.PACK_AB R10, R9, R50 ;  /* 0x00000032090a923e */ /* 0x000fe200000010ff */
[----:B------:R-:W-:Y:S01]  /*6d80*/  @!P1 FFMA.FTZ R2, R17, R20, R2 ;  /* 0x0000001411029223 */ /* 0x000fe20000010002 */
[----:B------:R-:W-:Y:S01]  /*6d90*/  @!P1 MOV R41, R45 ;  /* 0x0000002d00299202 */ /* 0x000fe20000000f00 */
[----:B------:R-:W-:Y:S02]  /*6da0*/  @!P1 IMAD.MOV.U32 R43, RZ, RZ, R39 ;  /* 0x000000ffff2b9224 */ /* 0x000fe400078e0027 */
[----:B------:R-:W-:Y:S02]  /*6db0*/  @!P1 IMAD.MOV.U32 R42, RZ, RZ, R10 ;  /* 0x000000ffff2a9224 */ /* 0x000fe400078e000a */
[----:B------:R-:W-:Y:S02]  /*6dc0*/  @!P1 FFMA.FTZ R3, R21, R22, R3 ;  /* 0x0000001615039223 */ /* 0x000fe40000010003 */
[----:B------:R-:W-:Y:S01]  /*6dd0*/  @!P1 FFMA.FTZ R4, R23, R24, R4 ;  /* 0x0000001817049223 */ /* 0x000fe20000010004 */
[----:B------:R1:W-:Y:S01]  /*6de0*/  ST.E.128 [R54.64], R40 ;  /* 0x0000002836007985 */ /* 0x0003e2000c101d16 */
[----:B------:R-:W-:Y:S01]  /*6df0*/  @!P1 FFMA.FTZ R5, R25, R26, R5 ;  /* 0x0000001a19059223 */ /* 0x000fe20000010005 */
[----:B------:R-:W-:Y:S01]  /*6e00*/  @!P1 F2FP.BF16.PACK_AB R2, R3, R2 ;  /* 0x000000020302923e */ /* 0x000fe200000010ff */
[----:B------:R-:W-:Y:S02]  /*6e10*/  @!P1 FFMA.FTZ R6, R27, R28, R6 ;  /* 0x0000001c1b069223 */ /* 0x000fe40000010006 */
[----:B------:R-:W-:Y:S01]  /*6e20*/  @!P1 FMUL.FTZ R9, R16, R11 ;  /* 0x0000000b10099220 */ /* 0x000fe20000410000 */
[----:B------:R-:W-:Y:S01]  /*6e30*/  @!P1 F2FP.BF16.PACK_AB R4, R5, R4 ;  /* 0x000000040504923e */ /* 0x000fe200000010ff */
[----:B------:R-:W-:Y:S02]  /*6e40*/  @!P1 FFMA.FTZ R7, R29, R30, R7 ;  /* 0x0000001e1d079223 */ /* 0x000fe40000010007 */
[----:B------:R-:W-:Y:S01]  /*6e50*/  @!P1 FFMA.FTZ R8, R31, R36, R8 ;  /* 0x000000241f089223 */ /* 0x000fe20000010008 */
[----:B------:R-:W-:Y:S01]  /*6e60*/  @!P1 MOV R13, R4 ;  /* 0x00000004000d9202 */ /* 0x000fe20000000f00 */
[----:B------:R-:W-:Y:S01]  /*6e70*/  @!P1 FFMA.FTZ R9, R37, R38, R9 ;  /* 0x0000002625099223 */ /* 0x000fe20000010009 */
[----:B------:R-:W-:Y:S01]  /*6e80*/  @!P1 F2FP.BF16.PACK_AB R6, R7, R6 ;  /* 0x000000060706923e */ /* 0x000fe200000010ff */
[----:B------:R-:W-:Y:S03]  /*6e90*/  @!P1 IMAD.MOV.U32 R12, RZ, RZ, R2 ;  /* 0x000000ffff0c9224 */ /* 0x000fe600078e0002 */
[----:B------:R-:W-:Y:S01]  /*6ea0*/  @!P1 F2FP.BF16.PACK_AB R8, R9, R8 ;  /* 0x000000080908923e */ /* 0x000fe200000010ff */
[----:B------:R-:W-:Y:S04]  /*6eb0*/  @!P1 IMAD.MOV.U32 R14, RZ, RZ, R6 ;  /* 0x000000ffff0e9224 */ /* 0x000fe800078e0006 */
[----:B------:R-:W-:Y:S01]  /*6ec0*/  @!P1 IMAD.MOV.U32 R15, RZ, RZ, R8 ;  /* 0x000000ffff0f9224 */ /* 0x000fe200078e0008 */
[----:B------:R-:W-:-:S05]  /*6ed0*/  @P0 BRA `(.L_x_79) ;  /* 0x000004f000000947 */ /* 0x000fca0003800000 */
[C---:B------:R-:W-:Y:S04]  /*6ee0*/  LEA R2, P0, R48.reuse, R46, 0x1 ;  /* 0x0000002e30027211 */ /* 0x040fe800078008ff */
[----:B------:R-:W-:Y:S05]  /*6ef0*/  LEA.HI.X.SX32 R3, R48, R47, 0x1, P0 ;  /* 0x0000002f30037211 */ /* 0x000fea00000f0eff */
[----:B------:R2:W-:Y:S01]  /*6f00*/  ST.E.128 [R2.64], R12 ;  /* 0x0000000c02007985 */ /* 0x0005e2000c101d16 */
[----:B------:R-:W-:-:S05]  /*6f10*/  BRA `(.L_x_79) ;  /* 0x000004b000007947 */ /* 0x000fca0003800000 */
.L_x_57:
[----:B------:R1:W2:Y:S01]  /*6f20*/  SHFL.IDX PT, R3, R89, RZ, 0x1c1f ;  /* 0x001c1fff59037589 */ /* 0x0002a200000e0000 */
[----:B------:R-:W-:Y:S01]  /*6f30*/  UIMAD UR5, UR6, -0x70, UR4 ;  /* 0xffffff90060578a4 */ /* 0x000fe2000f8e0204 */
[----:B------:R-:W-:Y:S02]  /*6f40*/  BSSY B0, `(.L_x_88) ;  /* 0x0000014000007945 */ /* 0x000fe40003800000 */
[----:B------:R1:W3:Y:S01]  /*6f50*/  SHFL.IDX PT, R2, R90, RZ, 0x1c1f ;  /* 0x001c1fff5a027589 */ /* 0x0002e200000e0000 */
[----:B------:R-:W-:Y:S04]  /*6f60*/  UISETP.LT.AND UP0, UPT, UR5, 0x70, UPT ;  /* 0x000000700500788c */ /* 0x000fe8000bf01270 */
[----:B------:R-:W-:Y:S06]  /*6f70*/  USEL UR9, UR5, 0x70, UP0 ;  /* 0x0000007005097887 */ /* 0x000fec0008000000 */
[----:B------:R-:W-:Y:S04]  /*6f80*/  IADD3 R12, -R35, UR9, RZ ;  /* 0x00000009230c7c10 */ /* 0x000fe8000fffe1ff */
[----:B------:R-:W-:Y:S11]  /*6f90*/  ISETP.GE.AND P0, PT, R12, 0x1, PT ;  /* 0x000000010c00780c */ /* 0x000ff60003f06270 */
[----:B------:R-:W-:Y:S02]  /*6fa0*/  @!UPT UIADD3 URZ, URZ, URZ, URZ ;  /* 0x0000003f3f3ff290 */ /* 0x000fe4000fffe03f */
[----:B------:R-:W-:-:S05]  /*6fb0*/  @!P0 BRA `(.L_x_89) ;  /* 0x000000c000008947 */ /* 0x000fca0003800000 */
[C---:B-123--:R-:W-:Y:S11]  /*6fc0*/  ISETP.GE.AND P1, PT, R18.reuse, c[0x0][0x1d4], PT ;  /* 0x0000750012007a0c */ /* 0x04eff60003f26270 */
[----:B------:R-:W-:Y:S02]  /*6fd0*/  @!UPT UIADD3 URZ, URZ, URZ, URZ ;  /* 0x0000003f3f3ff290 */ /* 0x000fe4000fffe03f */
[----:B------:R-:W1:Y:S01]  /*6fe0*/  @!P1 LDS.128 R8, [R92+0x3800] ;  /* 0x003800005c089984 */ /* 0x000e620000000c00 */
[CC--:B------:R-:W-:Y:S04]  /*6ff0*/  @!P1 LEA R4, P0, R18.reuse, R2.reuse, 0x1 ;  /* 0x0000000212049211 */ /* 0x0c0fe800078008ff */
[-C--:B------:R-:W-:Y:S02]  /*7000*/  @!P1 LEA.HI.X R5, R18, R3.reuse, R19, 0x1, P0 ;  /* 0x0000000312059211 */ /* 0x080fe400000f0c13 */
[----:B------:R-:W-:Y:S11]  /*7010*/  ISETP.GE.AND P0, PT, R95, c[0x0][0x1d4], PT ;  /* 0x000075005f007a0c */ /* 0x000ff60003f06270 */
[----:B------:R-:W-:Y:S02]  /*7020*/  @!UPT UIADD3 URZ, URZ, URZ, URZ ;  /* 0x0000003f3f3ff290 */ /* 0x000fe4000fffe03f */
[C---:B------:R-:W-:Y:S04]  /*7030*/  @!P0 LEA R2, P2, R83.reuse, R2, 0x1 ;  /* 0x0000000253028211 */ /* 0x040fe800078408ff */
[----:B------:R-:W-:Y:S01]  /*7040*/  @!P0 LEA.HI.X R3, R83, R3, R94, 0x1, P2 ;  /* 0x0000000353038211 */ /* 0x000fe200010f0c5e */
[----:B-1----:R-:W-:Y:S04]  /*7050*/  @!P1 ST.E.128 [R4.64], R8 ;  /* 0x0000000804009985 */ /* 0x002fe8000c101d16 */
[----:B------:R-:W1:Y:S04]  /*7060*/  @!P0 LDS.128 R4, [R93+0x3800] ;  /* 0x003800005d048984 */ /* 0x000e680000000c00 */
[----:B-1----:R1:W-:Y:S02]  /*7070*/  @!P0 ST.E.128 [R2.64], R4 ;  /* 0x0000000402008985 */ /* 0x0023e4000c101d16 */
.L_x_89:
[----:B-123--:R-:W-:Y:S05]  /*7080*/  BSYNC B0 ;  /* 0x0000000000007941 */ /* 0x00efea0003800000 */
.L_x_88:
[----:B------:R1:W2:Y:S01]  /*7090*/  SHFL.IDX PT, R3, R89, 0x1, 0x1c1f ;  /* 0x003c1f0059037f89 */ /* 0x0002a200000e0000 */
[----:B------:R-:W-:Y:S01]  /*70a0*/  ISETP.GE.AND P0, PT, R12, 0x21, PT ;  /* 0x000000210c00780c */ /* 0x000fe20003f06270 */
[----:B------:R-:W-:Y:S02]  /*70b0*/  BSSY B0, `(.L_x_90) ;  /* 0x000000f000007945 */ /* 0x000fe40003800000 */
[----:B------:R1:W3:Y:S10]  /*70c0*/  SHFL.IDX PT, R2, R90, 0x1, 0x1c1f ;  /* 0x003c1f005a027f89 */ /* 0x0002f400000e0000 */
[----:B------:R-:W-:-:S05]  /*70d0*/  @!P0 BRA `(.L_x_91) ;  /* 0x000000c000008947 */ /* 0x000fca0003800000 */
[C---:B------:R-:W-:Y:S11]  /*70e0*/  ISETP.GE.AND P1, PT, R18.reuse, c[0x0][0x1d4], PT ;  /* 0x0000750012007a0c */ /* 0x040ff60003f26270 */
[----:B------:R-:W-:Y:S02]  /*70f0*/  @!UPT UIADD3 URZ, URZ, URZ, URZ ;  /* 0x0000003f3f3ff290 */ /* 0x000fe4000fffe03f */
[----:B------:R-:W4:Y:S01]  /*7100*/  @!P1 LDS.128 R8, [R92+0x4800] ;  /* 0x004800005c089984 */ /* 0x000f220000000c00 */
[CC--:B---3--:R-:W-:Y:S04]  /*7110*/  @!P1 LEA R4, P0, R18.reuse, R2.reuse, 0x1 ;  /* 0x0000000212049211 */ /* 0x0c8fe800078008ff */
[-C--:B--2---:R-:W-:Y:S02]  /*7120*/  @!P1 LEA.HI.X R5, R18, R3.reuse, R19, 0x1, P0 ;  /* 0x0000000312059211 */ /* 0x084fe400000f0c13 */
[----:B------:R-:W-:Y:S11]  /*7130*/  ISETP.GE.AND P0, PT, R95, c[0x0][0x1d4], PT ;  /* 0x000075005f007a0c */ /* 0x000ff60003f06270 */
[----:B------:R-:W-:Y:S02]  /*7140*/  @!UPT UIADD3 URZ, URZ, URZ, URZ ;  /* 0x0000003f3f3ff290 */ /* 0x000fe4000fffe03f */
[C---:B------:R-:W-:Y:S04]  /*7150*/  @!P0 LEA R2, P2, R83.reuse, R2, 0x1 ;  /* 0x0000000253028211 */ /* 0x040fe800078408ff */
[----:B------:R-:W-:Y:S01]  /*7160*/  @!P0 LEA.HI.X R3, R83, R3, R94, 0x1, P2 ;  /* 0x0000000353038211 */ /* 0x000fe200010f0c5e */
[----:B----4-:R-:W-:Y:S04]  /*7170*/  @!P1 ST.E.128 [R4.64], R8 ;  /* 0x0000000804009985 */ /* 0x010fe8000c101d16 */
[----:B------:R-:W2:Y:S04]  /*7180*/  @!P0 LDS.128 R4, [R93+0x4800] ;  /* 0x004800005d048984 */ /* 0x000ea80000000c00 */
[----:B--2---:R2:W-:Y:S02]  /*7190*/  @!P0 ST.E.128 [R2.64], R4 ;  /* 0x0000000402008985 */ /* 0x0045e4000c101d16 */
.L_x_91:
[----:B------:R-:W-:Y:S05]  /*71a0*/  BSYNC B0 ;  /* 0x0000000000007941 */ /* 0x000fea0003800000 */
.L_x_90:
[----:B--2---:R2:W4:Y:S01]  /*71b0*/  SHFL.IDX PT, R3, R89, 0x2, 0x1c1f ;  /* 0x005c1f0059037f89 */ /* 0x00452200000e0000 */
[----:B------:R-:W-:Y:S01]  /*71c0*/  ISETP.GE.AND P0, PT, R12, 0x41, PT ;  /* 0x000000410c00780c */ /* 0x000fe20003f06270 */
[----:B------:R-:W-:Y:S02]  /*71d0*/  BSSY B0, `(.L_x_92) ;  /* 0x000000f000007945 */ /* 0x000fe40003800000 */
[----:B---3--:R2:W3:Y:S10]  /*71e0*/  SHFL.IDX PT, R2, R90, 0x2, 0x1c1f ;  /* 0x005c1f005a027f89 */ /* 0x0084f400000e0000 */
[----:B------:R-:W-:-:S05]  /*71f0*/  @!P0 BRA `(.L_x_93) ;  /* 0x000000c000008947 */ /* 0x000fca0003800000 */
[C---:B------:R-:W-:Y:S11]  /*7200*/  ISETP.GE.AND P1, PT, R18.reuse, c[0x0][0x1d4], PT ;  /* 0x0000750012007a0c */ /* 0x040ff60003f26270 */
[----:B------:R-:W-:Y:S02]  /*7210*/  @!UPT UIADD3 URZ, URZ, URZ, URZ ;  /* 0x0000003f3f3ff290 */ /* 0x000fe4000fffe03f */
[----:B------:R-:W5:Y:S01]  /*7220*/  @!P1 LDS.128 R8, [R92+0x5800] ;  /* 0x005800005c089984 */ /* 0x000f620000000c00 */
[CC--:B---3--:R-:W-:Y:S04]  /*7230*/  @!P1 LEA R4, P0, R18.reuse, R2.reuse, 0x1 ;  /* 0x0000000212049211 */ /* 0x0c8fe800078008ff */
[-C--:B----4-:R-:W-:Y:S02]  /*7240*/  @!P1 LEA.HI.X R5, R18, R3.reuse, R19, 0x1, P0 ;  /* 0x0000000312059211 */ /* 0x090fe400000f0c13 */
[----:B------:R-:W-:Y:S11]  /*7250*/  ISETP.GE.AND P0, PT, R95, c[0x0][0x1d4], PT ;  /* 0x000075005f007a0c */ /* 0x000ff60003f06270 */
[----:B------:R-:W-:Y:S02]  /*7260*/  @!UPT UIADD3 URZ, URZ, URZ, URZ ;  /* 0x0000003f3f3ff290 */ /* 0x000fe4000fffe03f */
[C---:B------:R-:W-:Y:S04]  /*7270*/  @!P0 LEA R2, P2, R83.reuse, R2, 0x1 ;  /* 0x0000000253028211 */ /* 0x040fe800078408ff */
[----:B------:R-:W-:Y:S01]  /*7280*/  @!P0 LEA.HI.X R3, R83, R3, R94, 0x1, P2 ;  /* 0x0000000353038211 */ /* 0x000fe200010f0c5e */
[----:B-----5:R-:W-:Y:S04]  /*7290*/  @!P1 ST.E.128 [R4.64], R8 ;  /* 0x0000000804009985 */ /* 0x020fe8000c101d16 */
[----:B------:R-:W3:Y:S04]  /*72a0*/  @!P0 LDS.128 R4, [R93+0x5800] ;  /* 0x005800005d048984 */ /* 0x000ee80000000c00 */
[----:B---3--:R3:W-:Y:S02]  /*72b0*/  @!P0 ST.E.128 [R2.64], R4 ;  /* 0x0000000402008985 */ /* 0x0087e4000c101d16 */
.L_x_93:
[----:B------:R-:W-:Y:S05]  /*72c0*/  BSYNC B0 ;  /* 0x0000000000007941 */ /* 0x000fea0003800000 */
.L_x_92:
[----:B---34-:R3:W4:Y:S01]  /*72d0*/  SHFL.IDX PT, R3, R89, 0x3, 0x1c1f ;  /* 0x007c1f0059037f89 */ /* 0x01872200000e0000 */
[----:B------:R-:W-:Y:S03]  /*72e0*/  ISETP.GE.AND P0, PT, R12, 0x61, PT ;  /* 0x000000610c00780c */ /* 0x000fe60003f06270 */
[----:B------:R3:W1:Y:S10]  /*72f0*/  SHFL.IDX PT, R2, R90, 0x3, 0x1c1f ;  /* 0x007c1f005a027f89 */ /* 0x00067400000e0000 */
[----:B------:R-:W-:-:S05]  /*7300*/  @!P0 BRA `(.L_x_79) ;  /* 0x000000c000008947 */ /* 0x000fca0003800000 */
[C---:B------:R-:W-:Y:S11]  /*7310*/  ISETP.GE.AND P1, PT, R18.reuse, c[0x0][0x1d4], PT ;  /* 0x0000750012007a0c */ /* 0x040ff60003f26270 */
[----:B------:R-:W-:Y:S02]  /*7320*/  @!UPT UIADD3 URZ, URZ, URZ, URZ ;  /* 0x0000003f3f3ff290 */ /* 0x000fe4000fffe03f */
[----:B------:R-:W5:Y:S01]  /*7330*/  @!P1 LDS.128 R8, [R92+0x6800] ;  /* 0x006800005c089984 */ /* 0x000f620000000c00 */
[CC--:B-1----:R-:W-:Y:S04]  /*7340*/  @!P1 LEA R4, P0, R18.reuse, R2.reuse, 0x1 ;  /* 0x0000000212049211 */ /* 0x0c2fe800078008ff */
[-C--:B----4-:R-:W-:Y:S02]  /*7350*/  @!P1 LEA.HI.X R5, R18, R3.reuse, R19, 0x1, P0 ;  /* 0x0000000312059211 */ /* 0x090fe400000f0c13 */
[----:B------:R-:W-:Y:S11]  /*7360*/  ISETP.GE.AND P0, PT, R95, c[0x0][0x1d4], PT ;  /* 0x000075005f007a0c */ /* 0x000ff60003f06270 */
[----:B------:R-:W-:Y:S02]  /*7370*/  @!UPT UIADD3 URZ, URZ, URZ, URZ ;  /* 0x0000003f3f3ff290 */ /* 0x000fe4000fffe03f */
[C---:B------:R-:W-:Y:S04]  /*7380*/  @!P0 LEA R2, P2, R83.reuse, R2, 0x1 ;  /* 0x0000000253028211 */ /* 0x040fe800078408ff */
[----:B------:R-:W-:Y:S01]  /*7390*/  @!P0 LEA.HI.X R3, R83, R3, R94, 0x1, P2 ;  /* 0x0000000353038211 */ /* 0x000fe200010f0c5e */
[----:B-----5:R-:W-:Y:S04]  /*73a0*/  @!P1 ST.E.128 [R4.64], R8 ;  /* 0x0000000804009985 */ /* 0x020fe8000c101d16 */
[----:B------:R-:W1:Y:S04]  /*73b0*/  @!P0 LDS.128 R4, [R93+0x6800] ;  /* 0x006800005d048984 */ /* 0x000e680000000c00 */
[----:B-1----:R1:W-:Y:S02]  /*73c0*/  @!P0 ST.E.128 [R2.64], R4 ;  /* 0x0000000402008985 */ /* 0x0023e4000c101d16 */
.L_x_79:
[----:B------:R-:W-:Y:S05]  /*73d0*/  BSYNC B2 ;  /* 0x0000000000027941 */ /* 0x000fea0003800000 */
.L_x_56:
[----:B-12---:R-:W-:Y:S01]  /*73e0*/  IMAD.U32 R2, RZ, RZ, UR6 ;  /* 0x00000006ff027e24 */ /* 0x006fe2000f8e00ff */
[----:B------:R-:W-:Y:S01]  /*73f0*/  UIMAD UR5, UR6, -0x70, URZ ;  /* 0xffffff90060578a4 */ /* 0x000fe2000f8e023f */
[----:B------:R-:W-:Y:S02]  /*7400*/  BSSY B0, `(.L_x_94) ;  /* 0x0000085000007945 */ /* 0x000fe40003800000 */
[----:B----4-:R-:W-:Y:S03]  /*7410*/  IMAD.WIDE R2, R2, 0x70, R128 ;  /* 0x0000007002027825 */ /* 0x010fe600078e0280 */
[----:B-----5:R-:W-:Y:S01]  /*7420*/  IADD3 R4, R132, UR5, RZ ;  /* 0x0000000584047c10 */ /* 0x020fe2000fffe0ff */
[----:B------:R-:W-:Y:S03]  /*7430*/  UIADD3 UR5, UR5, UR4, URZ ;  /* 0x0000000405057290 */ /* 0x000fe6000fffe03f */
[C---:B------:R-:W-:Y:S01]  /*7440*/  ISETP.GE.AND P5, PT, R4.reuse, 0x11, PT ;  /* 0x000000110400780c */ /* 0x040fe20003fa6270 */
[----:B------:R-:W-:Y:S01]  /*7450*/  UISETP.LT.AND UP0, UPT, UR5, 0x70, UPT ;  /* 0x000000700500788c */ /* 0x000fe2000bf01270 */
[C---:B------:R-:W-:Y:S02]  /*7460*/  ISETP.GE.AND P4, PT, R4.reuse, 0x21, PT ;  /* 0x000000210400780c */ /* 0x040fe40003f86270 */
[C---:B------:R-:W-:Y:S01]  /*7470*/  ISETP.GE.AND P3, PT, R4.reuse, 0x31, PT ;  /* 0x000000310400780c */ /* 0x040fe20003f66270 */
[----:B------:R-:W-:Y:S01]  /*7480*/  USEL UR5, UR5, 0x70, UP0 ;  /* 0x0000007005057887 */ /* 0x000fe20008000000 */
[C---:B------:R-:W-:Y:S02]  /*7490*/  ISETP.GE.AND P2, PT, R4.reuse, 0x41, PT ;  /* 0x000000410400780c */ /* 0x040fe40003f46270 */
[----:B------:R-:W-:Y:S02]  /*74a0*/  ISETP.GE.AND P1, PT, R4, 0x51, PT ;  /* 0x000000510400780c */ /* 0x000fe40003f26270 */
[----:B------:R-:W-:Y:S03]  /*74b0*/  P2R R8, PR, RZ, 0x20 ;  /* 0x00000020ff087803 */ /* 0x000fe60000000000 */
[C---:B------:R-:W-:Y:S05]  /*74c0*/  @P5 IADD3 R6, P0, R2.reuse, 0x10, RZ ;  /* 0x0000001002065810 */ /* 0x040fea0007f1e0ff */
[--C-:B------:R-:W-:Y:S01]  /*74d0*/  @P5 IMAD.X R7, RZ, RZ, R3.reuse, P0 ;  /* 0x000000ffff075224 */ /* 0x100fe200000e0603 */
[C---:B------:R-:W-:Y:S05]  /*74e0*/  @P4 IADD3 R9, P0, R2.reuse, 0x20, RZ ;  /* 0x0000002002094810 */ /* 0x040fea0007f1e0ff */
[--C-:B------:R-:W-:Y:S01]  /*74f0*/  @P4 IMAD.X R11, RZ, RZ, R3.reuse, P0 ;  /* 0x000000ffff0b4224 */ /* 0x100fe200000e0603 */
[C---:B------:R-:W-:Y:S04]  /*7500*/  @P3 IADD3 R10, P0, R2.reuse, 0x30, RZ ;  /* 0x00000030020a3810 */ /* 0x040fe80007f1e0ff */
[-C--:B------:R-:W-:Y:S02]  /*7510*/  @P3 IADD3.X R21, RZ, R3.reuse, RZ, P0, !PT ;  /* 0x00000003ff153210 */ /* 0x080fe400007fe4ff */
[C---:B------:R-:W-:Y:S05]  /*7520*/  @P2 IADD3 R20, P0, R2.reuse, 0x40, RZ ;  /* 0x0000004002142810 */ /* 0x040fea0007f1e0ff */
[--C-:B------:R-:W-:Y:S01]  /*7530*/  @P2 IMAD.X R24, RZ, RZ, R3.reuse, P0 ;  /* 0x000000ffff182224 */ /* 0x100fe200000e0603 */
[----:B------:R-:W-:Y:S05]  /*7540*/  @P1 IADD3 R22, P0, R2, 0x50, RZ ;  /* 0x0000005002161810 */ /* 0x000fea0007f1e0ff */
[----:B------:R-:W-:Y:S01]  /*7550*/  @P1 IMAD.X R26, RZ, RZ, R3, P0 ;  /* 0x000000ffff1a1224 */ /* 0x000fe200000e0603 */
[----:B------:R-:W-:Y:S11]  /*7560*/  ISETP.GE.AND P0, PT, R4, 0x61, PT ;  /* 0x000000610400780c */ /* 0x000ff60003f06270 */
[----:B------:R-:W-:Y:S02]  /*7570*/  @!UPT UIADD3 URZ, URZ, URZ, URZ ;  /* 0x0000003f3f3ff290 */ /* 0x000fe4000fffe03f */
[----:B------:R-:W-:Y:S04]  /*7580*/  @P0 IADD3 R23, P6, R2, 0x60, RZ ;  /* 0x0000006002170810 */ /* 0x000fe80007fde0ff */
[----:B------:R-:W-:Y:S02]  /*7590*/  @P0 IADD3.X R28, RZ, R3, RZ, P6, !PT ;  /* 0x00000003ff1c0210 */ /* 0x000fe400037fe4ff */
[----:B------:R-:W-:Y:S04]  /*75a0*/  ISETP.GE.AND P6, PT, R4, 0x1, PT ;  /* 0x000000010400780c */ /* 0x000fe80003fc6270 */
[----:B------:R-:W-:Y:S09]  /*75b0*/  P2R R27, PR, RZ, 0x40 ;  /* 0x00000040ff1b7803 */ /* 0x000ff20000000000 */
[----:B------:R-:W-:Y:S02]  /*75c0*/  @P6 IMAD R3, R3, c[0x0][0x258], RZ ;  /* 0x0000960003036a24 */ /* 0x000fe400078e02ff */
[----:B------:R-:W-:Y:S02]  /*75d0*/  @P6 IMAD.MOV.U32 R4, RZ, RZ, R96 ;  /* 0x000000ffff046224 */ /* 0x000fe400078e0060 */
[----:B------:R-:W-:Y:S04]  /*75e0*/  @P6 IMAD.MOV.U32 R5, RZ, RZ, R99 ;  /* 0x000000ffff056224 */ /* 0x000fe800078e0063 */
[C---:B------:R-:W-:Y:S04]  /*75f0*/  @P6 IMAD.WIDE.U32 R4, R2.reuse, c[0x0][0x258], R4 ;  /* 0x0000960002046a25 */ /* 0x040fe800078e0004 */
[----:B------:R-:W-:Y:S01]  /*7600*/  @P6 IMAD R2, R2, c[0x0][0x25c], R3 ;  /* 0x0000970002026a24 */ /* 0x000fe200078e0203 */
[C---:B------:R-:W-:Y:S04]  /*7610*/  @P6 LEA R16, P5, R4.reuse, c[0x0][0x250], 0x1 ;  /* 0x0000940004106a11 */ /* 0x040fe800078a08ff */
[----:B------:R-:W-:Y:S04]  /*7620*/  @P6 IADD3 R2, R5, R2, RZ ;  /* 0x0000000205026210 */ /* 0x000fe80007ffe0ff */
[----:B------:R-:W-:Y:S02]  /*7630*/  @P6 LEA.HI.X R17, R4, c[0x0][0x254], R2, 0x1, P5 ;  /* 0x0000950004116a11 */ /* 0x000fe400028f0c02 */
[----:B------:R-:W-:Y:S04]  /*7640*/  ISETP.NE.AND P5, PT, R8, RZ, PT ;  /* 0x000000ff0800720c */ /* 0x000fe80003fa5270 */
[----:B------:R-:W-:Y:S09]  /*7650*/  P2R R25, PR, RZ, 0x20 ;  /* 0x00000020ff197803 */ /* 0x000ff20000000000 */
[----:B------:R-:W-:Y:S02]  /*7660*/  @P5 IMAD R4, R7, c[0x0][0x258], RZ ;  /* 0x0000960007045a24 */ /* 0x000fe400078e02ff */
[----:B------:R-:W-:Y:S02]  /*7670*/  @P5 IMAD.MOV.U32 R2, RZ, RZ, R96 ;  /* 0x000000ffff025224 */ /* 0x000fe400078e0060 */
[----:B------:R-:W-:Y:S02]  /*7680*/  @P5 IMAD.MOV.U32 R3, RZ, RZ, R99 ;  /* 0x000000ffff035224 */ /* 0x000fe400078e0063 */
[C---:B------:R-:W-:Y:S02]  /*7690*/  @P5 IMAD R4, R6.reuse, c[0x0][0x25c], R4 ;  /* 0x0000970006045a24 */ /* 0x040fe400078e0204 */
[----:B------:R-:W-:Y:S04]  /*76a0*/  @P5 IMAD.WIDE.U32 R2, R6, c[0x0][0x258], R2 ;  /* 0x0000960006025a25 */ /* 0x000fe800078e0002 */
[----:B------:R-:W-:Y:S01]  /*76b0*/  @P0 IMAD R6, R28, c[0x0][0x258], RZ ;  /* 0x000096001c060a24 */ /* 0x000fe200078e02ff */
[C---:B------:R-:W-:Y:S02]  /*76c0*/  @P5 LEA R14, P6, R2.reuse, c[0x0][0x250], 0x1 ;  /* 0x00009400020e5a11 */ /* 0x040fe400078c08ff */
[----:B------:R-:W-:Y:S01]  /*76d0*/  @P5 IADD3 R4, R3, R4, RZ ;  /* 0x0000000403045210 */ /* 0x000fe20007ffe0ff */
[----:B------:R-:W-:Y:S02]  /*76e0*/  @P4 IMAD.MOV.U32 R3, RZ, RZ, R99 ;  /* 0x000000ffff034224 */ /* 0x000fe400078e0063 */
[----:B------:R-:W-:Y:S01]  /*76f0*/  @P0 IMAD R6, R23, c[0x0][0x25c], R6 ;  /* 0x0000970017060a24 */ /* 0x000fe200078e0206 */
[----:B------:R-:W-:Y:S01]  /*7700*/  @P5 LEA.HI.X R15, R2, c[0x0][0x254], R4, 0x1, P6 ;  /* 0x00009500020f5a11 */ /* 0x000fe200030f0c04 */
[----:B------:R-:W-:Y:S02]  /*7710*/  @P4 IMAD R4, R11, c[0x0][0x258], RZ ;  /* 0x000096000b044a24 */ /* 0x000fe400078e02ff */
[----:B------:R-:W-:Y:S02]  /*7720*/  @P4 IMAD.MOV.U32 R2, RZ, RZ, R96 ;  /* 0x000000ffff024224 */ /* 0x000fe400078e0060 */
[C---:B------:R-:W-:Y:S02]  /*7730*/  @P4 IMAD R4, R9.reuse, c[0x0][0x25c], R4 ;  /* 0x0000970009044a24 */ /* 0x040fe400078e0204 */
[----:B------:R-:W-:Y:S05]  /*7740*/  @P4 IMAD.WIDE.U32 R2, R9, c[0x0][0x258], R2 ;  /* 0x0000960009024a25 */ /* 0x000fea00078e0002 */
[C---:B------:R-:W-:Y:S02]  /*7750*/  @P4 LEA R12, P6, R2.reuse, c[0x0][0x250], 0x1 ;  /* 0x00009400020c4a11 */ /* 0x040fe400078c08ff */
[----:B------:R-:W-:Y:S01]  /*7760*/  @P4 IADD3 R4, R3, R4, RZ ;  /* 0x0000000403044210 */ /* 0x000fe20007ffe0ff */
[----:B------:R-:W-:Y:S03]  /*7770*/  @P3 IMAD.MOV.U32 R3, RZ, RZ, R99 ;  /* 0x000000ffff033224 */ /* 0x000fe600078e0063 */
        /* <DEDUP_REMOVED lines=9> */
[----:B------:R-:W-:Y:S01]  /*7810*/  @P2 IMAD.MOV.U32 R2, RZ, RZ, R96 ;  /* 0x000000ffff022224 */ /* 0x000fe200078e0060 */
[----:B------:R-:W-:Y:S01]  /*7820*/  ISETP.NE.AND P5, PT, R122, RZ, PT ;  /* 0x000000ff7a00720c */ /* 0x000fe20003fa5270 */
[----:B------:R-:W-:Y:S02]  /*7830*/  @P2 IMAD R4, R24, c[0x0][0x258], RZ ;  /* 0x0000960018042a24 */ /* 0x000fe400078e02ff */
[C---:B------:R-:W-:Y:S04]  /*7840*/  @P2 IMAD.WIDE.U32 R2, R20.reuse, c[0x0][0x258], R2 ;  /* 0x0000960014022a25 */ /* 0x040fe800078e0002 */
[----:B------:R-:W-:Y:S01]  /*7850*/  @P2 IMAD R4, R20, c[0x0][0x25c], R4 ;  /* 0x0000970014042a24 */ /* 0x000fe200078e0204 */
[C---:B------:R-:W-:Y:S04]  /*7860*/  @P2 LEA R8, P6, R2.reuse, c[0x0][0x250], 0x1 ;  /* 0x0000940002082a11 */ /* 0x040fe800078c08ff */
[----:B------:R-:W-:Y:S01]  /*7870*/  @P2 IADD3 R4, R3, R4, RZ ;  /* 0x0000000403042210 */ /* 0x000fe20007ffe0ff */
[----:B------:R-:W-:Y:S03]  /*7880*/  @P1 IMAD.MOV.U32 R3, RZ, RZ, R99 ;  /* 0x000000ffff031224 */ /* 0x000fe600078e0063 */
[----:B------:R-:W-:Y:S01]  /*7890*/  @P2 LEA.HI.X R9, R2, c[0x0][0x254], R4, 0x1, P6 ;  /* 0x0000950002092a11 */ /* 0x000fe200030f0c04 */
[----:B------:R-:W-:Y:S02]  /*78a0*/  @P1 IMAD R4, R26, c[0x0][0x258], RZ ;  /* 0x000096001a041a24 */ /* 0x000fe400078e02ff */
[----:B------:R-:W-:Y:S02]  /*78b0*/  @P1 IMAD.MOV.U32 R2, RZ, RZ, R96 ;  /* 0x000000ffff021224 */ /* 0x000fe400078e0060 */
[C---:B------:R-:W-:Y:S02]  /*78c0*/  @P1 IMAD R4, R22.reuse, c[0x0][0x25c], R4 ;  /* 0x0000970016041a24 */ /* 0x040fe400078e0204 */
[----:B------:R-:W-:Y:S05]  /*78d0*/  @P1 IMAD.WIDE.U32 R2, R22, c[0x0][0x258], R2 ;  /* 0x0000960016021a25 */ /* 0x000fea00078e0002 */
[----:B------:R-:W-:Y:S02]  /*78e0*/  @P1 IADD3 R3, R3, R4, RZ ;  /* 0x0000000403031210 */ /* 0x000fe40007ffe0ff */
[C---:B------:R-:W-:Y:S04]  /*78f0*/  @P1 LEA R4, P6, R2.reuse, c[0x0][0x250], 0x1 ;  /* 0x0000940002041a11 */ /* 0x040fe800078c08ff */
[----:B------:R-:W-:Y:S01]  /*7900*/  @P1 LEA.HI.X R5, R2, c[0x0][0x254], R3, 0x1, P6 ;  /* 0x0000950002051a11 */ /* 0x000fe200030f0c03 */
[----:B------:R-:W-:Y:S02]  /*7910*/  @P0 IMAD.MOV.U32 R2, RZ, RZ, R96 ;  /* 0x000000ffff020224 */ /* 0x000fe400078e0060 */
[----:B------:R-:W-:Y:S04]  /*7920*/  @P0 IMAD.MOV.U32 R3, RZ, RZ, R99 ;  /* 0x000000ffff030224 */ /* 0x000fe800078e0063 */
[----:B------:R-:W-:Y:S05]  /*7930*/  @P0 IMAD.WIDE.U32 R2, R23, c[0x0][0x258], R2 ;  /* 0x0000960017020a25 */ /* 0x000fea00078e0002 */
[----:B------:R-:W-:Y:S02]  /*7940*/  @P0 IADD3 R3, R3, R6, RZ ;  /* 0x0000000603030210 */ /* 0x000fe40007ffe0ff */
[C---:B------:R-:W-:Y:S04]  /*7950*/  @P0 LEA R6, P6, R2.reuse, c[0x0][0x250], 0x1 ;  /* 0x0000940002060a11 */ /* 0x040fe800078c08ff */
[----:B------:R-:W-:Y:S01]  /*7960*/  @P0 LEA.HI.X R7, R2, c[0x0][0x254], R3, 0x1, P6 ;  /* 0x0000950002070a11 */ /* 0x000fe200030f0c03 */
[----:B------:R-:W-:Y:S01]  /*7970*/  IMAD R2, R118, c[0x0][0x208], RZ ;  /* 0x0000820076027a24 */ /* 0x000fe200078e02ff */
[----:B------:R-:W-:Y:S11]  /*7980*/  ISETP.NE.AND P6, PT, R27, RZ, PT ;  /* 0x000000ff1b00720c */ /* 0x000ff60003fc5270 */
[----:B------:R-:W-:Y:S02]  /*7990*/  @!UPT UIADD3 URZ, URZ, URZ, URZ ;  /* 0x0000003f3f3ff290 */ /* 0x000fe4000fffe03f */
[----:B------:R-:W-:Y:S01]  /*79a0*/  @!PT LDS RZ, [RZ] ;  /* 0x00000000fffff984 */ /* 0x000fe20000000800 */
[----:B------:R-:W-:Y:S01]  /*79b0*/  @!PT LDS RZ, [RZ] ;  /* 0x00000000fffff984 */ /* 0x000fe20000000800 */
[----:B------:R-:W-:Y:S01]  /*79c0*/  @!PT LDS RZ, [RZ] ;  /* 0x00000000fffff984 */ /* 0x000fe20000000800 */
[----:B------:R1:W-:Y:S01]  /*79d0*/  @P6 LDGSTS.E.BYPASS.LTC128B.128 [R91+0x100], [R16.64], !P5 ;  /* 0x00100000105b6fae */ /* 0x0003e2000e901d56 */
[----:B------:R-:W-:Y:S02]  /*79e0*/  ISETP.NE.AND P5, PT, R25, RZ, PT ;  /* 0x000000ff1900720c */ /* 0x000fe40003fa5270 */
[----:B------:R-:W-:Y:S11]  /*79f0*/  ISETP.NE.AND P6, PT, R122, RZ, PT ;  /* 0x000000ff7a00720c */ /* 0x000ff60003fc5270 */
[----:B------:R-:W-:Y:S02]  /*7a00*/  @!UPT UIADD3 URZ, URZ, URZ, URZ ;  /* 0x0000003f3f3ff290 */ /* 0x000fe4000fffe03f */
[----:B------:R2:W-:Y:S08]  /*7a10*/  @P5 LDGSTS.E.BYPASS.LTC128B.128 [R91+0x900], [R14.64], !P6 ;  /* 0x009000000e5b5fae */ /* 0x0005f0000f101d56 */
[----:B------:R4:W-:Y:S08]  /*7a20*/  @P4 LDGSTS.E.BYPASS.LTC128B.128 [R91+0x1100], [R12.64], !P6 ;  /* 0x011000000c5b4fae */ /* 0x0009f0000f101d56 */
[----:B------:R1:W-:Y:S08]  /*7a30*/  @P3 LDGSTS.E.BYPASS.LTC128B.128 [R91+0x1900], [R10.64], !P6 ;  /* 0x019000000a5b3fae */ /* 0x0003f0000f101d56 */
[----:B------:R1:W-:Y:S08]  /*7a40*/  @P2 LDGSTS.E.BYPASS.LTC128B.128 [R91+0x2100], [R8.64], !P6 ;  /* 0x02100000085b2fae */ /* 0x0003f0000f101d56 */
[----:B------:R3:W-:Y:S01]  /*7a50*/  @P1 LDGSTS.E.BYPASS.LTC128B.128 [R91+0x2900], [R4.64], !P6 ;  /* 0x02900000045b1fae */ /* 0x0007e2000f101d56 */
[----:B----4-:R-:W-:Y:S07]  /*7a60*/  IADD3 R12, -R35, UR5, RZ ;  /* 0x00000005230c7c10 */ /* 0x010fee000fffe1ff */
[----:B------:R1:W-:Y:S08]  /*7a70*/  @P0 LDGSTS.E.BYPASS.LTC128B.128 [R91+0x3100], [R6.64], !P6 ;  /* 0x03100000065b0fae */ /* 0x0003f0000f101d56 */
[----:B------:R-:W0:Y:S01]  /*7a80*/  LDGDEPBAR ;  /* 0x00000000000079af */ /* 0x000e220000000000 */
[C---:B---3--:R-:W-:Y:S02]  /*7a90*/  IMAD R4, R101.reuse, c[0x0][0x20c], R2 ;  /* 0x0000830065047a24 */ /* 0x048fe400078e0202 */
[----:B------:R-:W-:Y:S04]  /*7aa0*/  IMAD.WIDE.U32 R2, R101, c[0x0][0x208], RZ ;  /* 0x0000820065027a25 */ /* 0x000fe800078e00ff */
[----:B------:R-:W-:Y:S02]  /*7ab0*/  IMAD.IADD R3, R3, 0x1, R4 ;  /* 0x0000000103037824 */ /* 0x000fe400078e0204 */
[----:B------:R-:W-:Y:S02]  /*7ac0*/  IMAD R4, R119, c[0x0][0x218], RZ ;  /* 0x0000860077047a24 */ /* 0x000fe400078e02ff */
[C---:B------:R-:W-:Y:S01]  /*7ad0*/  IMAD.WIDE.U32 R2, R100.reuse, c[0x0][0x218], R2 ;  /* 0x0000860064027a25 */ /* 0x040fe200078e0002 */
[----:B------:R-:W-:Y:S04]  /*7ae0*/  DEPBAR.LE SB0, 0x0 ;  /* 0x000080000000791a */ /* 0x000fe80000000000 */
[----:B------:R-:W-:Y:S01]  /*7af0*/  BAR.SYNC.DEFER_BLOCKING 0x0 ;  /* 0x0000000000007b1d */ /* 0x000fe20000010000 */
[----:B------:R-:W-:Y:S01]  /*7b00*/  IMAD R4, R100, c[0x0][0x21c], R4 ;  /* 0x0000870064047a24 */ /* 0x000fe200078e0204 */
[----:B------:R-:W-:Y:S04]  /*7b10*/  IADD3 R2, P0, R2, UR30, RZ ;  /* 0x0000001e02027c10 */ /* 0x000fe8000ff1e0ff */
[----:B------:R-:W-:Y:S02]  /*7b20*/  IADD3.X R3, R3, UR29, R4, P0, !PT ;  /* 0x0000001d03037c10 */ /* 0x000fe400087fe404 */
[C---:B--2---:R-:W-:Y:S04]  /*7b30*/  LEA R14, P0, R2.reuse, c[0x0][0x1f8], 0x1 ;  /* 0x00007e00020e7a11 */ /* 0x044fe800078008ff */
[----:B------:R-:W-:Y:S02]  /*7b40*/  LEA.HI.X R13, R2, c[0x0][0x1fc], R3, 0x1, P0 ;  /* 0x00007f00020d7a11 */ /* 0x000fe400000f0c03 */
[----:B------:R1:W2:Y:S01]  /*7b50*/  SHFL.IDX PT, R2, R14, RZ, 0x1c1f ;  /* 0x001c1fff0e027589 */ /* 0x0002a200000e0000 */
[----:B------:R-:W-:Y:S07]  /*7b60*/  ISETP.GE.AND P0, PT, R12, 0x1, PT ;  /* 0x000000010c00780c */ /* 0x000fee0003f06270 */
[----:B------:R1:W3:Y:S06]  /*7b70*/  SHFL.IDX PT, R3, R13, RZ, 0x1c1f ;  /* 0x001c1fff0d037589 */ /* 0x0002ec00000e0000 */
[----:B------:R-:W-:-:S05]  /*7b80*/  @!P0 BRA `(.L_x_95) ;  /* 0x000000c000008947 */ /* 0x000fca0003800000 */
[C---:B------:R-:W-:Y:S11]  /*7b90*/  ISETP.GE.AND P1, PT, R18.reuse, c[0x0][0x1d4], PT ;  /* 0x0000750012007a0c */ /* 0x040ff60003f26270 */
[----:B------:R-:W-:Y:S02]  /*7ba0*/  @!UPT UIADD3 URZ, URZ, URZ, URZ ;  /* 0x0000003f3f3ff290 */ /* 0x000fe4000fffe03f */
[----:B-1----:R-:W1:Y:S01]  /*7bb0*/  @!P1 LDS.128 R8, [R92] ;  /* 0x000000005c089984 */ /* 0x002e620000000c00 */
[CC--:B--2---:R-:W-:Y:S04]  /*7bc0*/  @!P1 LEA R4, P0, R18.reuse, R2.reuse, 0x1 ;  /* 0x0000000212049211 */ /* 0x0c4fe800078008ff */
[-C--:B---3--:R-:W-:Y:S02]  /*7bd0*/  @!P1 LEA.HI.X R5, R18, R3.reuse, R19, 0x1, P0 ;  /* 0x0000000312059211 */ /* 0x088fe400000f0c13 */
[----:B------:R-:W-:Y:S11]  /*7be0*/  ISETP.GE.AND P0, PT, R95, c[0x0][0x1d4], PT ;  /* 0x000075005f007a0c */ /* 0x000ff60003f06270 */
[----:B------:R-:W-:Y:S02]  /*7bf0*/  @!UPT UIADD3 URZ, URZ, URZ, URZ ;  /* 0x0000003f3f3ff290 */ /* 0x000fe4000fffe03f */
[C---:B------:R-:W-:Y:S04]  /*7c00*/  @!P0 LEA R2, P2, R83.reuse, R2, 0x1 ;  /* 0x0000000253028211 */ /* 0x040fe800078408ff */
[----:B------:R-:W-:Y:S01]  /*7c10*/  @!P0 LEA.HI.X R3, R83, R3, R94, 0x1, P2 ;  /* 0x0000000353038211 */ /* 0x000fe200010f0c5e */
[----:B-1----:R-:W-:Y:S04]  /*7c20*/  @!P1 ST.E.128 [R4.64], R8 ;  /* 0x0000000804009985 */ /* 0x002fe8000c101d16 */
[----:B------:R-:W1:Y:S04]  /*7c30*/  @!P0 LDS.128 R4, [R93] ;  /* 0x000000005d048984 */ /* 0x000e680000000c00 */
[----:B-1----:R1:W-:Y:S02]  /*7c40*/  @!P0 ST.E.128 [R2.64], R4 ;  /* 0x0000000402008985 */ /* 0x0023e4000c101d16 */
.L_x_95:
[----:B------:R-:W-:Y:S05]  /*7c50*/  BSYNC B0 ;  /* 0x0000000000007941 */ /* 0x000fea0003800000 */
.L_x_94:
[----:B-1-3--:R1:W3:Y:S01]  /*7c60*/  SHFL.IDX PT, R3, R13, 0x1, 0x1c1f ;  /* 0x003c1f000d037f89 */ /* 0x00a2e200000e0000 */
[----:B------:R-:W-:Y:S01]  /*7c70*/  ISETP.GE.AND P0, PT, R12, 0x21, PT ;  /* 0x000000210c00780c */ /* 0x000fe20003f06270 */
[----:B------:R-:W-:Y:S02]  /*7c80*/  BSSY B0, `(.L_x_96) ;  /* 0x000000f000007945 */ /* 0x000fe40003800000 */
[----:B--2---:R1:W2:Y:S10]  /*7c90*/  SHFL.IDX PT, R2, R14, 0x1, 0x1c1f ;  /* 0x003c1f000e027f89 */ /* 0x0042b400000e0000 */
[----:B------:R-:W-:-:S05]  /*7ca0*/  @!P0 BRA `(.L_x_97) ;  /* 0x000000c000008947 */ /* 0x000fca0003800000 */
[C---:B------:R-:W-:Y:S11]  /*7cb0*/  ISETP.GE.AND P1, PT, R18.reuse, c[0x0][0x1d4], PT ;  /* 0x0000750012007a0c */ /* 0x040ff60003f26270 */
[----:B------:R-:W-:Y:S02]  /*7cc0*/  @!UPT UIADD3 URZ, URZ, URZ, URZ ;  /* 0x0000003f3f3ff290 */ /* 0x000fe4000fffe03f */
[----:B------:R-:W4:Y:S01]  /*7cd0*/  @!P1 LDS.128 R8, [R92+0x1000] ;  /* 0x001000005c089984 */ /* 0x000f220000000c00 */
[CC--:B--2---:R-:W-:Y:S04]  /*7ce0*/  @!P1 LEA R4, P0, R18.reuse, R2.reuse, 0x1 ;  /* 0x0000000212049211 */ /* 0x0c4fe800078008ff */
[-C--:B---3--:R-:W-:Y:S02]  /*7cf0*/  @!P1 LEA.HI.X R5, R18, R3.reuse, R19, 0x1, P0 ;  /* 0x0000000312059211 */ /* 0x088fe400000f0c13 */
[----:B------:R-:W-:Y:S11]  /*7d00*/  ISETP.GE.AND P0, PT, R95, c[0x0][0x1d4], PT ;  /* 0x000075005f007a0c */ /* 0x000ff60003f06270 */
[----:B------:R-:W-:Y:S02]  /*7d10*/  @!UPT UIADD3 URZ, URZ, URZ, URZ ;  /* 0x0000003f3f3ff290 */ /* 0x000fe4000fffe03f */
[C---:B------:R-:W-:Y:S04]  /*7d20*/  @!P0 LEA R2, P2, R83.reuse, R2, 0x1 ;  /* 0x0000000253028211 */ /* 0x040fe800078408ff */
[----:B------:R-:W-:Y:S01]  /*7d30*/  @!P0 LEA.HI.X R3, R83, R3, R94, 0x1, P2 ;  /* 0x0000000353038211 */ /* 0x000fe200010f0c5e */
[----:B----4-:R-:W-:Y:S04]  /*7d40*/  @!P1 ST.E.128 [R4.64], R8 ;  /* 0x0000000804009985 */ /* 0x010fe8000c101d16 */
[----:B------:R-:W2:Y:S04]  /*7d50*/  @!P0 LDS.128 R4, [R93+0x1000] ;  /* 0x001000005d048984 */ /* 0x000ea80000000c00 */
[----:B--2---:R2:W-:Y:S02]  /*7d60*/  @!P0 ST.E.128 [R2.64], R4 ;  /* 0x0000000402008985 */ /* 0x0045e4000c101d16 */
.L_x_97:
[----:B------:R-:W-:Y:S05]  /*7d70*/  BSYNC B0 ;  /* 0x0000000000007941 */ /* 0x000fea0003800000 */
.L_x_96:
[----:B--23--:R2:W3:Y:S01]  /*7d80*/  SHFL.IDX PT, R3, R13, 0x2, 0x1c1f ;  /* 0x005c1f000d037f89 */ /* 0x00c4e200000e0000 */
[----:B------:R-:W-:Y:S01]  /*7d90*/  ISETP.GE.AND P0, PT, R12, 0x41, PT ;  /* 0x000000410c00780c */ /* 0x000fe20003f06270 */
[----:B------:R-:W-:Y:S02]  /*7da0*/  BSSY B0, `(.L_x_98) ;  /* 0x000000f000007945 */ /* 0x000fe40003800000 */
[----:B------:R2:W4:Y:S10]  /*7db0*/  SHFL.IDX PT, R2, R14, 0x2, 0x1c1f ;  /* 0x005c1f000e027f89 */ /* 0x00053400000e0000 */
[----:B------:R-:W-:-:S05]  /*7dc0*/  @!P0 BRA `(.L_x_99) ;  /* 0x000000c000008947 */ /* 0x000fca0003800000 */
[C---:B------:R-:W-:Y:S11]  /*7dd0*/  ISETP.GE.AND P1, PT, R18.reuse, c[0x0][0x1d4], PT ;  /* 0x0000750012007a0c */ /* 0x040ff60003f26270 */
[----:B------:R-:W-:Y:S02]  /*7de0*/  @!UPT UIADD3 URZ, URZ, URZ, URZ ;  /* 0x0000003f3f3ff290 */ /* 0x000fe4000fffe03f */
[----:B------:R-:W5:Y:S01]  /*7df0*/  @!P1 LDS.128 R8, [R92+0x2000] ;  /* 0x002000005c089984 */ /* 0x000f620000000c00 */
[CC--:B----4-:R-:W-:Y:S04]  /*7e00*/  @!P1 LEA R4, P0, R18.reuse, R2.reuse, 0x1 ;  /* 0x0000000212049211 */ /* 0x0d0fe800078008ff */
[-C--:B---3--:R-:W-:Y:S02]  /*7e10*/  @!P1 LEA.HI.X R5, R18, R3.reuse, R19, 0x1, P0 ;  /* 0x0000000312059211 */ /* 0x088fe400000f0c13 */
[----:B------:R-:W-:Y:S11]  /*7e20*/  ISETP.GE.AND P0, PT, R95, c[0x0][0x1d4], PT ;  /* 0x000075005f007a0c */ /* 0x000ff60003f06270 */
[----:B------:R-:W-:Y:S02]  /*7e30*/  @!UPT UIADD3 URZ, URZ, URZ, URZ ;  /* 0x0000003f3f3ff290 */ /* 0x000fe4000fffe03f */
[C---:B------:R-:W-:Y:S04]  /*7e40*/  @!P0 LEA R2, P2, R83.reuse, R2, 0x1 ;  /* 0x0000000253028211 */ /* 0x040fe800078408ff */
[----:B------:R-:W-:Y:S01]  /*7e50*/  @!P0 LEA.HI.X R3, R83, R3, R94, 0x1, P2 ;  /* 0x0000000353038211 */ /* 0x000fe200010f0c5e */
[----:B-----5:R-:W-:Y:S04]  /*7e60*/  @!P1 ST.E.128 [R4.64], R8 ;  /* 0x0000000804009985 */ /* 0x020fe8000c101d16 */
[----:B------:R-:W3:Y:S04]  /*7e70*/  @!P0 LDS.128 R4, [R93+0x2000] ;  /* 0x002000005d048984 */ /* 0x000ee80000000c00 */
[----:B---3--:R3:W-:Y:S02]  /*7e80*/  @!P0 ST.E.128 [R2.64], R4 ;  /* 0x0000000402008985 */ /* 0x0087e4000c101d16 */
.L_x_99:
[----:B------:R-:W-:Y:S05]  /*7e90*/  BSYNC B0 ;  /* 0x0000000000007941 */ /* 0x000fea0003800000 */
.L_x_98:
[----:B---3--:R3:W1:Y:S01]  /*7ea0*/  SHFL.IDX PT, R3, R13, 0x3, 0x1c1f ;  /* 0x007c1f000d037f89 */ /* 0x00866200000e0000 */
[----:B------:R-:W-:Y:S01]  /*7eb0*/  ISETP.GE.AND P0, PT, R12, 0x61, PT ;  /* 0x000000610c00780c */ /* 0x000fe20003f06270 */
[----:B------:R-:W-:Y:S02]  /*7ec0*/  BSSY B0, `(.L_x_100) ;  /* 0x000000f000007945 */ /* 0x000fe40003800000 */
[----:B----4-:R3:W4:Y:S10]  /*7ed0*/  SHFL.IDX PT, R2, R14, 0x3, 0x1c1f ;  /* 0x007c1f000e027f89 */ /* 0x01073400000e0000 */
[----:B------:R-:W-:-:S05]  /*7ee0*/  @!P0 BRA `(.L_x_101) ;  /* 0x000000c000008947 */ /* 0x000fca0003800000 */
[C---:B------:R-:W-:Y:S11]  /*7ef0*/  ISETP.GE.AND P1, PT, R18.reuse, c[0x0][0x1d4], PT ;  /* 0x0000750012007a0c */ /* 0x040ff60003f26270 */
[----:B------:R-:W-:Y:S02]  /*7f00*/  @!UPT UIADD3 URZ, URZ, URZ, URZ ;  /* 0x0000003f3f3ff290 */ /* 0x000fe4000fffe03f */
[----:B------:R-:W5:Y:S01]  /*7f10*/  @!P1 LDS.128 R8, [R92+0x3000] ;  /* 0x003000005c089984 */ /* 0x000f620000000c00 */
[CC--:B----4-:R-:W-:Y:S04]  /*7f20*/  @!P1 LEA R4, P0, R18.reuse, R2.reuse, 0x1 ;  /* 0x0000000212049211 */ /* 0x0d0fe800078008ff */
[-C--:B-1----:R-:W-:Y:S02]  /*7f30*/  @!P1 LEA.HI.X R5, R18, R3.reuse, R19, 0x1, P0 ;  /* 0x0000000312059211 */ /* 0x082fe400000f0c13 */
[----:B------:R-:W-:Y:S11]  /*7f40*/  ISETP.GE.AND P0, PT, R95, c[0x0][0x1d4], PT ;  /* 0x000075005f007a0c */ /* 0x000ff60003f06270 */
[----:B------:R-:W-:Y:S02]  /*7f50*/  @!UPT UIADD3 URZ, URZ, URZ, URZ ;  /* 0x0000003f3f3ff290 */ /* 0x000fe4000fffe03f */
[C---:B------:R-:W-:Y:S04]  /*7f60*/  @!P0 LEA R2, P2, R83.reuse, R2, 0x1 ;  /* 0x0000000253028211 */ /* 0x040fe800078408ff */
[----:B------:R-:W-:Y:S01]  /*7f70*/  @!P0 LEA.HI.X R3, R83, R3, R94, 0x1, P2 ;  /* 0x0000000353038211 */ /* 0x000fe200010f0c5e */
[----:B-----5:R-:W-:Y:S04]  /*7f80*/  @!P1 ST.E.128 [R4.64], R8 ;  /* 0x0000000804009985 */ /* 0x020fe8000c101d16 */
[----:B------:R-:W1:Y:S04]  /*7f90*/  @!P0 LDS.128 R4, [R93+0x3000] ;  /* 0x003000005d048984 */ /* 0x000e680000000c00 */
[----:B-1----:R1:W-:Y:S02]  /*7fa0*/  @!P0 ST.E.128 [R2.64], R4 ;  /* 0x0000000402008985 */ /* 0x0023e4000c101d16 */
.L_x_101:
[----:B------:R-:W-:Y:S05]  /*7fb0*/  BSYNC B0 ;  /* 0x0000000000007941 */ /* 0x000fea0003800000 */
.L_x_100:
[----:B------:R-:W-:Y:S02]  /*7fc0*/  UISETP.GT.AND UP0, UPT, UR6, UR7, UPT ;  /* 0x000000070600728c */ /* 0x000fe4000bf04270 */
[----:B------:R-:W-:Y:S04]  /*7fd0*/  UIADD3 UR6, UR6, -0x1, URZ ;  /* 0xffffffff06067890 */ /* 0x000fe8000fffe03f */
[----:B------:R-:W-:Y:S05]  /*7fe0*/  PLOP3.LUT P0, PT, PT, PT, UP0, 0x80, 0x0 ;  /* 0x000000000000781c */ /* 0x000fea0003f0f008 */
[----:B------:R-:W-:Y:S02]  /*7ff0*/  @UP0 USHF.R.S32.HI UR9, URZ, 0x1f, UR6 ;  /* 0x0000001f3f090899 */ /* 0x000fe40008011406 */
[----:B------:R-:W-:Y:S04]  /*8000*/  @UP0 UIMAD UR5, UR11, UR6, URZ ;  /* 0x000000060b0502a4 */ /* 0x000fe8000f8e023f */
[----:B------:R-:W-:Y:S02]  /*8010*/  @UP0 UIMAD UR5, UR9, UR24, UR5 ;  /* 0x00000018090502a4 */ /* 0x000fe4000f8e0205 */
[----:B-1--4-:R-:W-:Y:S02]  /*8020*/  @P0 IMAD.MOV.U32 R2, RZ, RZ, R130 ;  /* 0x000000ffff020224 */ /* 0x012fe400078e0082 */
[----:B------:R-:W-:Y:S04]  /*8030*/  @P0 IMAD.MOV.U32 R3, RZ, RZ, R127 ;  /* 0x000000ffff030224 */ /* 0x000fe800078e007f */
[----:B------:R-:W-:Y:S05]  /*8040*/  @P0 IMAD.WIDE.U32 R2, R146, UR6, R2 ;  /* 0x0000000692020c25 */ /* 0x000fea000f8e0002 */
[C---:B------:R-:W-:Y:S02]  /*8050*/  @P0 LEA R12, P1, R2.reuse, c[0x0][0x220], 0x1 ;  /* 0x00008800020c0a11 */ /* 0x040fe400078208ff */
[----:B------:R-:W-:Y:S04]  /*8060*/  @P0 IADD3 R3, R3, UR5, RZ ;  /* 0x0000000503030c10 */ /* 0x000fe8000fffe0ff */
[----:B--23--:R-:W-:Y:S02]  /*8070*/  @P0 LEA.HI.X R13, R2, c[0x0][0x224], R3, 0x1, P1 ;  /* 0x00008900020d0a11 */ /* 0x00cfe400008f0c03 */
[-C--:B------:R-:W-:Y:S03]  /*8080*/  @P0 IADD3 R10, P1, R12, R151.reuse, RZ ;  /* 0x000000970c0a0210 */ /* 0x080fe60007f3e0ff */
[----:B------:R-:W-:Y:S01]  /*8090*/  @!PT LDS RZ, [RZ] ;  /* 0x00000000fffff984 */ /* 0x000fe20000000800 */
[----:B------:R-:W-:Y:S01]  /*80a0*/  @!PT LDS RZ, [RZ] ;  /* 0x00000000fffff984 */ /* 0x000fe20000000800 */
[----:B------:R-:W-:Y:S01]  /*80b0*/  @!PT LDS RZ, [RZ] ;  /* 0x00000000fffff984 */ /* 0x000fe20000000800 */
[----:B------:R1:W-:Y:S02]  /*80c0*/  @P0 LDGSTS.E.BYPASS.LTC128B.128 [R91+0x3900], [R12.64], !P6 ;  /* 0x039000000c5b0fae */ /* 0x0003e4000f101d56 */
[--C-:B------:R-:W-:Y:S01]  /*80d0*/  @P0 IMAD.X R11, R13, 0x1, R150.reuse, P1 ;  /* 0x000000010d0b0824 */ /* 0x100fe200008e0696 */
[-C--:B------:R-:W-:Y:S04]  /*80e0*/  @P0 IADD3 R8, P1, R10, R151.reuse, RZ ;  /* 0x000000970a080210 */ /* 0x080fe80007f3e0ff */
[----:B------:R1:W-:Y:S01]  /*80f0*/  @P0 LDGSTS.E.BYPASS.LTC128B.128 [R91+0x4100], [R10.64], !P6 ;  /* 0x041000000a5b0fae */ /* 0x0003e2000f101d56 */
        /* <DEDUP_REMOVED lines=10> */
[----:B------:R-:W-:Y:S04]  /*81a0*/  @P0 IADD3 R14, P1, R2, R151, RZ ;  /* 0x00000097020e0210 */ /* 0x000fe80007f3e0ff */
[----:B------:R1:W-:Y:S01]  /*81b0*/  @P0 LDGSTS.E.BYPASS.LTC128B.128 [R91+0x6100], [R2.64], !P6 ;  /* 0x06100000025b0fae */ /* 0x0003e2000f101d56 */
[----:B------:R-:W-:Y:S05]  /*81c0*/  @P0 IMAD.X R15, R3, 0x1, R150, P1 ;  /* 0x00000001030f0824 */ /* 0x000fea00008e0696 */
[----:B------:R1:W-:Y:S04]  /*81d0*/  @P0 LDGSTS.E.BYPASS.LTC128B.128 [R91+0x6900], [R14.64], !P6 ;  /* 0x069000000e5b0fae */ /* 0x0003e8000f101d56 */
[----:B------:R-:W0:Y:S01]  /*81e0*/  LDGDEPBAR ;  /* 0x00000000000079af */ /* 0x000e220000000000 */
[----:B------:R-:W-:-:S05]  /*81f0*/  @P0 BRA `(.L_x_102) ;  /* 0xffff9cf000000947 */ /* 0x000fca000383ffff */
[----:B------:R-:W-:Y:S06]  /*8200*/  BAR.SYNC.DEFER_BLOCKING 0x0 ;  /* 0x0000000000007b1d */ /* 0x000fec0000010000 */
.L_x_55:
[----:B------:R-:W-:Y:S01]  /*8210*/  UISETP.GE.AND UP0, UPT, UR13, 0x1, UPT ;  /* 0x000000010d00788c */ /* 0x000fe2000bf06270 */
[----:B------:R-:W-:Y:S01]  /*8220*/  PLOP3.LUT P4, PT, PT, PT, PT, 0x80, 0x0 ;  /* 0x000000000000781c */ /* 0x000fe20003f8f070 */
[----:B------:R-:W-:Y:S01]  /*8230*/  CS2R R186, SRZ ;  /* 0x0000000000ba7805 */ /* 0x000fe2000001ff00 */
[----:B------:R-:W-:Y:S01]  /*8240*/  CS2R R184, SRZ ;  /* 0x0000000000b87805 */ /* 0x000fe2000001ff00 */
[----:B------:R-:W-:Y:S01]  /*8250*/  CS2R R130, SRZ ;  /* 0x0000000000827805 */ /* 0x000fe2000001ff00 */
[----:B------:R-:W-:Y:S01]  /*8260*/  CS2R R128, SRZ ;  /* 0x0000000000807805 */ /* 0x000fe2000001ff00 */
[----:B------:R-:W-:Y:S01]  /*8270*/  PLOP3.LUT P0, PT, PT, PT, UP0, 0x80, 0x0 ;  /* 0x000000000000781c */ /* 0x000fe20003f0f008 */
[----:B-1----:R-:W-:Y:S01]  /*8280*/  IMAD.MOV.U32 R15, RZ, RZ, RZ ;  /* 0x000000ffff0f7224 */ /* 0x002fe200078e00ff */
[----:B------:R-:W-:Y:S01]  /*8290*/  CS2R R124, SRZ ;  /* 0x00000000007c7805 */ /* 0x000fe2000001ff00 */
[----:B------:R-:W-:Y:S01]  /*82a0*/  IMAD.MOV.U32 R126, RZ, RZ, RZ ;  /* 0x000000ffff7e7224 */ /* 0x000fe200078e00ff */
        /* <DEDUP_REMOVED lines=30> */
[----:B-----5:R-:W-:Y:S01]  /*8490*/  CS2R R26, SRZ ;  /* 0x00000000001a7805 */ /* 0x020fe2000001ff00 */
        /* <DEDUP_REMOVED lines=9> */
[----:B------:R-:W-:-:S02]  /*8530*/  UISETP.NE.U32.AND UP1, UPT, URZ, UR4, UPT ;  /* 0x000000043f00728c */ /* 0x000fc4000bf25070 */
[----:B------:R-:W-:Y:S02]  /*8540*/  ULDC.64 UR6, c[0x0][0x340] ;  /* 0x0000d00000067ab9 */ /* 0x000fe40000000a00 */
[----:B------:R-:W-:-:S06]  /*8550*/  UISETP.NE.AND.EX UP1, UPT, URZ, UR5, UPT, UP1 ;  /* 0x000000053f00728c */ /* 0x000fcc000bf25310 */
[----:B------:R-:W-:-:S05]  /*8560*/  PLOP3.LUT P6, PT, PT, PT, UP1, 0x80, 0x0 ;  /* 0x000000000000781c */ /* 0x000fca0003fcf018 */
[----:B------:R-:W-:Y:S02]  /*8570*/  @UP1 UMOV UR4, 0x4 ;  /* 0x0000000400041882 */ /* 0x000fe40000000000 */
[----:B------:R-:W-:-:S06]  /*8580*/  @UP1 UIMAD.WIDE UR4, UR20, UR4, UR6 ;  /* 0x00000004140412a5 */ /* 0x000fcc000f8e0206 */
[----:B------:R-:W-:Y:S02]  /*8590*/  IMAD.U32 R2, RZ, RZ, UR4 ;  /* 0x00000004ff027e24 */ /* 0x000fe4000f8e00ff */
[----:B------:R-:W-:Y:S01]  /*85a0*/  IMAD.U32 R3, RZ, RZ, UR5 ;  /* 0x00000005ff037e24 */ /* 0x000fe2000f8e00ff */
[----:B------:R-:W1:Y:S01]  /*85b0*/  S2R R20, SR_CTAID.X ;  /* 0x0000000000147919 */ /* 0x000e620000002500 */
[----:B------:R-:W-:Y:S01]  /*85c0*/  SHF.R.S32.HI R17, RZ, 0x1f, R247 ;  /* 0x0000001fff117819 */ /* 0x000fe200000114f7 */
[----:B------:R-:W-:Y:S02]  /*85d0*/  USHF.R.S32.HI UR6, URZ, 0x1f, UR18 ;  /* 0x0000001f3f067899 */ /* 0x000fe40008011412 */
[----:B------:R3:W4:Y:S01]  /*85e0*/  @P6 LDG.E R16, [R2.64] ;  /* 0x0000001602106981 */ /* 0x000722000c1e1900 */
[----:B------:R-:W-:Y:S01]  /*85f0*/  ULDC.64 UR4, c[0x0][0x178] ;  /* 0x00005e0000047ab9 */ /* 0x000fe20000000a00 */
[----:B------:R-:W-:Y:S01]  /*8600*/  LEA.HI R9, R17, R247, RZ, 0x6 ;  /* 0x000000f711097211 */ /* 0x000fe200078f30ff */
[----:B------:R-:W-:Y:S01]  /*8610*/  UIMAD UR6, UR6, UR4, URZ ;  /* 0x00000004060672a4 */ /* 0x000fe2000f8e023f */
[----:B------:R-:W-:Y:S01]  /*8620*/  IMAD.MOV.U32 R252, RZ, RZ, c[0x0][0x2b8] ;  /* 0x0000ae00fffc7624 */ /* 0x000fe200078e00ff */
[----:B------:R-:W-:Y:S01]  /*8630*/  UIMAD.WIDE.U32 UR8, UR18, UR4, URZ ;  /* 0x00000004120872a5 */ /* 0x000fe2000f8e003f */
[----:B------:R-:W-:Y:S01]  /*8640*/  IMAD.MOV.U32 R249, RZ, RZ, RZ ;  /* 0x000000fffff97224 */ /* 0x000fe200078e00ff */
[----:B------:R-:W-:-:S03]  /*8650*/  UIMAD UR18, UR18, UR5, UR6 ;  /* 0x00000005121272a4 */ /* 0x000fc6000f8e0206 */
[----:B------:R-:W-:Y:S02]  /*8660*/  ULDC.64 UR6, c[0x0][0x348] ;  /* 0x0000d20000067ab9 */ /* 0x000fe40000000a00 */
[----:B------:R-:W-:Y:S02]  /*8670*/  UISETP.NE.U32.AND UP0, UPT, URZ, UR6, UPT ;  /* 0x000000063f00728c */ /* 0x000fe4000bf05070 */
[----:B------:R-:W-:Y:S02]  /*8680*/  ULDC.64 UR4, c[0x0][0x1b8] ;  /* 0x00006e0000047ab9 */ /* 0x000fe40000000a00 */
[----:B------:R-:W-:Y:S02]  /*8690*/  UISETP.NE.AND.EX UP0, UPT, URZ, UR7, UPT, UP0 ;  /* 0x000000073f00728c */ /* 0x000fe4000bf05300 */
[----:B------:R-:W-:Y:S02]  /*86a0*/  USHF.R.S32.HI UR7, URZ, 0x1f, UR20 ;  /* 0x0000001f3f077899 */ /* 0x000fe40008011414 */
[----:B------:R-:W-:-:S02]  /*86b0*/  UIMAD UR6, UR14, UR4, URZ ;  /* 0x000000040e0672a4 */ /* 0x000fc4000f8e023f */
[----:B------:R-:W-:Y:S02]  /*86c0*/  UIADD3 UR9, UR9, UR18, URZ ;  /* 0x0000001209097290 */ /* 0x000fe4000fffe03f */
[----:B------:R-:W-:Y:S01]  /*86d0*/  USEL UR7, UR7, URZ, !UP0 ;  /* 0x0000003f07077287 */ /* 0x000fe2000c000000 */
[----:B---3--:R-:W-:Y:S01]  /*86e0*/  LEA.HI R2, R17, R247, RZ, 0x3 ;  /* 0x000000f711027211 */ /* 0x008fe200078f18ff */
[----:B------:R-:W-:Y:S01]  /*86f0*/  IMAD.MOV.U32 R3, RZ, RZ, c[0x0][0x2c4] ;  /* 0x0000b100ff037624 */ /* 0x000fe200078e00ff */
[----:B------:R-:W-:Y:S02]  /*8700*/  UIMAD UR6, UR15, UR5, UR6 ;  /* 0x000000050f0672a4 */ /* 0x000fe4000f8e0206 */
[----:B------:R-:W-:Y:S01]  /*8710*/  LOP3.LUT R0, R2, 0xfffffff8, RZ, 0xc0, !PT ;  /* 0xfffffff802007812 */ /* 0x000fe200078ec0ff */
[----:B------:R-:W-:Y:S01]  /*8720*/  UIMAD.WIDE.U32 UR10, UR15, UR4, UR8 ;  /* 0x000000040f0a72a5 */ /* 0x000fe2000f8e0008 */
[----:B------:R-:W-:Y:S01]  /*8730*/  ISETP.NE.AND P0, PT, R3, 0x1, PT ;  /* 0x000000010300780c */ /* 0x000fe20003f05270 */
[----:B------:R-:W-:Y:S01]  /*8740*/  USEL UR8, UR20, URZ, !UP0 ;  /* 0x0000003f14087287 */ /* 0x000fe2000c000000 */
[----:B------:R-:W-:Y:S01]  /*8750*/  SHF.R.S32.HI R46, RZ, 0x3, R2 ;  /* 0x00000003ff2e7819 */ /* 0x000fe20000011402 */
[----:B------:R-:W-:Y:S01]  /*8760*/  IMAD.IADD R70, R247, 0x1, -R0 ;  /* 0x00000001f7467824 */ /* 0x000fe200078e0a00 */
[----:B------:R-:W-:-:S02]  /*8770*/  ULDC.64 UR4, c[0x0][0x1c0] ;  /* 0x0000700000047ab9 */ /* 0x000fc40000000a00 */
[----:B------:R-:W-:Y:S01]  /*8780*/  UIMAD UR7, UR7, UR4, URZ ;  /* 0x00000004070772a4 */ /* 0x000fe2000f8e023f */
[--C-:B------:R-:W-:Y:S01]  /*8790*/  IMAD R251, R70, 0x10, R46.reuse ;  /* 0x0000001046fb7824 */ /* 0x100fe200078e022e */
[----:B------:R-:W-:Y:S01]  /*87a0*/  UIADD3 UR11, UR11, UR6, URZ ;  /* 0x000000060b0b7290 */ /* 0x000fe2000fffe03f */
[C---:B-1----:R-:W-:Y:S01]  /*87b0*/  IMAD R15, R20.reuse, 0x80, R46 ;  /* 0x00000080140f7824 */ /* 0x042fe200078e022e */
[----:B------:R-:W-:Y:S01]  /*87c0*/  UIMAD UR5, UR8, UR5, UR7 ;  /* 0x00000005080572a4 */ /* 0x000fe2000f8e0207 */
[----:B------:R-:W-:Y:S01]  /*87d0*/  IMAD R4, R20, 0x80, R251 ;  /* 0x0000008014047824 */ /* 0x000fe200078e02fb */
[----:B------:R-:W-:Y:S01]  /*87e0*/  UIMAD.WIDE.U32 UR8, UR8, UR4, UR10 ;  /* 0x00000004080872a5 */ /* 0x000fe2000f8e000a */
[----:B------:R-:W-:Y:S01]  /*87f0*/  IMAD.SHL.U32 R44, R70, 0x8, RZ ;  /* 0x00000008462c7824 */ /* 0x000fe200078e00ff */
[----:B------:R-:W-:Y:S01]  /*8800*/  UMOV UR6, 0x70 ;  /* 0x0000007000067882 */ /* 0x000fe20000000000 */
[----:B------:R-:W-:Y:S01]  /*8810*/  @P0 IMAD.HI.U32 R2, R4, c[0x0][0x2c8], RZ ;  /* 0x0000b20004020a27 */ /* 0x000fe200078e00ff */
[----:B------:R-:W-:Y:S01]  /*8820*/  UIADD3 UR5, UR9, UR5, URZ ;  /* 0x0000000509057290 */ /* 0x000fe2000fffe03f */
[----:B------:R-:W-:Y:S01]  /*8830*/  LEA.HI R51, R17, R247, RZ, 0x4 ;  /* 0x000000f711337211 */ /* 0x000fe200078f20ff */
[----:B------:R-:W-:Y:S01]  /*8840*/  ULDC UR4, c[0x0][0x2c4] ;  /* 0x0000b10000047ab9 */ /* 0x000fe20000000800 */
[----:B------:R-:W-:Y:S01]  /*8850*/  IMAD.MOV.U32 R0, RZ, RZ, R4 ;  /* 0x000000ffff007224 */ /* 0x000fe200078e0004 */
[----:B------:R-:W-:Y:S01]  /*8860*/  @P0 SHF.R.U32.HI R0, RZ, c[0x0][0x2cc], R2 ;  /* 0x0000b300ff000a19 */ /* 0x000fe20000011602 */
[----:B------:R-:W-:Y:S01]  /*8870*/  IMAD.U32 R3, RZ, RZ, UR9 ;  /* 0x00000009ff037e24 */ /* 0x000fe2000f8e00ff */
[----:B--2---:R-:W-:Y:S01]  /*8880*/  UIMAD UR19, UR19, UR4, URZ ;  /* 0x00000004131372a4 */ /* 0x004fe2000f8e023f */
[----:B------:R-:W-:Y:S01]  /*8890*/  IMAD.U32 R2, RZ, RZ, UR8 ;  /* 0x00000008ff027e24 */ /* 0x000fe2000f8e00ff */
[--C-:B------:R-:W-:Y:S01]  /*88a0*/  SHF.R.S32.HI R6, RZ, 0x1f, R0.reuse ;  /* 0x0000001fff067819 */ /* 0x100fe20000011400 */
[----:B------:R-:W-:Y:S01]  /*88b0*/  IMAD.MOV R5, RZ, RZ, -R0 ;  /* 0x000000ffff057224 */ /* 0x000fe200078e0a00 */
[----:B------:R-:W-:Y:S01]  /*88c0*/  ISETP.GE.AND P4, PT, R44, c[0x0][0x198], PT ;  /* 0x000066002c007a0c */ /* 0x000fe20003f86270 */
[----:B------:R-:W-:Y:S01]  /*88d0*/  IMAD.U32 R3, RZ, RZ, UR5 ;  /* 0x00000005ff037e24 */ /* 0x000fe2000f8e00ff */
[----:B------:R-:W-:Y:S01]  /*88e0*/  ISETP.GE.AND P2, PT, R15, UR19, PT ;  /* 0x000000130f007c0c */ /* 0x000fe2000bf46270 */
[----:B------:R-:W-:Y:S01]  /*88f0*/  IMAD R4, R5, c[0x0][0x2c4], R4 ;  /* 0x0000b10005047a24 */ /* 0x000fe200078e0204 */
[----:B------:R-:W-:Y:S01]  /*8900*/  SHF.R.S32.HI R245, RZ, 0x1f, R44 ;  /* 0x0000001ffff57819 */ /* 0x000fe2000001142c */
[----:B------:R-:W-:Y:S01]  /*8910*/  IMAD R5, R6, c[0x0][0x1b0], RZ ;  /* 0x00006c0006057a24 */ /* 0x000fe200078e02ff */
[----:B------:R-:W-:Y:S01]  /*8920*/  UIMAD UR6, UR12, UR6, -0x70 ;  /* 0xffffff900c0674a4 */ /* 0x000fe2000f8e0206 */
[C---:B------:R-:W-:Y:S01]  /*8930*/  IMAD.WIDE.U32 R2, R0.reuse, c[0x0][0x1b0], R2 ;  /* 0x00006c0000027a25 */ /* 0x040fe200078e0002 */
[----:B------:R-:W-:Y:S01]  /*8940*/  ULDC.64 UR4, c[0x0][0x2b0] ;  /* 0x0000ac0000047ab9 */ /* 0x000fe20000000a00 */
[----:B------:R-:W-:Y:S02]  /*8950*/  STL [R1+0x8], R251 ;  /* 0x000008fb01007387 */ /* 0x000fe40000100800 */
[----:B------:R-:W-:Y:S01]  /*8960*/  IMAD R6, R0, c[0x0][0x1b4], R5 ;  /* 0x00006d0000067a24 */ /* 0x000fe200078e0205 */
[----:B------:R-:W-:-:S03]  /*8970*/  SHF.R.S32.HI R5, RZ, 0x1f, R4 ;  /* 0x0000001fff057819 */ /* 0x000fc60000011404 */
[----:B------:R-:W-:Y:S02]  /*8980*/  IMAD.IADD R3, R3, 0x1, R6 ;  /* 0x0000000103037824 */ /* 0x000fe400078e0206 */
[----:B------:R-:W-:Y:S02]  /*8990*/  IMAD R0, R5, c[0x0][0x1a8], RZ ;  /* 0x00006a0005007a24 */ /* 0x000fe400078e02ff */
[----:B------:R-:W-:-:S04]  /*89a0*/  IMAD.WIDE.U32 R2, R4, c[0x0][0x1a8], R2 ;  /* 0x00006a0004027a25 */ /* 0x000fc800078e0002 */
[----:B------:R-:W-:Y:S01]  /*89b0*/  IMAD R0, R4, c[0x0][0x1ac], R0 ;  /* 0x00006b0004007a24 */ /* 0x000fe200078e0200 */
[----:B------:R-:W-:-:S03]  /*89c0*/  LEA R7, P0, R2, c[0x0][0x160], 0x1 ;  /* 0x0000580002077a11 */ /* 0x000fc600078008ff */
[----:B------:R-:W-:Y:S01]  /*89d0*/  IMAD.IADD R6, R3, 0x1, R0 ;  /* 0x0000000103067824 */ /* 0x000fe200078e0200 */
[----:B------:R-:W-:Y:S01]  /*89e0*/  IADD3 R3, R15, 0x10, RZ ;  /* 0x000000100f037810 */ /* 0x000fe20007ffe0ff */
[----:B------:R-:W1:Y:S01]  /*89f0*/  SHFL.IDX PT, R4, R7, RZ, 0x181f ;  /* 0x00181fff07047589 */ /* 0x000e6200000e0000 */
[----:B------:R-:W-:Y:S02]  /*8a00*/  IMAD.SHL.U32 R0, R46, 0x40, RZ ;  /* 0x000000402e007824 */ /* 0x000fe400078e00ff */
[----:B------:R-:W-:Y:S01]  /*8a10*/  LEA.HI.X R6, R2, c[0x0][0x164], R6, 0x1, P0 ;  /* 0x0000590002067a11 */ /* 0x000fe200000f0c06 */
[----:B------:R-:W-:Y:S01]  /*8a20*/  SHFL.IDX PT, R5, R7, 0x1, 0x181f ;  /* 0x00381f0007057f89 */ /* 0x000fe200000e0000 */
[----:B------:R-:W-:Y:S02]  /*8a30*/  ISETP.GE.AND P1, PT, R3, UR19, PT ;  /* 0x0000001303007c0c */ /* 0x000fe4000bf26270 */
[----:B------:R-:W-:Y:S01]  /*8a40*/  LOP3.LUT R0, R0, 0x1c0, RZ, 0xc0, !PT ;  /* 0x000001c000007812 */ /* 0x000fe200078ec0ff */
[----:B------:R-:W2:Y:S03]  /*8a50*/  SHFL.IDX PT, R8, R6, RZ, 0x181f ;  /* 0x00181fff06087589 */ /* 0x000ea600000e0000 */
[----:B------:R-:W-:Y:S01]  /*8a60*/  SHF.R.U32.HI R2, RZ, 0x3, R0 ;  /* 0x00000003ff027819 */ /* 0x000fe20000011600 */
[----:B------:R-:W3:Y:S01]  /*8a70*/  SHFL.IDX PT, R11, R6, 0x1, 0x181f ;  /* 0x00381f00060b7f89 */ /* 0x000ee200000e0000 */
[----:B------:R-:W-:-:S03]  /*8a80*/  LOP3.LUT R0, R0, 0x38, R44, 0xf8, !PT ;  /* 0x0000003800007812 */ /* 0x000fc600078ef82c */
[----:B------:R-:W5:Y:S01]  /*8a90*/  SHFL.IDX PT, R12, R7, 0x2, 0x181f ;  /* 0x00581f00070c7f89 */ /* 0x000f6200000e0000 */
[----:B------:R-:W-:Y:S01]  /*8aa0*/  LOP3.LUT R3, R0, R2, RZ, 0x3c, !PT ;  /* 0x0000000200037212 */ /* 0x000fe200078e3cff */
[----:B------:R-:W-:Y:S01]  /*8ab0*/  IMAD.SHL.U32 R0, R9, 0x8, RZ ;  /* 0x0000000809007824 */ /* 0x000fe200078e00ff */
[----:B------:R-:W-:Y:S01]  /*8ac0*/  IADD3 R9, R15, 0x20, RZ ;  /* 0x000000200f097810 */ /* 0x000fe20007ffe0ff */
[----:B------:R-:W3:Y:S03]  /*8ad0*/  SHFL.IDX PT, R13, R6, 0x2, 0x181f ;  /* 0x00581f00060d7f89 */ /* 0x000ee600000e0000 */
[----:B------:R-:W-:Y:S01]  /*8ae0*/  LOP3.LUT R69, R3, 0xfffffe00, R0, 0xf8, !PT ;  /* 0xfffffe0003457812 */ /* 0x000fe200078ef800 */
[----:B------:R-:W5:Y:S01]  /*8af0*/  SHFL.IDX PT, R10, R7, 0x3, 0x181f ;  /* 0x00781f00070a7f89 */ /* 0x000f6200000e0000 */
[----:B-1----:R-:W-:Y:S02]  /*8b00*/  @!P2 LEA R2, P0, R44, R4, 0x1 ;  /* 0x000000042c02a211 */ /* 0x002fe400078008ff */
[----:B------:R-:W-:Y:S01]  /*8b10*/  IADD3 R4, R15, 0x30, RZ ;  /* 0x000000300f047810 */ /* 0x000fe20007ffe0ff */
[----:B------:R-:W-:Y:S01]  /*8b20*/  @!P2 IMAD.SHL.U32 R0, R69, 0x2, RZ ;  /* 0x000000024500a824 */ /* 0x000fe200078e00ff */
[----:B------:R-:W-:Y:S02]  /*8b30*/  SHFL.IDX PT, R14, R6, 0x5, 0x181f ;  /* 0x00b81f00060e7f89 */ /* 0x000fe400000e0000 */
[----:B------:R-:W-:-:S02]  /*8b40*/  ISETP.GE.AND P3, PT, R4, UR19, PT ;  /* 0x0000001304007c0c */ /* 0x000fc4000bf66270 */
[C---:B--2---:R-:W-:Y:S02]  /*8b50*/  @!P2 LEA.HI.X R3, R44.reuse, R8, R245, 0x1, P0 ;  /* 0x000000082c03a211 */ /* 0x044fe400000f0cf5 */
[----:B------:R-:W-:Y:S01]  /*8b60*/  ISETP.GE.AND P0, PT, R9, UR19, PT ;  /* 0x0000001309007c0c */ /* 0x000fe2000bf06270 */
[----:B------:R-:W-:Y:S04]  /*8b70*/  SHFL.IDX PT, R8, R7, 0x4, 0x181f ;  /* 0x00981f0007087f89 */ /* 0x000fe800000e0000 */
[----:B------:R1:W-:Y:S01]  /*8b80*/  @!P2 LDGSTS.E.BYPASS.LTC128B.128 [R0+0x7100], [R2.64], !P4 ;  /* 0x071000000200afae */ /* 0x0003e2000e101d56 */
[----:B------:R-:W-:-:S03]  /*8b90*/  @!P1 LEA R4, P2, R44, R5, 0x1 ;  /* 0x000000052c049211 */ /* 0x000fc600078408ff */
[----:B------:R-:W2:Y:S01]  /*8ba0*/  SHFL.IDX PT, R9, R6, 0x3, 0x181f ;  /* 0x00781f0006097f89 */ /* 0x000ea200000e0000 */
[----:B---3--:R-:W-:-:S03]  /*8bb0*/  @!P1 LEA.HI.X R5, R44, R11, R245, 0x1, P2 ;  /* 0x0000000b2c059211 */ /* 0x008fc600010f0cf5 */
[----:B------:R-:W-:Y:S01]  /*8bc0*/  SHFL.IDX PT, R11, R6, 0x4, 0x181f ;  /* 0x00981f00060b7f89 */ /* 0x000fe200000e0000 */
[----:B-1----:R-:W-:Y:S01]  /*8bd0*/  IADD3 R2, R15, 0x40, RZ ;  /* 0x000000400f027810 */ /* 0x002fe20007ffe0ff */
[----:B------:R-:W-:-:S03]  /*8be0*/  @!P1 IMAD.SHL.U32 R0, R69, 0x2, RZ ;  /* 0x0000000245009824 */ /* 0x000fc600078e00ff */
[----:B------:R-:W-:Y:S02]  /*8bf0*/  ISETP.GE.AND P2, PT, R2, UR19, PT ;  /* 0x0000001302007c0c */ /* 0x000fe4000bf46270 */
[----:B-----5:R-:W-:Y:S01]  /*8c00*/  @!P0 LEA R2, P5, R44, R12, 0x1 ;  /* 0x0000000c2c028211 */ /* 0x020fe200078a08ff */
[----:B------:R1:W-:Y:S01]  /*8c10*/  @!P1 LDGSTS.E.BYPASS.LTC128B.128 [R0+0x7900], [R4.64], !P4 ;  /* 0x0790000004009fae */ /* 0x0003e2000e101d56 */
[----:B------:R-:W-:Y:S02]  /*8c20*/  ISETP.NE.AND P1, PT, R252, 0x1, PT ;  /* 0x00000001fc00780c */ /* 0x000fe40003f25270 */
[----:B------:R-:W-:Y:S01]  /*8c30*/  @!P0 LEA.HI.X R3, R44, R13, R245, 0x1, P5 ;  /* 0x0000000d2c038211 */ /* 0x000fe200028f0cf5 */
[----:B------:R-:W-:Y:S04]  /*8c40*/  SHFL.IDX PT, R12, R7, 0x7, 0x181f ;  /* 0x00f81f00070c7f89 */ /* 0x000fe800000e0000 */
[----:B------:R-:W3:Y:S01]  /*8c50*/  SHFL.IDX PT, R13, R7, 0x5, 0x181f ;  /* 0x00b81f00070d7f89 */ /* 0x000ee200000e0000 */
[----:B-1----:R-:W-:Y:S01]  /*8c60*/  @!P0 IMAD.SHL.U32 R0, R69, 0x2, RZ ;  /* 0x0000000245008824 */ /* 0x002fe200078e00ff */
[----:B------:R-:W-:-:S04]  /*8c70*/  IADD3 R4, R15, 0x50, RZ ;  /* 0x000000500f047810 */ /* 0x000fc80007ffe0ff */
[----:B------:R1:W-:Y:S01]  /*8c80*/  @!P0 LDGSTS.E.BYPASS.LTC128B.128 [R0+0x8100], [R2.64], !P4 ;  /* 0x0810000002008fae */ /* 0x0003e2000e101d56 */
[----:B------:R-:W-:Y:S02]  /*8c90*/  ISETP.GE.AND P5, PT, R4, UR19, PT ;  /* 0x0000001304007c0c */ /* 0x000fe4000bfa6270 */
[----:B------:R-:W-:Y:S02]  /*8ca0*/  IADD3 R4, R15, 0x60, RZ ;  /* 0x000000600f047810 */ /* 0x000fe40007ffe0ff */
[C---:B-1----:R-:W-:Y:S01]  /*8cb0*/  @!P3 LEA R2, P0, R44.reuse, R10, 0x1 ;  /* 0x0000000a2c02b211 */ /* 0x042fe200078008ff */
[----:B------:R-:W-:Y:S01]  /*8cc0*/  @!P3 IMAD.SHL.U32 R0, R69, 0x2, RZ ;  /* 0x000000024500b824 */ /* 0x000fe200078e00ff */
[----:B------:R-:W1:Y:S02]  /*8cd0*/  SHFL.IDX PT, R10, R7, 0x6, 0x181f ;  /* 0x00d81f00070a7f89 */ /* 0x000e6400000e0000 */
[----:B--2---:R-:W-:-:S05]  /*8ce0*/  @!P3 LEA.HI.X R3, R44, R9, R245, 0x1, P0 ;  /* 0x000000092c03b211 */ /* 0x004fca00000f0cf5 */
[----:B------:R2:W-:Y:S01]  /*8cf0*/  @!P3 LDGSTS.E.BYPASS.LTC128B.128 [R0+0x8900], [R2.64], !P4 ;  /* 0x089000000200bfae */ /* 0x0005e2000e101d56 */
[----:B------:R-:W-:Y:S02]  /*8d00*/  ISETP.NE.AND P3, PT, R252, 0x1, PT ;  /* 0x00000001fc00780c */ /* 0x000fe40003f65270 */
[----:B--2---:R-:W-:Y:S02]  /*8d10*/  IADD3 R0, R251, UR6, RZ ;  /* 0x00000006fb007c10 */ /* 0x004fe4000fffe0ff */
[----:B---3--:R-:W-:Y:S02]  /*8d20*/  @!P5 LEA R2, P1, R44, R13, 0x1 ;  /* 0x0000000d2c02d211 */ /* 0x008fe400078208ff */
[----:B------:R-:W-:Y:S01]  /*8d30*/  SHFL.IDX PT, R13, R6, 0x7, 0x181f ;  /* 0x00f81f00060d7f89 */ /* 0x000fe200000e0000 */
[----:B------:R-:W-:Y:S02]  /*8d40*/  IADD3 R9, R0, UR17, RZ ;  /* 0x0000001100097c10 */ /* 0x000fe4000fffe0ff */
[----:B------:R-:W-:Y:S01]  /*8d50*/  @!P5 LEA.HI.X R3, R44, R14, R245, 0x1, P1 ;  /* 0x0000000e2c03d211 */ /* 0x000fe200008f0cf5 */
[----:B----4-:R2:W3:Y:S01]  /*8d60*/  @P6 R2UR UR10, R16 ;  /* 0x00000000100a63c2 */ /* 0x0104e200000e0000 */
[----:B------:R-:W-:Y:S01]  /*8d70*/  ISETP.GE.AND P6, PT, R4, UR19, PT ;  /* 0x0000001304007c0c */ /* 0x000fe2000bfc6270 */
[----:B---3--:R-:W-:Y:S01]  /*8d80*/  @!UP1 UMOV UR10, UR20 ;  /* 0x00000014000a9c82 */ /* 0x008fe20008000000 */
[----:B------:R-:W-:Y:S01]  /*8d90*/  @!P2 LEA R4, P0, R44, R8, 0x1 ;  /* 0x000000082c04a211 */ /* 0x000fe200078008ff */
[----:B------:R-:W-:Y:S01]  /*8da0*/  @!P2 IMAD.SHL.U32 R8, R69, 0x2, RZ ;  /* 0x000000024508a824 */ /* 0x000fe200078e00ff */
[----:B------:R-:W-:-:S02]  /*8db0*/  USHF.R.S32.HI UR7, URZ, 0x1f, UR10 ;  /* 0x0000001f3f077899 */ /* 0x000fc4000801140a */
[----:B------:R-:W-:Y:S01]  /*8dc0*/  @!P2 LEA.HI.X R5, R44, R11, R245, 0x1, P0 ;  /* 0x0000000b2c05a211 */ /* 0x000fe200000f0cf5 */
[----:B------:R-:W-:Y:S01]  /*8dd0*/  UIMAD.WIDE.U32 UR8, UR10, UR4, URZ ;  /* 0x000000040a0872a5 */ /* 0x000fe2000f8e003f */
[----:B------:R1:W3:Y:S01]  /*8de0*/  SHFL.IDX PT, R11, R6, 0x6, 0x181f ;  /* 0x00d81f00060b7f89 */ /* 0x0002e200000e0000 */
[----:B------:R-:W-:Y:S01]  /*8df0*/  ISETP.GE.AND P0, PT, R0, UR13, PT ;  /* 0x0000000d00007c0c */ /* 0x000fe2000bf06270 */
[----:B------:R-:W-:Y:S01]  /*8e00*/  UIMAD UR7, UR7, UR4, URZ ;  /* 0x00000004070772a4 */ /* 0x000fe2000f8e023f */
[----:B------:R-:W-:Y:S01]  /*8e10*/  @!P5 IMAD.SHL.U32 R0, R69, 0x2, RZ ;  /* 0x000000024500d824 */ /* 0x000fe200078e00ff */
[----:B------:R4:W-:Y:S01]  /*8e20*/  @!P2 LDGSTS.E.BYPASS.LTC128B.128 [R8+0x9100], [R4.64], !P4 ;  /* 0x091000000408afae */ /* 0x0009e2000e101d56 */
[----:B------:R-:W-:Y:S01]  /*8e30*/  ISETP.GT.OR P0, PT, R251, 0x6f, P0 ;  /* 0x0000006ffb00780c */ /* 0x000fe20000704670 */
[----:B------:R-:W-:Y:S02]  /*8e40*/  UIMAD UR7, UR10, UR5, UR7 ;  /* 0x000000050a0772a4 */ /* 0x000fe4000f8e0207 */
[----:B------:R5:W-:Y:S01]  /*8e50*/  @!P5 LDGSTS.E.BYPASS.LTC128B.128 [R0+0x9900], [R2.64], !P4 ;  /* 0x099000000200dfae */ /* 0x000be2000e101d56 */
[----:B------:R-:W-:-:S02]  /*8e60*/  ULDC.64 UR4, c[0x0][0x1e8] ;  /* 0x00007a0000047ab9 */ /* 0x000fc40000000a00 */
[----:B------:R-:W-:Y:S01]  /*8e70*/  UIADD3 UR7, UR9, UR7, URZ ;  /* 0x0000000709077290 */ /* 0x000fe2000fffe03f */
[----:B-1----:R-:W-:Y:S01]  /*8e80*/  @!P6 LEA R6, P2, R44, R10, 0x1 ;  /* 0x0000000a2c06e211 */ /* 0x002fe200078408ff */
[----:B------:R-:W-:-:S03]  /*8e90*/  @!P6 IMAD.SHL.U32 R10, R69, 0x2, RZ ;  /* 0x00000002450ae824 */ /* 0x000fc600078e00ff */
[----:B---3--:R-:W-:Y:S02]  /*8ea0*/  @!P6 LEA.HI.X R7, R44, R11, R245, 0x1, P2 ;  /* 0x0000000b2c07e211 */ /* 0x008fe400010f0cf5 */
[----:B----4-:R-:W-:Y:S01]  /*8eb0*/  IADD3 R5, R15, 0x70, RZ ;  /* 0x000000700f057810 */ /* 0x010fe20007ffe0ff */
[----:B------:R-:W-:Y:S02]  /*8ec0*/  @P3 IMAD.HI.U32 R4, R9, c[0x0][0x2bc], RZ ;  /* 0x0000af0009043a27 */ /* 0x000fe400078e00ff */
[----:B------:R1:W-:Y:S01]  /*8ed0*/  @!P6 LDGSTS.E.BYPASS.LTC128B.128 [R10+0xa100], [R6.64], !P4 ;  /* 0x0a100000060aefae */ /* 0x0003e2000e101d56 */
[----:B------:R-:W-:Y:S01]  /*8ee0*/  ISETP.GE.AND P1, PT, R5, UR19, PT ;  /* 0x0000001305007c0c */ /* 0x000fe2000bf26270 */
[----:B------:R-:W-:Y:S01]  /*8ef0*/  IMAD.MOV.U32 R8, RZ, RZ, R9 ;  /* 0x000000ffff087224 */ /* 0x000fe200078e0009 */
[----:B------:R-:W-:-:S04]  /*8f00*/  @P3 SHF.R.U32.HI R8, RZ, c[0x0][0x2c0], R4 ;  /* 0x0000b000ff083a19 */ /* 0x000fc80000011604 */
[----:B-----5:R-:W-:-:S04]  /*8f10*/  @!P0 IADD3 R0, P3, R8, UR8, RZ ;  /* 0x0000000808008c10 */ /* 0x020fc8000ff7e0ff */
[----:B------:R-:W-:Y:S02]  /*8f20*/  @!P0 LEA R2, P2, R0, c[0x0][0x2a0], 0x2 ;  /* 0x0000a80000028a11 */ /* 0x000fe400078410ff */
[----:B------:R-:W-:Y:S02]  /*8f30*/  @!P0 LEA.HI.X.SX32 R3, R8, UR7, 0x1, P3 ;  /* 0x0000000708038c11 */ /* 0x000fe400098f0eff */
[----:B------:R-:W-:Y:S02]  /*8f40*/  @!P1 LEA R4, P3, R44, R12, 0x1 ;  /* 0x0000000c2c049211 */ /* 0x000fe400078608ff */
[----:B------:R-:W-:Y:S01]  /*8f50*/  @!P0 LEA.HI.X R3, R0, c[0x0][0x2a4], R3, 0x2, P2 ;  /* 0x0000a90000038a11 */ /* 0x000fe200010f1403 */
[----:B------:R-:W-:Y:S01]  /*8f60*/  @!P1 IMAD.SHL.U32 R0, R69, 0x2, RZ ;  /* 0x0000000245009824 */ /* 0x000fe200078e00ff */
[----:B------:R-:W-:-:S05]  /*8f70*/  @!P1 LEA.HI.X R5, R44, R13, R245, 0x1, P3 ;  /* 0x0000000d2c059211 */ /* 0x000fca00018f0cf5 */
[----:B------:R3:W-:Y:S04]  /*8f80*/  @!P1 LDGSTS.E.BYPASS.LTC128B.128 [R0+0xa900], [R4.64], !P4 ;  /* 0x0a90000004009fae */ /* 0x0007e8000e101d56 */
[----:B------:R-:W0:Y:S04]  /*8f90*/  LDGDEPBAR ;  /* 0x00000000000079af */ /* 0x000e280000000000 */
[----:B------:R-:W-:Y:S06]  /*8fa0*/  BAR.SYNC.DEFER_BLOCKING 0x0 ;  /* 0x0000000000007b1d */ /* 0x000fec0000010000 */
[----:B------:R4:W5:Y:S01]  /*8fb0*/  @!P0 LDG.E R249, [R2.64] ;  /* 0x0000001602f98981 */ /* 0x000962000c1e1900 */
[----:B---3--:R-:W-:Y:S01]  /*8fc0*/  IMAD.MOV R0, RZ, RZ, -R8 ;  /* 0x000000ffff007224 */ /* 0x008fe200078e0a08 */
[----:B------:R-:W-:Y:S01]  /*8fd0*/  UIMAD UR10, UR14, UR4, URZ ;  /* 0x000000040e0a72a4 */ /* 0x000fe2000f8e023f */
[----:B------:R-:W-:Y:S01]  /*8fe0*/  ISETP.GE.AND P3, PT, R44, c[0x0][0x1d4], PT ;  /* 0x000075002c007a0c */ /* 0x000fe20003f66270 */
[----:B------:R-:W-:Y:S01]  /*8ff0*/  UIMAD.WIDE.U32 UR24, UR15, UR4, URZ ;  /* 0x000000040f1872a5 */ /* 0x000fe2000f8e003f */
[----:B------:R-:W-:Y:S01]  /*9000*/  IMAD R250, R0, c[0x0][0x2b8], R9 ;  /* 0x0000ae0000fa7a24 */ /* 0x000fe200078e0209 */
[----:B------:R-:W-:Y:S01]  /*9010*/  UIMAD UR10, UR15, UR5, UR10 ;  /* 0x000000050f0a72a4 */ /* 0x000fe2000f8e020a */
[----:B------:R-:W-:Y:S01]  /*9020*/  IMAD.U32 R9, RZ, RZ, UR15 ;  /* 0x0000000fff097e24 */ /* 0x000fe2000f8e00ff */
[----:B------:R-:W-:Y:S01]  /*9030*/  UIADD3 UR11, UR12, -0x1, URZ ;  /* 0xffffffff0c0b7890 */ /* 0x000fe2000fffe03f */
[----:B------:R-:W-:Y:S01]  /*9040*/  LEA.HI R138, R17, R247, RZ, 0x5 ;  /* 0x000000f7118a7211 */ /* 0x000fe200078f28ff */
[----:B------:R-:W-:Y:S01]  /*9050*/  UIADD3 UR10, UR25, UR10, URZ ;  /* 0x0000000a190a7290 */ /* 0x000fe2000fffe03f */
[----:B------:R-:W-:Y:S01]  /*9060*/  SHF.R.S32.HI R49, RZ, 0x1f, R250 ;  /* 0x0000001fff317819 */ /* 0x000fe200000114fa */
[----:B------:R-:W-:Y:S01]  /*9070*/  UIMAD UR11, UR11, -0x70, UR13 ;  /* 0xffffff900b0b78a4 */ /* 0x000fe2000f8e020d */
[----:B------:R-:W-:Y:S01]  /*9080*/  SHF.R.S32.HI R52, RZ, 0x5, R138 ;  /* 0x00000005ff347819 */ /* 0x000fe2000001148a */
[----:B------:R-:W-:-:S02]  /*9090*/  ULDC.64 UR4, c[0x0][0x210] ;  /* 0x0000840000047ab9 */ /* 0x000fc40000000a00 */
[----:B------:R-:W-:Y:S01]  /*90a0*/  IMAD R0, R49, c[0x0][0x1e0], RZ ;  /* 0x0000780031007a24 */ /* 0x000fe200078e02ff */
[----:B------:R-:W-:Y:S01]  /*90b0*/  UIMAD UR14, UR14, UR4, URZ ;  /* 0x000000040e0e72a4 */ /* 0x000fe2000f8e023f */
[----:B------:R-:W-:Y:S01]  /*90c0*/  IADD3 R68, -R46, UR11, RZ ;  /* 0x0000000b2e447c10 */ /* 0x000fe2000fffe1ff */
[----:B------:R-:W-:Y:S01]  /*90d0*/  UIMAD.WIDE.U32 UR26, UR15, UR4, URZ ;  /* 0x000000040f1a72a5 */ /* 0x000fe2000f8e003f */
[----:B------:R-:W-:Y:S01]  /*90e0*/  IMAD R0, R250, c[0x0][0x1e4], R0 ;  /* 0x00007900fa007a24 */ /* 0x000fe200078e0200 */
[----:B------:R-:W-:Y:S01]  /*90f0*/  UIMAD UR5, UR15, UR5, UR14 ;  /* 0x000000050f0572a4 */ /* 0x000fe2000f8e020e */
[C---:B------:R-:W-:Y:S02]  /*9100*/  ISETP.GE.AND P4, PT, R68.reuse, 0x11, PT ;  /* 0x000000114400780c */ /* 0x040fe40003f86270 */
[----:B------:R-:W-:Y:S01]  /*9110*/  ISETP.GE.AND P2, PT, R68, 0x21, PT ;  /* 0x000000214400780c */ /* 0x000fe20003f46270 */
[----:B----4-:R-:W-:Y:S01]  /*9120*/  IMAD.WIDE.U32 R2, R250, c[0x0][0x1e0], RZ ;  /* 0x00007800fa027a25 */ /* 0x010fe200078e00ff */
[C---:B------:R-:W-:Y:S01]  /*9130*/  ISETP.GE.AND P5, PT, R68.reuse, 0x31, PT ;  /* 0x000000314400780c */ /* 0x040fe20003fa6270 */
[----:B------:R-:W-:Y:S01]  /*9140*/  UIADD3 UR5, UR27, UR5, URZ ;  /* 0x000000051b057290 */ /* 0x000fe2000fffe03f */
[----:B------:R-:W-:Y:S01]  /*9150*/  ISETP.GE.AND P6, PT, R68, 0x41, PT ;  /* 0x000000414400780c */ /* 0x000fe20003fc6270 */
[----:B------:R-:W-:Y:S01]  /*9160*/  IMAD.IADD R3, R3, 0x1, R0 ;  /* 0x0000000103037824 */ /* 0x000fe200078e0200 */
[----:B-----5:R-:W-:-:S03]  /*9170*/  SHF.R.S32.HI R50, RZ, 0x1f, R249 ;  /* 0x0000001fff327819 */ /* 0x020fc600000114f9 */
[----:B------:R-:W-:-:S04]  /*9180*/  IMAD.WIDE.U32 R2, R249, c[0x0][0x1f0], R2 ;  /* 0x00007c00f9027a25 */ /* 0x000fc800078e0002 */
[----:B------:R-:W-:Y:S01]  /*9190*/  IMAD R0, R50, c[0x0][0x1f0], RZ ;  /* 0x00007c0032007a24 */ /* 0x000fe200078e02ff */
[----:B------:R-:W-:-:S03]  /*91a0*/  IADD3 R4, P1, R2, UR24, RZ ;  /* 0x0000001802047c10 */ /* 0x000fc6000ff3e0ff */
[----:B------:R-:W-:Y:S01]  /*91b0*/  IMAD R0, R249, c[0x0][0x1f4], R0 ;  /* 0x00007d00f9007a24 */ /* 0x000fe200078e0200 */
[----:B------:R-:W-:-:S04]  /*91c0*/  LEA R2, P0, R4, c[0x0][0x1c8], 0x1 ;  /* 0x0000720004027a11 */ /* 0x000fc800078008ff */
[----:B------:R-:W-:Y:S01]  /*91d0*/  IADD3.X R0, R3, UR10, R0, P1, !PT ;  /* 0x0000000a03007c10 */ /* 0x000fe20008ffe400 */
[----:B------:R-:W3:Y:S01]  /*91e0*/  SHFL.IDX PT, R5, R2, RZ, 0x181f ;  /* 0x00181fff02057589 */ /* 0x000ee200000e0000 */
[----:B------:R-:W-:Y:S02]  /*91f0*/  IMAD R3, R250, c[0x0][0x1e0], RZ ;  /* 0x00007800fa037a24 */ /* 0x000fe400078e02ff */
[----:B------:R-:W-:Y:S01]  /*9200*/  LEA.HI.X R0, R4, c[0x0][0x1cc], R0, 0x1, P0 ;  /* 0x0000730004007a11 */ /* 0x000fe200000f0c00 */
[----:B-1----:R-:W-:Y:S01]  /*9210*/  SHFL.IDX PT, R7, R2, 0x1, 0x181f ;  /* 0x00381f0002077f89 */ /* 0x002fe200000e0000 */
[----:B------:R-:W-:Y:S01]  /*9220*/  ISETP.GE.AND P0, PT, R68, 0x1, PT ;  /* 0x000000014400780c */ /* 0x000fe20003f06270 */
[----:B------:R-:W-:Y:S02]  /*9230*/  IMAD R3, R249, c[0x0][0x1f0], R3 ;  /* 0x00007c00f9037a24 */ /* 0x000fe400078e0203 */
[----:B------:R-:W1:Y:S02]  /*9240*/  SHFL.IDX PT, R6, R0, RZ, 0x181f ;  /* 0x00181fff00067589 */ /* 0x000e6400000e0000 */
[----:B------:R-:W-:-:S02]  /*9250*/  IMAD R12, R9, c[0x0][0x1e8], R3 ;  /* 0x00007a00090c7a24 */ /* 0x000fc400078e0203 */
[----:B------:R-:W4:Y:S04]  /*9260*/  SHFL.IDX PT, R8, R0, 0x1, 0x181f ;  /* 0x00381f0000087f89 */ /* 0x000f2800000e0000 */
[----:B------:R-:W5:Y:S02]  /*9270*/  SHFL.IDX PT, R10, R2, 0x2, 0x181f ;  /* 0x00581f00020a7f89 */ /* 0x000f6400000e0000 */
[----:B------:R-:W-:Y:S02]  /*9280*/  @P0 IMAD.SHL.U32 R3, R69, 0x2, RZ ;  /* 0x0000000245030824 */ /* 0x000fe400078e00ff */
[----:B------:R-:W2:Y:S04]  /*9290*/  SHFL.IDX PT, R11, R0, 0x2, 0x181f ;  /* 0x00581f00000b7f89 */ /* 0x000ea800000e0000 */
[----:B------:R-:W5:Y:S01]  /*92a0*/  SHFL.IDX PT, R9, R2, 0x3, 0x181f ;  /* 0x00781f0002097f89 */ /* 0x000f6200000e0000 */
[----:B---3--:R-:W-:-:S03]  /*92b0*/  @P0 LEA R4, P1, R44, R5, 0x1 ;  /* 0x000000052c040211 */ /* 0x008fc600078208ff */
[----:B------:R-:W-:Y:S04]  /*92c0*/  SHFL.IDX PT, R15, R0, 0x3, 0x181f ;  /* 0x00781f00000f7f89 */ /* 0x000fe800000e0000 */
[----:B------:R-:W3:Y:S01]  /*92d0*/  SHFL.IDX PT, R13, R2, 0x4, 0x181f ;  /* 0x00981f00020d7f89 */ /* 0x000ee200000e0000 */
[----:B-1----:R-:W-:Y:S02]  /*92e0*/  @P0 LEA.HI.X R5, R44, R6, R245, 0x1, P1 ;  /* 0x000000062c050211 */ /* 0x002fe400008f0cf5 */
[----:B------:R-:W-:Y:S01]  /*92f0*/  ISETP.GE.AND P1, PT, R68, 0x51, PT ;  /* 0x000000514400780c */ /* 0x000fe20003f26270 */
[----:B------:R-:W1:Y:S04]  /*9300*/  SHFL.IDX PT, R14, R0, 0x4, 0x181f ;  /* 0x00981f00000e7f89 */ /* 0x000e6800000e0000 */
[----:B------:R1:W-:Y:S01]  /*9310*/  @P0 LDGSTS.E.BYPASS.LTC128B.128 [R3+0x3900], [R4.64], !P3 ;  /* 0x0390000004030fae */ /* 0x0003e2000d901d56 */
[----:B------:R-:W-:-:S03]  /*9320*/  @P4 LEA R6, P0, R44, R7, 0x1 ;  /* 0x000000072c064211 */ /* 0x000fc600078008ff */
[----:B--2---:R-:W-:Y:S01]  /*9330*/  SHFL.IDX PT, R16, R0, 0x5, 0x181f ;  /* 0x00b81f0000107f89 */ /* 0x004fe200000e0000 */
[----:B----4-:R-:W-:Y:S02]  /*9340*/  @P4 LEA.HI.X R7, R44, R8, R245, 0x1, P0 ;  /* 0x000000082c074211 */ /* 0x010fe400000f0cf5 */
[----:B-1----:R-:W-:Y:S02]  /*9350*/  LEA R3, R12, c[0x0][0x1c8], 0x1 ;  /* 0x000072000c037a11 */ /* 0x002fe400078e08ff */
[----:B------:R1:W2:Y:S01]  /*9360*/  SHFL.IDX PT, R12, R2, 0x5, 0x181f ;  /* 0x00b81f00020c7f89 */ /* 0x0002a200000e0000 */
[----:B-----5:R-:W-:-:S03]  /*9370*/  @P2 LEA R4, P0, R44, R10, 0x1 ;  /* 0x0000000a2c042211 */ /* 0x020fc600078008ff */
[----:B------:R4:W5:Y:S01]  /*9380*/  SHFL.IDX PT, R8, R3, 0x6, 0x181f ;  /* 0x00d81f0003087f89 */ /* 0x00096200000e0000 */
[----:B------:R-:W-:Y:S02]  /*9390*/  @P2 LEA.HI.X R5, R44, R11, R245, 0x1, P0 ;  /* 0x0000000b2c052211 */ /* 0x000fe400000f0cf5 */
[----:B------:R-:W-:Y:S01]  /*93a0*/  ISETP.GE.AND P0, PT, R68, 0x61, PT ;  /* 0x000000614400780c */ /* 0x000fe20003f06270 */
[----:B------:R2:W3:Y:S01]  /*93b0*/  SHFL.IDX PT, R10, R0, 0x6, 0x181f ;  /* 0x00d81f00000a7f89 */ /* 0x0004e200000e0000 */
[C---:B-1----:R-:W-:Y:S02]  /*93c0*/  @P4 IMAD.SHL.U32 R2, R69.reuse, 0x2, RZ ;  /* 0x0000000245024824 */ /* 0x042fe400078e00ff */
[----:B----4-:R-:W-:-:S03]  /*93d0*/  @P2 IMAD.SHL.U32 R3, R69, 0x2, RZ ;  /* 0x0000000245032824 */ /* 0x010fc600078e00ff */
[----:B------:R1:W-:Y:S01]  /*93e0*/  @P4 LDGSTS.E.BYPASS.LTC128B.128 [R2+0x4100], [R6.64], !P3 ;  /* 0x0410000006024fae */ /* 0x0003e2000d901d56 */
[----:B--2---:R-:W-:-:S03]  /*93f0*/  @P5 IMAD.SHL.U32 R0, R69, 0x2, RZ ;  /* 0x0000000245005824 */ /* 0x004fc600078e00ff */
[----:B------:R2:W-:Y:S01]  /*9400*/  @P2 LDGSTS.E.BYPASS.LTC128B.128 [R3+0x4900], [R4.64], !P3 ;  /* 0x0490000004032fae */ /* 0x0005e2000d901d56 */
[C---:B-1----:R-:W-:Y:S02]  /*9410*/  @P5 LEA R2, P4, R44.reuse, R9, 0x1 ;  /* 0x000000092c025211 */ /* 0x042fe400078808ff */
[C---:B---3--:R-:W-:Y:S02]  /*9420*/  @P6 LEA R6, P2, R44.reuse, R13, 0x1 ;  /* 0x0000000d2c066211 */ /* 0x048fe400078408ff */
[C-C-:B--2---:R-:W-:Y:S01]  /*9430*/  @P5 LEA.HI.X R3, R44.reuse, R15, R245.reuse, 0x1, P4 ;  /* 0x0000000f2c035211 */ /* 0x144fe200020f0cf5 */
[----:B------:R-:W-:Y:S01]  /*9440*/  @P6 IMAD.SHL.U32 R5, R69, 0x2, RZ ;  /* 0x0000000245056824 */ /* 0x000fe200078e00ff */
[C---:B------:R-:W-:Y:S02]  /*9450*/  @P6 LEA.HI.X R7, R44.reuse, R14, R245, 0x1, P2 ;  /* 0x0000000e2c076211 */ /* 0x040fe400010f0cf5 */
[----:B------:R-:W-:Y:S01]  /*9460*/  @P1 LEA R4, P4, R44, R12, 0x1 ;  /* 0x0000000c2c041211 */ /* 0x000fe200078808ff */
[----:B------:R1:W-:Y:S01]  /*9470*/  @P5 LDGSTS.E.BYPASS.LTC128B.128 [R0+0x5100], [R2.64], !P3 ;  /* 0x0510000002005fae */ /* 0x0003e2000d901d56 */
[----:B------:R-:W-:-:S03]  /*9480*/  ISETP.GT.AND P5, PT, R251, 0x6f, PT ;  /* 0x0000006ffb00780c */ /* 0x000fc60003fa4270 */
[----:B------:R2:W-:Y:S01]  /*9490*/  @P6 LDGSTS.E.BYPASS.LTC128B.128 [R5+0x5900], [R6.64], !P3 ;  /* 0x0590000006056fae */ /* 0x0005e2000d901d56 */
[----:B-1----:R-:W-:Y:S02]  /*94a0*/  LOP3.LUT R0, R51, 0xfffffff0, RZ, 0xc0, !PT ;  /* 0xfffffff033007812 */ /* 0x002fe400078ec0ff */
[C---:B-----5:R-:W-:Y:S02]  /*94b0*/  @P0 LEA R2, P2, R44.reuse, R8, 0x1 ;  /* 0x000000082c020211 */ /* 0x060fe400078408ff */
[C-C-:B--2---:R-:W-:Y:S01]  /*94c0*/  @P1 LEA.HI.X R5, R44.reuse, R16, R245.reuse, 0x1, P4 ;  /* 0x000000102c051211 */ /* 0x144fe200020f0cf5 */
[----:B------:R-:W-:Y:S01]  /*94d0*/  IMAD.IADD R6, R247, 0x1, -R0 ;  /* 0x00000001f7067824 */ /* 0x000fe200078e0a00 */
[----:B------:R-:W-:Y:S01]  /*94e0*/  @P0 LEA.HI.X R3, R44, R10, R245, 0x1, P2 ;  /* 0x0000000a2c030211 */ /* 0x000fe200010f0cf5 */
[C---:B------:R-:W-:Y:S02]  /*94f0*/  @P1 IMAD.SHL.U32 R7, R69.reuse, 0x2, RZ ;  /* 0x0000000245071824 */ /* 0x040fe400078e00ff */
[----:B------:R-:W-:Y:S01]  /*9500*/  @P0 IMAD.SHL.U32 R0, R69, 0x2, RZ ;  /* 0x0000000245000824 */ /* 0x000fe200078e00ff */
[----:B------:R-:W-:-:S02]  /*9510*/  SHF.R.S32.HI R8, RZ, 0x1f, R6 ;  /* 0x0000001fff087819 */ /* 0x000fc40000011406 */
[----:B------:R1:W-:Y:S02]  /*9520*/  @P1 LDGSTS.E.BYPASS.LTC128B.128 [R7+0x6100], [R4.64], !P3 ;  /* 0x0610000004071fae */ /* 0x0003e4000d901d56 */
[----:B------:R-:W-:Y:S02]  /*9530*/  LEA.HI R48, R8, R6, RZ, 0x3 ;  /* 0x0000000608307211 */ /* 0x000fe400078f18ff */
[----:B------:R2:W-:Y:S01]  /*9540*/  @P0 LDGSTS.E.BYPASS.LTC128B.128 [R0+0x6900], [R2.64], !P3 ;  /* 0x0690000002000fae */ /* 0x0005e2000d901d56 */
[----:B------:R-:W-:-:S03]  /*9550*/  ISETP.LT.AND P0, PT, RZ, c[0x0][0x27c], PT ;  /* 0x00009f00ff007a0c */ /* 0x000fc60003f01270 */
[----:B------:R-:W0:Y:S01]  /*9560*/  LDGDEPBAR ;  /* 0x00000000000079af */ /* 0x000e220000000000 */
[----:B-1----:R-:W-:Y:S01]  /*9570*/  IMAD.MOV.U32 R4, RZ, RZ, 0x20 ;  /* 0x00000020ff047424 */ /* 0x002fe200078e00ff */
[----:B--2---:R-:W-:Y:S01]  /*9580*/  LOP3.LUT R0, R48, 0xfffffff8, RZ, 0xc0, !PT ;  /* 0xfffffff830007812 */ /* 0x004fe200078ec0ff */
[----:B------:R-:W-:-:S04]  /*9590*/  IMAD.MOV.U32 R3, RZ, RZ, 0x10 ;  /* 0x00000010ff037424 */ /* 0x000fc800078e00ff */
[----:B------:R-:W-:-:S05]  /*95a0*/  IMAD.IADD R47, R6, 0x1, -R0 ;  /* 0x00000001062f7824 */ /* 0x000fca00078e0a00 */
[----:B------:R-:W-:-:S05]  /*95b0*/  R2P PR, R47, 0x6 ;  /* 0x000000062f007804 */ /* 0x000fca0000000000 */
[----:B------:R-:W-:Y:S02]  /*95c0*/  SEL R3, R3, 0xfffffff0, !P1 ;  /* 0xfffffff003037807 */ /* 0x000fe40004800000 */
[----:B------:R-:W-:Y:S01]  /*95d0*/  SEL R4, R4, 0xffffffe0, !P2 ;  /* 0xffffffe004047807 */ /* 0x000fe20005000000 */
[----:B------:R-:W-:Y:S05]  /*95e0*/  @P0 BRA `(.L_x_104) ;  /* 0x0000002000000947 */ /* 0x000fea0003800000 */
[----:B------:R-:W-:-:S04]  /*95f0*/  DEPBAR.LE SB0, 0x1 ;  /* 0x000080400000791a */ /* 0x000fc80000000000 */
[----:B------:R-:W-:Y:S05]  /*9600*/  BRA `(.L_x_105) ;  /* 0x000035e000007947 */ /* 0x000fea0003800000 */
.L_x_104:
[----:B------:R-:W-:Y:S01]  /*9610*/  SHF.R.S32.HI R0, RZ, 0x1f, R149 ;  /* 0x0000001fff007819 */ /* 0x000fe20000011495 */
[----:B------:R-:W-:Y:S01]  /*9620*/  ULDC.U8 UR4, c[0x0][0x298] ;  /* 0x0000a60000047ab9 */ /* 0x000fe20000000000 */
[----:B------:R-:W-:Y:S01]  /*9630*/  LEA.HI R10, R17, R247, RZ, 0x2 ;  /* 0x000000f7110a7211 */ /* 0x000fe200078f10ff */
[C---:B------:R-:W-:Y:S01]  /*9640*/  IMAD.WIDE.U32 R6, R149.reuse, c[0x0][0x290], RZ ;  /* 0x0000a40095067a25 */ /* 0x040fe200078e00ff */
[----:B------:R-:W-:Y:S01]  /*9650*/  ISETP.NE.AND P2, PT, RZ, UR4, PT ;  /* 0x00000004ff007c0c */ /* 0x000fe2000bf45270 */
[----:B------:R-:W-:Y:S01]  /*9660*/  BSSY B2, `(.L_x_105) ;  /* 0x0000358000027945 */ /* 0x000fe20003800000 */
[----:B------:R-:W-:Y:S01]  /*9670*/  SHF.R.S32.HI R39, RZ, 0x2, R10 ;  /* 0x00000002ff277819 */ /* 0x000fe2000001140a */
[----:B------:R-:W-:Y:S01]  /*9680*/  IMAD R2, R0, c[0x0][0x280], RZ ;  /* 0x0000a00000027a24 */ /* 0x000fe200078e02ff */
[----:B------:R-:W-:Y:S01]  /*9690*/  LEA R16, P0, R6, c[0x0][0x288], 0x1 ;  /* 0x0000a20006107a11 */ /* 0x000fe200078008ff */
[----:B------:R-:W-:Y:S02]  /*96a0*/  IMAD R0, R0, c[0x0][0x290], RZ ;  /* 0x0000a40000007a24 */ /* 0x000fe400078e02ff */
[----:B------:R-:W-:-:S02]  /*96b0*/  IMAD R5, R149, c[0x0][0x284], R2 ;  /* 0x0000a10095057a24 */ /* 0x000fc400078e0202 */
[C---:B------:R-:W-:Y:S01]  /*96c0*/  IMAD R2, R149.reuse, c[0x0][0x294], R0 ;  /* 0x0000a50095027a24 */ /* 0x040fe200078e0200 */
[----:B------:R-:W-:Y:S01]  /*96d0*/  LOP3.LUT R0, R10, 0xfffffffc, RZ, 0xc0, !PT ;  /* 0xfffffffc0a007812 */ /* 0x000fe200078ec0ff */
[----:B------:R-:W-:-:S03]  /*96e0*/  IMAD.WIDE.U32 R8, R149, c[0x0][0x280], RZ ;  /* 0x0000a00095087a25 */ /* 0x000fc600078e00ff */
[----:B------:R-:W-:Y:S01]  /*96f0*/  IADD3 R0, -R0, R247, RZ ;  /* 0x000000f700007210 */ /* 0x000fe20007ffe1ff */
[----:B------:R-:W-:Y:S01]  /*9700*/  IMAD.IADD R2, R2, 0x1, R7 ;  /* 0x0000000102027824 */ /* 0x000fe200078e0207 */
[----:B------:R-:W-:Y:S01]  /*9710*/  LEA R18, P1, R8, c[0x0][0x270], 0x1 ;  /* 0x00009c0008127a11 */ /* 0x000fe200078208ff */
[----:B------:R-:W-:Y:S01]  /*9720*/  IMAD.IADD R5, R5, 0x1, R9 ;  /* 0x0000000105057824 */ /* 0x000fe200078e0209 */
[----:B------:R-:W-:Y:S02]  /*9730*/  SHF.L.U32 R25, R0, 0x3, RZ ;  /* 0x0000000300197819 */ /* 0x000fe400000006ff */
[----:B------:R-:W-:Y:S01]  /*9740*/  LEA.HI.X R17, R6, c[0x0][0x28c], R2, 0x1, P0 ;  /* 0x0000a30006117a11 */ /* 0x000fe200000f0c02 */
[----:B------:R-:W-:Y:S01]  /*9750*/  IMAD R2, R20, 0x80, R39 ;  /* 0x0000008014027824 */ /* 0x000fe200078e0227 */
[----:B------:R-:W-:Y:S01]  /*9760*/  LEA.HI.X R19, R8, c[0x0][0x274], R5, 0x1, P1 ;  /* 0x00009d0008137a11 */ /* 0x000fe200008f0c05 */
[----:B------:R-:W-:Y:S05]  /*9770*/  @!P2 BRA `(.L_x_106) ;  /* 0x00001a300000a947 */ /* 0x000fea0003800000 */
[----:B------:R-:W-:Y:S01]  /*9780*/  ISETP.GE.AND P0, PT, R2, UR19, PT ;  /* 0x0000001302007c0c */ /* 0x000fe2000bf06270 */
[----:B------:R-:W-:Y:S01]  /*9790*/  BSSY B0, `(.L_x_107) ;  /* 0x0000017000007945 */ /* 0x000fe20003800000 */
[----:B------:R-:W-:Y:S01]  /*97a0*/  SHF.L.U32 R24, R0, 0x2, RZ ;  /* 0x0000000200187819 */ /* 0x000fe200000006ff */
[----:B------:R-:W-:Y:S01]  /*97b0*/  CS2R R8, SRZ ;  /* 0x0000000000087805 */ /* 0x000fe2000001ff00 */
[----:B------:R-:W-:Y:S01]  /*97c0*/  CS2R R12, SRZ ;  /* 0x00000000000c7805 */ /* 0x000fe2000001ff00 */
[----:B------:R-:W-:Y:S01]  /*97d0*/  CS2R R6, SRZ ;  /* 0x0000000000067805 */ /* 0x000fe2000001ff00 */
[----:B------:R-:W-:-:S07]  /*97e0*/  CS2R R10, SRZ ;  /* 0x00000000000a7805 */ /* 0x000fce000001ff00 */
[----:B------:R-:W-:Y:S05]  /*97f0*/  @P0 BRA `(.L_x_108) ;  /* 0x0000010000000947 */ /* 0x000fea0003800000 */
[C---:B------:R-:W-:Y:S01]  /*9800*/  IADD3 R2, R24.reuse, 0x10, RZ ;  /* 0x0000001018027810 */ /* 0x040fe20007ffe0ff */
[----:B------:R-:W-:Y:S01]  /*9810*/  CS2R R8, SRZ ;  /* 0x0000000000087805 */ /* 0x000fe2000001ff00 */
[----:B------:R-:W-:Y:S01]  /*9820*/  ISETP.GE.AND P1, PT, R24, c[0x0][0x27c], PT ;  /* 0x00009f0018007a0c */ /* 0x000fe20003f26270 */
[----:B------:R-:W-:Y:S01]  /*9830*/  CS2R R6, SRZ ;  /* 0x0000000000067805 */ /* 0x000fe2000001ff00 */
[----:B------:R-:W-:-:S11]  /*9840*/  ISETP.GE.AND P0, PT, R2, c[0x0][0x27c], PT ;  /* 0x00009f0002007a0c */ /* 0x000fd60003f06270 */
[----:B------:R-:W-:Y:S02]  /*9850*/  @!P1 IMAD.WIDE R20, R24, 0x2, R18 ;  /* 0x0000000218149825 */ /* 0x000fe400078e0212 */
[----:B------:R-:W-:-:S03]  /*9860*/  @!P0 SHF.R.S32.HI R0, RZ, 0x1f, R2 ;  /* 0x0000001fff008819 */ /* 0x000fc60000011402 */
[----:B------:R1:W5:Y:S01]  /*9870*/  @!P1 LD.E.64 R12, [R20.64] ;  /* 0x00000016140c9980 */ /* 0x000362000c101b00 */
[----:B------:R-:W-:-:S04]  /*9880*/  @!P0 LEA.HI R0, R0, R2, RZ, 0x2 ;  /* 0x0000000200008211 */ /* 0x000fc800078f10ff */
[----:B------:R-:W-:-:S05]  /*9890*/  @!P0 LOP3.LUT R0, R0, 0xfffffffc, RZ, 0xc0, !PT ;  /* 0xfffffffc00008812 */ /* 0x000fca00078ec0ff */
[----:B------:R-:W-:-:S04]  /*98a0*/  @!P0 IMAD.WIDE R14, R0, 0x2, R16 ;  /* 0x00000002000e8825 */ /* 0x000fc800078e0210 */
[----:B------:R-:W-:Y:S01]  /*98b0*/  @!P0 IMAD.WIDE R18, R0, 0x2, R18 ;  /* 0x0000000200128825 */ /* 0x000fe200078e0212 */
[----:B------:R1:W5:Y:S03]  /*98c0*/  @!P0 LD.E.64 R6, [R14.64] ;  /* 0x000000160e068980 */ /* 0x000366000c101b00 */
[----:B------:R-:W-:Y:S01]  /*98d0*/  @!P1 IMAD.WIDE R16, R24, 0x2, R16 ;  /* 0x0000000218109825 */ /* 0x000fe200078e0210 */
[----:B------:R1:W5:Y:S04]  /*98e0*/  @!P0 LD.E.64 R8, [R18.64] ;  /* 0x0000001612088980 */ /* 0x000368000c101b00 */
[----:B------:R1:W5:Y:S02]  /*98f0*/  @!P1 LD.E.64 R10, [R16.64] ;  /* 0x00000016100a9980 */ /* 0x000364000c101b00 */
.L_x_108:
[----:B------:R-:W-:Y:S05]  /*9900*/  BSYNC B0 ;  /* 0x0000000000007941 */ /* 0x000fea0003800000 */
.L_x_107:
[----:B-1----:R-:W-:Y:S01]  /*9910*/  SHF.R.S32.HI R14, RZ, 0x1f, R39 ;  /* 0x0000001fff0e7819 */ /* 0x002fe20000011427 */
[----:B------:R-:W-:Y:S01]  /*9920*/  UIMAD UR4, UR16, -0x80, UR19 ;  /* 0xffffff80100478a4 */ /* 0x000fe2000f8e0213 */
[--C-:B-----5:R-:W-:Y:S01]  /*9930*/  SHF.R.U64 R21, R12, 0x10, R13.reuse ;  /* 0x000000100c157819 */ /* 0x120fe2000000120d */
[--C-:B------:R-:W-:Y:S01]  /*9940*/  IMAD.MOV.U32 R22, RZ, RZ, R13.reuse ;  /* 0x000000ffff167224 */ /* 0x100fe200078e000d */
[----:B------:R-:W-:Y:S01]  /*9950*/  LEA.HI R14, R14, R39, RZ, 0x3 ;  /* 0x000000270e0e7211 */ /* 0x000fe200078f18ff */
[----:B------:R-:W-:Y:S01]  /*9960*/  UISETP.LT.AND UP0, UPT, UR4, 0x80, UPT ;  /* 0x000000800400788c */ /* 0x000fe2000bf01270 */
[----:B------:R-:W-:Y:S01]  /*9970*/  SHF.R.U32.HI R17, RZ, 0x10, R13 ;  /* 0x00000010ff117819 */ /* 0x000fe2000001160d */
[----:B------:R-:W-:Y:S01]  /*9980*/  IMAD.MOV.U32 R23, RZ, RZ, R12 ;  /* 0x000000ffff177224 */ /* 0x000fe200078e000c */
[----:B------:R-:W-:Y:S01]  /*9990*/  LOP3.LUT R14, R14, 0xfffffff8, RZ, 0xc0, !PT ;  /* 0xfffffff80e0e7812 */ /* 0x000fe200078ec0ff */
[----:B------:R-:W-:Y:S01]  /*99a0*/  USEL UR4, UR4, 0x80, UP0 ;  /* 0x0000008004047887 */ /* 0x000fe20008000000 */
[----:B------:R-:W-:Y:S01]  /*99b0*/  IMAD.MOV.U32 R20, RZ, RZ, R8 ;  /* 0x000000ffff147224 */ /* 0x000fe200078e0008 */
[--C-:B------:R-:W-:Y:S01]  /*99c0*/  SHF.R.U64 R18, R8, 0x10, R9.reuse ;  /* 0x0000001008127819 */ /* 0x100fe20000001209 */
[--C-:B------:R-:W-:Y:S01]  /*99d0*/  IMAD.MOV.U32 R19, RZ, RZ, R9.reuse ;  /* 0x000000ffff137224 */ /* 0x100fe200078e0009 */
[----:B------:R-:W-:Y:S01]  /*99e0*/  SHF.R.U32.HI R13, RZ, 0x10, R9 ;  /* 0x00000010ff0d7819 */ /* 0x000fe20000011609 */
[C---:B------:R-:W-:Y:S01]  /*99f0*/  IMAD.IADD R14, R39.reuse, 0x1, -R14 ;  /* 0x00000001270e7824 */ /* 0x040fe200078e0a0e */
[----:B------:R-:W-:Y:S01]  /*9a00*/  ISETP.GE.AND P0, PT, R39, UR4, PT ;  /* 0x0000000427007c0c */ /* 0x000fe2000bf06270 */
[----:B------:R-:W-:Y:S01]  /*9a10*/  IMAD.MOV.U32 R16, RZ, RZ, R10 ;  /* 0x000000ffff107224 */ /* 0x000fe200078e000a */
[--C-:B------:R-:W-:Y:S01]  /*9a20*/  SHF.R.U64 R15, R10, 0x10, R11.reuse ;  /* 0x000000100a0f7819 */ /* 0x100fe2000000120b */
[C---:B------:R-:W-:Y:S01]  /*9a30*/  IMAD.SHL.U32 R0, R14.reuse, 0x40, RZ ;  /* 0x000000400e007824 */ /* 0x040fe200078e00ff */
[----:B------:R-:W-:Y:S01]  /*9a40*/  LOP3.LUT P1, RZ, R14, 0x4, RZ, 0xc0, !PT ;  /* 0x000000040eff7812 */ /* 0x000fe2000782c0ff */
[--C-:B------:R-:W-:Y:S01]  /*9a50*/  IMAD.MOV.U32 R12, RZ, RZ, R11.reuse ;  /* 0x000000ffff0c7224 */ /* 0x100fe200078e000b */
[----:B------:R-:W-:Y:S01]  /*9a60*/  SHF.R.U32.HI R10, RZ, 0x10, R11 ;  /* 0x00000010ff0a7819 */ /* 0x000fe2000001160b */
[----:B------:R-:W-:Y:S01]  /*9a70*/  IMAD.MOV.U32 R9, RZ, RZ, R6 ;  /* 0x000000ffff097224 */ /* 0x000fe200078e0006 */
[----:B------:R-:W-:Y:S01]  /*9a80*/  LOP3.LUT R0, R0, 0x1c0, RZ, 0xc0, !PT ;  /* 0x000001c000007812 */ /* 0x000fe200078ec0ff */
[----:B------:R-:W-:Y:S01]  /*9a90*/  IMAD.MOV.U32 R8, RZ, RZ, R7 ;  /* 0x000000ffff087224 */ /* 0x000fe200078e0007 */
[----:B------:R-:W-:-:S04]  /*9aa0*/  DEPBAR.LE SB0, 0x1 ;  /* 0x000080400000791a */ /* 0x000fc80000000000 */
[----:B------:R-:W-:Y:S01]  /*9ab0*/  LOP3.LUT R5, R0, 0x18, R25, 0xf8, !PT ;  /* 0x0000001800057812 */ /* 0x000fe200078ef819 */
[----:B------:R-:W-:Y:S01]  /*9ac0*/  BSSY B1, `(.L_x_109) ;  /* 0x0000067000017945 */ /* 0x000fe20003800000 */
[----:B------:R-:W-:Y:S02]  /*9ad0*/  SHF.R.U32.HI R2, RZ, 0x3, R0 ;  /* 0x00000003ff027819 */ /* 0x000fe40000011600 */
[--C-:B------:R-:W-:Y:S02]  /*9ae0*/  SHF.R.U64 R6, R6, 0x10, R7.reuse ;  /* 0x0000001006067819 */ /* 0x100fe40000001207 */
[----:B------:R-:W-:Y:S02]  /*9af0*/  LOP3.LUT R2, R5, R2, RZ, 0x3c, !PT ;  /* 0x0000000205027212 */ /* 0x000fe400078e3cff */
[----:B------:R-:W-:Y:S02]  /*9b00*/  SHF.R.U32.HI R5, RZ, 0x10, R7 ;  /* 0x00000010ff057819 */ /* 0x000fe40000011607 */
[----:B------:R-:W-:Y:S01]  /*9b10*/  PRMT R21, R23, 0x5410, R21 ;  /* 0x0000541017157816 */ /* 0x000fe20000000015 */
[----:B------:R-:W-:Y:S01]  /*9b20*/  IMAD R2, R52, 0x200, R2 ;  /* 0x0000020034027824 */ /* 0x000fe200078e0202 */
[----:B------:R-:W-:-:S02]  /*9b30*/  PRMT R25, R20, 0x5410, R18 ;  /* 0x0000541014197816 */ /* 0x000fc40000000012 */
[----:B------:R-:W-:Y:S02]  /*9b40*/  PRMT R28, R19, 0x5410, R13 ;  /* 0x00005410131c7816 */ /* 0x000fe4000000000d */
[C---:B------:R-:W-:Y:S02]  /*9b50*/  IADD3 R0, R2.reuse, 0x20, RZ ;  /* 0x0000002002007810 */ /* 0x040fe40007ffe0ff */
[----:B------:R-:W-:Y:S02]  /*9b60*/  @P1 IADD3 R0, R2, -0x20, RZ ;  /* 0xffffffe002001810 */ /* 0x000fe40007ffe0ff */
[----:B------:R-:W-:Y:S02]  /*9b70*/  PRMT R22, R22, 0x5410, R17 ;  /* 0x0000541016167816 */ /* 0x000fe40000000011 */
[----:B------:R-:W-:Y:S02]  /*9b80*/  PRMT R19, R16, 0x5410, R15 ;  /* 0x0000541010137816 */ /* 0x000fe4000000000f */
[----:B------:R-:W-:-:S02]  /*9b90*/  PRMT R20, R12, 0x5410, R10 ;  /* 0x000054100c147816 */ /* 0x000fc4000000000a */
[----:B------:R-:W-:Y:S02]  /*9ba0*/  LEA R26, R2, 0x7100, 0x1 ;  /* 0x00007100021a7811 */ /* 0x000fe400078e08ff */
[----:B------:R-:W-:Y:S02]  /*9bb0*/  LEA R29, R0, 0x7100, 0x1 ;  /* 0x00007100001d7811 */ /* 0x000fe400078e08ff */
[----:B------:R-:W-:Y:S02]  /*9bc0*/  PRMT R23, R9, 0x5410, R6 ;  /* 0x0000541009177816 */ /* 0x000fe40000000006 */
[----:B------:R-:W-:Y:S01]  /*9bd0*/  PRMT R27, R8, 0x5410, R5 ;  /* 0x00005410081b7816 */ /* 0x000fe20000000005 */
[----:B------:R-:W-:Y:S06]  /*9be0*/  BAR.SYNC.DEFER_BLOCKING 0x0 ;  /* 0x0000000000007b1d */ /* 0x000fec0000010000 */
[----:B------:R-:W-:Y:S05]  /*9bf0*/  @P0 BRA `(.L_x_110) ;  /* 0x0000053000000947 */ /* 0x000fea0003800000 */
[----:B------:R-:W-:Y:S01]  /*9c00*/  ISETP.GE.AND P0, PT, R24, c[0x0][0x27c], PT ;  /* 0x00009f0018007a0c */ /* 0x000fe20003f06270 */
[----:B------:R-:W-:-:S12]  /*9c10*/  BSSY B0, `(.L_x_111) ;  /* 0x0000028000007945 */ /* 0x000fd80003800000 */
[----:B------:R-:W-:Y:S05]  /*9c20*/  @P0 BRA `(.L_x_112) ;  /* 0x0000026000000947 */ /* 0x000fea0003800000 */
[----:B------:R-:W1:Y:S01]  /*9c30*/  LDS.128 R8, [R26] ;  /* 0x000000001a087984 */ /* 0x000e620000000c00 */
[----:B------:R-:W-:Y:S01]  /*9c40*/  SHF.L.U32 R5, R21, 0x10, RZ ;  /* 0x0000001015057819 */ /* 0x000fe200000006ff */
[----:B------:R-:W-:Y:S01]  /*9c50*/  IMAD.U32 R0, R19, 0x10000, RZ ;  /* 0x0001000013007824 */ /* 0x000fe200078e00ff */
[----:B------:R-:W-:Y:S02]  /*9c60*/  LOP3.LUT R2, R21, 0xffff0000, RZ, 0xc0, !PT ;  /* 0xffff000015027812 */ /* 0x000fe400078ec0ff */
[C---:B-1----:R-:W-:Y:S01]  /*9c70*/  SHF.L.U32 R7, R8.reuse, 0x10, RZ ;  /* 0x0000001008077819 */ /* 0x042fe200000006ff */
[----:B------:R-:W-:Y:S01]  /*9c80*/  IMAD.U32 R16, R11, 0x10000, RZ ;  /* 0x000100000b107824 */ /* 0x000fe200078e00ff */
[----:B------:R-:W-:Y:S02]  /*9c90*/  LOP3.LUT R6, R8, 0xffff0000, RZ, 0xc0, !PT ;  /* 0xffff000008067812 */ /* 0x000fe400078ec0ff */
[C---:B------:R-:W-:Y:S02]  /*9ca0*/  SHF.L.U32 R13, R9.reuse, 0x10, RZ ;  /* 0x00000010090d7819 */ /* 0x040fe400000006ff */
[----:B------:R-:W-:Y:S01]  /*9cb0*/  LOP3.LUT R8, R9, 0xffff0000, RZ, 0xc0, !PT ;  /* 0xffff000009087812 */ /* 0x000fe200078ec0ff */
[----:B------:R-:W-:Y:S01]  /*9cc0*/  FMUL.FTZ R14, R6, R0 ;  /* 0x00000000060e7220 */ /* 0x000fe20000410000 */
[----:B------:R-:W-:-:S02]  /*9cd0*/  LOP3.LUT R9, R19, 0xffff0000, RZ, 0xc0, !PT ;  /* 0xffff000013097812 */ /* 0x000fc400078ec0ff */
[C---:B------:R-:W-:Y:S01]  /*9ce0*/  SHF.L.U32 R15, R10.reuse, 0x10, RZ ;  /* 0x000000100a0f7819 */ /* 0x040fe200000006ff */
[-C--:B------:R-:W-:Y:S01]  /*9cf0*/  FFMA.FTZ R18, R7, R5.reuse, -R14 ;  /* 0x0000000507127223 */ /* 0x080fe2000001080e */
[----:B------:R-:W-:Y:S01]  /*9d00*/  LOP3.LUT R12, R10, 0xffff0000, RZ, 0xc0, !PT ;  /* 0xffff00000a0c7812 */ /* 0x000fe200078ec0ff */
[----:B------:R-:W-:Y:S01]  /*9d10*/  FMUL.FTZ R10, R6, R5 ;  /* 0x00000005060a7220 */ /* 0x000fe20000410000 */
[----:B------:R-:W-:Y:S01]  /*9d20*/  LOP3.LUT R11, R11, 0xffff0000, RZ, 0xc0, !PT ;  /* 0xffff00000b0b7812 */ /* 0x000fe200078ec0ff */
[-C--:B------:R-:W-:Y:S01]  /*9d30*/  FMUL.FTZ R6, R8, R9.reuse ;  /* 0x0000000908067220 */ /* 0x080fe20000410000 */
[----:B------:R-:W-:Y:S01]  /*9d40*/  LOP3.LUT R5, R22, 0xffff0000, RZ, 0xc0, !PT ;  /* 0xffff000016057812 */ /* 0x000fe200078ec0ff */
[----:B------:R-:W-:Y:S01]  /*9d50*/  FFMA.FTZ R17, R7, R0, R10 ;  /* 0x0000000007117223 */ /* 0x000fe2000001000a */
[----:B------:R-:W-:Y:S01]  /*9d60*/  LOP3.LUT R0, R20, 0xffff0000, RZ, 0xc0, !PT ;  /* 0xffff000014007812 */ /* 0x000fe200078ec0ff */
[-C--:B------:R-:W-:Y:S02]  /*9d70*/  FMUL.FTZ R8, R8, R2.reuse ;  /* 0x0000000208087220 */ /* 0x080fe40000410000 */
[C---:B------:R-:W-:Y:S01]  /*9d80*/  FFMA.FTZ R14, R13.reuse, R2, -R6 ;  /* 0x000000020d0e7223 */ /* 0x040fe20000010806 */
[----:B------:R-:W-:Y:S01]  /*9d90*/  SHF.L.U32 R2, R20, 0x10, RZ ;  /* 0x0000001014027819 */ /* 0x000fe200000006ff */
[----:B------:R-:W-:Y:S01]  /*9da0*/  FFMA.FTZ R13, R13, R9, R8 ;  /* 0x000000090d0d7223 */ /* 0x000fe20000010008 */
[----:B------:R-:W-:Y:S01]  /*9db0*/  SHF.L.U32 R6, R22, 0x10, RZ ;  /* 0x0000001016067819 */ /* 0x000fe200000006ff */
[----:B------:R-:W-:-:S02]  /*9dc0*/  FMUL.FTZ R7, R11, R0 ;  /* 0x000000000b077220 */ /* 0x000fc40000410000 */
[C---:B------:R-:W-:Y:S02]  /*9dd0*/  FMUL.FTZ R9, R12.reuse, R2 ;  /* 0x000000020c097220 */ /* 0x040fe40000410000 */
[-C--:B------:R-:W-:Y:S02]  /*9de0*/  FMUL.FTZ R8, R12, R6.reuse ;  /* 0x000000060c087220 */ /* 0x080fe40000410000 */
[-C--:B------:R-:W-:Y:S02]  /*9df0*/  FMUL.FTZ R11, R11, R5.reuse ;  /* 0x000000050b0b7220 */ /* 0x080fe40000410000 */
[----:B------:R-:W-:Y:S01]  /*9e00*/  FFMA.FTZ R6, R15, R6, -R9 ;  /* 0x000000060f067223 */ /* 0x000fe20000010809 */
[----:B------:R-:W-:Y:S01]  /*9e10*/  F2FP.BF16.PACK_AB R9, R13, R14 ;  /* 0x0000000e0d09723e */ /* 0x000fe200000010ff */
[----:B------:R-:W-:Y:S01]  /*9e20*/  FFMA.FTZ R10, R15, R2, R8 ;  /* 0x000000020f0a7223 */ /* 0x000fe20000010008 */
[----:B------:R-:W-:Y:S01]  /*9e30*/  F2FP.BF16.PACK_AB R8, R17, R18 ;  /* 0x000000121108723e */ /* 0x000fe200000010ff */
[----:B------:R-:W-:-:S02]  /*9e40*/  FFMA.FTZ R7, R16, R5, -R7 ;  /* 0x0000000510077223 */ /* 0x000fc40000010807 */
[----:B------:R-:W-:Y:S01]  /*9e50*/  FFMA.FTZ R11, R16, R0, R11 ;  /* 0x00000000100b7223 */ /* 0x000fe2000001000b */
[----:B------:R-:W-:-:S04]  /*9e60*/  F2FP.BF16.PACK_AB R10, R10, R6 ;  /* 0x000000060a0a723e */ /* 0x000fc800000010ff */
[----:B------:R-:W-:-:S05]  /*9e70*/  F2FP.BF16.PACK_AB R11, R11, R7 ;  /* 0x000000070b0b723e */ /* 0x000fca00000010ff */
[----:B------:R1:W-:Y:S02]  /*9e80*/  STS.128 [R26], R8 ;  /* 0x000000081a007388 */ /* 0x0003e40000000c00 */
.L_x_112:
[----:B------:R-:W-:Y:S05]  /*9e90*/  BSYNC B0 ;  /* 0x0000000000007941 */ /* 0x000fea0003800000 */
.L_x_111:
[----:B------:R-:W-:-:S04]  /*9ea0*/  IADD3 R0, R24, 0x10, RZ ;  /* 0x0000001018007810 */ /* 0x000fc80007ffe0ff */
[----:B------:R-:W-:-:S13]  /*9eb0*/  ISETP.GE.AND P0, PT, R0, c[0x0][0x27c], PT ;  /* 0x00009f0000007a0c */ /* 0x000fda0003f06270 */
[----:B------:R-:W-:Y:S05]  /*9ec0*/  @P0 BRA `(.L_x_110) ;  /* 0x0000026000000947 */ /* 0x000fea0003800000 */
[----:B-1----:R-:W1:Y:S01]  /*9ed0*/  LDS.128 R8, [R29] ;  /* 0x000000001d087984 */ /* 0x002e620000000c00 */
        /* <DEDUP_REMOVED lines=20> */
[----:B------:R-:W-:Y:S01]  /*a020*/  FFMA.FTZ R14, R13, R2, -R6 ;  /* 0x000000020d0e7223 */ /* 0x000fe20000010806 */
        /* <DEDUP_REMOVED lines=16> */
.L_x_110:
[----:B------:R-:W-:Y:S05]  /*a130*/  BSYNC B1 ;  /* 0x0000000000017941 */ /* 0x000fea0003800000 */
.L_x_109:
[----:B------:R-:W-:Y:S01]  /*a140*/  IADD3 R0, R39, 0x20, RZ ;  /* 0x0000002027007810 */ /* 0x000fe20007ffe0ff */
[----:B------:R-:W-:Y:S03]  /*a150*/  BSSY B1, `(.L_x_113) ;  /* 0x0000056000017945 */ /* 0x000fe60003800000 */
[----:B------:R-:W-:-:S13]  /*a160*/  ISETP.GE.AND P0, PT, R0, UR4, PT ;  /* 0x0000000400007c0c */ /* 0x000fda000bf06270 */
[----:B------:R-:W-:Y:S05]  /*a170*/  @P0 BRA `(.L_x_114) ;  /* 0x0000053000000947 */ /* 0x000fea0003800000 */
[----:B------:R-:W-:Y:S01]  /*a180*/  ISETP.GE.AND P0, PT, R24, c[0x0][0x27c], PT ;  /* 0x00009f0018007a0c */ /* 0x000fe20003f06270 */
[----:B------:R-:W-:-:S12]  /*a190*/  BSSY B0, `(.L_x_115) ;  /* 0x0000028000007945 */ /* 0x000fd80003800000 */
[----:B------:R-:W-:Y:S05]  /*a1a0*/  @P0 BRA `(.L_x_116) ;  /* 0x0000026000000947 */ /* 0x000fea0003800000 */
[----:B-1----:R-:W1:Y:S01]  /*a1b0*/  LDS.128 R8, [R26+0x1000] ;  /* 0x001000001a087984 */ /* 0x002e620000000c00 */
        /* <DEDUP_REMOVED lines=11> */
[CC--:B------:R-:W-:Y:S01]  /*a270*/  FFMA.FTZ R18, R5.reuse, R7.reuse, -R14 ;  /* 0x0000000705127223 */ /* 0x0c0fe2000001080e */
[----:B------:R-:W-:Y:S01]  /*a280*/  LOP3.LUT R12, R10, 0xffff0000, RZ, 0xc0, !PT ;  /* 0xffff00000a0c7812 */ /* 0x000fe200078ec0ff */
[----:B------:R-:W-:Y:S01]  /*a290*/  FMUL.FTZ R10, R5, R6 ;  /* 0x00000006050a7220 */ /* 0x000fe20000410000 */
[----:B------:R-:W-:Y:S01]  /*a2a0*/  LOP3.LUT R11, R11, 0xffff0000, RZ, 0xc0, !PT ;  /* 0xffff00000b0b7812 */ /* 0x000fe200078ec0ff */
[CC--:B------:R-:W-:Y:S01]  /*a2b0*/  FMUL.FTZ R6, R9.reuse, R8.reuse ;  /* 0x0000000809067220 */ /* 0x0c0fe20000410000 */
[----:B------:R-:W-:Y:S01]  /*a2c0*/  LOP3.LUT R5, R22, 0xffff0000, RZ, 0xc0, !PT ;  /* 0xffff000016057812 */ /* 0x000fe200078ec0ff */
[----:B------:R-:W-:Y:S01]  /*a2d0*/  FFMA.FTZ R17, R0, R7, R10 ;  /* 0x0000000700117223 */ /* 0x000fe2000001000a */
[----:B------:R-:W-:Y:S01]  /*a2e0*/  LOP3.LUT R0, R20, 0xffff0000, RZ, 0xc0, !PT ;  /* 0xffff000014007812 */ /* 0x000fe200078ec0ff */
[C---:B------:R-:W-:Y:S02]  /*a2f0*/  FMUL.FTZ R8, R2.reuse, R8 ;  /* 0x0000000802087220 */ /* 0x040fe40000410000 */
[-C--:B------:R-:W-:Y:S01]  /*a300*/  FFMA.FTZ R14, R2, R13.reuse, -R6 ;  /* 0x0000000d020e7223 */ /* 0x080fe20000010806 */
[----:B------:R-:W-:Y:S01]  /*a310*/  SHF.L.U32 R2, R20, 0x10, RZ ;  /* 0x0000001014027819 */ /* 0x000fe200000006ff */
[----:B------:R-:W-:Y:S01]  /*a320*/  FFMA.FTZ R13, R9, R13, R8 ;  /* 0x0000000d090d7223 */ /* 0x000fe20000010008 */
[----:B------:R-:W-:Y:S01]  /*a330*/  SHF.L.U32 R6, R22, 0x10, RZ ;  /* 0x0000001016067819 */ /* 0x000fe200000006ff */
[----:B------:R-:W-:-:S02]  /*a340*/  FMUL.FTZ R7, R0, R11 ;  /* 0x0000000b00077220 */ /* 0x000fc40000410000 */
[-C--:B------:R-:W-:Y:S02]  /*a350*/  FMUL.FTZ R9, R2, R12.reuse ;  /* 0x0000000c02097220 */ /* 0x080fe40000410000 */
[C---:B------:R-:W-:Y:S02]  /*a360*/  FMUL.FTZ R8, R6.reuse, R12 ;  /* 0x0000000c06087220 */ /* 0x040fe40000410000 */
[----:B------:R-:W-:Y:S02]  /*a370*/  FMUL.FTZ R11, R5, R11 ;  /* 0x0000000b050b7220 */ /* 0x000fe40000410000 */
[-C--:B------:R-:W-:Y:S01]  /*a380*/  FFMA.FTZ R6, R6, R15.reuse, -R9 ;  /* 0x0000000f06067223 */ /* 0x080fe20000010809 */
[----:B------:R-:W-:Y:S01]  /*a390*/  F2FP.BF16.PACK_AB R9, R13, R14 ;  /* 0x0000000e0d09723e */ /* 0x000fe200000010ff */
[----:B------:R-:W-:Y:S01]  /*a3a0*/  FFMA.FTZ R10, R2, R15, R8 ;  /* 0x0000000f020a7223 */ /* 0x000fe20000010008 */
[----:B------:R-:W-:Y:S01]  /*a3b0*/  F2FP.BF16.PACK_AB R8, R17, R18 ;  /* 0x000000121108723e */ /* 0x000fe200000010ff */
[----:B------:R-:W-:-:S02]  /*a3c0*/  FFMA.FTZ R7, R5, R16, -R7 ;  /* 0x0000001005077223 */ /* 0x000fc40000010807 */
[----:B------:R-:W-:Y:S01]  /*a3d0*/  FFMA.FTZ R11, R0, R16, R11 ;  /* 0x00000010000b7223 */ /* 0x000fe2000001000b */
[----:B------:R-:W-:-:S04]  /*a3e0*/  F2FP.BF16.PACK_AB R10, R10, R6 ;  /* 0x000000060a0a723e */ /* 0x000fc800000010ff */
[----:B------:R-:W-:-:S05]  /*a3f0*/  F2FP.BF16.PACK_AB R11, R11, R7 ;  /* 0x000000070b0b723e */ /* 0x000fca00000010ff */
[----:B------:R1:W-:Y:S02]  /*a400*/  STS.128 [R26+0x1000], R8 ;  /* 0x001000081a007388 */ /* 0x0003e40000000c00 */
.L_x_116:
[----:B------:R-:W-:Y:S05]  /*a410*/  BSYNC B0 ;  /* 0x0000000000007941 */ /* 0x000fea0003800000 */
.L_x_115:
[----:B------:R-:W-:-:S04]  /*a420*/  IADD3 R0, R24, 0x10, RZ ;  /* 0x0000001018007810 */ /* 0x000fc80007ffe0ff */
[----:B------:R-:W-:-:S13]  /*a430*/  ISETP.GE.AND P0, PT, R0, c[0x0][0x27c], PT ;  /* 0x00009f0000007a0c */ /* 0x000fda0003f06270 */
        /* <DEDUP_REMOVED lines=17> */
[-C--:B------:R-:W-:Y:S01]  /*a550*/  FMUL.FTZ R6, R9, R8.reuse ;  /* 0x0000000809067220 */ /* 0x080fe20000410000 */
[----:B------:R-:W-:Y:S01]  /*a560*/  LOP3.LUT R5, R28, 0xffff0000, RZ, 0xc0, !PT ;  /* 0xffff00001c057812 */ /* 0x000fe200078ec0ff */
[----:B------:R-:W-:Y:S01]  /*a570*/  FFMA.FTZ R17, R0, R7, R10 ;  /* 0x0000000700117223 */ /* 0x000fe2000001000a */
[C---:B------:R-:W-:Y:S01]  /*a580*/  LOP3.LUT R0, R27.reuse, 0xffff0000, RZ, 0xc0, !PT ;  /* 0xffff00001b007812 */ /* 0x040fe200078ec0ff */
        /* <DEDUP_REMOVED lines=18> */
.L_x_114:
[----:B------:R-:W-:Y:S05]  /*a6b0*/  BSYNC B1 ;  /* 0x0000000000017941 */ /* 0x000fea0003800000 */
.L_x_113:
        /* <DEDUP_REMOVED lines=45> */
.L_x_120:
[----:B------:R-:W-:Y:S05]  /*a990*/  BSYNC B0 ;  /* 0x0000000000007941 */ /* 0x000fea0003800000 */
.L_x_119:
        /* <DEDUP_REMOVED lines=41> */
.L_x_118:
[----:B------:R-:W-:Y:S05]  /*ac30*/  BSYNC B1 ;  /* 0x0000000000017941 */ /* 0x000fea0003800000 */
.L_x_117:
[----:B------:R-:W-:-:S04]  /*ac40*/  IADD3 R0, R39, 0x60, RZ ;  /* 0x0000006027007810 */ /* 0x000fc80007ffe0ff */
        /* <DEDUP_REMOVED lines=43> */
.L_x_123:
[----:B------:R-:W-:Y:S05]  /*af00*/  BSYNC B0 ;  /* 0x0000000000007941 */ /* 0x000fea0003800000 */
.L_x_122:
        /* <DEDUP_REMOVED lines=40> */
[----:B------:R1:W-:Y:S01]  /*b190*/  STS.128 [R29+0x3000], R8 ;  /* 0x003000081d007388 */ /* 0x0003e20000000c00 */
[----:B------:R-:W-:Y:S05]  /*b1a0*/  BRA `(.L_x_121) ;  /* 0x00001a3000007947 */ /* 0x000fea0003800000 */
.L_x_106:
[----:B------:R-:W-:Y:S01]  /*b1b0*/  ISETP.GE.AND P0, PT, R2, UR19, PT ;  /* 0x0000001302007c0c */ /* 0x000fe2000bf06270 */
[----:B------:R-:W-:Y:S01]  /*b1c0*/  BSSY B0, `(.L_x_124) ;  /* 0x000000d000007945 */ /* 0x000fe20003800000 */
[----:B------:R-:W-:Y:S01]  /*b1d0*/  CS2R R10, SRZ ;  /* 0x00000000000a7805 */ /* 0x000fe2000001ff00 */
[----:B------:R-:W-:Y:S01]  /*b1e0*/  CS2R R8, SRZ ;  /* 0x0000000000087805 */ /* 0x000fe2000001ff00 */
[----:B------:R-:W-:Y:S01]  /*b1f0*/  CS2R R14, SRZ ;  /* 0x00000000000e7805 */ /* 0x000fe2000001ff00 */
[----:B------:R-:W-:-:S08]  /*b200*/  CS2R R12, SRZ ;  /* 0x00000000000c7805 */ /* 0x000fd0000001ff00 */
[----:B------:R-:W-:Y:S05]  /*b210*/  @P0 BRA `(.L_x_125) ;  /* 0x0000007000000947 */ /* 0x000fea0003800000 */
[----:B------:R-:W-:Y:S01]  /*b220*/  ISETP.GE.AND P0, PT, R25, c[0x0][0x27c], PT ;  /* 0x00009f0019007a0c */ /* 0x000fe20003f06270 */
[----:B------:R-:W-:-:S12]  /*b230*/  CS2R R10, SRZ ;  /* 0x00000000000a7805 */ /* 0x000fd8000001ff00 */
[----:B------:R-:W-:Y:S05]  /*b240*/  @P0 BRA `(.L_x_125) ;  /* 0x0000004000000947 */ /* 0x000fea0003800000 */
[----:B------:R-:W-:-:S04]  /*b250*/  IMAD.WIDE R12, R25, 0x2, R18 ;  /* 0x00000002190c7825 */ /* 0x000fc800078e0212 */
[----:B------:R-:W-:Y:S02]  /*b260*/  IMAD.WIDE R8, R25, 0x2, R16 ;  /* 0x0000000219087825 */ /* 0x000fe400078e0210 */
[----:B------:R-:W5:Y:S04]  /*b270*/  LD.E.128 R12, [R12.64] ;  /* 0x000000160c0c7980 */ /* 0x000f68000c101d00 */
[----:B------:R-:W5:Y:S02]  /*b280*/  LD.E.128 R8, [R8.64] ;  /* 0x0000001608087980 */ /* 0x000f64000c101d00 */
.L_x_125:
[----:B------:R-:W-:Y:S05]  /*b290*/  BSYNC B0 ;  /* 0x0000000000007941 */ /* 0x000fea0003800000 */
.L_x_124:
[----:B------:R-:W-:Y:S01]  /*b2a0*/  UIMAD UR4, UR16, -0x80, UR19 ;  /* 0xffffff80100478a4 */ /* 0x000fe2000f8e0213 */
[----:B------:R-:W-:Y:S01]  /*b2b0*/  ISETP.GE.AND P0, PT, R25, c[0x0][0x27c], PT ;  /* 0x00009f0019007a0c */ /* 0x000fe20003f06270 */
[--C-:B-----5:R-:W-:Y:S01]  /*b2c0*/  IMAD.MOV.U32 R21, RZ, RZ, R13.reuse ;  /* 0x000000ffff157224 */ /* 0x120fe200078e000d */
[--C-:B------:R-:W-:Y:S01]  /*b2d0*/  SHF.R.U64 R20, R12, 0x10, R13.reuse ;  /* 0x000000100c147819 */ /* 0x100fe2000000120d */
[----:B------:R-:W-:Y:S01]  /*b2e0*/  UISETP.LT.AND UP0, UPT, UR4, 0x80, UPT ;  /* 0x000000800400788c */ /* 0x000fe2000bf01270 */
[----:B------:R-:W-:Y:S01]  /*b2f0*/  SHF.R.U32.HI R16, RZ, 0x10, R13 ;  /* 0x00000010ff107819 */ /* 0x000fe2000001160d */
[----:B------:R-:W-:Y:S01]  /*b300*/  IMAD.MOV.U32 R19, RZ, RZ, R14 ;  /* 0x000000ffff137224 */ /* 0x000fe200078e000e */
[--C-:B------:R-:W-:Y:S01]  /*b310*/  SHF.R.U64 R17, R14, 0x10, R15.reuse ;  /* 0x000000100e117819 */ /* 0x100fe2000000120f */
[----:B------:R-:W-:Y:S01]  /*b320*/  USEL UR4, UR4, 0x80, UP0 ;  /* 0x0000008004047887 */ /* 0x000fe20008000000 */
[----:B------:R-:W-:Y:S01]  /*b330*/  IMAD.MOV.U32 R22, RZ, RZ, R12 ;  /* 0x000000ffff167224 */ /* 0x000fe200078e000c */
[--C-:B------:R-:W-:Y:S01]  /*b340*/  SHF.R.U32.HI R12, RZ, 0x10, R15.reuse ;  /* 0x00000010ff0c7819 */ /* 0x100fe2000001160f */
[----:B------:R-:W-:Y:S01]  /*b350*/  IMAD.MOV.U32 R18, RZ, RZ, R15 ;  /* 0x000000ffff127224 */ /* 0x000fe200078e000f */
[----:B------:R-:W-:-:S04]  /*b360*/  DEPBAR.LE SB0, 0x1 ;  /* 0x000080400000791a */ /* 0x000fc80000000000 */
[----:B------:R-:W-:Y:S01]  /*b370*/  ISETP.GE.OR P1, PT, R39, UR4, P0 ;  /* 0x0000000427007c0c */ /* 0x000fe20008726670 */
[----:B------:R-:W-:Y:S01]  /*b380*/  IMAD.MOV.U32 R14, RZ, RZ, R8 ;  /* 0x000000ffff0e7224 */ /* 0x000fe200078e0008 */
[--C-:B------:R-:W-:Y:S01]  /*b390*/  SHF.R.U64 R8, R8, 0x10, R9.reuse ;  /* 0x0000001008087819 */ /* 0x100fe20000001209 */
[--C-:B------:R-:W-:Y:S01]  /*b3a0*/  IMAD.MOV.U32 R13, RZ, RZ, R9.reuse ;  /* 0x000000ffff0d7224 */ /* 0x100fe200078e0009 */
[----:B------:R-:W-:Y:S01]  /*b3b0*/  SHF.R.U32.HI R2, RZ, 0x10, R9 ;  /* 0x00000010ff027819 */ /* 0x000fe20000011609 */
[----:B------:R-:W-:Y:S01]  /*b3c0*/  IMAD.MOV.U32 R7, RZ, RZ, R10 ;  /* 0x000000ffff077224 */ /* 0x000fe200078e000a */
[--C-:B------:R-:W-:Y:S01]  /*b3d0*/  SHF.R.U64 R5, R10, 0x10, R11.reuse ;  /* 0x000000100a057819 */ /* 0x100fe2000000120b */
[--C-:B------:R-:W-:Y:S01]  /*b3e0*/  IMAD.MOV.U32 R6, RZ, RZ, R11.reuse ;  /* 0x000000ffff067224 */ /* 0x100fe200078e000b */
[----:B------:R-:W-:Y:S01]  /*b3f0*/  SHF.R.U32.HI R0, RZ, 0x10, R11 ;  /* 0x00000010ff007819 */ /* 0x000fe2000001160b */
[----:B------:R-:W-:Y:S01]  /*b400*/  BSSY B0, `(.L_x_126) ;  /* 0x0000062000007945 */ /* 0x000fe20003800000 */
[----:B------:R-:W-:-:S02]  /*b410*/  PRMT R40, R22, 0x5410, R20 ;  /* 0x0000541016287816 */ /* 0x000fc40000000014 */
[----:B------:R-:W-:Y:S02]  /*b420*/  PRMT R45, R21, 0x5410, R16 ;  /* 0x00005410152d7816 */ /* 0x000fe40000000010 */
[----:B------:R-:W-:Y:S02]  /*b430*/  PRMT R36, R19, 0x5410, R17 ;  /* 0x0000541013247816 */ /* 0x000fe40000000011 */
[----:B------:R-:W-:Y:S02]  /*b440*/  PRMT R43, R18, 0x5410, R12 ;  /* 0x00005410122b7816 */ /* 0x000fe4000000000c */
[----:B------:R-:W-:Y:S02]  /*b450*/  PRMT R38, R14, 0x5410, R8 ;  /* 0x000054100e267816 */ /* 0x000fe40000000008 */
[----:B------:R-:W-:Y:S02]  /*b460*/  PRMT R41, R13, 0x5410, R2 ;  /* 0x000054100d297816 */ /* 0x000fe40000000002 */
[----:B------:R-:W-:-:S02]  /*b470*/  PRMT R35, R7, 0x5410, R5 ;  /* 0x0000541007237816 */ /* 0x000fc40000000005 */
[----:B------:R-:W-:Y:S01]  /*b480*/  PRMT R42, R6, 0x5410, R0 ;  /* 0x00005410062a7816 */ /* 0x000fe20000000000 */
[----:B------:R-:W-:Y:S06]  /*b490*/  BAR.SYNC.DEFER_BLOCKING 0x0 ;  /* 0x0000000000007b1d */ /* 0x000fec0000010000 */
[----:B------:R-:W-:Y:S05]  /*b4a0*/  @P1 BRA `(.L_x_127) ;  /* 0x0000057000001947 */ /* 0x000fea0003800000 */
[----:B------:R-:W-:Y:S01]  /*b4b0*/  SHF.L.U32 R0, R39, 0x6, RZ ;  /* 0x0000000627007819 */ /* 0x000fe200000006ff */
[----:B------:R-:W-:Y:S01]  /*b4c0*/  IMAD.SHL.U32 R7, R52, 0x200, RZ ;  /* 0x0000020034077824 */ /* 0x000fe200078e00ff */
[----:B------:R-:W-:Y:S02]  /*b4d0*/  IADD3 R6, R25, c[0x0][0x27c], RZ ;  /* 0x00009f0019067a10 */ /* 0x000fe40007ffe0ff */
[----:B------:R-:W-:-:S04]  /*b4e0*/  LOP3.LUT R0, R0, 0x1c0, RZ, 0xc0, !PT ;  /* 0x000001c000007812 */ /* 0x000fc800078ec0ff */
[C---:B------:R-:W-:Y:S02]  /*b4f0*/  LOP3.LUT R2, R0.reuse, 0x38, R25, 0xf8, !PT ;  /* 0x0000003800027812 */ /* 0x040fe400078ef819 */
[----:B------:R-:W-:Y:S02]  /*b500*/  SHF.R.U32.HI R5, RZ, 0x3, R0 ;  /* 0x00000003ff057819 */ /* 0x000fe40000011600 */
[----:B------:R-:W-:Y:S02]  /*b510*/  LOP3.LUT R0, R0, 0x38, R6, 0xf8, !PT ;  /* 0x0000003800007812 */ /* 0x000fe400078ef806 */
[C-C-:B------:R-:W-:Y:S02]  /*b520*/  LOP3.LUT R2, R7.reuse, R2, R5.reuse, 0xf6, !PT ;  /* 0x0000000207027212 */ /* 0x140fe400078ef605 */
[----:B------:R-:W-:Y:S02]  /*b530*/  LOP3.LUT R0, R7, R0, R5, 0xf6, !PT ;  /* 0x0000000007007212 */ /* 0x000fe400078ef605 */
[----:B------:R-:W-:-:S02]  /*b540*/  SHF.L.U32 R32, R2, 0x1, RZ ;  /* 0x0000000102207819 */ /* 0x000fc400000006ff */
[----:B------:R-:W-:Y:S01]  /*b550*/  SHF.L.U32 R6, R38, 0x10, RZ ;  /* 0x0000001026067819 */ /* 0x000fe200000006ff */
[----:B------:R-:W-:Y:S02]  /*b560*/  IMAD.SHL.U32 R30, R0, 0x2, RZ ;  /* 0x00000002001e7824 */ /* 0x000fe400078e00ff */
[----:B------:R-:W1:Y:S01]  /*b570*/  LDS.128 R12, [R32+0x7100] ;  /* 0x00710000200c7984 */ /* 0x000e620000000c00 */
[----:B------:R-:W-:-:S03]  /*b580*/  IMAD.U32 R0, R40, 0x10000, RZ ;  /* 0x0001000028007824 */ /* 0x000fc600078e00ff */
[----:B------:R-:W2:Y:S01]  /*b590*/  LDS.128 R8, [R30+0x7100] ;  /* 0x007100001e087984 */ /* 0x000ea20000000c00 */
[C---:B-1----:R-:W-:Y:S01]  /*b5a0*/  SHF.L.U32 R16, R12.reuse, 0x10, RZ ;  /* 0x000000100c107819 */ /* 0x042fe200000006ff */
[----:B------:R-:W-:Y:S01]  /*b5b0*/  IMAD.U32 R21, R13, 0x10000, RZ ;  /* 0x000100000d157824 */ /* 0x000fe200078e00ff */
[----:B------:R-:W-:Y:S01]  /*b5c0*/  LOP3.LUT R18, R12, 0xffff0000, RZ, 0xc0, !PT ;  /* 0xffff00000c127812 */ /* 0x000fe200078ec0ff */
[----:B------:R-:W-:Y:S01]  /*b5d0*/  IMAD.U32 R24, R15, 0x10000, RZ ;  /* 0x000100000f187824 */ /* 0x000fe200078e00ff */
[C---:B--2---:R-:W-:Y:S01]  /*b5e0*/  SHF.L.U32 R2, R8.reuse, 0x10, RZ ;  /* 0x0000001008027819 */ /* 0x044fe200000006ff */
[C---:B------:R-:W-:Y:S01]  /*b5f0*/  IMAD.U32 R19, R9.reuse, 0x10000, RZ ;  /* 0x0001000009137824 */ /* 0x040fe200078e00ff */
[----:B------:R-:W-:Y:S02]  /*b600*/  LOP3.LUT R23, R9, 0xffff0000, RZ, 0xc0, !PT ;  /* 0xffff000009177812 */ /* 0x000fe400078ec0ff */
[----:B------:R-:W-:Y:S01]  /*b610*/  LOP3.LUT R12, R8, 0xffff0000, RZ, 0xc0, !PT ;  /* 0xffff0000080c7812 */ /* 0x000fe200078ec0ff */
[----:B------:R-:W-:Y:S01]  /*b620*/  FMUL.FTZ R5, R2, R6 ;  /* 0x0000000602057220 */ /* 0x000fe20000410000 */
[----:B------:R-:W-:Y:S01]  /*b630*/  LOP3.LUT R9, R38, 0xffff0000, RZ, 0xc0, !PT ;  /* 0xffff000026097812 */ /* 0x000fe200078ec0ff */
[-C--:B------:R-:W-:Y:S01]  /*b640*/  FMUL.FTZ R7, R2, R0.reuse ;  /* 0x0000000002077220 */ /* 0x080fe20000410000 */
[----:B------:R-:W-:Y:S01]  /*b650*/  LOP3.LUT R2, R40, 0xffff0000, RZ, 0xc0, !PT ;  /* 0xffff000028027812 */ /* 0x000fe200078ec0ff */
[----:B------:R-:W-:Y:S01]  /*b660*/  FFMA.FTZ R34, R16, R0, -R5 ;  /* 0x0000000010227223 */ /* 0x000fe20000010805 */
[----:B------:R-:W-:Y:S01]  /*b670*/  LOP3.LUT R27, R13, 0xffff0000, RZ, 0xc0, !PT ;  /* 0xffff00000d1b7812 */ /* 0x000fe200078ec0ff */
[----:B------:R-:W-:Y:S01]  /*b680*/  FMUL.FTZ R8, R12, R9 ;  /* 0x000000090c087220 */ /* 0x000fe20000410000 */
[----:B------:R-:W-:Y:S01]  /*b690*/  SHF.L.U32 R13, R10, 0x10, RZ ;  /* 0x000000100a0d7819 */ /* 0x000fe200000006ff */
[----:B------:R-:W-:Y:S01]  /*b6a0*/  FFMA.FTZ R33, R16, R6, R7 ;  /* 0x0000000610217223 */ /* 0x000fe20000010007 */
[----:B------:R-:W-:Y:S01]  /*b6b0*/  SHF.L.U32 R5, R35, 0x10, RZ ;  /* 0x0000001023057819 */ /* 0x000fe200000006ff */
[-C--:B------:R-:W-:Y:S01]  /*b6c0*/  FMUL.FTZ R7, R12, R2.reuse ;  /* 0x000000020c077220 */ /* 0x080fe20000410000 */
[----:B------:R-:W-:Y:S01]  /*b6d0*/  SHF.L.U32 R17, R14, 0x10, RZ ;  /* 0x000000100e117819 */ /* 0x000fe200000006ff */
[----:B------:R-:W-:Y:S01]  /*b6e0*/  FFMA.FTZ R12, R18, R2, -R8 ;  /* 0x00000002120c7223 */ /* 0x000fe20000010808 */
[----:B------:R-:W-:Y:S01]  /*b6f0*/  LOP3.LUT R20, R14, 0xffff0000, RZ, 0xc0, !PT ;  /* 0xffff00000e147812 */ /* 0x000fe200078ec0ff */
[----:B------:R-:W-:Y:S01]  /*b700*/  IMAD.U32 R0, R36, 0x10000, RZ ;  /* 0x0001000024007824 */ /* 0x000fe200078e00ff */
[----:B------:R-:W-:Y:S01]  /*b710*/  LOP3.LUT R14, R10, 0xffff0000, RZ, 0xc0, !PT ;  /* 0xffff00000a0e7812 */ /* 0x000fe200078ec0ff */
[-C--:B------:R-:W-:Y:S01]  /*b720*/  FMUL.FTZ R2, R13, R5.reuse ;  /* 0x000000050d027220 */ /* 0x080fe20000410000 */
[----:B------:R-:W-:Y:S01]  /*b730*/  LOP3.LUT R10, R35, 0xffff0000, RZ, 0xc0, !PT ;  /* 0xffff0000230a7812 */ /* 0x000fe200078ec0ff */
[-C--:B------:R-:W-:Y:S01]  /*b740*/  FMUL.FTZ R6, R13, R0.reuse ;  /* 0x000000000d067220 */ /* 0x080fe20000410000 */
[----:B------:R-:W-:Y:S01]  /*b750*/  LOP3.LUT R26, R15, 0xffff0000, RZ, 0xc0, !PT ;  /* 0xffff00000f1a7812 */ /* 0x000fe200078ec0ff */
[C---:B------:R-:W-:Y:S01]  /*b760*/  FFMA.FTZ R29, R17.reuse, R0, -R2 ;  /* 0x00000000111d7223 */ /* 0x040fe20000010802 */
[----:B------:R-:W-:Y:S01]  /*b770*/  LOP3.LUT R0, R36, 0xffff0000, RZ, 0xc0, !PT ;  /* 0xffff000024007812 */ /* 0x000fe200078ec0ff */
[----:B------:R-:W-:Y:S01]  /*b780*/  FFMA.FTZ R28, R17, R5, R6 ;  /* 0x00000005111c7223 */ /* 0x000fe20000010006 */
[----:B------:R-:W-:Y:S01]  /*b790*/  SHF.L.U32 R5, R45, 0x10, RZ ;  /* 0x000000102d057819 */ /* 0x000fe200000006ff */
[----:B------:R-:W-:Y:S01]  /*b7a0*/  FFMA.FTZ R31, R18, R9, R7 ;  /* 0x00000009121f7223 */ /* 0x000fe20000010007 */
[----:B------:R-:W-:Y:S01]  /*b7b0*/  SHF.L.U32 R8, R42, 0x10, RZ ;  /* 0x000000102a087819 */ /* 0x000fe200000006ff */
[----:B------:R-:W-:Y:S01]  /*b7c0*/  FMUL.FTZ R6, R14, R10 ;  /* 0x0000000a0e067220 */ /* 0x000fe20000410000 */
[----:B------:R-:W-:Y:S01]  /*b7d0*/  LOP3.LUT R22, R11, 0xffff0000, RZ, 0xc0, !PT ;  /* 0xffff00000b167812 */ /* 0x000fe200078ec0ff */
[----:B------:R-:W-:Y:S01]  /*b7e0*/  IMAD.U32 R2, R41, 0x10000, RZ ;  /* 0x0001000029027824 */ /* 0x000fe200078e00ff */
[----:B------:R-:W-:Y:S01]  /*b7f0*/  F2FP.BF16.PACK_AB R12, R12, R34 ;  /* 0x000000220c0c723e */ /* 0x000fe200000010ff */
[----:B------:R-:W-:-:S02]  /*b800*/  FMUL.FTZ R9, R14, R0 ;  /* 0x000000000e097220 */ /* 0x000fc40000410000 */
[----:B------:R-:W-:Y:S02]  /*b810*/  IMAD.U32 R15, R11, 0x10000, RZ ;  /* 0x000100000b0f7824 */ /* 0x000fe400078e00ff */
[C---:B------:R-:W-:Y:S01]  /*b820*/  FFMA.FTZ R14, R20.reuse, R0, -R6 ;  /* 0x00000000140e7223 */ /* 0x040fe20000010806 */
[----:B------:R-:W-:Y:S01]  /*b830*/  SHF.L.U32 R0, R43, 0x10, RZ ;  /* 0x000000102b007819 */ /* 0x000fe200000006ff */
[C---:B------:R-:W-:Y:S02]  /*b840*/  FMUL.FTZ R7, R19.reuse, R2 ;  /* 0x0000000213077220 */ /* 0x040fe40000410000 */
[----:B------:R-:W-:Y:S01]  /*b850*/  FFMA.FTZ R20, R20, R10, R9 ;  /* 0x0000000a14147223 */ /* 0x000fe20000010009 */
[----:B------:R-:W-:Y:S01]  /*b860*/  F2FP.BF16.PACK_AB R14, R14, R29 ;  /* 0x0000001d0e0e723e */ /* 0x000fe200000010ff */
[----:B------:R-:W-:Y:S02]  /*b870*/  FMUL.FTZ R6, R19, R5 ;  /* 0x0000000513067220 */ /* 0x000fe40000410000 */
[----:B------:R-:W-:-:S02]  /*b880*/  FMUL.FTZ R9, R15, R8 ;  /* 0x000000080f097220 */ /* 0x000fc40000410000 */
[----:B------:R-:W-:Y:S01]  /*b890*/  FFMA.FTZ R18, R21, R5, -R7 ;  /* 0x0000000515127223 */ /* 0x000fe20000010807 */
[----:B------:R-:W-:Y:S01]  /*b8a0*/  LOP3.LUT R5, R43, 0xffff0000, RZ, 0xc0, !PT ;  /* 0xffff00002b057812 */ /* 0x000fe200078ec0ff */
[----:B------:R-:W-:Y:S01]  /*b8b0*/  FFMA.FTZ R17, R21, R2, R6 ;  /* 0x0000000215117223 */ /* 0x000fe20000010006 */
[----:B------:R-:W-:Y:S01]  /*b8c0*/  LOP3.LUT R2, R41, 0xffff0000, RZ, 0xc0, !PT ;  /* 0xffff000029027812 */ /* 0x000fe200078ec0ff */
[-C--:B------:R-:W-:Y:S01]  /*b8d0*/  FMUL.FTZ R7, R15, R0.reuse ;  /* 0x000000000f077220 */ /* 0x080fe20000410000 */
[----:B------:R-:W-:Y:S01]  /*b8e0*/  LOP3.LUT R6, R45, 0xffff0000, RZ, 0xc0, !PT ;  /* 0xffff00002d067812 */ /* 0x000fe200078ec0ff */
[----:B------:R-:W-:Y:S01]  /*b8f0*/  FFMA.FTZ R16, R24, R0, -R9 ;  /* 0x0000000018107223 */ /* 0x000fe20000010809 */
[----:B------:R-:W-:Y:S01]  /*b900*/  LOP3.LUT R0, R42, 0xffff0000, RZ, 0xc0, !PT ;  /* 0xffff00002a007812 */ /* 0x000fe200078ec0ff */
[----:B------:R-:W-:Y:S02]  /*b910*/  FFMA.FTZ R11, R24, R8, R7 ;  /* 0x00000008180b7223 */ /* 0x000fe40000010007 */
[----:B------:R-:W-:-:S02]  /*b920*/  FMUL.FTZ R10, R23, R2 ;  /* 0x00000002170a7220 */ /* 0x000fc40000410000 */
[C---:B------:R-:W-:Y:S02]  /*b930*/  FMUL.FTZ R8, R22.reuse, R0 ;  /* 0x0000000016087220 */ /* 0x040fe40000410000 */
[-C--:B------:R-:W-:Y:S02]  /*b940*/  FMUL.FTZ R9, R23, R6.reuse ;  /* 0x0000000617097220 */ /* 0x080fe40000410000 */
[-C--:B------:R-:W-:Y:S02]  /*b950*/  FMUL.FTZ R7, R22, R5.reuse ;  /* 0x0000000516077220 */ /* 0x080fe40000410000 */
[----:B------:R-:W-:Y:S01]  /*b960*/  FFMA.FTZ R13, R27, R6, -R10 ;  /* 0x000000061b0d7223 */ /* 0x000fe2000001080a */
[----:B------:R-:W-:Y:S01]  /*b970*/  F2FP.BF16.PACK_AB R10, R20, R28 ;  /* 0x0000001c140a723e */ /* 0x000fe200000010ff */
[C---:B------:R-:W-:Y:S01]  /*b980*/  FFMA.FTZ R15, R26.reuse, R5, -R8 ;  /* 0x000000051a0f7223 */ /* 0x040fe20000010808 */
[----:B------:R-:W-:Y:S01]  /*b990*/  F2FP.BF16.PACK_AB R8, R31, R33 ;  /* 0x000000211f08723e */ /* 0x000fe200000010ff */
[----:B------:R-:W-:Y:S01]  /*b9a0*/  FFMA.FTZ R9, R27, R2, R9 ;  /* 0x000000021b097223 */ /* 0x000fe20000010009 */
[----:B------:R-:W-:Y:S01]  /*b9b0*/  F2FP.BF16.PACK_AB R13, R13, R18 ;  /* 0x000000120d0d723e */ /* 0x000fe200000010ff */
[----:B------:R-:W-:Y:S01]  /*b9c0*/  FFMA.FTZ R7, R26, R0, R7 ;  /* 0x000000001a077223 */ /* 0x000fe20000010007 */
[----:B------:R-:W-:-:S02]  /*b9d0*/  F2FP.BF16.PACK_AB R15, R15, R16 ;  /* 0x000000100f0f723e */ /* 0x000fc400000010ff */
[----:B------:R-:W-:Y:S02]  /*b9e0*/  F2FP.BF16.PACK_AB R9, R9, R17 ;  /* 0x000000110909723e */ /* 0x000fe400000010ff */
[----:B------:R-:W-:Y:S01]  /*b9f0*/  F2FP.BF16.PACK_AB R11, R7, R11 ;  /* 0x0000000b070b723e */ /* 0x000fe200000010ff */
[----:B------:R1:W-:Y:S04]  /*ba00*/  STS.128 [R32+0x7100], R12 ;  /* 0x0071000c20007388 */ /* 0x0003e80000000c00 */
[----:B------:R1:W-:Y:S02]  /*ba10*/  STS.128 [R30+0x7100], R8 ;  /* 0x007100081e007388 */ /* 0x0003e40000000c00 */
.L_x_127:
[----:B------:R-:W-:Y:S05]  /*ba20*/  BSYNC B0 ;  /* 0x0000000000007941 */ /* 0x000fea0003800000 */
.L_x_126:
[----:B------:R-:W-:Y:S01]  /*ba30*/  IADD3 R0, R39, 0x20, RZ ;  /* 0x0000002027007810 */ /* 0x000fe20007ffe0ff */
[----:B------:R-:W-:Y:S03]  /*ba40*/  BSSY B0, `(.L_x_128) ;  /* 0x000005d000007945 */ /* 0x000fe60003800000 */
[----:B------:R-:W-:-:S13]  /*ba50*/  ISETP.GE.OR P1, PT, R0, UR4, P0 ;  /* 0x0000000400007c0c */ /* 0x000fda0008726670 */
[----:B------:R-:W-:Y:S05]  /*ba60*/  @P1 BRA `(.L_x_129) ;  /* 0x000005a000001947 */ /* 0x000fea0003800000 */
[----:B------:R-:W-:Y:S01]  /*ba70*/  SHF.R.S32.HI R2, RZ, 0x1f, R0 ;  /* 0x0000001fff027819 */ /* 0x000fe20000011400 */
[----:B------:R-:W-:Y:S01]  /*ba80*/  IMAD.SHL.U32 R5, R0, 0x40, RZ ;  /* 0x0000004000057824 */ /* 0x000fe200078e00ff */
[----:B------:R-:W-:Y:S02]  /*ba90*/  IADD3 R7, R25, c[0x0][0x27c], RZ ;  /* 0x00009f0019077a10 */ /* 0x000fe40007ffe0ff */
[----:B------:R-:W-:Y:S02]  /*baa0*/  LEA.HI R2, R2, R0, RZ, 0x3 ;  /* 0x0000000002027211 */ /* 0x000fe400078f18ff */
[----:B------:R-:W-:-:S03]  /*bab0*/  LOP3.LUT R0, R5, 0x1c0, RZ, 0xc0, !PT ;  /* 0x000001c005007812 */ /* 0x000fc600078ec0ff */
[----:B------:R-:W-:Y:S01]  /*bac0*/  IMAD.SHL.U32 R2, R2, 0x40, RZ ;  /* 0x0000004002027824 */ /* 0x000fe200078e00ff */
[----:B------:R-:W-:Y:S02]  /*bad0*/  LOP3.LUT R5, R0, 0x38, R25, 0xf8, !PT ;  /* 0x0000003800057812 */ /* 0x000fe400078ef819 */
[----:B------:R-:W-:Y:S02]  /*bae0*/  SHF.R.U32.HI R6, RZ, 0x3, R0 ;  /* 0x00000003ff067819 */ /* 0x000fe40000011600 */
[----:B------:R-:W-:Y:S02]  /*baf0*/  LOP3.LUT R2, R2, 0xfffffe00, RZ, 0xc0, !PT ;  /* 0xfffffe0002027812 */ /* 0x000fe400078ec0ff */
[----:B------:R-:W-:Y:S02]  /*bb00*/  LOP3.LUT R0, R0, 0x38, R7, 0xf8, !PT ;  /* 0x0000003800007812 */ /* 0x000fe400078ef807 */
[C-C-:B------:R-:W-:Y:S02]  /*bb10*/  LOP3.LUT R5, R2.reuse, R5, R6.reuse, 0xf6, !PT ;  /* 0x0000000502057212 */ /* 0x140fe400078ef606 */
[----:B------:R-:W-:-:S02]  /*bb20*/  LOP3.LUT R0, R2, R0, R6, 0xf6, !PT ;  /* 0x0000000002007212 */ /* 0x000fc400078ef606 */
[----:B-1----:R-:W-:Y:S02]  /*bb30*/  SHF.L.U32 R32, R5, 0x1, RZ ;  /* 0x0000000105207819 */ /* 0x002fe400000006ff */
[----:B------:R-:W-:Y:S01]  /*bb40*/  SHF.L.U32 R2, R36, 0x10, RZ ;  /* 0x0000001024027819 */ /* 0x000fe200000006ff */
[----:B------:R-:W-:Y:S01]  /*bb50*/  IMAD.SHL.U32 R30, R0, 0x2, RZ ;  /* 0x00000002001e7824 */ /* 0x000fe200078e00ff */
[----:B------:R-:W-:Y:S01]  /*bb60*/  LOP3.LUT R0, R35, 0xffff0000, RZ, 0xc0, !PT ;  /* 0xffff000023007812 */ /* 0x000fe200078ec0ff */
[----:B------:R-:W1:Y:S04]  /*bb70*/  LDS.128 R12, [R32+0x7100] ;  /* 0x00710000200c7984 */ /* 0x000e680000000c00 */
[----:B------:R-:W2:Y:S01]  /*bb80*/  LDS.128 R8, [R30+0x7100] ;  /* 0x007100001e087984 */ /* 0x000ea20000000c00 */
[C---:B-1----:R-:W-:Y:S01]  /*bb90*/  SHF.L.U32 R17, R12.reuse, 0x10, RZ ;  /* 0x000000100c117819 */ /* 0x042fe200000006ff */
[----:B------:R-:W-:Y:S01]  /*bba0*/  IMAD.U32 R21, R13, 0x10000, RZ ;  /* 0x000100000d157824 */ /* 0x000fe200078e00ff */
[----:B------:R-:W-:Y:S01]  /*bbb0*/  LOP3.LUT R20, R12, 0xffff0000, RZ, 0xc0, !PT ;  /* 0xffff00000c147812 */ /* 0x000fe200078ec0ff */
[----:B------:R-:W-:Y:S01]  /*bbc0*/  IMAD.U32 R24, R15, 0x10000, RZ ;  /* 0x000100000f187824 */ /* 0x000fe200078e00ff */
[----:B------:R-:W-:Y:S01]  /*bbd0*/  SHF.L.U32 R12, R35, 0x10, RZ ;  /* 0x00000010230c7819 */ /* 0x000fe200000006ff */
[----:B--2---:R-:W-:Y:S01]  /*bbe0*/  IMAD.U32 R5, R10, 0x10000, RZ ;  /* 0x000100000a057824 */ /* 0x004fe200078e00ff */
[----:B------:R-:W-:Y:S01]  /*bbf0*/  LOP3.LUT R27, R13, 0xffff0000, RZ, 0xc0, !PT ;  /* 0xffff00000d1b7812 */ /* 0x000fe200078ec0ff */
[----:B------:R-:W-:Y:S01]  /*bc00*/  IMAD.U32 R19, R9, 0x10000, RZ ;  /* 0x0001000009137824 */ /* 0x000fe200078e00ff */
[----:B------:R-:W-:Y:S01]  /*bc10*/  SHF.L.U32 R13, R14, 0x10, RZ ;  /* 0x000000100e0d7819 */ /* 0x000fe200000006ff */
[-C--:B------:R-:W-:Y:S01]  /*bc20*/  FMUL.FTZ R6, R12, R5.reuse ;  /* 0x000000050c067220 */ /* 0x080fe20000410000 */
[----:B------:R-:W-:Y:S01]  /*bc30*/  LOP3.LUT R7, R10, 0xffff0000, RZ, 0xc0, !PT ;  /* 0xffff00000a077812 */ /* 0x000fe200078ec0ff */
[----:B------:R-:W-:Y:S01]  /*bc40*/  FMUL.FTZ R5, R2, R5 ;  /* 0x0000000502057220 */ /* 0x000fe20000410000 */
[----:B------:R-:W-:Y:S01]  /*bc50*/  LOP3.LUT R16, R14, 0xffff0000, RZ, 0xc0, !PT ;  /* 0xffff00000e107812 */ /* 0x000fe200078ec0ff */
[-C--:B------:R-:W-:Y:S01]  /*bc60*/  FFMA.FTZ R37, R2, R13.reuse, -R6 ;  /* 0x0000000d02257223 */ /* 0x080fe20000010806 */
[----:B------:R-:W-:Y:S01]  /*bc70*/  LOP3.LUT R2, R36, 0xffff0000, RZ, 0xc0, !PT ;  /* 0xffff000024027812 */ /* 0x000fe200078ec0ff */
[----:B------:R-:W-:Y:S01]  /*bc80*/  FFMA.FTZ R34, R12, R13, R5 ;  /* 0x0000000d0c227223 */ /* 0x000fe20000010005 */
[----:B------:R-:W-:Y:S01]  /*bc90*/  LOP3.LUT R26, R15, 0xffff0000, RZ, 0xc0, !PT ;  /* 0xffff00000f1a7812 */ /* 0x000fe200078ec0ff */
[----:B------:R-:W-:Y:S01]  /*bca0*/  IMAD.U32 R5, R40, 0x10000, RZ ;  /* 0x0001000028057824 */ /* 0x000fe200078e00ff */
[C---:B------:R-:W-:Y:S01]  /*bcb0*/  SHF.L.U32 R14, R8.reuse, 0x10, RZ ;  /* 0x00000010080e7819 */ /* 0x040fe200000006ff */
[----:B------:R-:W-:Y:S01]  /*bcc0*/  IMAD.U32 R18, R11, 0x10000, RZ ;  /* 0x000100000b127824 */ /* 0x000fe200078e00ff */
[----:B------:R-:W-:Y:S01]  /*bcd0*/  LOP3.LUT R15, R8, 0xffff0000, RZ, 0xc0, !PT ;  /* 0xffff0000080f7812 */ /* 0x000fe200078ec0ff */
[-C--:B------:R-:W-:Y:S01]  /*bce0*/  FMUL.FTZ R8, R0, R7.reuse ;  /* 0x0000000700087220 */ /* 0x080fe20000410000 */
[----:B------:R-:W-:Y:S01]  /*bcf0*/  SHF.L.U32 R6, R38, 0x10, RZ ;  /* 0x0000001026067819 */ /* 0x000fe200000006ff */
[C---:B------:R-:W-:Y:S01]  /*bd00*/  FMUL.FTZ R7, R2.reuse, R7 ;  /* 0x0000000702077220 */ /* 0x040fe20000410000 */
[----:B------:R-:W-:Y:S01]  /*bd10*/  LOP3.LUT R23, R9, 0xffff0000, RZ, 0xc0, !PT ;  /* 0xffff000009177812 */ /* 0x000fe200078ec0ff */
[----:B------:R-:W-:Y:S01]  /*bd20*/  FFMA.FTZ R33, R2, R16, -R8 ;  /* 0x0000001002217223 */ /* 0x000fe20000010808 */
[----:B------:R-:W-:Y:S01]  /*bd30*/  LOP3.LUT R9, R38, 0xffff0000, RZ, 0xc0, !PT ;  /* 0xffff000026097812 */ /* 0x000fe200078ec0ff */
[----:B------:R-:W-:Y:S01]  /*bd40*/  FMUL.FTZ R8, R5, R14 ;  /* 0x0000000e05087220 */ /* 0x000fe20000410000 */
[----:B------:R-:W-:Y:S01]  /*bd50*/  LOP3.LUT R22, R11, 0xffff0000, RZ, 0xc0, !PT ;  /* 0xffff00000b167812 */ /* 0x000fe200078ec0ff */
[----:B------:R-:W-:Y:S01]  /*bd60*/  FFMA.FTZ R31, R0, R16, R7 ;  /* 0x00000010001f7223 */ /* 0x000fe20000010007 */
[----:B------:R-:W-:Y:S01]  /*bd70*/  LOP3.LUT R0, R40, 0xffff0000, RZ, 0xc0, !PT ;  /* 0xffff000028007812 */ /* 0x000fe200078ec0ff */
[----:B------:R-:W-:Y:S01]  /*bd80*/  FMUL.FTZ R2, R6, R14 ;  /* 0x0000000e06027220 */ /* 0x000fe20000410000 */
[----:B------:R-:W-:Y:S01]  /*bd90*/  SHF.L.U32 R7, R42, 0x10, RZ ;  /* 0x000000102a077819 */ /* 0x000fe200000006ff */
[----:B------:R-:W-:Y:S01]  /*bda0*/  FFMA.FTZ R28, R6, R17, R8 ;  /* 0x00000011061c7223 */ /* 0x000fe20000010008 */
[----:B------:R-:W-:Y:S01]  /*bdb0*/  F2FP.BF16.PACK_AB R14, R33, R37 ;  /* 0x00000025210e723e */ /* 0x000fe200000010ff */
[----:B------:R-:W-:Y:S01]  /*bdc0*/  FFMA.FTZ R29, R5, R17, -R2 ;  /* 0x00000011051d7223 */ /* 0x000fe20000010802 */
[----:B------:R-:W-:Y:S01]  /*bdd0*/  SHF.L.U32 R5, R45, 0x10, RZ ;  /* 0x000000102d057819 */ /* 0x000fe200000006ff */
[----:B------:R-:W-:-:S02]  /*bde0*/  FMUL.FTZ R6, R9, R15 ;  /* 0x0000000f09067220 */ /* 0x000fc40000410000 */
[----:B------:R-:W-:Y:S02]  /*bdf0*/  IMAD.U32 R2, R41, 0x10000, RZ ;  /* 0x0001000029027824 */ /* 0x000fe400078e00ff */
[C---:B------:R-:W-:Y:S02]  /*be00*/  FMUL.FTZ R10, R0.reuse, R15 ;  /* 0x0000000f000a7220 */ /* 0x040fe40000410000 */
[-C--:B------:R-:W-:Y:S02]  /*be10*/  FFMA.FTZ R12, R0, R20.reuse, -R6 ;  /* 0x00000014000c7223 */ /* 0x080fe40000010806 */
[----:B------:R-:W-:Y:S02]  /*be20*/  FMUL.FTZ R8, R2, R19 ;  /* 0x0000001302087220 */ /* 0x000fe40000410000 */
[----:B------:R-:W-:Y:S01]  /*be30*/  FFMA.FTZ R20, R9, R20, R10 ;  /* 0x0000001409147223 */ /* 0x000fe2000001000a */
[----:B------:R-:W-:Y:S01]  /*be40*/  F2FP.BF16.PACK_AB R12, R12, R29 ;  /* 0x0000001d0c0c723e */ /* 0x000fe200000010ff */
[----:B------:R-:W-:-:S02]  /*be50*/  IMAD.U32 R0, R43, 0x10000, RZ ;  /* 0x000100002b007824 */ /* 0x000fc400078e00ff */
[----:B------:R-:W-:Y:S02]  /*be60*/  FMUL.FTZ R6, R5, R19 ;  /* 0x0000001305067220 */ /* 0x000fe40000410000 */
[-C--:B------:R-:W-:Y:S02]  /*be70*/  FMUL.FTZ R9, R7, R18.reuse ;  /* 0x0000001207097220 */ /* 0x080fe40000410000 */
[-C--:B------:R-:W-:Y:S01]  /*be80*/  FFMA.FTZ R19, R5, R21.reuse, -R8 ;  /* 0x0000001505137223 */ /* 0x080fe20000010808 */
[----:B------:R-:W-:Y:S01]  /*be90*/  LOP3.LUT R5, R43, 0xffff0000, RZ, 0xc0, !PT ;  /* 0xffff00002b057812 */ /* 0x000fe200078ec0ff */
[----:B------:R-:W-:Y:S01]  /*bea0*/  FFMA.FTZ R17, R2, R21, R6 ;  /* 0x0000001502117223 */ /* 0x000fe20000010006 */
[----:B------:R-:W-:Y:S01]  /*beb0*/  LOP3.LUT R2, R41, 0xffff0000, RZ, 0xc0, !PT ;  /* 0xffff000029027812 */ /* 0x000fe200078ec0ff */
[C---:B------:R-:W-:Y:S01]  /*bec0*/  FMUL.FTZ R8, R0.reuse, R18 ;  /* 0x0000001200087220 */ /* 0x040fe20000410000 */
[----:B------:R-:W-:Y:S01]  /*bed0*/  LOP3.LUT R6, R45, 0xffff0000, RZ, 0xc0, !PT ;  /* 0xffff00002d067812 */ /* 0x000fe200078ec0ff */
[-C--:B------:R-:W-:Y:S01]  /*bee0*/  FFMA.FTZ R16, R0, R24.reuse, -R9 ;  /* 0x0000001800107223 */ /* 0x080fe20000010809 */
[----:B------:R-:W-:Y:S01]  /*bef0*/  LOP3.LUT R0, R42, 0xffff0000, RZ, 0xc0, !PT ;  /* 0xffff00002a007812 */ /* 0x000fe200078ec0ff */
[----:B------:R-:W-:-:S02]  /*bf00*/  FFMA.FTZ R11, R7, R24, R8 ;  /* 0x00000018070b7223 */ /* 0x000fc40000010008 */
[-C--:B------:R-:W-:Y:S02]  /*bf10*/  FMUL.FTZ R10, R2, R23.reuse ;  /* 0x00000017020a7220 */ /* 0x080fe40000410000 */
[-C--:B------:R-:W-:Y:S02]  /*bf20*/  FMUL.FTZ R8, R0, R22.reuse ;  /* 0x0000001600087220 */ /* 0x080fe40000410000 */
[C---:B------:R-:W-:Y:S02]  /*bf30*/  FMUL.FTZ R9, R6.reuse, R23 ;  /* 0x0000001706097220 */ /* 0x040fe40000410000 */
[----:B------:R-:W-:Y:S02]  /*bf40*/  FMUL.FTZ R7, R5, R22 ;  /* 0x0000001605077220 */ /* 0x000fe40000410000 */
[-C--:B------:R-:W-:Y:S01]  /*bf50*/  FFMA.FTZ R13, R6, R27.reuse, -R10 ;  /* 0x0000001b060d7223 */ /* 0x080fe2000001080a */
[----:B------:R-:W-:Y:S01]  /*bf60*/  F2FP.BF16.PACK_AB R10, R31, R34 ;  /* 0x000000221f0a723e */ /* 0x000fe200000010ff */
[----:B------:R-:W-:Y:S01]  /*bf70*/  FFMA.FTZ R15, R5, R26, -R8 ;  /* 0x0000001a050f7223 */ /* 0x000fe20000010808 */
        /* <DEDUP_REMOVED lines=9> */
.L_x_129:
[----:B------:R-:W-:Y:S05]  /*c010*/  BSYNC B0 ;  /* 0x0000000000007941 */ /* 0x000fea0003800000 */
.L_x_128:
        /* <DEDUP_REMOVED lines=94> */
.L_x_131:
[----:B------:R-:W-:Y:S05]  /*c600*/  BSYNC B0 ;  /* 0x0000000000007941 */ /* 0x000fea0003800000 */
.L_x_130:
[----:B------:R-:W-:-:S04]  /*c610*/  IADD3 R0, R39, 0x60, RZ ;  /* 0x0000006027007810 */ /* 0x000fc80007ffe0ff */
        /* <DEDUP_REMOVED lines=14> */
[----:B------:R-:W-:Y:S02]  /*c700*/  SHF.L.U32 R31, R5, 0x1, RZ ;  /* 0x00000001051f7819 */ /* 0x000fe400000006ff */
[----:B------:R-:W-:Y:S01]  /*c710*/  SHF.L.U32 R2, R36, 0x10, RZ ;  /* 0x0000001024027819 */ /* 0x000fe200000006ff */
[----:B-1----:R-:W-:Y:S01]  /*c720*/  IMAD.SHL.U32 R30, R0, 0x2, RZ ;  /* 0x00000002001e7824 */ /* 0x002fe200078e00ff */
        /* <DEDUP_REMOVED lines=36> */
[-C--:B------:R-:W-:Y:S01]  /*c970*/  FFMA.FTZ R27, R6, R17.reuse, R8 ;  /* 0x00000011061b7223 */ /* 0x080fe20000010008 */
        /* <DEDUP_REMOVED lines=38> */
.L_x_121:
[----:B------:R-:W-:Y:S05]  /*cbe0*/  BSYNC B2 ;  /* 0x0000000000027941 */ /* 0x000fea0003800000 */
.L_x_105:
[----:B------:R-:W-:Y:S01]  /*cbf0*/  SHF.R.S32.HI R7, RZ, 0x4, R51 ;  /* 0x00000004ff077819 */ /* 0x000fe20000011433 */
[----:B------:R-:W-:Y:S01]  /*cc00*/  IMAD.SHL.U32 R6, R70, 0x40, RZ ;  /* 0x0000004046067824 */ /* 0x000fe200078e00ff */
[----:B------:R-:W-:-:S04]  /*cc10*/  DEPBAR.LE SB0, 0x0 ;  /* 0x000080000000791a */ /* 0x000fc80000000000 */
[----:B------:R-:W-:Y:S01]  /*cc20*/  LEA.HI R0, R51, R7, RZ, 0x1 ;  /* 0x0000000733007211 */ /* 0x000fe200078f08ff */
[----:B------:R-:W-:Y:S01]  /*cc30*/  IMAD.SHL.U32 R2, R47, 0x40, RZ ;  /* 0x000000402f027824 */ /* 0x000fe200078e00ff */
[----:B------:R-:W-:Y:S01]  /*cc40*/  LOP3.LUT P0, RZ, R70, 0x2, RZ, 0xc0, !PT ;  /* 0x0000000246ff7812 */ /* 0x000fe2000780c0ff */
[----:B------:R-:W-:Y:S01]  /*cc50*/  IMAD.SHL.U32 R5, R48, 0x40, RZ ;  /* 0x0000004030057824 */ /* 0x000fe200078e00ff */
[----:B------:R-:W-:Y:S01]  /*cc60*/  LOP3.LUT R0, R0, 0xfffffffe, RZ, 0xc0, !PT ;  /* 0xfffffffe00007812 */ /* 0x000fe200078ec0ff */
[----:B-1----:R-:W-:Y:S01]  /*cc70*/  IMAD.SHL.U32 R8, R46, 0x8, RZ ;  /* 0x000000082e087824 */ /* 0x002fe200078e00ff */
[----:B------:R-:W-:Y:S01]  /*cc80*/  LOP3.LUT R2, R2, 0x1c0, RZ, 0xc0, !PT ;  /* 0x000001c002027812 */ /* 0x000fe200078ec0ff */
[----:B------:R-:W-:Y:S01]  /*cc90*/  IMAD.SHL.U32 R246, R44, 0x2, RZ ;  /* 0x000000022cf67824 */ /* 0x000fe200078e00ff */
[----:B------:R-:W-:Y:S01]  /*cca0*/  LOP3.LUT R137, R5, 0xfffffe00, RZ, 0xc0, !PT ;  /* 0xfffffe0005897812 */ /* 0x000fe200078ec0ff */
[----:B------:R-:W-:Y:S01]  /*ccb0*/  IMAD.IADD R7, R7, 0x1, -R0 ;  /* 0x0000000107077824 */ /* 0x000fe200078e0a00 */
[----:B------:R-:W-:Y:S01]  /*ccc0*/  LOP3.LUT R0, R6, 0x1c0, RZ, 0xc0, !PT ;  /* 0x000001c006007812 */ /* 0x000fe200078ec0ff */
[----:B------:R-:W-:Y:S01]  /*ccd0*/  IMAD.SHL.U32 R248, R69, 0x2, RZ ;  /* 0x0000000245f87824 */ /* 0x000fe200078e00ff */
[----:B------:R-:W-:Y:S01]  /*cce0*/  SHF.L.U64.HI R245, R44, 0x1, R245 ;  /* 0x000000012cf57819 */ /* 0x000fe200000102f5 */
[----:B------:R-:W-:Y:S01]  /*ccf0*/  IMAD.SHL.U32 R6, R7, 0x8, RZ ;  /* 0x0000000807067824 */ /* 0x000fe200078e00ff */
[----:B------:R-:W-:Y:S01]  /*cd00*/  LOP3.LUT R5, R0, 0x8, R8, 0xf8, !PT ;  /* 0x0000000800057812 */ /* 0x000fe200078ef808 */
[----:B------:R-:W-:Y:S01]  /*cd10*/  UISETP.GE.AND UP0, UPT, UR13, 0x71, UPT ;  /* 0x000000710d00788c */ /* 0x000fe2000bf06270 */
[----:B------:R-:W-:-:S02]  /*cd20*/  SHF.R.U32.HI R0, RZ, 0x3, R0 ;  /* 0x00000003ff007819 */ /* 0x000fc40000011600 */
[----:B------:R-:W-:Y:S02]  /*cd30*/  LOP3.LUT R8, R2, 0x8, R6, 0xf8, !PT ;  /* 0x0000000802087812 */ /* 0x000fe400078ef806 */
[----:B------:R-:W-:Y:S01]  /*cd40*/  SHF.R.U32.HI R6, RZ, 0x3, R2 ;  /* 0x00000003ff067819 */ /* 0x000fe20000011602 */
[----:B------:R-:W-:Y:S01]  /*cd50*/  IMAD R2, R52, 0x400, R137 ;  /* 0x0000040034027824 */ /* 0x000fe200078e0289 */
[----:B------:R-:W-:Y:S02]  /*cd60*/  LOP3.LUT R0, R5, R0, RZ, 0x3c, !PT ;  /* 0x0000000005007212 */ /* 0x000fe400078e3cff */
[----:B------:R-:W-:-:S03]  /*cd70*/  LOP3.LUT R136, R8, R6, RZ, 0x3c, !PT ;  /* 0x0000000608887212 */ /* 0x000fc600078e3cff */
[----:B------:R-:W-:Y:S02]  /*cd80*/  IMAD R0, R7, 0x200, R0 ;  /* 0x0000020007007824 */ /* 0x000fe400078e0200 */
[----:B------:R-:W-:Y:S02]  /*cd90*/  IMAD.IADD R2, R136, 0x1, R2 ;  /* 0x0000000188027824 */ /* 0x000fe400078e0202 */
[----:B------:R-:W-:Y:S01]  /*cda0*/  IMAD.SHL.U32 R139, R0, 0x2, RZ ;  /* 0x00000002008b7824 */ /* 0x000fe200078e00ff */
[----:B------:R-:W-:Y:S01]  /*cdb0*/  BAR.SYNC.DEFER_BLOCKING 0x0 ;  /* 0x0000000000007b1d */ /* 0x000fe20000010000 */
[----:B------:R-:W-:Y:S02]  /*cdc0*/  IMAD.SHL.U32 R234, R2, 0x2, RZ ;  /* 0x0000000202ea7824 */ /* 0x000fe400078e00ff */
[----:B------:R-:W-:Y:S01]  /*cdd0*/  IMAD.WIDE.U32 R6, R250, c[0x0][0x208], RZ ;  /* 0x00008200fa067a25 */ /* 0x000fe200078e00ff */
[C---:B------:R-:W-:Y:S02]  /*cde0*/  IADD3 R0, R139.reuse, 0x3900, RZ ;  /* 0x000039008b007810 */ /* 0x040fe40007ffe0ff */
[----:B------:R-:W-:Y:S01]  /*cdf0*/  IADD3 R238, R139, 0x3920, RZ ;  /* 0x000039208bee7810 */ /* 0x000fe20007ffe0ff */
[----:B------:R-:W-:Y:S01]  /*ce00*/  IMAD R2, R50, c[0x0][0x218], RZ ;  /* 0x0000860032027a24 */ /* 0x000fe200078e02ff */
[----:B------:R-:W-:Y:S01]  /*ce10*/  @P0 IADD3 R238, R0, -0x20, RZ ;  /* 0xffffffe000ee0810 */ /* 0x000fe20007ffe0ff */
[----:B------:R-:W-:-:S02]  /*ce20*/  IMAD R0, R49, c[0x0][0x208], RZ ;  /* 0x0000820031007a24 */ /* 0x000fc400078e02ff */
[----:B------:R-:W-:Y:S01]  /*ce30*/  IMAD R2, R249, c[0x0][0x21c], R2 ;  /* 0x00008700f9027a24 */ /* 0x000fe200078e0202 */
[----:B------:R-:W-:Y:S01]  /*ce40*/  IADD3 R244, R238, 0x800, RZ ;  /* 0x00000800eef47810 */ /* 0x000fe20007ffe0ff */
[----:B------:R-:W-:Y:S01]  /*ce50*/  IMAD R0, R250, c[0x0][0x20c], R0 ;  /* 0x00008300fa007a24 */ /* 0x000fe200078e0200 */
[C---:B------:R-:W-:Y:S01]  /*ce60*/  IADD3 R243, R238.reuse, 0x1000, RZ ;  /* 0x00001000eef37810 */ /* 0x040fe20007ffe0ff */
[----:B------:R-:W-:Y:S01]  /*ce70*/  IMAD R237, R3, 0x2, R234 ;  /* 0x0000000203ed7824 */ /* 0x000fe200078e02ea */
[C---:B------:R-:W-:Y:S01]  /*ce80*/  IADD3 R242, R238.reuse, 0x1800, RZ ;  /* 0x00001800eef27810 */ /* 0x040fe20007ffe0ff */
[----:B------:R-:W-:Y:S01]  /*ce90*/  IMAD.IADD R7, R7, 0x1, R0 ;  /* 0x0000000107077824 */ /* 0x000fe200078e0200 */
[----:B------:R-:W-:Y:S01]  /*cea0*/  IADD3 R241, R238, 0x2000, RZ ;  /* 0x00002000eef17810 */ /* 0x000fe20007ffe0ff */
[----:B------:R-:W-:Y:S01]  /*ceb0*/  IMAD R235, R4, 0x2, R234 ;  /* 0x0000000204eb7824 */ /* 0x000fe200078e02ea */
[C---:B------:R-:W-:Y:S01]  /*cec0*/  IADD3 R240, R238.reuse, 0x2800, RZ ;  /* 0x00002800eef07810 */ /* 0x040fe20007ffe0ff */
[----:B------:R-:W-:Y:S01]  /*ced0*/  IMAD.WIDE.U32 R6, R249, c[0x0][0x218], R6 ;  /* 0x00008600f9067a25 */ /* 0x000fe200078e0006 */
[----:B------:R-:W-:Y:S01]  /*cee0*/  IADD3 R239, R238, 0x3000, RZ ;  /* 0x00003000eeef7810 */ /* 0x000fe20007ffe0ff */
[----:B------:R-:W-:Y:S02]  /*cef0*/  LDSM.16.M88.4 R24, [R139+0x3900] ;  /* 0x003900008b18783b */ /* 0x000fe40000000200 */
[----:B------:R-:W-:Y:S01]  /*cf00*/  IMAD R236, R3, 0x2, R235 ;  /* 0x0000000203ec7824 */ /* 0x000fe200078e02eb */
[----:B------:R-:W-:Y:S01]  /*cf10*/  IADD3 R0, P0, R6, UR26, RZ ;  /* 0x0000001a06007c10 */ /* 0x000fe2000ff1e0ff */
[----:B------:R-:W1:Y:S03]  /*cf20*/  LDSM.16.M88.4 R8, [R234+0x9100] ;  /* 0x00910000ea08783b */ /* 0x000e660000000200 */
[----:B------:R-:W-:Y:S01]  /*cf30*/  IADD3.X R6, R7, UR5, R2, P0, !PT ;  /* 0x0000000507067c10 */ /* 0x000fe200087fe402 */
[----:B------:R-:W2:Y:S01]  /*cf40*/  LDSM.16.M88.4 R20, [R139+0x4100] ;  /* 0x004100008b14783b */ /* 0x000ea20000000200 */
[----:B------:R-:W-:-:S03]  /*cf50*/  LEA R2, P0, R0, c[0x0][0x1f8], 0x1 ;  /* 0x00007e0000027a11 */ /* 0x000fc600078008ff */
[----:B------:R-:W3:Y:S01]  /*cf60*/  LDSM.16.M88.4 R16, [R139+0x4900] ;  /* 0x004900008b10783b */ /* 0x000ee20000000200 */
[----:B------:R-:W-:Y:S02]  /*cf70*/  LEA.HI.X R0, R0, c[0x0][0x1fc], R6, 0x1, P0 ;  /* 0x00007f0000007a11 */ /* 0x000fe400000f0c06 */
[----:B------:R-:W-:Y:S01]  /*cf80*/  ISETP.GE.AND P0, PT, R44, c[0x0][0x1d4], PT ;  /* 0x000075002c007a0c */ /* 0x000fe20003f06270 */
[----:B------:R-:W-:Y:S03]  /*cf90*/  LDSM.16.M88.4 R28, [R139+0x5100] ;  /* 0x005100008b1c783b */ /* 0x000fe60000000200 */
[C---:B------:R-:W-:Y:S01]  /*cfa0*/  ISETP.LT.OR P6, PT, R68.reuse, 0x1, P0 ;  /* 0x000000014400780c */ /* 0x040fe200007c1670 */
[----:B------:R-:W-:Y:S01]  /*cfb0*/  LDSM.16.M88.4 R32, [R139+0x5900] ;  /* 0x005900008b20783b */ /* 0x000fe20000000200 */
[----:B------:R-:W-:-:S03]  /*cfc0*/  ISETP.LT.OR P4, PT, R68, 0x21, P0 ;  /* 0x000000214400780c */ /* 0x000fc60000781670 */
[----:B------:R-:W-:Y:S04]  /*cfd0*/  LDSM.16.M88.4 R36, [R139+0x6100] ;  /* 0x006100008b24783b */ /* 0x000fe80000000200 */
[----:B------:R-:W-:Y:S04]  /*cfe0*/  LDSM.16.M88.4 R40, [R139+0x6900] ;  /* 0x006900008b28783b */ /* 0x000fe80000000200 */
[----:B------:R-:W-:Y:S04]  /*cff0*/  LDSM.16.M88.4 R12, [R234+0x7100] ;  /* 0x00710000ea0c783b */ /* 0x000fe80000000200 */
[----:B------:R-:W-:Y:S04]  /*d000*/  SHFL.IDX PT, R5, R2, RZ, 0x181f ;  /* 0x00181fff02057589 */ /* 0x000fe800000e0000 */
[----:B------:R-:W4:Y:S01]  /*d010*/  SHFL.IDX PT, R6, R2, 0x1, 0x181f ;  /* 0x00381f0002067f89 */ /* 0x000f2200000e0000 */
[C---:B-1----:R-:W-:Y:S03]  /*d020*/  HMMA.16816.F32.BF16 R52, R8.reuse, R24, RZ ;  /* 0x000000180834723c */ /* 0x042fe600000418ff */
[----:B------:R-:W1:Y:S04]  /*d030*/  SHFL.IDX PT, R7, R0, 0x1, 0x181f ;  /* 0x00381f0000077f89 */ /* 0x000e6800000e0000 */
[----:B------:R-:W-:Y:S01]  /*d040*/  LDSM.16.M88.4 R80, [R238+0x800] ;  /* 0x00080000ee50783b */ /* 0x000fe20000000200 */
[C---:B--2---:R-:W-:Y:S03]  /*d050*/  HMMA.16816.F32.BF16 R56, R8.reuse, R20, RZ ;  /* 0x000000140838723c */ /* 0x044fe600000418ff */
[----:B------:R-:W-:Y:S04]  /*d060*/  LDSM.16.M88.4 R84, [R238] ;  /* 0x00000000ee54783b */ /* 0x000fe80000000200 */
[----:B------:R-:W-:Y:S01]  /*d070*/  LDSM.16.M88.4 R76, [R238+0x1000] ;  /* 0x00100000ee4c783b */ /* 0x000fe20000000200 */
[----:B---3--:R-:W-:Y:S03]  /*d080*/  HMMA.16816.F32.BF16 R60, R8, R16, RZ ;  /* 0x00000010083c723c */ /* 0x008fe600000418ff */
[----:B------:R-:W-:Y:S01]  /*d090*/  LDSM.16.M88.4 R48, [R238+0x1800] ;  /* 0x00180000ee30783b */ /* 0x000fe20000000200 */
[----:B----4-:R-:W-:-:S04]  /*d0a0*/  IADD3 R6, P1, R6, R246, RZ ;  /* 0x000000f606067210 */ /* 0x010fc80007f3e0ff */
[----:B------:R-:W-:Y:S01]  /*d0b0*/  HMMA.16816.F32.BF16 R64, R8, R28, RZ ;  /* 0x0000001c0840723c */ /* 0x000fe200000418ff */
[----:B-1----:R-:W-:-:S07]  /*d0c0*/  IMAD.X R7, R7, 0x1, R245, P1 ;  /* 0x0000000107077824 */ /* 0x002fce00008e06f5 */
        /* <DEDUP_REMOVED lines=10> */
[----:B------:R-:W-:Y:S04]  /*d170*/  SHFL.IDX PT, R9, R0, RZ, 0x181f ;  /* 0x00181fff00097589 */ /* 0x000fe800000e0000 */
[----:B------:R-:W1:Y:S03]  /*d180*/  SHFL.IDX PT, R8, R2, 0x2, 0x181f ;  /* 0x00581f0002087f89 */ /* 0x000e6600000e0000 */
[C---:B------:R-:W-:Y:S01]  /*d190*/  HMMA.16816.F32.BF16 R184, R12.reuse, R24, RZ ;  /* 0x000000180cb8723c */ /* 0x040fe200000418ff */
[----:B------:R-:W2:Y:S07]  /*d1a0*/  SHFL.IDX PT, R10, R0, 0x2, 0x181f ;  /* 0x00581f00000a7f89 */ /* 0x000eae00000e0000 */
[C---:B------:R-:W-:Y:S01]  /*d1b0*/  HMMA.16816.F32.BF16 R228, R12.reuse, R26, RZ ;  /* 0x0000001a0ce4723c */ /* 0x040fe200000418ff */
[----:B------:R-:W-:Y:S07]  /*d1c0*/  LDSM.16.M88.4 R24, [R238+0x3000] ;  /* 0x00300000ee18783b */ /* 0x000fee0000000200 */
[C---:B------:R-:W-:Y:S07]  /*d1d0*/  HMMA.16816.F32.BF16 R188, R12.reuse, R20, RZ ;  /* 0x000000140cbc723c */ /* 0x040fee00000418ff */
[-C--:B-1----:R-:W-:Y:S01]  /*d1e0*/  IADD3 R20, P1, R8, R246.reuse, RZ ;  /* 0x000000f608147210 */ /* 0x082fe20007f3e0ff */
[C---:B------:R-:W-:Y:S01]  /*d1f0*/  HMMA.16816.F32.BF16 R224, R12.reuse, R22, RZ ;  /* 0x000000160ce0723c */ /* 0x040fe200000418ff */
[----:B------:R-:W-:Y:S03]  /*d200*/  SHFL.IDX PT, R22, R2, 0x5, 0x181f ;  /* 0x00b81f0002167f89 */ /* 0x000fe600000e0000 */
[--C-:B--2---:R-:W-:Y:S01]  /*d210*/  IMAD.X R21, R10, 0x1, R245.reuse, P1 ;  /* 0x000000010a157824 */ /* 0x104fe200008e06f5 */
[----:B------:R-:W-:Y:S03]  /*d220*/  SHFL.IDX PT, R23, R0, 0x5, 0x181f ;  /* 0x00b81f0000177f89 */ /* 0x000fe600000e0000 */
[C---:B------:R-:W-:Y:S08]  /*d230*/  HMMA.16816.F32.BF16 R152, R12.reuse, R16, RZ ;  /* 0x000000100c98723c */ /* 0x040ff000000418ff */
[C---:B------:R-:W-:Y:S01]  /*d240*/  HMMA.16816.F32.BF16 R172, R12.reuse, R18, RZ ;  /* 0x000000120cac723c */ /* 0x040fe200000418ff */
[----:B------:R-:W1:Y:S07]  /*d250*/  LDSM.16.M88.4 R16, [R237+0x9100] ;  /* 0x00910000ed10783b */ /* 0x000e6e0000000200 */
[C---:B------:R-:W-:Y:S08]  /*d260*/  HMMA.16816.F32.BF16 R148, R12.reuse, R28, RZ ;  /* 0x0000001c0c94723c */ /* 0x040ff000000418ff */
[C---:B------:R-:W-:Y:S01]  /*d270*/  HMMA.16816.F32.BF16 R168, R12.reuse, R30, RZ ;  /* 0x0000001e0ca8723c */ /* 0x040fe200000418ff */
[----:B------:R-:W-:Y:S07]  /*d280*/  LDSM.16.M88.4 R28, [R238+0x2800] ;  /* 0x00280000ee1c783b */ /* 0x000fee0000000200 */
[C---:B------:R-:W-:Y:S08]  /*d290*/  HMMA.16816.F32.BF16 R144, R12.reuse, R32, RZ ;  /* 0x000000200c90723c */ /* 0x040ff000000418ff */
[C---:B------:R-:W-:Y:S01]  /*d2a0*/  HMMA.16816.F32.BF16 R164, R12.reuse, R34, RZ ;  /* 0x000000220ca4723c */ /* 0x040fe200000418ff */
[----:B------:R-:W2:Y:S07]  /*d2b0*/  LDSM.16.M88.4 R32, [R238+0x2000] ;  /* 0x00200000ee20783b */ /* 0x000eae0000000200 */
[C---:B------:R-:W-:Y:S01]  /*d2c0*/  HMMA.16816.F32.BF16 R140, R12.reuse, R36, RZ ;  /* 0x000000240c8c723c */ /* 0x040fe200000418ff */
[----:B------:R-:W-:Y:S04]  /*d2d0*/  SHFL.IDX PT, R36, R2, 0x4, 0x181f ;  /* 0x00981f0002247f89 */ /* 0x000fe800000e0000 */
[----:B------:R-:W-:Y:S03]  /*d2e0*/  SHFL.IDX PT, R37, R0, 0x4, 0x181f ;  /* 0x00981f0000257f89 */ /* 0x000fe600000e0000 */
[C---:B------:R-:W-:Y:S08]  /*d2f0*/  HMMA.16816.F32.BF16 R180, R12.reuse, R38, RZ ;  /* 0x000000260cb4723c */ /* 0x040ff000000418ff */
[C---:B------:R-:W-:Y:S08]  /*d300*/  HMMA.16816.F32.BF16 R120, R12.reuse, R40, RZ ;  /* 0x000000280c78723c */ /* 0x040ff000000418ff */
[----:B------:R-:W-:Y:S01]  /*d310*/  HMMA.16816.F32.BF16 R116, R12, R42, RZ ;  /* 0x0000002a0c74723c */ /* 0x000fe200000418ff */
[----:B------:R-:W3:Y:S04]  /*d320*/  SHFL.IDX PT, R14, R2, 0x3, 0x181f ;  /* 0x00781f00020e7f89 */ /* 0x000ee800000e0000 */
[----:B------:R-:W4:Y:S02]  /*d330*/  SHFL.IDX PT, R15, R0, 0x3, 0x181f ;  /* 0x00781f00000f7f89 */ /* 0x000f2400000e0000 */
[----:B------:R-:W-:Y:S01]  /*d340*/  IADD3 R12, P2, R5, R246, RZ ;  /* 0x000000f6050c7210 */ /* 0x000fe20007f5e0ff */
[C---:B-1----:R-:W-:Y:S01]  /*d350*/  HMMA.16816.F32.BF16 R104, R16.reuse, R80, R56 ;  /* 0x000000501068723c */ /* 0x042fe20000041838 */
[----:B------:R-:W1:Y:S03]  /*d360*/  SHFL.IDX PT, R2, R2, 0x6, 0x181f ;  /* 0x00d81f0002027f89 */ /* 0x000e6600000e0000 */
[----:B------:R-:W-:Y:S01]  /*d370*/  IMAD.X R13, R9, 0x1, R245, P2 ;  /* 0x00000001090d7824 */ /* 0x000fe200010e06f5 */
[C---:B------:R-:W-:Y:S01]  /*d380*/  ISETP.LT.OR P2, PT, R68.reuse, 0x11, P0 ;  /* 0x000000114400780c */ /* 0x040fe20000741670 */
[----:B------:R-:W-:Y:S02]  /*d390*/  LDSM.16.M88.4 R8, [R237+0x7100] ;  /* 0x00710000ed08783b */ /* 0x000fe40000000200 */
[----:B--2---:R-:W-:Y:S02]  /*d3a0*/  HMMA.16816.F32.BF16 R44, R16, R32, R72 ;  /* 0x00000020102c723c */ /* 0x004fe40000041848 */
[----:B------:R-:W-:Y:S01]  /*d3b0*/  @!PT LDS RZ, [RZ] ;  /* 0x00000000fffff984 */ /* 0x000fe20000000800 */
[----:B------:R-:W-:Y:S01]  /*d3c0*/  @!PT LDS RZ, [RZ] ;  /* 0x00000000fffff984 */ /* 0x000fe20000000800 */
[----:B------:R-:W-:Y:S01]  /*d3d0*/  @!PT LDS RZ, [RZ] ;  /* 0x00000000fffff984 */ /* 0x000fe20000000800 */
[----:B------:R2:W-:Y:S01]  /*d3e0*/  LDGSTS.E.BYPASS.LTC128B.128 [R248+0x100], [R12.64], !P6 ;  /* 0x001000000cf87fae */ /* 0x0005e2000f101d56 */
[----:B------:R-:W-:-:S03]  /*d3f0*/  ISETP.LT.OR P6, PT, R68, 0x41, P0 ;  /* 0x000000414400780c */ /* 0x000fc600007c1670 */
[----:B------:R5:W1:Y:S02]  /*d400*/  SHFL.IDX PT, R5, R0, 0x6, 0x181f ;  /* 0x00d81f0000057f89 */ /* 0x000a6400000e0000 */
[----:B------:R-:W-:Y:S01]  /*d410*/  HMMA.16816.F32.BF16 R40, R16, R24, R88 ;  /* 0x000000181028723c */ /* 0x000fe20000041858 */
[----:B---3--:R-:W-:Y:S01]  /*d420*/  IADD3 R14, P1, R14, R246, RZ ;  /* 0x000000f60e0e7210 */ /* 0x008fe20007f3e0ff */
[----:B------:R3:W-:Y:S01]  /*d430*/  LDGSTS.E.BYPASS.LTC128B.128 [R248+0x900], [R6.64], !P2 ;  /* 0x0090000006f87fae */ /* 0x0007e2000d101d56 */
[----:B------:R-:W-:-:S03]  /*d440*/  ISETP.LT.OR P2, PT, R68, 0x31, P0 ;  /* 0x000000314400780c */ /* 0x000fc60000741670 */
[----:B----4-:R-:W-:Y:S01]  /*d450*/  IMAD.X R15, R15, 0x1, R245, P1 ;  /* 0x000000010f0f7824 */ /* 0x010fe200008e06f5 */
[----:B------:R4:W-:Y:S01]  /*d460*/  LDGSTS.E.BYPASS.LTC128B.128 [R248+0x1100], [R20.64], !P4 ;  /* 0x0110000014f87fae */ /* 0x0009e2000e101d56 */
[----:B------:R-:W-:Y:S01]  /*d470*/  ISETP.LT.OR P4, PT, R68, 0x51, P0 ;  /* 0x000000514400780c */ /* 0x000fe20000781670 */
[C---:B------:R-:W-:Y:S07]  /*d480*/  HMMA.16816.F32.BF16 R100, R16.reuse, R76, R60 ;  /* 0x0000004c1064723c */ /* 0x040fee000004183c */
[----:B------:R1:W-:Y:S01]  /*d490*/  LDGSTS.E.BYPASS.LTC128B.128 [R248+0x1900], [R14.64], !P2 ;  /* 0x019000000ef87fae */ /* 0x0003e2000d101d56 */
[----:B------:R-:W-:Y:S01]  /*d4a0*/  LOP3.LUT P2, RZ, R70, 0x4, RZ, 0xc0, !PT ;  /* 0x0000000446ff7812 */ /* 0x000fe2000784c0ff */
[----:B------:R-:W-:Y:S01]  /*d4b0*/  HMMA.16816.F32.BF16 R108, R16, R84, R52 ;  /* 0x00000054106c723c */ /* 0x000fe20000041834 */
[----:B-----5:R-:W-:-:S05]  /*d4c0*/  IMAD.MOV.U32 R0, RZ, RZ, 0x40 ;  /* 0x00000040ff007424 */ /* 0x020fca00078e00ff */
[----:B------:R-:W-:Y:S02]  /*d4d0*/  SEL R0, R0, 0xffffffc0, !P2 ;  /* 0xffffffc000007807 */ /* 0x000fe40005000000 */
[C---:B------:R-:W-:Y:S01]  /*d4e0*/  HMMA.16816.F32.BF16 R96, R16.reuse, R48, R64 ;  /* 0x000000301060723c */ /* 0x040fe20000041840 */
[-C--:B---3--:R-:W-:Y:S02]  /*d4f0*/  IADD3 R6, P1, R36, R246.reuse, RZ ;  /* 0x000000f624067210 */ /* 0x088fe40007f3e0ff */
[----:B------:R-:W-:Y:S02]  /*d500*/  IMAD.IADD R233, R139, 0x1, R0 ;  /* 0x000000018be97824 */ /* 0x000fe400078e0200 */
[----:B------:R-:W-:Y:S01]  /*d510*/  IMAD.IADD R232, R0, 0x1, R238 ;  /* 0x0000000100e87824 */ /* 0x000fe200078e02ee */
[----:B------:R-:W-:Y:S01]  /*d520*/  LOP3.LUT R0, R136, R137, RZ, 0xfc, !PT ;  /* 0x0000008988007212 */ /* 0x000fe200078efcff */
[--C-:B------:R-:W-:Y:S01]  /*d530*/  IMAD.X R7, R37, 0x1, R245.reuse, P1 ;  /* 0x0000000125077824 */ /* 0x100fe200008e06f5 */
[----:B--2---:R-:W-:Y:S01]  /*d540*/  IADD3 R12, P1, R22, R246, RZ ;  /* 0x000000f6160c7210 */ /* 0x004fe20007f3e0ff */
[----:B------:R-:W-:Y:S03]  /*d550*/  HMMA.16816.F32.BF16 R36, R16, R86, R112 ;  /* 0x000000561024723c */ /* 0x000fe60000041870 */
[----:B------:R1:W-:Y:S01]  /*d560*/  LDGSTS.E.BYPASS.LTC128B.128 [R248+0x2100], [R6.64], !P6 ;  /* 0x0210000006f87fae */ /* 0x0003e2000f101d56 */
[----:B------:R-:W-:Y:S01]  /*d570*/  IMAD.X R13, R23, 0x1, R245, P1 ;  /* 0x00000001170d7824 */ /* 0x000fe200008e06f5 */
[----:B------:R-:W-:-:S02]  /*d580*/  ISETP.LT.OR P1, PT, R68, 0x61, P0 ;  /* 0x000000614400780c */ /* 0x000fc40000721670 */
[----:B------:R-:W-:Y:S01]  /*d590*/  PLOP3.LUT P6, PT, PT, PT, UP0, 0x80, 0x0 ;  /* 0x000000000000781c */ /* 0x000fe20003fcf008 */
[C---:B------:R-:W-:Y:S01]  /*d5a0*/  HMMA.16816.F32.BF16 R92, R16.reuse, R28, R92 ;  /* 0x0000001c105c723c */ /* 0x040fe2000004185c */
[----:B------:R2:W-:Y:S07]  /*d5b0*/  LDGSTS.E.BYPASS.LTC128B.128 [R248+0x2900], [R12.64], !P4 ;  /* 0x029000000cf87fae */ /* 0x0005ee000e101d56 */
[C---:B------:R-:W-:Y:S08]  /*d5c0*/  HMMA.16816.F32.BF16 R124, R16.reuse, R82, R124 ;  /* 0x00000052107c723c */ /* 0x040ff0000004187c */
[----:B------:R-:W-:Y:S01]  /*d5d0*/  HMMA.16816.F32.BF16 R216, R16, R78, R128 ;  /* 0x0000004e10d8723c */ /* 0x000fe20000041880 */
[----:B-1----:R-:W-:-:S07]  /*d5e0*/  IADD3 R6, P0, R2, R246, RZ ;  /* 0x000000f602067210 */ /* 0x002fce0007f1e0ff */
[----:B------:R-:W-:Y:S01]  /*d5f0*/  HMMA.16816.F32.BF16 R200, R16, R50, R132 ;  /* 0x0000003210c8723c */ /* 0x000fe20000041884 */
[----:B------:R-:W-:-:S05]  /*d600*/  IMAD.X R7, R5, 0x1, R245, P0 ;  /* 0x0000000105077824 */ /* 0x000fca00000e06f5 */
[----:B------:R1:W-:Y:S02]  /*d610*/  LDGSTS.E.BYPASS.LTC128B.128 [R248+0x3100], [R6.64], !P1 ;  /* 0x0310000006f87fae */ /* 0x0003e4000c901d56 */
[C---:B------:R-:W-:Y:S02]  /*d620*/  HMMA.16816.F32.BF16 R112, R16.reuse, R34, R156 ;  /* 0x000000221070723c */ /* 0x040fe4000004189c */
[----:B----4-:R-:W-:Y:S04]  /*d630*/  LDSM.16.M88.4 R20, [R235+0x9100] ;  /* 0x00910000eb14783b */ /* 0x010fe80000000200 */
[----:B------:R-:W3:Y:S02]  /*d640*/  LDSM.16.M88.4 R72, [R233+0x3900] ;  /* 0x00390000e948783b */ /* 0x000ee40000000200 */
[C---:B------:R-:W-:Y:S02]  /*d650*/  HMMA.16816.F32.BF16 R196, R16.reuse, R30, R160 ;  /* 0x0000001e10c4723c */ /* 0x040fe400000418a0 */
[----:B------:R-:W4:Y:S04]  /*d660*/  LDSM.16.M88.4 R56, [R233+0x5900] ;  /* 0x00590000e938783b */ /* 0x000f280000000200 */
[----:B------:R-:W5:Y:S02]  /*d670*/  LDSM.16.M88.4 R88, [R233+0x6900] ;  /* 0x00690000e958783b */ /* 0x000f640000000200 */
[----:B------:R-:W-:Y:S02]  /*d680*/  HMMA.16816.F32.BF16 R176, R16, R26, R176 ;  /* 0x0000001a10b0723c */ /* 0x000fe400000418b0 */
[----:B------:R-:W1:Y:S04]  /*d690*/  LDSM.16.M88.4 R60, [R233+0x5100] ;  /* 0x00510000e93c783b */ /* 0x000e680000000200 */
[----:B------:R-:W1:Y:S02]  /*d6a0*/  LDSM.16.M88.4 R64, [R233+0x4900] ;  /* 0x00490000e940783b */ /* 0x000e640000000200 */
[C---:B------:R-:W-:Y:S02]  /*d6b0*/  HMMA.16816.F32.BF16 R184, R8.reuse, R84, R184 ;  /* 0x0000005408b8723c */ /* 0x040fe400000418b8 */
[----:B------:R-:W1:Y:S04]  /*d6c0*/  LDSM.16.M88.4 R52, [R233+0x6100] ;  /* 0x00610000e934783b */ /* 0x000e680000000200 */
[----:B------:R-:W1:Y:S02]  /*d6d0*/  LDSM.16.M88.4 R16, [R235+0x7100] ;  /* 0x00710000eb10783b */ /* 0x000e640000000200 */
[C---:B------:R-:W-:Y:S02]  /*d6e0*/  HMMA.16816.F32.BF16 R188, R8.reuse, R80, R188 ;  /* 0x0000005008bc723c */ /* 0x040fe400000418bc */
[----:B------:R-:W1:Y:S04]  /*d6f0*/  LDSM.16.M88.4 R68, [R233+0x4100] ;  /* 0x00410000e944783b */ /* 0x000e680000000200 */
[----:B--2---:R-:W-:Y:S02]  /*d700*/  LDSM.16.M88.4 R12, [R236+0x7100] ;  /* 0x00710000ec0c783b */ /* 0x004fe40000000200 */
[C---:B------:R-:W-:Y:S02]  /*d710*/  HMMA.16816.F32.BF16 R84, R8.reuse, R86, R228 ;  /* 0x000000560854723c */ /* 0x040fe400000418e4 */
[----:B------:R-:W0:Y:S06]  /*d720*/  LDGDEPBAR ;  /* 0x00000000000079af */ /* 0x000e2c0000000000 */
[C---:B------:R-:W-:Y:S08]  /*d730*/  HMMA.16816.F32.BF16 R192, R8.reuse, R76, R152 ;  /* 0x0000004c08c0723c */ /* 0x040ff00000041898 */
[C---:B------:R-:W-:Y:S08]  /*d740*/  HMMA.16816.F32.BF16 R80, R8.reuse, R82, R224 ;  /* 0x000000520850723c */ /* 0x040ff000000418e0 */
[C---:B------:R-:W-:Y:S08]  /*d750*/  HMMA.16816.F32.BF16 R204, R8.reuse, R48, R148 ;  /* 0x0000003008cc723c */ /* 0x040ff00000041894 */
[C---:B------:R-:W-:Y:S08]  /*d760*/  HMMA.16816.F32.BF16 R76, R8.reuse, R78, R172 ;  /* 0x0000004e084c723c */ /* 0x040ff000000418ac */
[C---:B------:R-:W-:Y:S01]  /*d770*/  HMMA.16816.F32.BF16 R152, R8.reuse, R50, R168 ;  /* 0x000000320898723c */ /* 0x040fe200000418a8 */
[----:B------:R-:W-:Y:S07]  /*d780*/  LDSM.16.M88.4 R48, [R232] ;  /* 0x00000000e830783b */ /* 0x000fee0000000200 */
[C---:B------:R-:W-:Y:S08]  /*d790*/  HMMA.16816.F32.BF16 R208, R8.reuse, R32, R144 ;  /* 0x0000002008d0723c */ /* 0x040ff00000041890 */
[C---:B------:R-:W-:Y:S01]  /*d7a0*/  HMMA.16816.F32.BF16 R164, R8.reuse, R34, R164 ;  /* 0x0000002208a4723c */ /* 0x040fe200000418a4 */
[----:B------:R-:W-:Y:S07]  /*d7b0*/  LDSM.16.M88.4 R32, [R232+0x2000] ;  /* 0x00200000e820783b */ /* 0x000fee0000000200 */
[C---:B------:R-:W-:Y:S08]  /*d7c0*/  HMMA.16816.F32.BF16 R212, R8.reuse, R28, R140 ;  /* 0x0000001c08d4723c */ /* 0x040ff0000004188c */
[C---:B------:R-:W-:Y:S08]  /*d7d0*/  HMMA.16816.F32.BF16 R220, R8.reuse, R24, R120 ;  /* 0x0000001808dc723c */ /* 0x040ff00000041878 */
[C---:B------:R-:W-:Y:S01]  /*d7e0*/  HMMA.16816.F32.BF16 R180, R8.reuse, R30, R180 ;  /* 0x0000001e08b4723c */ /* 0x040fe200000418b4 */
[----:B------:R-:W-:Y:S07]  /*d7f0*/  LDSM.16.M88.4 R28, [R232+0x2800] ;  /* 0x00280000e81c783b */ /* 0x000fee0000000200 */
[----:B------:R-:W-:Y:S01]  /*d800*/  HMMA.16816.F32.BF16 R172, R8, R26, R116 ;  /* 0x0000001a08ac723c */ /* 0x000fe20000041874 */
[----:B------:R-:W-:Y:S04]  /*d810*/  LDSM.16.M88.4 R8, [R236+0x9100] ;  /* 0x00910000ec08783b */ /* 0x000fe80000000200 */
[----:B------:R-:W-:Y:S03]  /*d820*/  LDSM.16.M88.4 R24, [R232+0x3000] ;  /* 0x00300000e818783b */ /* 0x000fe60000000200 */
[C---:B---3--:R-:W-:Y:S01]  /*d830*/  HMMA.16816.F32.BF16 R128, R20.reuse, R74, R36 ;  /* 0x0000004a1480723c */ /* 0x048fe20000041824 */
[----:B------:R-:W2:Y:S07]  /*d840*/  LDSM.16.M88.4 R36, [R232+0x1800] ;  /* 0x00180000e824783b */ /* 0x000eae0000000200 */
[C---:B----4-:R-:W-:Y:S01]  /*d850*/  HMMA.16816.F32.BF16 R144, R20.reuse, R56, R44 ;  /* 0x000000381490723c */ /* 0x050fe2000004182c */
[----:B------:R-:W3:Y:S07]  /*d860*/  LDSM.16.M88.4 R44, [R232+0x800] ;  /* 0x00080000e82c783b */ /* 0x000eee0000000200 */
[----:B-----5:R-:W-:Y:S01]  /*d870*/  HMMA.16816.F32.BF16 R132, R20, R88, R40 ;  /* 0x000000581484723c */ /* 0x020fe20000041828 */
[----:B------:R-:W4:Y:S01]  /*d880*/  LDSM.16.M88.4 R40, [R232+0x1000] ;  /* 0x00100000e828783b */ /* 0x000f220000000200 */
[----:B------:R-:W-:-:S06]  /*d890*/  DEPBAR.LE SB0, 0x0 ;  /* 0x000080000000791a */ /* 0x000fcc0000000000 */
[C---:B-1----:R-:W-:Y:S08]  /*d8a0*/  HMMA.16816.F32.BF16 R148, R20.reuse, R60, R96 ;  /* 0x0000003c1494723c */ /* 0x042ff00000041860 */
[C---:B------:R-:W-:Y:S08]  /*d8b0*/  HMMA.16816.F32.BF16 R156, R20.reuse, R64, R100 ;  /* 0x00000040149c723c */ /* 0x040ff00000041864 */
[----:B------:R-:W-:Y:S08]  /*d8c0*/  HMMA.16816.F32.BF16 R140, R20, R52, R92 ;  /* 0x00000034148c723c */ /* 0x000ff0000004185c */
[----:B------:R-:W-:Y:S08]  /*d8d0*/  HMMA.16816.F32.BF16 R96, R16, R74, R84 ;  /* 0x0000004a1060723c */ /* 0x000ff00000041854 */
[C---:B------:R-:W-:Y:S08]  /*d8e0*/  HMMA.16816.F32.BF16 R168, R20.reuse, R72, R108 ;  /* 0x0000004814a8723c */ /* 0x040ff0000004186c */
[C---:B------:R-:W-:Y:S08]  /*d8f0*/  HMMA.16816.F32.BF16 R160, R20.reuse, R68, R104 ;  /* 0x0000004414a0723c */ /* 0x040ff00000041868 */
        /* <DEDUP_REMOVED lines=19> */
[C---:B--2---:R-:W-:Y:S08]  /*da30*/  HMMA.16816.F32.BF16 R164, R8.reuse, R36, R148 ;  /* 0x0000002408a4723c */ /* 0x044ff00000041894 */
[C---:B------:R-:W-:Y:S08]  /*da40*/  HMMA.16816.F32.BF16 R168, R8.reuse, R48, R168 ;  /* 0x0000003008a8723c */ /* 0x040ff000000418a8 */
[C---:B------:R-:W-:Y:S08]  /*da50*/  HMMA.16816.F32.BF16 R128, R8.reuse, R50, R128 ;  /* 0x000000320880723c */ /* 0x040ff00000041880 */
[----:B------:R-:W-:Y:S08]  /*da60*/  HMMA.16816.F32.BF16 R148, R8, R38, R116 ;  /* 0x000000260894723c */ /* 0x000ff00000041874 */
[C---:B------:R-:W-:Y:S08]  /*da70*/  HMMA.16816.F32.BF16 R100, R12.reuse, R48, R100 ;  /* 0x000000300c64723c */ /* 0x040ff00000041864 */
[C---:B------:R-:W-:Y:S08]  /*da80*/  HMMA.16816.F32.BF16 R96, R12.reuse, R50, R96 ;  /* 0x000000320c60723c */ /* 0x040ff00000041860 */
[C---:B------:R-:W-:Y:S08]  /*da90*/  HMMA.16816.F32.BF16 R72, R12.reuse, R36, R72 ;  /* 0x000000240c48723c */ /* 0x040ff00000041848 */
[----:B------:R-:W-:Y:S08]  /*daa0*/  HMMA.16816.F32.BF16 R68, R12, R38, R68 ;  /* 0x000000260c44723c */ /* 0x000ff00000041844 */
[C---:B---3--:R-:W-:Y:S08]  /*dab0*/  HMMA.16816.F32.BF16 R160, R8.reuse, R44, R160 ;  /* 0x0000002c08a0723c */ /* 0x048ff000000418a0 */
[C---:B------:R-:W-:Y:S08]  /*dac0*/  HMMA.16816.F32.BF16 R124, R8.reuse, R46, R124 ;  /* 0x0000002e087c723c */ /* 0x040ff0000004187c */
[C---:B------:R-:W-:Y:S08]  /*dad0*/  HMMA.16816.F32.BF16 R172, R8.reuse, R24, R132 ;  /* 0x0000001808ac723c */ /* 0x040ff00000041884 */
[----:B------:R-:W-:Y:S08]  /*dae0*/  HMMA.16816.F32.BF16 R104, R8, R26, R104 ;  /* 0x0000001a0868723c */ /* 0x000ff00000041868 */
[C---:B------:R-:W-:Y:S08]  /*daf0*/  HMMA.16816.F32.BF16 R92, R12.reuse, R44, R92 ;  /* 0x0000002c0c5c723c */ /* 0x040ff0000004185c */
[C---:B------:R-:W-:Y:S08]  /*db00*/  HMMA.16816.F32.BF16 R48, R12.reuse, R46, R84 ;  /* 0x0000002e0c30723c */ /* 0x040ff00000041854 */
[----:B------:R-:W-:Y:S07]  /*db10*/  HMMA.16816.F32.BF16 R36, R12, R24, R20 ;  /* 0x000000180c24723c */ /* 0x000fee0000041814 */
[----:B------:R-:W-:Y:S01]  /*db20*/  P2R R20, PR, RZ, 0x40 ;  /* 0x00000040ff147803 */ /* 0x000fe20000000000 */
[C---:B----4-:R-:W-:Y:S08]  /*db30*/  HMMA.16816.F32.BF16 R156, R8.reuse, R40, R156 ;  /* 0x00000028089c723c */ /* 0x050ff0000004189c */
        /* <DEDUP_REMOVED lines=14> */
[----:B------:R-:W-:Y:S01]  /*dc20*/  IMAD.U32 R2, RZ, RZ, UR17 ;  /* 0x00000011ff027e24 */ /* 0x000fe2000f8e00ff */
[----:B------:R-:W-:Y:S01]  /*dc30*/  ISETP.NE.AND P6, PT, R252, 0x1, PT ;  /* 0x00000001fc00780c */ /* 0x000fe20003fc5270 */
        /* <DEDUP_REMOVED lines=37> */
[----:B------:R-:W-:Y:S01]  /*de90*/  SHFL.IDX PT, R5, R5, 0x6, 0x181f ;  /* 0x00d81f0005057f89 */ /* 0x000fe200000e0000 */
[----:B---3--:R-:W-:-:S03]  /*dea0*/  IMAD.X R9, R9, 0x1, R245, P1 ;  /* 0x0000000109097824 */ /* 0x008fc600008e06f5 */
[----:B------:R-:W1:Y:S01]  /*deb0*/  SHFL.IDX PT, R19, R2, 0x3, 0x181f ;  /* 0x00781f0002137f89 */ /* 0x000e6200000e0000 */
[----:B----4-:R-:W-:Y:S01]  /*dec0*/  IMAD.X R7, R11, 0x1, R245, P0 ;  /* 0x000000010b077824 */ /* 0x010fe200000e06f5 */
[-C--:B------:R-:W-:Y:S02]  /*ded0*/  IADD3 R14, P0, R10, R246.reuse, RZ ;  /* 0x000000f60a0e7210 */ /* 0x080fe40007f1e0ff */
[----:B------:R-:W2:Y:S01]  /*dee0*/  SHFL.IDX PT, R18, R2, 0x4, 0x181f ;  /* 0x00981f0002127f89 */ /* 0x000ea200000e0000 */
[----:B-----5:R-:W-:-:S03]  /*def0*/  IADD3 R12, P4, R12, R246, RZ ;  /* 0x000000f60c0c7210 */ /* 0x020fc60007f9e0ff */
[----:B------:R-:W3:Y:S01]  /*df00*/  SHFL.IDX PT, R17, R2, 0x5, 0x181f ;  /* 0x00b81f0002117f89 */ /* 0x000ee200000e0000 */
[----:B------:R-:W-:-:S03]  /*df10*/  IADD3 R10, P2, R13, R246, RZ ;  /* 0x000000f60d0a7210 */ /* 0x000fc60007f5e0ff */
[----:B------:R-:W4:Y:S01]  /*df20*/  SHFL.IDX PT, R2, R2, 0x6, 0x181f ;  /* 0x00d81f0002027f89 */ /* 0x000f2200000e0000 */
[----:B------:R-:W-:-:S03]  /*df30*/  IMAD.X R15, R15, 0x1, R245, P0 ;  /* 0x000000010f0f7824 */ /* 0x000fc600000e06f5 */
        /* <DEDUP_REMOVED lines=13> */
.L_x_132:
[----:B------:R-:W-:Y:S01]  /*e010*/  LOP3.LUT R2, R138, 0xffffffe0, RZ, 0xc0, !PT ;  /* 0xffffffe08a027812 */ /* 0x000fe200078ec0ff */
[----:B-1----:R-:W-:Y:S01]  /*e020*/  IMAD.MOV.U32 R6, RZ, RZ, -0x2 ;  /* 0xfffffffeff067424 */ /* 0x002fe200078e00ff */
[----:B------:R-:W-:Y:S01]  /*e030*/  STL [R1+0x34], R241 ;  /* 0x000034f101007387 */ /* 0x000fe20000100800 */
[----:B------:R-:W-:Y:S02]  /*e040*/  SHF.L.U32 R228, R0, 0x1, RZ ;  /* 0x0000000100e47819 */ /* 0x000fe400000006ff */
[----:B------:R-:W-:Y:S01]  /*e050*/  IMAD.IADD R2, R247, 0x1, -R2 ;  /* 0x00000001f7027824 */ /* 0x000fe200078e0a02 */
[----:B------:R-:W-:Y:S02]  /*e060*/  STL [R1+0x30], R240 ;  /* 0x000030f001007387 */ /* 0x000fe40000100800 */
[----:B------:R-:W-:-:S02]  /*e070*/  IMAD R229, R4, 0x2, R228 ;  /* 0x0000000204e57824 */ /* 0x000fc400078e02e4 */
[----:B------:R-:W-:Y:S01]  /*e080*/  SHF.R.S32.HI R5, RZ, 0x1f, R2 ;  /* 0x0000001fff057819 */ /* 0x000fe20000011402 */
[----:B------:R-:W-:Y:S01]  /*e090*/  STL [R1+0x2c], R239 ;  /* 0x00002cef01007387 */ /* 0x000fe20000100800 */
[----:B------:R-:W-:Y:S02]  /*e0a0*/  IMAD R231, R3, 0x2, R228 ;  /* 0x0000000203e77824 */ /* 0x000fe400078e02e4 */
[----:B------:R-:W-:Y:S01]  /*e0b0*/  LEA.HI R5, R5, R2, RZ, 0x2 ;  /* 0x0000000205057211 */ /* 0x000fe200078f10ff */
[----:B------:R1:W-:Y:S01]  /*e0c0*/  STL [R1+0x28], R238 ;  /* 0x000028ee01007387 */ /* 0x0003e20000100800 */
[----:B------:R-:W-:Y:S02]  /*e0d0*/  IMAD R230, R3, 0x2, R229 ;  /* 0x0000000203e67824 */ /* 0x000fe400078e02e5 */
[----:B------:R-:W-:Y:S01]  /*e0e0*/  LOP3.LUT R5, R5, 0x7ffffffc, RZ, 0xc0, !PT ;  /* 0x7ffffffc05057812 */ /* 0x000fe200078ec0ff */
[----:B------:R-:W-:Y:S04]  /*e0f0*/  STL [R1+0x24], R237 ;  /* 0x000024ed01007387 */ /* 0x000fe80000100800 */
[----:B------:R-:W-:Y:S01]  /*e100*/  IMAD.IADD R2, R2, 0x1, -R5 ;  /* 0x0000000102027824 */ /* 0x000fe200078e0a05 */
[----:B------:R-:W-:Y:S03]  /*e110*/  STL [R1+0x20], R236 ;  /* 0x000020ec01007387 */ /* 0x000fe60000100800 */
[----:B------:R-:W-:Y:S01]  /*e120*/  IMAD R2, R2, R6, UR11 ;  /* 0x0000000b02027e24 */ /* 0x000fe2000f8e0206 */
[----:B------:R-:W-:Y:S04]  /*e130*/  STL [R1+0x1c], R235 ;  /* 0x00001ceb01007387 */ /* 0x000fe80000100800 */
[C---:B------:R-:W-:Y:S01]  /*e140*/  ISETP.GT.AND P0, PT, R2.reuse, RZ, PT ;  /* 0x000000ff0200720c */ /* 0x040fe20003f04270 */
[----:B------:R-:W-:Y:S01]  /*e150*/  STL [R1+0x18], R234 ;  /* 0x000018ea01007387 */ /* 0x000fe20000100800 */
[----:B------:R-:W-:-:S02]  /*e160*/  ISETP.GT.AND P1, PT, R2, 0x1, PT ;  /* 0x000000010200780c */ /* 0x000fc40003f24270 */
[----:B------:R-:W-:Y:S01]  /*e170*/  ISETP.GT.AND P2, PT, R2, 0x8, PT ;  /* 0x000000080200780c */ /* 0x000fe20003f44270 */
[----:B------:R-:W-:Y:S01]  /*e180*/  STL [R1+0x14], R233 ;  /* 0x000014e901007387 */ /* 0x000fe20000100800 */
[----:B------:R-:W-:Y:S02]  /*e190*/  FSEL R10, R100, -INF , P0 ;  /* 0xff800000640a7808 */ /* 0x000fe40000000000 */
[----:B------:R-:W-:Y:S01]  /*e1a0*/  FSEL R29, R101, -INF , P1 ;  /* 0xff800000651d7808 */ /* 0x000fe20000800000 */
[----:B------:R2:W-:Y:S01]  /*e1b0*/  STL [R1+0x10], R232 ;  /* 0x000010e801007387 */ /* 0x0005e20000100800 */
[----:B------:R-:W-:Y:S02]  /*e1c0*/  FSEL R16, R170, -INF , P0 ;  /* 0xff800000aa107808 */ /* 0x000fe40000000000 */
[----:B------:R-:W-:Y:S01]  /*e1d0*/  FSEL R12, R168, -INF , P0 ;  /* 0xff800000a80c7808 */ /* 0x000fe20000000000 */
[----:B------:R-:W-:Y:S01]  /*e1e0*/  STL [R1+0xc], R139 ;  /* 0x00000c8b01007387 */ /* 0x000fe20000100800 */
[----:B------:R-:W-:-:S02]  /*e1f0*/  FSEL R32, R102, -INF , P0 ;  /* 0xff80000066207808 */ /* 0x000fc40000000000 */
[----:B------:R-:W-:Y:S01]  /*e200*/  FSEL R13, R169, -INF , P1 ;  /* 0xff800000a90d7808 */ /* 0x000fe20000800000 */
[----:B------:R-:W0:Y:S01]  /*e210*/  LDGDEPBAR ;  /* 0x00000000000079af */ /* 0x000e220000000000 */
[----:B------:R-:W-:Y:S02]  /*e220*/  ISETP.GT.AND P0, PT, R2, 0x9, PT ;  /* 0x000000090200780c */ /* 0x000fe40003f04270 */
[----:B------:R-:W-:Y:S02]  /*e230*/  FSEL R30, R96, -INF , P2 ;  /* 0xff800000601e7808 */ /* 0x000fe40001000000 */
[----:B------:R-:W-:Y:S02]  /*e240*/  FMNMX.FTZ R5, R10, R29, !PT ;  /* 0x0000001d0a057209 */ /* 0x000fe40007810000 */
[----:B------:R-:W-:Y:S02]  /*e250*/  FSEL R17, R171, -INF , P1 ;  /* 0xff800000ab117808 */ /* 0x000fe40000800000 */
[----:B------:R-:W-:-:S02]  /*e260*/  FSEL R33, R103, -INF , P1 ;  /* 0xff80000067217808 */ /* 0x000fc40000800000 */
[----:B------:R-:W-:Y:S02]  /*e270*/  FSEL R14, R128, -INF , P2 ;  /* 0xff800000800e7808 */ /* 0x000fe40001000000 */
[----:B------:R-:W-:Y:S02]  /*e280*/  ISETP.GT.AND P1, PT, R2, 0x10, PT ;  /* 0x000000100200780c */ /* 0x000fe40003f24270 */
[----:B------:R-:W-:Y:S02]  /*e290*/  FSEL R31, R97, -INF , P0 ;  /* 0xff800000611f7808 */ /* 0x000fe40000000000 */
[----:B------:R-:W-:Y:S02]  /*e2a0*/  FMNMX.FTZ R6, R12, R13, !PT ;  /* 0x0000000d0c067209 */ /* 0x000fe40007810000 */
[----:B------:R-:W-:Y:S02]  /*e2b0*/  FMNMX.FTZ R5, R30, R5, !PT ;  /* 0x000000051e057209 */ /* 0x000fe40007810000 */
[----:B------:R-:W-:-:S02]  /*e2c0*/  FSEL R18, R130, -INF , P2 ;  /* 0xff80000082127808 */ /* 0x000fc40001000000 */
[----:B------:R-:W-:Y:S02]  /*e2d0*/  FSEL R34, R98, -INF , P2 ;  /* 0xff80000062227808 */ /* 0x000fe40001000000 */
[----:B------:R-:W-:Y:S02]  /*e2e0*/  FSEL R15, R129, -INF , P0 ;  /* 0xff800000810f7808 */ /* 0x000fe40000000000 */
[----:B------:R-:W-:Y:S02]  /*e2f0*/  ISETP.GT.AND P2, PT, R2, 0x11, PT ;  /* 0x000000110200780c */ /* 0x000fe40003f44270 */
[----:B------:R-:W-:Y:S02]  /*e300*/  FSEL R89, R92, -INF , P1 ;  /* 0xff8000005c597808 */ /* 0x000fe40000800000 */
[----:B------:R-:W-:Y:S02]  /*e310*/  FMNMX.FTZ R6, R14, R6, !PT ;  /* 0x000000060e067209 */ /* 0x000fe40007810000 */
[----:B------:R-:W-:-:S02]  /*e320*/  FMNMX.FTZ R5, R31, R5, !PT ;  /* 0x000000051f057209 */ /* 0x000fc40007810000 */
[----:B------:R-:W-:Y:S02]  /*e330*/  FSEL R28, R131, -INF , P0 ;  /* 0xff800000831c7808 */ /* 0x000fe40000000000 */
[----:B------:R-:W-:Y:S02]  /*e340*/  FSEL R35, R99, -INF , P0 ;  /* 0xff80000063237808 */ /* 0x000fe40000000000 */
[----:B------:R-:W-:Y:S02]  /*e350*/  ISETP.GT.AND P0, PT, R2, 0x18, PT ;  /* 0x000000180200780c */ /* 0x000fe40003f04270 */
[----:B------:R-:W-:Y:S02]  /*e360*/  FSEL R40, R160, -INF , P1 ;  /* 0xff800000a0287808 */ /* 0x000fe40000800000 */
[----:B------:R-:W-:Y:S02]  /*e370*/  FSEL R90, R93, -INF , P2 ;  /* 0xff8000005d5a7808 */ /* 0x000fe40001000000 */
[----:B------:R-:W-:-:S02]  /*e380*/  FMNMX.FTZ R6, R15, R6, !PT ;  /* 0x000000060f067209 */ /* 0x000fc40007810000 */
[----:B------:R-:W-:Y:S02]  /*e390*/  FMNMX.FTZ R5, R89, R5, !PT ;  /* 0x0000000559057209 */ /* 0x000fe40007810000 */
[----:B------:R-:W-:Y:S02]  /*e3a0*/  FSEL R85, R162, -INF , P1 ;  /* 0xff800000a2557808 */ /* 0x000fe40000800000 */
[----:B------:R-:W-:Y:S02]  /*e3b0*/  FSEL R97, R94, -INF , P1 ;  /* 0xff8000005e617808 */ /* 0x000fe40000800000 */
[----:B------:R-:W-:Y:S02]  /*e3c0*/  ISETP.GT.AND P1, PT, R2, 0x19, PT ;  /* 0x000000190200780c */ /* 0x000fe40003f24270 */
[----:B------:R-:W-:Y:S02]  /*e3d0*/  FSEL R87, R126, -INF , P0 ;  /* 0xff8000007e577808 */ /* 0x000fe40000000000 */
[----:B------:R-:W-:-:S02]  /*e3e0*/  FSEL R80, R124, -INF , P0 ;  /* 0xff8000007c507808 */ /* 0x000fc40000000000 */
[----:B------:R-:W-:Y:S02]  /*e3f0*/  FSEL R117, R50, -INF , P0 ;  /* 0xff80000032757808 */ /* 0x000fe40000000000 */
[----:B------:R-:W-:Y:S02]  /*e400*/  FSEL R91, R48, -INF , P0 ;  /* 0xff800000305b7808 */ /* 0x000fe40000000000 */
[----:B------:R-:W-:Y:S02]  /*e410*/  FSEL R41, R161, -INF , P2 ;  /* 0xff800000a1297808 */ /* 0x000fe40001000000 */
[----:B------:R-:W-:Y:S02]  /*e420*/  ISETP.GT.AND P0, PT, R2, 0x21, PT ;  /* 0x000000210200780c */ /* 0x000fe40003f04270 */
        /* <DEDUP_REMOVED lines=8> */
[C---:B------:R-:W-:Y:S02]  /*e4b0*/  ISETP.GT.AND P2, PT, R2.reuse, 0x20, PT ;  /* 0x000000200200780c */ /* 0x040fe40003f44270 */
[----:B------:R-:W-:Y:S02]  /*e4c0*/  FSEL R125, R159, -INF , P0 ;  /* 0xff8000009f7d7808 */ /* 0x000fe40000000000 */
[----:B------:R-:W-:Y:S02]  /*e4d0*/  FSEL R121, R157, -INF , P0 ;  /* 0xff8000009d797808 */ /* 0x000fe40000000000 */
[----:B------:R-:W-:Y:S02]  /*e4e0*/  ISETP.GT.AND P1, PT, R2, 0x28, PT ;  /* 0x000000280200780c */ /* 0x000fe40003f24270 */
[----:B------:R-:W-:Y:S02]  /*e4f0*/  FSEL R133, R47, -INF , P0 ;  /* 0xff8000002f857808 */ /* 0x000fe40000000000 */
[----:B------:R-:W-:-:S02]  /*e500*/  FSEL R129, R45, -INF , P0 ;  /* 0xff8000002d817808 */ /* 0x000fc40000000000 */
[----:B------:R-:W-:Y:S02]  /*e510*/  FMNMX.FTZ R6, R41, R6, !PT ;  /* 0x0000000629067209 */ /* 0x000fe40007810000 */
[----:B------:R-:W-:Y:S02]  /*e520*/  FMNMX.FTZ R5, R91, R5, !PT ;  /* 0x000000055b057209 */ /* 0x000fe40007810000 */
[----:B------:R-:W-:Y:S02]  /*e530*/  ISETP.GT.AND P0, PT, R2, 0x30, PT ;  /* 0x000000300200780c */ /* 0x000fe40003f04270 */
[----:B------:R-:W-:Y:S02]  /*e540*/  FSEL R120, R156, -INF , P2 ;  /* 0xff8000009c787808 */ /* 0x000fe40001000000 */
[----:B------:R-:W-:Y:S02]  /*e550*/  FSEL R119, R44, -INF , P2 ;  /* 0xff8000002c777808 */ /* 0x000fe40001000000 */
[----:B------:R-:W-:-:S02]  /*e560*/  FSEL R126, R154, -INF , P1 ;  /* 0xff8000009a7e7808 */ /* 0x000fc40000800000 */
[----:B------:R-:W-:Y:S02]  /*e570*/  FMNMX.FTZ R6, R80, R6, !PT ;  /* 0x0000000650067209 */ /* 0x000fe40007810000 */
[----:B------:R-:W-:Y:S02]  /*e580*/  FMNMX.FTZ R5, R96, R5, !PT ;  /* 0x0000000560057209 */ /* 0x000fe40007810000 */
[----:B------:R-:W-:Y:S02]  /*e590*/  FSEL R156, R166, -INF , P0 ;  /* 0xff800000a69c7808 */ /* 0x000fe40000000000 */
[----:B------:R-:W-:Y:S02]  /*e5a0*/  FSEL R154, R164, -INF , P0 ;  /* 0xff800000a49a7808 */ /* 0x000fe40000000000 */
[----:B------:R-:W-:Y:S02]  /*e5b0*/  FSEL R159, R74, -INF , P0 ;  /* 0xff8000004a9f7808 */ /* 0x000fe40000000000 */
[----:B------:R-:W-:-:S02]  /*e5c0*/  FSEL R131, R72, -INF , P0 ;  /* 0xff80000048837808 */ /* 0x000fc40000000000 */
[----:B------:R-:W-:Y:S02]  /*e5d0*/  ISETP.GT.AND P0, PT, R2, 0x40, PT ;  /* 0x000000400200780c */ /* 0x000fe40003f04270 */
[----:B------:R-:W-:Y:S02]  /*e5e0*/  FMNMX.FTZ R6, R84, R6, !PT ;  /* 0x0000000654067209 */ /* 0x000fe40007810000 */
        /* <DEDUP_REMOVED lines=9> */
[----:B------:R-:W-:-:S02]  /*e680*/  ISETP.GT.AND P4, PT, R2, 0x29, PT ;  /* 0x000000290200780c */ /* 0x000fc40003f84270 */
[C---:B------:R-:W-:Y:S02]  /*e690*/  ISETP.GT.AND P1, PT, R2.reuse, 0x39, PT ;  /* 0x000000390200780c */ /* 0x040fe40003f24270 */
        /* <DEDUP_REMOVED lines=17> */
[C---:B------:R-:W-:Y:S02]  /*e7b0*/  ISETP.GT.AND P2, PT, R2.reuse, 0x31, PT ;  /* 0x000000310200780c */ /* 0x040fe40003f44270 */
[C---:B------:R-:W-:Y:S02]  /*e7c0*/  ISETP.GT.AND P1, PT, R2.reuse, 0x50, PT ;  /* 0x000000500200780c */ /* 0x040fe40003f24270 */
[----:B------:R-:W-:Y:S02]  /*e7d0*/  ISETP.GT.AND P0, PT, R2, 0x59, PT ;  /* 0x000000590200780c */ /* 0x000fe40003f04270 */
[----:B------:R-:W-:Y:S02]  /*e7e0*/  FMNMX.FTZ R7, R28, R7, !PT ;  /* 0x000000071c077209 */ /* 0x000fe40007810000 */
        /* <DEDUP_REMOVED lines=8> */
[----:B------:R-:W-:Y:S02]  /*e870*/  FSEL R152, R73, -INF , P2 ;  /* 0xff80000049987808 */ /* 0x000fe40001000000 */
        /* <DEDUP_REMOVED lines=31> */
[----:B--2---:R-:W-:Y:S02]  /*ea70*/  FSEL R232, R38, -INF , P0 ;  /* 0xff80000026e87808 */ /* 0x004fe40000000000 */
[----:B------:R-:W-:Y:S02]  /*ea80*/  FSEL R234, R36, -INF , P0 ;  /* 0xff80000024ea7808 */ /* 0x000fe40000000000 */
[----:B------:R-:W-:Y:S02]  /*ea90*/  FMNMX.FTZ R7, R86, R7, !PT ;  /* 0x0000000756077209 */ /* 0x000fe40007810000 */
[----:B------:R-:W-:-:S02]  /*eaa0*/  ISETP.GT.AND P4, PT, R2, 0x48, PT ;  /* 0x000000480200780c */ /* 0x000fc40003f84270 */
[C---:B------:R-:W-:Y:S02]  /*eab0*/  ISETP.GT.AND P2, PT, R2.reuse, 0x61, PT ;  /* 0x000000610200780c */ /* 0x040fe40003f44270 */
[C---:B------:R-:W-:Y:S02]  /*eac0*/  ISETP.GT.AND P1, PT, R2.reuse, 0x68, PT ;  /* 0x000000680200780c */ /* 0x040fe40003f24270 */
[----:B------:R-:W-:Y:S02]  /*ead0*/  ISETP.GT.AND P0, PT, R2, 0x69, PT ;  /* 0x000000690200780c */ /* 0x000fe40003f04270 */
        /* <DEDUP_REMOVED lines=13> */
[----:B------:R-:W-:Y:S02]  /*ebb0*/  FSEL R180, R145, -INF , P6 ;  /* 0xff80000091b47808 */ /* 0x000fe40003000000 */
[----:B------:R-:W-:-:S02]  /*ebc0*/  FSEL R145, R60, -INF , P4 ;  /* 0xff8000003c917808 */ /* 0x000fc40002000000 */
[----:B------:R-:W-:Y:S02]  /*ebd0*/  FMNMX.FTZ R2, R170, R2, !PT ;  /* 0x00000002aa027209 */ /* 0x000fe40007810000 */
[----:B------:R-:W-:Y:S02]  /*ebe0*/  FMNMX.FTZ R5, R146, R5, !PT ;  /* 0x0000000592057209 */ /* 0x000fe40007810000 */
[----:B------:R-:W-:Y:S02]  /*ebf0*/  FMNMX.FTZ R6, R126, R6, !PT ;  /* 0x000000067e067209 */ /* 0x000fe40007810000 */
[----:B------:R-:W-:Y:S02]  /*ec00*/  FSEL R171, R112, -INF , P4 ;  /* 0xff80000070ab7808 */ /* 0x000fe40002000000 */
        /* <DEDUP_REMOVED lines=23> */
[----:B------:R-:W-:Y:S02]  /*ed80*/  FSEL R192, R37, -INF , P2 ;  /* 0xff80000025c07808 */ /* 0x000fe40001000000 */
[----:B------:R-:W-:Y:S02]  /*ed90*/  FMNMX.FTZ R2, R210, R2, !PT ;  /* 0x00000002d2027209 */ /* 0x000fe40007810000 */
[----:B------:R-:W-:-:S02]  /*eda0*/  FMNMX.FTZ R5, R234, R5, !PT ;  /* 0x00000005ea057209 */ /* 0x000fc40007810000 */
[----:B------:R-:W-:Y:S02]  /*edb0*/  FSEL R183, R114, -INF , P4 ;  /* 0xff80000072b77808 */ /* 0x000fe40002000000 */
[----:B------:R-:W-:Y:S02]  /*edc0*/  FMNMX.FTZ R6, R184, R6, !PT ;  /* 0x00000006b8067209 */ /* 0x000fe40007810000 */
[----:B------:R-:W-:Y:S02]  /*edd0*/  FMNMX.FTZ R7, R117, R7, !PT ;  /* 0x0000000775077209 */ /* 0x000fe40007810000 */
[----:B------:R-:W-:Y:S02]  /*ede0*/  FSEL R197, R173, -INF , P2 ;  /* 0xff800000adc57808 */ /* 0x000fe40001000000 */
[----:B------:R-:W-:Y:S02]  /*edf0*/  FSEL R233, R24, -INF , P1 ;  /* 0xff80000018e97808 */ /* 0x000fe40000800000 */
[----:B------:R-:W-:-:S02]  /*ee00*/  FMNMX.FTZ R2, R204, R2, !PT ;  /* 0x00000002cc027209 */ /* 0x000fc40007810000 */
[----:B------:R-:W-:Y:S02]  /*ee10*/  FMNMX.FTZ R5, R192, R5, !PT ;  /* 0x00000005c0057209 */ /* 0x000fe40007810000 */
        /* <DEDUP_REMOVED lines=9> */
[----:B------:R-:W-:Y:S02]  /*eeb0*/  FMNMX.FTZ R2, R166, R2, !PT ;  /* 0x00000002a6027209 */ /* 0x000fe40007810000 */
[----:B------:R-:W-:-:S02]  /*eec0*/  FMNMX.FTZ R5, R198, R5, !PT ;  /* 0x00000005c6057209 */ /* 0x000fc40007810000 */
[----:B------:R-:W-:Y:S02]  /*eed0*/  FMNMX.FTZ R6, R218, R6, !PT ;  /* 0x00000006da067209 */ /* 0x000fe40007810000 */
[----:B------:R-:W-:Y:S01]  /*eee0*/  FMNMX.FTZ R7, R133, R7, !PT ;  /* 0x0000000785077209 */ /* 0x000fe20007810000 */
[----:B------:R-:W1:Y:S01]  /*eef0*/  SHFL.BFLY PT, R9, R5, 0x2, 0x1f ;  /* 0x0c401f0005097f89 */ /* 0x000e6200000e0000 */
[----:B------:R-:W-:Y:S02]  /*ef00*/  FMNMX.FTZ R2, R160, R2, !PT ;  /* 0x00000002a0027209 */ /* 0x000fe40007810000 */
[----:B------:R-:W-:Y:S02]  /*ef10*/  FMNMX.FTZ R6, R221, R6, !PT ;  /* 0x00000006dd067209 */ /* 0x000fe40007810000 */
[----:B------:R-:W-:Y:S01]  /*ef20*/  FMNMX.FTZ R7, R134, R7, !PT ;  /* 0x0000000786077209 */ /* 0x000fe20007810000 */
[----:B------:R-:W2:Y:S01]  /*ef30*/  SHFL.BFLY PT, R8, R2, 0x2, 0x1f ;  /* 0x0c401f0002087f89 */ /* 0x000ea200000e0000 */
        /* <DEDUP_REMOVED lines=11> */
[----:B------:R-:W-:Y:S02]  /*eff0*/  FMNMX.FTZ R6, R173, R6, !PT ;  /* 0x00000006ad067209 */ /* 0x000fe40007810000 */
[----:B------:R-:W-:-:S02]  /*f000*/  FMNMX.FTZ R7, R169, R7, !PT ;  /* 0x00000007a9077209 */ /* 0x000fc40007810000 */
[----:B-1----:R-:W-:Y:S02]  /*f010*/  FMNMX.FTZ R5, R5, R9, !PT ;  /* 0x0000000905057209 */ /* 0x002fe40007810000 */
[----:B------:R-:W-:Y:S02]  /*f020*/  FMNMX.FTZ R6, R172, R6, !PT ;  /* 0x00000006ac067209 */ /* 0x000fe40007810000 */
[----:B------:R-:W-:Y:S01]  /*f030*/  FSEL R186, R67, -INF , P6 ;  /* 0xff80000043ba7808 */ /* 0x000fe20003000000 */
[----:B------:R-:W1:Y:S01]  /*f040*/  SHFL.BFLY PT, R137, R5, 0x1, 0x1f ;  /* 0x0c201f0005897f89 */ /* 0x000e6200000e0000 */
[----:B------:R-:W-:Y:S02]  /*f050*/  FMNMX.FTZ R7, R187, R7, !PT ;  /* 0x00000007bb077209 */ /* 0x000fe40007810000 */
[----:B--2---:R-:W-:Y:S01]  /*f060*/  FMNMX.FTZ R2, R2, R8, !PT ;  /* 0x0000000802027209 */ /* 0x004fe20007810000 */
[----:B------:R-:W2:Y:S01]  /*f070*/  SHFL.BFLY PT, R9, R6, 0x2, 0x1f ;  /* 0x0c401f0006097f89 */ /* 0x000ea200000e0000 */
[----:B------:R-:W-:-:S02]  /*f080*/  FSEL R201, R62, -INF , P4 ;  /* 0xff8000003ec97808 */ /* 0x000fc40002000000 */
[----:B------:R-:W-:Y:S01]  /*f090*/  FMNMX.FTZ R7, R186, R7, !PT ;  /* 0x00000007ba077209 */ /* 0x000fe20007810000 */
[----:B------:R-:W3:Y:S01]  /*f0a0*/  SHFL.BFLY PT, R135, R2, 0x1, 0x1f ;  /* 0x0c201f0002877f89 */ /* 0x000ee200000e0000 */
[----:B------:R-:W-:Y:S02]  /*f0b0*/  FSEL R203, R39, -INF , P2 ;  /* 0xff80000027cb7808 */ /* 0x000fe40001000000 */
[----:B------:R-:W-:Y:S01]  /*f0c0*/  FMNMX.FTZ R7, R201, R7, !PT ;  /* 0x00000007c9077209 */ /* 0x000fe20007810000 */
[----:B------:R-:W-:Y:S01]  /*f0d0*/  LDSM.16.MT88.4 R36, [R230+0x100] ;  /* 0x00010000e624783b */ /* 0x000fe20000004200 */
[----:B------:R-:W-:Y:S02]  /*f0e0*/  FSEL R161, R26, -INF , P1 ;  /* 0xff8000001aa17808 */ /* 0x000fe40000800000 */
[----:B------:R-:W-:Y:S02]  /*f0f0*/  FMNMX.FTZ R7, R202, R7, !PT ;  /* 0x00000007ca077209 */ /* 0x000fe40007810000 */
[----:B------:R-:W-:-:S02]  /*f100*/  FSEL R237, R27, -INF , P0 ;  /* 0xff8000001bed7808 */ /* 0x000fc40000000000 */
[----:B------:R-:W-:Y:S01]  /*f110*/  FMNMX.FTZ R7, R252, R7, !PT ;  /* 0x00000007fc077209 */ /* 0x000fe20007810000 */
[----:B------:R-:W-:Y:S01]  /*f120*/  LDSM.16.MT88.4 R24, [R229+0x100] ;  /* 0x00010000e518783b */ /* 0x000fe20000004200 */
[----:B------:R-:W-:Y:S02]  /*f130*/  ISETP.NE.AND P6, PT, R20, RZ, PT ;  /* 0x000000ff1400720c */ /* 0x000fe40003fc5270 */
[----:B------:R-:W-:Y:S01]  /*f140*/  FMNMX.FTZ R7, R191, R7, !PT ;  /* 0x00000007bf077209 */ /* 0x000fe20007810000 */
[----:B------:R-:W-:Y:S01]  /*f150*/  LDSM.16.MT88.4 R20, [R228+0x100] ;  /* 0x00010000e414783b */ /* 0x000fe20000004200 */
[----:B-1----:R-:W-:Y:S02]  /*f160*/  FMNMX.FTZ R137, R5, R137, !PT ;  /* 0x0000008905897209 */ /* 0x002fe40007810000 */
[----:B------:R-:W-:Y:S02]  /*f170*/  FMNMX.FTZ R7, R190, R7, !PT ;  /* 0x00000007be077209 */ /* 0x000fe40007810000 */
[----:B--2---:R-:W-:-:S02]  /*f180*/  FMNMX.FTZ R9, R6, R9, !PT ;  /* 0x0000000906097209 */ /* 0x004fc40007810000 */
[----:B------:R-:W-:Y:S01]  /*f190*/  FMNMX.FTZ R5, R193, R7, !PT ;  /* 0x00000007c1057209 */ /* 0x000fe20007810000 */
[C---:B------:R-:W-:Y:S01]  /*f1a0*/  FMUL.FTZ R7, R137.reuse, c[0x0][0x2d0] ;  /* 0x0000b40089077a20 */ /* 0x040fe20000410000 */
[----:B---3--:R-:W-:Y:S01]  /*f1b0*/  FMNMX.FTZ R135, R2, R135, !PT ;  /* 0x0000008702877209 */ /* 0x008fe20007810000 */
[----:B------:R-:W-:Y:S01]  /*f1c0*/  SHFL.BFLY PT, R11, R9, 0x1, 0x1f ;  /* 0x0c201f00090b7f89 */ /* 0x000fe200000e0000 */
[----:B------:R-:W-:Y:S02]  /*f1d0*/  FMNMX.FTZ R2, R232, R5, !PT ;  /* 0x00000005e8027209 */ /* 0x000fe40007810000 */
[----:B------:R-:W-:Y:S01]  /*f1e0*/  FSETP.NEU.FTZ.AND P2, PT, R137, -INF , PT ;  /* 0xff8000008900780b */ /* 0x000fe20003f5d000 */
[----:B------:R-:W-:Y:S01]  /*f1f0*/  FMUL.FTZ R6, R135, c[0x0][0x2d0] ;  /* 0x0000b40087067a20 */ /* 0x000fe20000410000 */
[----:B------:R-:W-:Y:S02]  /*f200*/  FMNMX.FTZ R2, R203, R2, !PT ;  /* 0x00000002cb027209 */ /* 0x000fe40007810000 */
[----:B------:R-:W-:-:S02]  /*f210*/  FSEL R7, R7, RZ, P2 ;  /* 0x000000ff07077208 */ /* 0x000fc40001000000 */
[----:B------:R-:W-:Y:S02]  /*f220*/  FMNMX.FTZ R8, R161, R2, !PT ;  /* 0x00000002a1087209 */ /* 0x000fe40007810000 */
[----:B------:R-:W-:Y:S01]  /*f230*/  FSETP.NEU.FTZ.AND P1, PT, R135, -INF , PT ;  /* 0xff8000008700780b */ /* 0x000fe20003f3d000 */
[----:B------:R-:W-:Y:S01]  /*f240*/  FFMA.FTZ R2, R10, c[0x0][0x2d0], -R7 ;  /* 0x0000b4000a027a23 */ /* 0x000fe20000010807 */
[----:B------:R-:W-:Y:S02]  /*f250*/  FMNMX.FTZ R8, R237, R8, !PT ;  /* 0x00000008ed087209 */ /* 0x000fe40007810000 */
[----:B------:R-:W-:Y:S01]  /*f260*/  FSEL R6, R6, RZ, P1 ;  /* 0x000000ff06067208 */ /* 0x000fe20000800000 */
[----:B------:R1:W-:Y:S02]  /*f270*/  MUFU.EX2 R165, R2 ;  /* 0x0000000200a57308 */ /* 0x0003e40000000800 */
[----:B------:R-:W2:Y:S02]  /*f280*/  SHFL.BFLY PT, R10, R8, 0x2, 0x1f ;  /* 0x0c401f00080a7f89 */ /* 0x000ea400000e0000 */
[----:B------:R-:W-:-:S04]  /*f290*/  FFMA.FTZ R5, R13, c[0x0][0x2d0], -R6 ;  /* 0x0000b4000d057a23 */ /* 0x000fc80000010806 */
[----:B------:R-:W-:Y:S01]  /*f2a0*/  MUFU.EX2 R194, R5 ;  /* 0x0000000500c27308 */ /* 0x000fe20000000800 */
[----:B-1----:R-:W-:-:S07]  /*f2b0*/  FFMA.FTZ R2, R12, c[0x0][0x2d0], -R6 ;  /* 0x0000b4000c027a23 */ /* 0x002fce0000010806 */
[----:B------:R1:W-:Y:S01]  /*f2c0*/  MUFU.EX2 R162, R2 ;  /* 0x0000000200a27308 */ /* 0x0003e20000000800 */
[----:B--2---:R-:W-:Y:S02]  /*f2d0*/  FMNMX.FTZ R8, R8, R10, !PT ;  /* 0x0000000a08087209 */ /* 0x004fe40007810000 */
[----:B-1----:R-:W-:Y:S01]  /*f2e0*/  FMNMX.FTZ R2, R11, R9, !PT ;  /* 0x000000090b027209 */ /* 0x002fe20007810000 */
[----:B------:R-:W-:-:S03]  /*f2f0*/  FFMA.FTZ R9, R14, c[0x0][0x2d0], -R6 ;  /* 0x0000b4000e097a23 */ /* 0x000fc60000010806 */
[C---:B------:R-:W-:Y:S01]  /*f300*/  FSETP.NEU.FTZ.AND P0, PT, R2.reuse, -INF , PT ;  /* 0xff8000000200780b */ /* 0x040fe20003f1d000 */
[----:B------:R-:W-:Y:S01]  /*f310*/  FMUL.FTZ R5, R2, c[0x0][0x2d0] ;  /* 0x0000b40002057a20 */ /* 0x000fe20000410000 */
[----:B------:R1:W-:Y:S04]  /*f320*/  MUFU.EX2 R189, R9 ;  /* 0x0000000900bd7308 */ /* 0x0003e80000000800 */
[----:B------:R-:W-:-:S05]  /*f330*/  FSEL R5, R5, RZ, P0 ;  /* 0x000000ff05057208 */ /* 0x000fca0000000000 */
[----:B------:R-:W-:-:S04]  /*f340*/  FFMA.FTZ R0, R17, c[0x0][0x2d0], -R5 ;  /* 0x0000b40011007a23 */ /* 0x000fc80000010805 */
[----:B------:R2:W-:Y:S01]  /*f350*/  MUFU.EX2 R206, R0 ;  /* 0x0000000000ce7308 */ /* 0x0005e20000000800 */
[----:B-1----:R-:W-:-:S07]  /*f360*/  FFMA.FTZ R9, R15, c[0x0][0x2d0], -R6 ;  /* 0x0000b4000f097a23 */ /* 0x002fce0000010806 */
[----:B------:R1:W3:Y:S01]  /*f370*/  MUFU.EX2 R241, R9 ;  /* 0x0000000900f17308 */ /* 0x0002e20000000800 */
[----:B--2---:R-:W-:-:S07]  /*f380*/  FFMA.FTZ R0, R18, c[0x0][0x2d0], -R5 ;  /* 0x0000b40012007a23 */ /* 0x004fce0000010805 */
[----:B------:R2:W-:Y:S01]  /*f390*/  MUFU.EX2 R177, R0 ;  /* 0x0000000000b17308 */ /* 0x0005e20000000800 */
[--C-:B-1----:R-:W-:Y:S01]  /*f3a0*/  FFMA.FTZ R9, R16, c[0x0][0x2d0], -R5.reuse ;  /* 0x0000b40010097a23 */ /* 0x102fe20000010805 */
[----:B---3--:R-:W-:Y:S01]  /*f3b0*/  F2FP.BF16.PACK_AB R10, R241, R189 ;  /* 0x000000bdf10a723e */ /* 0x008fe200000010ff */
[----:B------:R-:W-:Y:S05]  /*f3c0*/  LDSM.16.MT88.4 R16, [R231+0x100] ;  /* 0x00010000e710783b */ /* 0x000fea0000004200 */
[----:B------:R1:W-:Y:S01]  /*f3d0*/  MUFU.EX2 R167, R9 ;  /* 0x0000000900a77308 */ /* 0x0003e20000000800 */
[----:B--2---:R-:W-:-:S07]  /*f3e0*/  FFMA.FTZ R0, R28, c[0x0][0x2d0], -R5 ;  /* 0x0000b4001c007a23 */ /* 0x004fce0000010805 */
[----:B------:R2:W3:Y:S01]  /*f3f0*/  MUFU.EX2 R205, R0 ;  /* 0x0000000000cd7308 */ /* 0x0004e20000000800 */
[----:B-1----:R-:W1:Y:S01]  /*f400*/  SHFL.BFLY PT, R9, R8, 0x1, 0x1f ;  /* 0x0c201f0008097f89 */ /* 0x002e6200000e0000 */
[----:B--2---:R-:W-:Y:S01]  /*f410*/  FFMA.FTZ R0, R29, c[0x0][0x2d0], -R7 ;  /* 0x0000b4001d007a23 */ /* 0x004fe20000010807 */
[----:B---3--:R-:W-:-:S05]  /*f420*/  F2FP.BF16.PACK_AB R11, R205, R177 ;  /* 0x000000b1cd0b723e */ /* 0x008fca00000010ff */
[----:B------:R2:W3:Y:S01]  /*f430*/  MUFU.EX2 R139, R0 ;  /* 0x00000000008b7308 */ /* 0x0004e20000000800 */
[----:B-1----:R-:W-:Y:S02]  /*f440*/  FMNMX.FTZ R136, R8, R9, !PT ;  /* 0x0000000908887209 */ /* 0x002fe40007810000 */
[----:B------:R-:W-:Y:S02]  /*f450*/  F2FP.BF16.PACK_AB R8, R194, R162 ;  /* 0x000000a2c208723e */ /* 0x000fe400000010ff */
[C---:B------:R-:W-:Y:S01]  /*f460*/  FSETP.NEU.FTZ.AND P0, PT, R136.reuse, -INF , PT ;  /* 0xff8000008800780b */ /* 0x040fe20003f1d000 */
[----:B------:R-:W-:Y:S01]  /*f470*/  FMUL.FTZ R3, R136, c[0x0][0x2d0] ;  /* 0x0000b40088037a20 */ /* 0x000fe20000410000 */
[----:B------:R-:W-:Y:S01]  /*f480*/  F2FP.BF16.PACK_AB R9, R206, R167 ;  /* 0x000000a7ce09723e */ /* 0x000fe200000010ff */
[----:B--2---:R-:W-:Y:S01]  /*f490*/  FFMA.FTZ R0, R30, c[0x0][0x2d0], -R7 ;  /* 0x0000b4001e007a23 */ /* 0x004fe20000010807 */
[----:B---3--:R-:W-:-:S03]  /*f4a0*/  F2FP.BF16.PACK_AB R12, R139, R165 ;  /* 0x000000a58b0c723e */ /* 0x008fc600000010ff */
[----:B------:R1:W-:Y:S02]  /*f4b0*/  MUFU.EX2 R235, R0 ;  /* 0x0000000000eb7308 */ /* 0x0003e40000000800 */
[C---:B------:R-:W-:Y:S08]  /*f4c0*/  HMMA.16816.F32.BF16 R68, R8.reuse, R20, RZ ;  /* 0x000000140844723c */ /* 0x040ff000000418ff */
        /* <DEDUP_REMOVED lines=10> */
[----:B------:R1:W-:Y:S03]  /*f570*/  MUFU.EX2 R247, R3 ;  /* 0x0000000300f77308 */ /* 0x0003e60000000800 */
[C---:B------:R-:W-:Y:S08]  /*f580*/  HMMA.16816.F32.BF16 R52, R8.reuse, R24, RZ ;  /* 0x000000180834723c */ /* 0x040ff000000418ff */
[----:B------:R-:W-:Y:S01]  /*f590*/  HMMA.16816.F32.BF16 R48, R8, R26, RZ ;  /* 0x0000001a0830723c */ /* 0x000fe200000418ff */
[----:B-1----:R-:W-:-:S04]  /*f5a0*/  FFMA.FTZ R3, R33, c[0x0][0x2d0], -R0 ;  /* 0x0000b40021037a23 */ /* 0x002fc80000010800 */
        /* <DEDUP_REMOVED lines=12> */
[----:B-1----:R-:W-:-:S04]  /*f670*/  FFMA.FTZ R3, R41, c[0x0][0x2d0], -R6 ;  /* 0x0000b40029037a23 */ /* 0x002fc80000010806 */
[----:B------:R1:W2:Y:S03]  /*f680*/  MUFU.EX2 R196, R3 ;  /* 0x0000000300c47308 */ /* 0x0002a60000000800 */
[----:B------:R-:W-:Y:S01]  /*f690*/  HMMA.16816.F32.BF16 R104, R12, R18, RZ ;  /* 0x000000120c68723c */ /* 0x000fe200000418ff */
[----:B------:R-:W-:Y:S07]  /*f6a0*/  LDSM.16.MT88.4 R16, [R229+0x900] ;  /* 0x00090000e510783b */ /* 0x000fee0000004200 */
[----:B------:R-:W-:Y:S01]  /*f6b0*/  HMMA.16816.F32.BF16 R40, R8, R38, RZ ;  /* 0x000000260828723c */ /* 0x000fe200000418ff */
[----:B-1----:R-:W-:-:S07]  /*f6c0*/  FFMA.FTZ R3, R80, c[0x0][0x2d0], -R6 ;  /* 0x0000b40050037a23 */ /* 0x002fce0000010806 */
[C---:B------:R-:W-:Y:S01]  /*f6d0*/  HMMA.16816.F32.BF16 R72, R12.reuse, R24, RZ ;  /* 0x000000180c48723c */ /* 0x040fe200000418ff */
[----:B--2---:R-:W-:Y:S01]  /*f6e0*/  F2FP.BF16.PACK_AB R8, R196, R179 ;  /* 0x000000b3c408723e */ /* 0x004fe200000010ff */
[----:B------:R1:W-:Y:S06]  /*f6f0*/  MUFU.EX2 R236, R3 ;  /* 0x0000000300ec7308 */ /* 0x0003ec0000000800 */
[C---:B------:R-:W-:Y:S01]  /*f700*/  HMMA.16816.F32.BF16 R80, R12.reuse, R20, RZ ;  /* 0x000000140c50723c */ /* 0x040fe200000418ff */
[----:B------:R-:W2:Y:S07]  /*f710*/  LDSM.16.MT88.4 R20, [R228+0x900] ;  /* 0x00090000e414783b */ /* 0x000eae0000004200 */
[----:B------:R-:W-:Y:S01]  /*f720*/  HMMA.16816.F32.BF16 R112, R12, R26, RZ ;  /* 0x0000001a0c70723c */ /* 0x000fe200000418ff */
[----:B-1----:R-:W-:-:S04]  /*f730*/  FFMA.FTZ R3, R84, c[0x0][0x2d0], -R6 ;  /* 0x0000b40054037a23 */ /* 0x002fc80000010806 */
[----:B------:R1:W3:Y:S03]  /*f740*/  MUFU.EX2 R188, R3 ;  /* 0x0000000300bc7308 */ /* 0x0002e60000000800 */
[C---:B------:R-:W-:Y:S08]  /*f750*/  HMMA.16816.F32.BF16 R24, R12.reuse, R36, RZ ;  /* 0x000000240c18723c */ /* 0x040ff000000418ff */
[----:B------:R-:W-:Y:S01]  /*f760*/  HMMA.16816.F32.BF16 R100, R12, R38, RZ ;  /* 0x000000260c64723c */ /* 0x000fe200000418ff */
[----:B------:R-:W-:Y:S01]  /*f770*/  LDSM.16.MT88.4 R12, [R228+0x1100] ;  /* 0x00110000e40c783b */ /* 0x000fe20000004200 */
[----:B-1----:R-:W-:Y:S01]  /*f780*/  FFMA.FTZ R3, R85, c[0x0][0x2d0], -R5 ;  /* 0x0000b40055037a23 */ /* 0x002fe20000010805 */
[----:B---3--:R-:W-:-:S03]  /*f790*/  F2FP.BF16.PACK_AB R10, R188, R236 ;  /* 0x000000ecbc0a723e */ /* 0x008fc600000010ff */
        /* <DEDUP_REMOVED lines=18> */
[C---:B------:R-:W-:Y:S01]  /*f8c0*/  HMMA.16816.F32.BF16 R60, R8.reuse, R18, R48 ;  /* 0x00000012083c723c */ /* 0x040fe20000041830 */
[----:B------:R1:W-:Y:S07]  /*f8d0*/  MUFU.EX2 R223, R3 ;  /* 0x0000000300df7308 */ /* 0x0003ee0000000800 */
[C---:B------:R-:W-:Y:S08]  /*f8e0*/  HMMA.16816.F32.BF16 R88, R8.reuse, R28, R44 ;  /* 0x0000001c0858723c */ /* 0x040ff0000004182c */
[----:B------:R-:W-:Y:S01]  /*f8f0*/  HMMA.16816.F32.BF16 R44, R8, R30, R40 ;  /* 0x0000001e082c723c */ /* 0x000fe20000041828 */
[----:B-1----:R-:W-:-:S04]  /*f900*/  FFMA.FTZ R3, R96, c[0x0][0x2d0], -R7 ;  /* 0x0000b40060037a23 */ /* 0x002fc80000010807 */
[----:B------:R1:W3:Y:S02]  /*f910*/  MUFU.EX2 R224, R3 ;  /* 0x0000000300e07308 */ /* 0x0002e40000000800 */
[----:B-1----:R-:W-:Y:S02]  /*f920*/  FFMA.FTZ R3, R97, c[0x0][0x2d0], -R0 ;  /* 0x0000b40061037a23 */ /* 0x002fe40000010800 */
[----:B------:R-:W-:Y:S04]  /*f930*/  HMMA.16816.F32.BF16 R96, R8, R16, R52 ;  /* 0x000000100860723c */ /* 0x000fe80000041834 */
[----:B------:R1:W-:Y:S03]  /*f940*/  MUFU.EX2 R215, R3 ;  /* 0x0000000300d77308 */ /* 0x0003e60000000800 */
[----:B--2---:R-:W-:-:S02]  /*f950*/  F2FP.BF16.PACK_AB R8, R225, R226 ;  /* 0x000000e2e108723e */ /* 0x004fc400000010ff */
[----:B---3--:R-:W-:Y:S01]  /*f960*/  F2FP.BF16.PACK_AB R10, R224, R223 ;  /* 0x000000dfe00a723e */ /* 0x008fe200000010ff */
[----:B-1----:R-:W-:Y:S01]  /*f970*/  FFMA.FTZ R3, R116, c[0x0][0x2d0], -R0 ;  /* 0x0000b40074037a23 */ /* 0x002fe20000010800 */
[----:B------:R-:W-:-:S03]  /*f980*/  MOV R116, R211 ;  /* 0x000000d300747202 */ /* 0x000fc60000000f00 */
        /* <DEDUP_REMOVED lines=12> */
[C---:B------:R-:W-:Y:S07]  /*fa50*/  HMMA.16816.F32.BF16 R72, R8.reuse, R16, R72 ;  /* 0x000000100848723c */ /* 0x040fee0000041848 */
[----:B------:R-:W-:Y:S01]  /*fa60*/  IMAD.MOV.U32 R17, RZ, RZ, R116 ;  /* 0x000000ffff117224 */ /* 0x000fe200078e0074 */
[----:B------:R-:W-:Y:S01]  /*fa70*/  MOV R116, R203 ;  /* 0x000000cb00747202 */ /* 0x000fe20000000f00 */
[----:B------:R-:W-:Y:S01]  /*fa80*/  HMMA.16816.F32.BF16 R48, R8, R20, R80 ;  /* 0x000000140830723c */ /* 0x000fe20000041850 */
[----:B------:R-:W-:-:S02]  /*fa90*/  IMAD.MOV.U32 R16, RZ, RZ, R4 ;  /* 0x000000ffff107224 */ /* 0x000fc400078e0004 */
[----:B-1----:R-:W-:Y:S02]  /*faa0*/  FFMA.FTZ R3, R120, c[0x0][0x2d0], -R6 ;  /* 0x0000b40078037a23 */ /* 0x002fe40000010806 */
[----:B------:R-:W-:Y:S02]  /*fab0*/  IMAD.MOV.U32 R120, RZ, RZ, R195 ;  /* 0x000000ffff787224 */ /* 0x000fe400078e00c3 */
[----:B------:R1:W-:Y:S01]  /*fac0*/  MUFU.EX2 R213, R3 ;  /* 0x0000000300d57308 */ /* 0x0003e20000000800 */
[C---:B------:R-:W-:Y:S01]  /*fad0*/  HMMA.16816.F32.BF16 R80, R8.reuse, R28, R24 ;  /* 0x0000001c0850723c */ /* 0x040fe20000041818 */
[----:B------:R-:W-:Y:S01]  /*fae0*/  IMAD.MOV.U32 R4, RZ, RZ, R192 ;  /* 0x000000ffff047224 */ /* 0x000fe200078e00c0 */
[----:B------:R-:W-:Y:S05]  /*faf0*/  LDSM.16.MT88.4 R24, [R229+0x1100] ;  /* 0x00110000e518783b */ /* 0x000fea0000004200 */
[----:B------:R-:W-:Y:S01]  /*fb00*/  IMAD.MOV.U32 R29, RZ, RZ, R193 ;  /* 0x000000ffff1d7224 */ /* 0x000fe200078e00c1 */
[----:B------:R-:W-:Y:S01]  /*fb10*/  HMMA.16816.F32.BF16 R36, R8, R34, R104 ;  /* 0x000000220824723c */ /* 0x000fe20000041868 */
[----:B-1----:R-:W-:-:S07]  /*fb20*/  FFMA.FTZ R3, R121, c[0x0][0x2d0], -R6 ;  /* 0x0000b40079037a23 */ /* 0x002fce0000010806 */
[C---:B------:R-:W-:Y:S01]  /*fb30*/  HMMA.16816.F32.BF16 R56, R8.reuse, R18, R112 ;  /* 0x000000120838723c */ /* 0x040fe20000041870 */
[----:B------:R-:W-:Y:S01]  /*fb40*/  IMAD.MOV.U32 R121, RZ, RZ, R196 ;  /* 0x000000ffff797224 */ /* 0x000fe200078e00c4 */
[----:B------:R-:W-:Y:S01]  /*fb50*/  MOV R105, R188 ;  /* 0x000000bc00697202 */ /* 0x000fe20000000f00 */
[----:B------:R1:W2:Y:S01]  /*fb60*/  MUFU.EX2 R214, R3 ;  /* 0x0000000300d67308 */ /* 0x0002a20000000800 */
[----:B------:R-:W-:Y:S01]  /*fb70*/  IMAD.MOV.U32 R106, RZ, RZ, R191 ;  /* 0x000000ffff6a7224 */ /* 0x000fe200078e00bf */
[----:B------:R-:W-:Y:S01]  /*fb80*/  MOV R107, R17 ;  /* 0x00000011006b7202 */ /* 0x000fe20000000f00 */
[----:B------:R-:W-:Y:S02]  /*fb90*/  IMAD.MOV.U32 R104, RZ, RZ, R189 ;  /* 0x000000ffff687224 */ /* 0x000fe400078e00bd */
[----:B------:R-:W-:Y:S01]  /*fba0*/  IMAD.MOV.U32 R114, RZ, RZ, R190 ;  /* 0x000000ffff727224 */ /* 0x000fe200078e00be */
[C---:B------:R-:W-:Y:S01]  /*fbb0*/  HMMA.16816.F32.BF16 R40, R8.reuse, R22, R92 ;  /* 0x000000160828723c */ /* 0x040fe2000004185c */
[----:B------:R-:W3:Y:S07]  /*fbc0*/  LDSM.16.MT88.4 R20, [R231+0x1100] ;  /* 0x00110000e714783b */ /* 0x000eee0000004200 */
[----:B------:R-:W-:Y:S01]  /*fbd0*/  HMMA.16816.F32.BF16 R52, R8, R32, R76 ;  /* 0x000000200834723c */ /* 0x000fe2000004184c */
[----:B------:R-:W4:Y:S01]  /*fbe0*/  LDSM.16.MT88.4 R32, [R230+0x1100] ;  /* 0x00110000e620783b */ /* 0x000f220000004200 */
[----:B-1----:R-:W-:-:S02]  /*fbf0*/  FFMA.FTZ R3, R122, c[0x0][0x2d0], -R6 ;  /* 0x0000b4007a037a23 */ /* 0x002fc40000010806 */
[----:B------:R-:W-:Y:S02]  /*fc00*/  IMAD.MOV.U32 R122, RZ, RZ, R200 ;  /* 0x000000ffff7a7224 */ /* 0x000fe400078e00c8 */
[----:B------:R1:W-:Y:S02]  /*fc10*/  MUFU.EX2 R212, R3 ;  /* 0x0000000300d47308 */ /* 0x0003e40000000800 */
[----:B------:R-:W-:Y:S07]  /*fc20*/  HMMA.16816.F32.BF16 R64, R8, R30, R100 ;  /* 0x0000001e0840723c */ /* 0x000fee0000041864 */
[----:B--2---:R-:W-:Y:S01]  /*fc30*/  F2FP.BF16.PACK_AB R8, R214, R213 ;  /* 0x000000d5d608723e */ /* 0x004fe200000010ff */
[----:B-1----:R-:W-:-:S02]  /*fc40*/  FFMA.FTZ R3, R123, c[0x0][0x2d0], -R6 ;  /* 0x0000b4007b037a23 */ /* 0x002fc40000010806 */
        /* <DEDUP_REMOVED lines=8> */
[----:B------:R1:W2:Y:S01]  /*fcd0*/  MUFU.EX2 R205, R3 ;  /* 0x0000000300cd7308 */ /* 0x0002a20000000800 */
[----:B------:R-:W-:Y:S01]  /*fce0*/  LDSM.16.MT88.4 R16, [R228+0x1900] ;  /* 0x00190000e410783b */ /* 0x000fe20000004200 */
[----:B-1----:R-:W-:Y:S01]  /*fcf0*/  FFMA.FTZ R3, R126, c[0x0][0x2d0], -R5 ;  /* 0x0000b4007e037a23 */ /* 0x002fe20000010805 */
[----:B--2---:R-:W-:Y:S01]  /*fd00*/  F2FP.BF16.PACK_AB R9, R205, R206 ;  /* 0x000000cecd09723e */ /* 0x004fe200000010ff */
[----:B------:R-:W-:-:S04]  /*fd10*/  IMAD.MOV.U32 R126, RZ, RZ, R204 ;  /* 0x000000ffff7e7224 */ /* 0x000fc800078e00cc */
[----:B------:R1:W-:Y:S02]  /*fd20*/  MUFU.EX2 R204, R3 ;  /* 0x0000000300cc7308 */ /* 0x0003e40000000800 */
[----:B-1----:R-:W-:Y:S01]  /*fd30*/  FFMA.FTZ R3, R127, c[0x0][0x2d0], -R5 ;  /* 0x0000b4007f037a23 */ /* 0x002fe20000010805 */
[----:B------:R-:W-:Y:S02]  /*fd40*/  MOV R127, R117 ;  /* 0x00000075007f7202 */ /* 0x000fe40000000f00 */
[----:B------:R-:W-:-:S03]  /*fd50*/  MOV R117, R197 ;  /* 0x000000c500757202 */ /* 0x000fc60000000f00 */
[----:B------:R1:W2:Y:S02]  /*fd60*/  MUFU.EX2 R203, R3 ;  /* 0x0000000300cb7308 */ /* 0x0002a40000000800 */
[----:B-1----:R-:W-:Y:S01]  /*fd70*/  FFMA.FTZ R3, R129, c[0x0][0x2d0], -R7 ;  /* 0x0000b40081037a23 */ /* 0x002fe20000010807 */
[----:B--2---:R-:W-:Y:S01]  /*fd80*/  F2FP.BF16.PACK_AB R11, R203, R204 ;  /* 0x000000cccb0b723e */ /* 0x004fe200000010ff */
[----:B------:R-:W-:-:S04]  /*fd90*/  IMAD.MOV.U32 R129, RZ, RZ, R105 ;  /* 0x000000ffff817224 */ /* 0x000fc800078e0069 */
[----:B------:R1:W2:Y:S02]  /*fda0*/  MUFU.EX2 R200, R3 ;  /* 0x0000000300c87308 */ /* 0x0002a40000000800 */
[C---:B---3--:R-:W-:Y:S08]  /*fdb0*/  HMMA.16816.F32.BF16 R76, R8.reuse, R22, R68 ;  /* 0x00000016084c723c */ /* 0x048ff00000041844 */
[----:B------:R-:W-:Y:S01]  /*fdc0*/  HMMA.16816.F32.BF16 R68, R8, R26, R60 ;  /* 0x0000001a0844723c */ /* 0x000fe2000004183c */
[----:B-1----:R-:W-:-:S02]  /*fdd0*/  FFMA.FTZ R3, R128, c[0x0][0x2d0], -R7 ;  /* 0x0000b40080037a23 */ /* 0x002fc40000010807 */
[----:B------:R-:W-:Y:S02]  /*fde0*/  IMAD.MOV.U32 R128, RZ, RZ, R107 ;  /* 0x000000ffff807224 */ /* 0x000fe400078e006b */
[----:B------:R1:W-:Y:S03]  /*fdf0*/  MUFU.EX2 R199, R3 ;  /* 0x0000000300c77308 */ /* 0x0003e60000000800 */
[C---:B------:R-:W-:Y:S08]  /*fe00*/  HMMA.16816.F32.BF16 R140, R8.reuse, R12, R140 ;  /* 0x0000000c088c723c */ /* 0x040ff0000004188c */
[----:B------:R-:W-:Y:S01]  /*fe10*/  HMMA.16816.F32.BF16 R108, R8, R20, R108 ;  /* 0x00000014086c723c */ /* 0x000fe2000004186c */
[----:B-1----:R-:W-:-:S07]  /*fe20*/  FFMA.FTZ R3, R130, c[0x0][0x2d0], -R7 ;  /* 0x0000b40082037a23 */ /* 0x002fce0000010807 */
[----:B------:R-:W-:Y:S01]  /*fe30*/  HMMA.16816.F32.BF16 R96, R8, R24, R96 ;  /* 0x000000180860723c */ /* 0x000fe20000041860 */
[----:B------:R-:W-:Y:S01]  /*fe40*/  IMAD.MOV.U32 R130, RZ, RZ, R125 ;  /* 0x000000ffff827224 */ /* 0x000fe200078e007d */
[----:B------:R1:W3:Y:S01]  /*fe50*/  MUFU.EX2 R198, R3 ;  /* 0x0000000300c67308 */ /* 0x0002e20000000800 */
[----:B------:R-:W-:-:S05]  /*fe60*/  IMAD.MOV.U32 R125, RZ, RZ, R177 ;  /* 0x000000ffff7d7224 */ /* 0x000fca00078e00b1 */
[C---:B----4-:R-:W-:Y:S08]  /*fe70*/  HMMA.16816.F32.BF16 R92, R8.reuse, R32, R88 ;  /* 0x00000020085c723c */ /* 0x050ff00000041858 */
[----:B------:R-:W-:Y:S01]  /*fe80*/  HMMA.16816.F32.BF16 R84, R8, R14, R84 ;  /* 0x0000000e0854723c */ /* 0x000fe20000041854 */
[----:B-1----:R-:W-:Y:S02]  /*fe90*/  FFMA.FTZ R3, R131, c[0x0][0x2d0], -R7 ;  /* 0x0000b40083037a23 */ /* 0x002fe40000010807 */
[----:B------:R-:W-:-:S02]  /*fea0*/  IMAD.MOV.U32 R131, RZ, RZ, R161 ;  /* 0x000000ffff837224 */ /* 0x000fc400078e00a1 */
[----:B------:R1:W-:Y:S03]  /*feb0*/  MUFU.EX2 R197, R3 ;  /* 0x0000000300c57308 */ /* 0x0003e60000000800 */
[----:B------:R-:W-:Y:S07]  /*fec0*/  HMMA.16816.F32.BF16 R60, R8, R34, R44 ;  /* 0x00000022083c723c */ /* 0x000fee000004182c */
[----:B--2---:R-:W-:-:S02]  /*fed0*/  F2FP.BF16.PACK_AB R8, R200, R251 ;  /* 0x000000fbc808723e */ /* 0x004fc400000010ff */
[----:B---3--:R-:W-:Y:S01]  /*fee0*/  F2FP.BF16.PACK_AB R10, R198, R199 ;  /* 0x000000c7c60a723e */ /* 0x008fe200000010ff */
[----:B-1----:R-:W-:-:S04]  /*fef0*/  FFMA.FTZ R3, R132, c[0x0][0x2d0], -R0 ;  /* 0x0000b40084037a23 */ /* 0x002fc80000010800 */
[----:B------:R1:W-:Y:S02]  /*ff00*/  MUFU.EX2 R252, R3 ;  /* 0x0000000300fc7308 */ /* 0x0003e40000000800 */
[----:B-1----:R-:W-:-:S06]  /*ff10*/  FFMA.FTZ R3, R133, c[0x0][0x2d0], -R0 ;  /* 0x0000b40085037a23 */ /* 0x002fcc0000010800 */
[----:B------:R1:W2:Y:S02]  /*ff20*/  MUFU.EX2 R196, R3 ;  /* 0x0000000300c47308 */ /* 0x0002a40000000800 */
[----:B-1----:R-:W-:Y:S01]  /*ff30*/  FFMA.FTZ R3, R134, c[0x0][0x2d0], -R0 ;  /* 0x0000b40086037a23 */ /* 0x002fe20000010800 */
[----:B--2---:R-:W-:-:S05]  /*ff40*/  F2FP.BF16.PACK_AB R9, R196, R252 ;  /* 0x000000fcc409723e */ /* 0x004fca00000010ff */
[----:B------:R1:W-:Y:S02]  /*ff50*/  MUFU.EX2 R195, R3 ;  /* 0x0000000300c37308 */ /* 0x0003e40000000800 */
[----:B-1----:R-:W-:Y:S02]  /*ff60*/  FFMA.FTZ R3, R153, c[0x0][0x2d0], -R0 ;  /* 0x0000b40099037a23 */ /* 0x002fe40000010800 */
[----:B------:R-:W-:-:S04]  /*ff70*/  IMAD.MOV.U32 R153, RZ, RZ, R118 ;  /* 0x000000ffff997224 */ /* 0x000fc800078e0076 */
[----:B------:R1:W2:Y:S01]  /*ff80*/  MUFU.EX2 R193, R3 ;  /* 0x0000000300c17308 */ /* 0x0002a20000000800 */
[----:B------:R-:W-:Y:S02]  /*ff90*/  IMAD.MOV.U32 R118, RZ, RZ, R166 ;  /* 0x000000ffff767224 */ /* 0x000fe400078e00a6 */
[--C-:B-1----:R-:W-:Y:S01]  /*ffa0*/  FFMA.FTZ R3, R152, c[0x0][0x2d0], -R7.reuse ;  /* 0x0000b40098037a23 */ /* 0x102fe20000010807 */
[----:B------:R-:W-:Y:S02]  /*ffb0*/  MOV R152, R194 ;  /* 0x000000c200987202 */ /* 0x000fe40000000f00 */
[----:B--2---:R-:W-:Y:S02]  /*ffc0*/  F2FP.BF16.PACK_AB R11, R193, R195 ;  /* 0x000000c3c10b723e */ /* 0x004fe400000010ff */
[----:B------:R1:W-:Y:S05]  /*ffd0*/  MUFU.EX2 R194, R3 ;  /* 0x0000000300c27308 */ /* 0x0003ea0000000800 */
[C---:B------:R-:W-:Y:S08]  /*ffe0*/  HMMA.16816.F32.BF16 R48, R8.reuse, R12, R48 ;  /* 0x0000000c0830723c */ /* 0x040ff00000041830 */
[----:B------:R-:W-:Y:S01]  /*fff0*/  HMMA.16816.F32.BF16 R44, R8, R14, R40 ;  /* 0x0000000e082c723c */ /* 0x000fe20000041828 */
[----:B------:R-:W-:Y:S01]  /*10000*/  LDSM.16.MT88.4 R12, [R231+0x1900] ;  /* 0x00190000e70c783b */ /* 0x000fe20000004200 */
[----:B-1----:R-:W-:-:S04]  /*10010*/  FFMA.FTZ R3, R138, c[0x0][0x2d0], -R7 ;  /* 0x0000b4008a037a23 */ /* 0x002fc80000010807 */
[----:B------:R1:W-:Y:S02]  /*10020*/  MUFU.EX2 R192, R3 ;  /* 0x0000000300c07308 */ /* 0x0003e40000000800 */
[C---:B------:R-:W-:Y:S08]  /*10030*/  HMMA.16816.F32.BF16 R56, R8.reuse, R26, R56 ;  /* 0x0000001a0838723c */ /* 0x040ff00000041838 */
[----:B------:R-:W-:Y:S01]  /*10040*/  HMMA.16816.F32.BF16 R88, R8, R32, R80 ;  /* 0x000000200858723c */ /* 0x000fe20000041850 */
[----:B-1----:R-:W-:-:S02]  /*10050*/  FFMA.FTZ R3, R154, c[0x0][0x2d0], -R6 ;  /* 0x0000b4009a037a23 */ /* 0x002fc40000010806 */
[----:B------:R-:W-:-:S05]  /*10060*/  IMAD.MOV.U32 R154, RZ, RZ, R29 ;  /* 0x000000ffff9a7224 */ /* 0x000fca00078e001d */
[C---:B------:R-:W-:Y:S01]  /*10070*/  HMMA.16816.F32.BF16 R40, R8.reuse, R20, R52 ;  /* 0x000000140828723c */ /* 0x040fe20000041834 */
[----:B------:R1:W-:Y:S07]  /*10080*/  MUFU.EX2 R191, R3 ;  /* 0x0000000300bf7308 */ /* 0x0003ee0000000800 */
[C---:B------:R-:W-:Y:S01]  /*10090*/  HMMA.16816.F32.BF16 R28, R8.reuse, R24, R72 ;  /* 0x00000018081c723c */ /* 0x040fe20000041848 */
[----:B------:R-:W2:Y:S07]  /*100a0*/  LDSM.16.MT88.4 R24, [R229+0x1900] ;  /* 0x00190000e518783b */ /* 0x000eae0000004200 */
[----:B------:R-:W-:Y:S01]  /*100b0*/  HMMA.16816.F32.BF16 R72, R8, R34, R64 ;  /* 0x000000220848723c */ /* 0x000fe20000041840 */
[----:B-1----:R-:W-:Y:S01]  /*100c0*/  FFMA.FTZ R3, R155, c[0x0][0x2d0], -R6 ;  /* 0x0000b4009b037a23 */ /* 0x002fe20000010806 */
[----:B------:R-:W1:Y:S01]  /*100d0*/  LDSM.16.MT88.4 R32, [R230+0x1900] ;  /* 0x00190000e620783b */ /* 0x000e620000004200 */
[----:B------:R-:W-:-:S02]  /*100e0*/  IMAD.MOV.U32 R155, RZ, RZ, R104 ;  /* 0x000000ffff9b7224 */ /* 0x000fc400078e0068 */
[----:B------:R3:W4:Y:S03]  /*100f0*/  MUFU.EX2 R190, R3 ;  /* 0x0000000300be7308 */ /* 0x0007260000000800 */
[----:B------:R-:W-:Y:S01]  /*10100*/  HMMA.16816.F32.BF16 R36, R8, R22, R36 ;  /* 0x000000160824723c */ /* 0x000fe20000041824 */
[----:B------:R-:W1:Y:S01]  /*10110*/  LDSM.16.MT88.4 R20, [R228+0x2100] ;  /* 0x00210000e414783b */ /* 0x000e620000004200 */
[----:B---3--:R-:W-:-:S05]  /*10120*/  FFMA.FTZ R3, R148, c[0x0][0x2d0], -R6 ;  /* 0x0000b40094037a23 */ /* 0x008fca0000010806 */
[----:B----4-:R-:W-:Y:S01]  /*10130*/  F2FP.BF16.PACK_AB R8, R190, R191 ;  /* 0x000000bfbe08723e */ /* 0x010fe200000010ff */
[----:B------:R3:W-:Y:S02]  /*10140*/  MUFU.EX2 R189, R3 ;  /* 0x0000000300bd7308 */ /* 0x0007e40000000800 */
[----:B---3--:R-:W-:-:S06]  /*10150*/  FFMA.FTZ R3, R149, c[0x0][0x2d0], -R6 ;  /* 0x0000b40095037a23 */ /* 0x008fcc0000010806 */
[----:B------:R3:W4:Y:S02]  /*10160*/  MUFU.EX2 R188, R3 ;  /* 0x0000000300bc7308 */ /* 0x0007240000000800 */
[----:B---3--:R-:W-:Y:S01]  /*10170*/  FFMA.FTZ R3, R156, c[0x0][0x2d0], -R5 ;  /* 0x0000b4009c037a23 */ /* 0x008fe20000010805 */
[----:B----4-:R-:W-:Y:S02]  /*10180*/  F2FP.BF16.PACK_AB R10, R188, R189 ;  /* 0x000000bdbc0a723e */ /* 0x010fe400000010ff */
[----:B------:R-:W-:-:S03]  /*10190*/  MOV R156, R116 ;  /* 0x00000074009c7202 */ /* 0x000fc60000000f00 */
[----:B------:R3:W-:Y:S01]  /*101a0*/  MUFU.EX2 R138, R3 ;  /* 0x00000003008a7308 */ /* 0x0007e20000000800 */
[----:B------:R-:W-:Y:S01]  /*101b0*/  MOV R116, R162 ;  /* 0x000000a200747202 */ /* 0x000fe20000000f00 */
[----:B---3--:R-:W-:Y:S02]  /*101c0*/  FFMA.FTZ R3, R157, c[0x0][0x2d0], -R5 ;  /* 0x0000b4009d037a23 */ /* 0x008fe40000010805 */
[----:B------:R-:W-:-:S04]  /*101d0*/  IMAD.MOV.U32 R157, RZ, RZ, R160 ;  /* 0x000000ffff9d7224 */ /* 0x000fc800078e00a0 */
[----:B------:R3:W4:Y:S02]  /*101e0*/  MUFU.EX2 R134, R3 ;  /* 0x0000000300867308 */ /* 0x0007240000000800 */
[----:B---3--:R-:W-:Y:S01]  /*101f0*/  FFMA.FTZ R3, R150, c[0x0][0x2d0], -R5 ;  /* 0x0000b40096037a23 */ /* 0x008fe20000010805 */
[----:B----4-:R-:W-:-:S05]  /*10200*/  F2FP.BF16.PACK_AB R9, R134, R138 ;  /* 0x0000008a8609723e */ /* 0x010fca00000010ff */
        /* <DEDUP_REMOVED lines=8> */
[C---:B--2---:R-:W-:Y:S08]  /*10290*/  HMMA.16816.F32.BF16 R80, R8.reuse, R26, R68 ;  /* 0x0000001a0850723c */ /* 0x044ff00000041844 */
[----:B------:R-:W-:Y:S01]  /*102a0*/  HMMA.16816.F32.BF16 R140, R8, R16, R140 ;  /* 0x00000010088c723c */ /* 0x000fe2000004188c */
[----:B---3--:R-:W-:-:S02]  /*102b0*/  FFMA.FTZ R3, R144, c[0x0][0x2d0], -R7 ;  /* 0x0000b40090037a23 */ /* 0x008fc40000010807 */
[----:B------:R-:W-:Y:S02]  /*102c0*/  IMAD.MOV.U32 R144, RZ, RZ, R114 ;  /* 0x000000ffff907224 */ /* 0x000fe400078e0072 */
[----:B------:R2:W-:Y:S03]  /*102d0*/  MUFU.EX2 R114, R3 ;  /* 0x0000000300727308 */ /* 0x0005e60000000800 */
[C---:B------:R-:W-:Y:S08]  /*102e0*/  HMMA.16816.F32.BF16 R84, R8.reuse, R18, R84 ;  /* 0x000000120854723c */ /* 0x040ff00000041854 */
[----:B-1----:R-:W-:Y:S01]  /*102f0*/  HMMA.16816.F32.BF16 R68, R8, R34, R60 ;  /* 0x000000220844723c */ /* 0x002fe2000004183c */
[----:B--2---:R-:W-:Y:S01]  /*10300*/  FFMA.FTZ R3, R146, c[0x0][0x2d0], -R7 ;  /* 0x0000b40092037a23 */ /* 0x004fe20000010807 */
[----:B------:R-:W-:-:S03]  /*10310*/  MOV R146, R106 ;  /* 0x0000006a00927202 */ /* 0x000fc60000000f00 */
[----:B------:R1:W-:Y:S02]  /*10320*/  MUFU.EX2 R113, R3 ;  /* 0x0000000300717308 */ /* 0x0003e40000000800 */
[----:B-1----:R-:W-:Y:S02]  /*10330*/  FFMA.FTZ R3, R145, c[0x0][0x2d0], -R7 ;  /* 0x0000b40091037a23 */ /* 0x002fe40000010807 */
[----:B------:R-:W-:-:S04]  /*10340*/  IMAD.MOV.U32 R145, RZ, RZ, R124 ;  /* 0x000000ffff917224 */ /* 0x000fc800078e007c */
[----:B------:R1:W-:Y:S01]  /*10350*/  MUFU.EX2 R112, R3 ;  /* 0x0000000300707308 */ /* 0x0003e20000000800 */
[----:B------:R-:W-:Y:S02]  /*10360*/  IMAD.MOV.U32 R124, RZ, RZ, R119 ;  /* 0x000000ffff7c7224 */ /* 0x000fe400078e0077 */
[----:B------:R-:W-:Y:S02]  /*10370*/  IMAD.MOV.U32 R119, RZ, RZ, R165 ;  /* 0x000000ffff777224 */ /* 0x000fe400078e00a5 */
[----:B-1----:R-:W-:Y:S02]  /*10380*/  FFMA.FTZ R3, R159, c[0x0][0x2d0], -R0 ;  /* 0x0000b4009f037a23 */ /* 0x002fe40000010800 */
[----:B------:R-:W-:Y:S02]  /*10390*/  IMAD.MOV.U32 R159, RZ, RZ, R163 ;  /* 0x000000ffff9f7224 */ /* 0x000fe400078e00a3 */
[----:B------:R1:W-:Y:S01]  /*103a0*/  MUFU.EX2 R106, R3 ;  /* 0x00000003006a7308 */ /* 0x0003e20000000800 */
[----:B------:R-:W-:Y:S07]  /*103b0*/  HMMA.16816.F32.BF16 R160, R8, R12, R108 ;  /* 0x0000000c08a0723c */ /* 0x000fee000004186c */
[----:B------:R-:W-:-:S02]  /*103c0*/  IMAD.MOV.U32 R110, RZ, RZ, R178 ;  /* 0x000000ffff6e7224 */ /* 0x000fc400078e00b2 */
[----:B------:R-:W-:Y:S02]  /*103d0*/  IMAD.MOV.U32 R109, RZ, RZ, R176 ;  /* 0x000000ffff6d7224 */ /* 0x000fe400078e00b0 */
[----:B------:R-:W-:Y:S01]  /*103e0*/  HMMA.16816.F32.BF16 R176, R8, R24, R96 ;  /* 0x0000001808b0723c */ /* 0x000fe20000041860 */
[----:B------:R-:W-:Y:S02]  /*103f0*/  IMAD.MOV.U32 R111, RZ, RZ, R122 ;  /* 0x000000ffff6f7224 */ /* 0x000fe400078e007a */
[----:B------:R-:W-:Y:S02]  /*10400*/  IMAD.MOV.U32 R122, RZ, RZ, R167 ;  /* 0x000000ffff7a7224 */ /* 0x000fe400078e00a7 */
[----:B-1----:R-:W-:-:S03]  /*10410*/  FFMA.FTZ R3, R164, c[0x0][0x2d0], -R0 ;  /* 0x0000b400a4037a23 */ /* 0x002fc60000010800 */
[C---:B------:R-:W-:Y:S01]  /*10420*/  HMMA.16816.F32.BF16 R164, R8.reuse, R14, R76 ;  /* 0x0000000e08a4723c */ /* 0x040fe2000004184c */
[----:B------:R1:W2:Y:S07]  /*10430*/  MUFU.EX2 R105, R3 ;  /* 0x0000000300697308 */ /* 0x0002ae0000000800 */
[----:B------:R-:W-:Y:S07]  /*10440*/  HMMA.16816.F32.BF16 R76, R8, R32, R92 ;  /* 0x00000020084c723c */ /* 0x000fee000004185c */
[----:B------:R-:W-:Y:S01]  /*10450*/  F2FP.BF16.PACK_AB R8, R194, R197 ;  /* 0x000000c5c208723e */ /* 0x000fe200000010ff */
[----:B-1----:R-:W-:Y:S01]  /*10460*/  FFMA.FTZ R3, R168, c[0x0][0x2d0], -R0 ;  /* 0x0000b400a8037a23 */ /* 0x002fe20000010800 */
[----:B--2---:R-:W-:-:S02]  /*10470*/  F2FP.BF16.PACK_AB R9, R105, R106 ;  /* 0x0000006a6909723e */ /* 0x004fc400000010ff */
[----:B------:R-:W-:Y:S01]  /*10480*/  F2FP.BF16.PACK_AB R10, R115, R192 ;  /* 0x000000c0730a723e */ /* 0x000fe200000010ff */
        /* <DEDUP_REMOVED lines=8> */
[----:B-1----:R-:W-:-:S04]  /*10510*/  FFMA.FTZ R3, R170, c[0x0][0x2d0], -R6 ;  /* 0x0000b400aa037a23 */ /* 0x002fc80000010806 */
[----:B------:R1:W-:Y:S03]  /*10520*/  MUFU.EX2 R101, R3 ;  /* 0x0000000300657308 */ /* 0x0003e60000000800 */
[C---:B------:R-:W-:Y:S01]  /*10530*/  HMMA.16816.F32.BF16 R64, R8.reuse, R16, R48 ;  /* 0x000000100840723c */ /* 0x040fe20000041830 */
[----:B------:R-:W2:Y:S07]  /*10540*/  LDSM.16.MT88.4 R16, [R231+0x2100] ;  /* 0x00210000e710783b */ /* 0x000eae0000004200 */
[----:B------:R-:W-:Y:S01]  /*10550*/  HMMA.16816.F32.BF16 R52, R8, R12, R40 ;  /* 0x0000000c0834723c */ /* 0x000fe20000041828 */
[----:B-1----:R-:W-:-:S07]  /*10560*/  FFMA.FTZ R3, R180, c[0x0][0x2d0], -R6 ;  /* 0x0000b400b4037a23 */ /* 0x002fce0000010806 */
[C---:B------:R-:W-:Y:S01]  /*10570*/  HMMA.16816.F32.BF16 R48, R8.reuse, R14, R36 ;  /* 0x0000000e0830723c */ /* 0x040fe20000041824 */
[----:B------:R-:W1:Y:S01]  /*10580*/  LDSM.16.MT88.4 R12, [R229+0x2100] ;  /* 0x00210000e50c783b */ /* 0x000e620000004200 */
[----:B------:R3:W4:Y:S06]  /*10590*/  MUFU.EX2 R102, R3 ;  /* 0x0000000300667308 */ /* 0x00072c0000000800 */
[C---:B------:R-:W-:Y:S01]  /*105a0*/  HMMA.16816.F32.BF16 R36, R8.reuse, R24, R28 ;  /* 0x000000180824723c */ /* 0x040fe2000004181c */
[----:B------:R-:W1:Y:S07]  /*105b0*/  LDSM.16.MT88.4 R28, [R230+0x2100] ;  /* 0x00210000e61c783b */ /* 0x000e6e0000004200 */
[----:B------:R-:W-:Y:S01]  /*105c0*/  HMMA.16816.F32.BF16 R40, R8, R26, R56 ;  /* 0x0000001a0828723c */ /* 0x000fe20000041838 */
[----:B------:R-:W1:Y:S01]  /*105d0*/  LDSM.16.MT88.4 R24, [R228+0x2900] ;  /* 0x00290000e418783b */ /* 0x000e620000004200 */
[----:B---3--:R-:W-:-:S03]  /*105e0*/  FFMA.FTZ R3, R171, c[0x0][0x2d0], -R6 ;  /* 0x0000b400ab037a23 */ /* 0x008fc60000010806 */
[----:B------:R-:W-:Y:S01]  /*105f0*/  LDSM.16.MT88.4 R168, [R231+0x3100] ;  /* 0x00310000e7a8783b */ /* 0x000fe20000004200 */
[----:B------:R3:W-:Y:S02]  /*10600*/  MUFU.EX2 R100, R3 ;  /* 0x0000000300647308 */ /* 0x0007e40000000800 */
[----:B------:R-:W-:Y:S07]  /*10610*/  HMMA.16816.F32.BF16 R32, R8, R34, R72 ;  /* 0x000000220820723c */ /* 0x000fee0000041848 */
        /* <DEDUP_REMOVED lines=16> */
[C---:B------:R-:W-:Y:S08]  /*10720*/  HMMA.16816.F32.BF16 R148, R8.reuse, R22, R84 ;  /* 0x000000160894723c */ /* 0x040ff00000041854 */
[----:B------:R-:W-:Y:S01]  /*10730*/  HMMA.16816.F32.BF16 R140, R8, R20, R140 ;  /* 0x00000014088c723c */ /* 0x000fe2000004188c */
[----:B---3--:R-:W-:-:S04]  /*10740*/  FFMA.FTZ R3, R186, c[0x0][0x2d0], -R0 ;  /* 0x0000b400ba037a23 */ /* 0x008fc80000010800 */
[----:B------:R3:W4:Y:S03]  /*10750*/  MUFU.EX2 R93, R3 ;  /* 0x00000003005d7308 */ /* 0x0007260000000800 */
[C---:B--2---:R-:W-:Y:S08]  /*10760*/  HMMA.16816.F32.BF16 R160, R8.reuse, R16, R160 ;  /* 0x0000001008a0723c */ /* 0x044ff000000418a0 */
[----:B------:R-:W-:Y:S01]  /*10770*/  HMMA.16816.F32.BF16 R164, R8, R18, R164 ;  /* 0x0000001208a4723c */ /* 0x000fe200000418a4 */
[----:B---3--:R-:W-:-:S07]  /*10780*/  FFMA.FTZ R3, R201, c[0x0][0x2d0], -R0 ;  /* 0x0000b400c9037a23 */ /* 0x008fce0000010800 */
[C---:B-1----:R-:W-:Y:S01]  /*10790*/  HMMA.16816.F32.BF16 R176, R8.reuse, R12, R176 ;  /* 0x0000000c08b0723c */ /* 0x042fe200000418b0 */
[----:B------:R1:W-:Y:S07]  /*107a0*/  MUFU.EX2 R92, R3 ;  /* 0x00000003005c7308 */ /* 0x0003ee0000000800 */
[C---:B------:R-:W-:Y:S08]  /*107b0*/  HMMA.16816.F32.BF16 R80, R8.reuse, R14, R80 ;  /* 0x0000000e0850723c */ /* 0x040ff00000041850 */
[----:B------:R-:W-:Y:S01]  /*107c0*/  HMMA.16816.F32.BF16 R76, R8, R28, R76 ;  /* 0x0000001c084c723c */ /* 0x000fe2000004184c */
[----:B-1----:R-:W-:-:S04]  /*107d0*/  FFMA.FTZ R3, R202, c[0x0][0x2d0], -R0 ;  /* 0x0000b400ca037a23 */ /* 0x002fc80000010800 */
[----:B------:R1:W2:Y:S03]  /*107e0*/  MUFU.EX2 R91, R3 ;  /* 0x00000003005b7308 */ /* 0x0002a60000000800 */
[----:B------:R-:W-:Y:S07]  /*107f0*/  HMMA.16816.F32.BF16 R68, R8, R30, R68 ;  /* 0x0000001e0844723c */ /* 0x000fee0000041844 */
[----:B------:R-:W-:-:S02]  /*10800*/  F2FP.BF16.PACK_AB R8, R113, R114 ;  /* 0x000000727108723e */ /* 0x000fc400000010ff */
[----:B----4-:R-:W-:Y:S02]  /*10810*/  F2FP.BF16.PACK_AB R9, R93, R94 ;  /* 0x0000005e5d09723e */ /* 0x010fe400000010ff */
[----:B------:R-:W-:Y:S01]  /*10820*/  F2FP.BF16.PACK_AB R10, R107, R112 ;  /* 0x000000706b0a723e */ /* 0x000fe200000010ff */
[----:B-1----:R-:W-:Y:S01]  /*10830*/  FFMA.FTZ R3, R207, c[0x0][0x2d0], -R6 ;  /* 0x0000b400cf037a23 */ /* 0x002fe20000010806 */
[----:B--2---:R-:W-:-:S03]  /*10840*/  F2FP.BF16.PACK_AB R11, R91, R92 ;  /* 0x0000005c5b0b723e */ /* 0x004fc600000010ff */
        /* <DEDUP_REMOVED lines=16> */
[----:B------:R1:W-:Y:S03]  /*10950*/  MUFU.EX2 R87, R3 ;  /* 0x0000000300577308 */ /* 0x0003e60000000800 */
[----:B------:R-:W-:Y:S01]  /*10960*/  HMMA.16816.F32.BF16 R44, R8, R28, R44 ;  /* 0x0000001c082c723c */ /* 0x000fe2000004182c */
[----:B-1----:R-:W-:-:S04]  /*10970*/  FFMA.FTZ R3, R218, c[0x0][0x2d0], -R5 ;  /* 0x0000b400da037a23 */ /* 0x002fc80000010805 */
[----:B------:R1:W-:Y:S02]  /*10980*/  MUFU.EX2 R86, R3 ;  /* 0x0000000300567308 */ /* 0x0003e40000000800 */
[----:B-1----:R-:W-:-:S06]  /*10990*/  FFMA.FTZ R3, R221, c[0x0][0x2d0], -R5 ;  /* 0x0000b400dd037a23 */ /* 0x002fcc0000010805 */
[----:B------:R1:W1:Y:S02]  /*109a0*/  MUFU.EX2 R85, R3 ;  /* 0x0000000300557308 */ /* 0x0002640000000800 */
[----:B-1----:R-:W-:-:S06]  /*109b0*/  FFMA.FTZ R3, R220, c[0x0][0x2d0], -R5 ;  /* 0x0000b400dc037a23 */ /* 0x002fcc0000010805 */
[----:B------:R1:W-:Y:S02]  /*109c0*/  MUFU.EX2 R75, R3 ;  /* 0x00000003004b7308 */ /* 0x0003e40000000800 */
[----:B-1----:R-:W-:-:S06]  /*109d0*/  FFMA.FTZ R3, R222, c[0x0][0x2d0], -R5 ;  /* 0x0000b400de037a23 */ /* 0x002fcc0000010805 */
[----:B------:R1:W1:Y:S02]  /*109e0*/  MUFU.EX2 R84, R3 ;  /* 0x0000000300547308 */ /* 0x0002640000000800 */
[----:B-1----:R-:W-:Y:S01]  /*109f0*/  FFMA.FTZ R3, R109, c[0x0][0x2d0], -R7 ;  /* 0x0000b4006d037a23 */ /* 0x002fe20000010807 */
[----:B------:R-:W-:Y:S01]  /*10a00*/  MOV R109, R110 ;  /* 0x0000006e006d7202 */ /* 0x000fe20000000f00 */
[----:B------:R-:W-:Y:S02]  /*10a10*/  IMAD.MOV.U32 R110, RZ, RZ, R111 ;  /* 0x000000ffff6e7224 */ /* 0x000fe400078e006f */
[----:B------:R-:W-:Y:S02]  /*10a20*/  IMAD.MOV.U32 R111, RZ, RZ, R159 ;  /* 0x000000ffff6f7224 */ /* 0x000fe400078e009f */
[----:B------:R1:W-:Y:S01]  /*10a30*/  MUFU.EX2 R74, R3 ;  /* 0x00000003004a7308 */ /* 0x0003e20000000800 */
[----:B------:R-:W-:Y:S01]  /*10a40*/  IMAD.MOV.U32 R159, RZ, RZ, R145 ;  /* 0x000000ffff9f7224 */ /* 0x000fe200078e0091 */
[----:B------:R-:W-:Y:S01]  /*10a50*/  MOV R145, R146 ;  /* 0x0000009200917202 */ /* 0x000fe20000000f00 */
[----:B------:R-:W-:-:S02]  /*10a60*/  IMAD.MOV.U32 R146, RZ, RZ, R144 ;  /* 0x000000ffff927224 */ /* 0x000fc400078e0090 */
[----:B------:R-:W-:Y:S02]  /*10a70*/  IMAD.MOV.U32 R144, RZ, RZ, R154 ;  /* 0x000000ffff907224 */ /* 0x000fe400078e009a */
[----:B------:R-:W-:Y:S01]  /*10a80*/  IMAD.MOV.U32 R154, RZ, RZ, R127 ;  /* 0x000000ffff9a7224 */ /* 0x000fe200078e007f */
[----:B------:R-:W-:Y:S01]  /*10a90*/  MOV R127, R126 ;  /* 0x0000007e007f7202 */ /* 0x000fe20000000f00 */
[----:B------:R-:W-:Y:S01]  /*10aa0*/  IMAD.MOV.U32 R126, RZ, RZ, R241 ;  /* 0x000000ffff7e7224 */ /* 0x000fe200078e00f1 */
[----:B---3--:R-:W-:Y:S01]  /*10ab0*/  F2FP.BF16.PACK_AB R8, R89, R90 ;  /* 0x0000005a5908723e */ /* 0x008fe200000010ff */
[----:B------:R3:W5:Y:S01]  /*10ac0*/  LDL.LU R241, [R1+0x34] ;  /* 0x0000340001f17983 */ /* 0x0007620000300800 */
[----:B-1----:R-:W-:Y:S02]  /*10ad0*/  FFMA.FTZ R3, R109, c[0x0][0x2d0], -R7 ;  /* 0x0000b4006d037a23 */ /* 0x002fe40000010807 */
[----:B------:R-:W-:Y:S02]  /*10ae0*/  IMAD.MOV.U32 R109, RZ, RZ, R110 ;  /* 0x000000ffff6d7224 */ /* 0x000fe400078e006e */
[----:B------:R-:W-:Y:S01]  /*10af0*/  IMAD.MOV.U32 R110, RZ, RZ, R111 ;  /* 0x000000ffff6e7224 */ /* 0x000fe200078e006f */
[----:B------:R-:W-:Y:S01]  /*10b00*/  MOV R111, R159 ;  /* 0x0000009f006f7202 */ /* 0x000fe20000000f00 */
[----:B------:R-:W-:Y:S01]  /*10b10*/  IMAD.MOV.U32 R159, RZ, RZ, R145 ;  /* 0x000000ffff9f7224 */ /* 0x000fe200078e0091 */
[----:B------:R1:W1:Y:S01]  /*10b20*/  MUFU.EX2 R73, R3 ;  /* 0x0000000300497308 */ /* 0x0002620000000800 */
[----:B------:R-:W-:-:S02]  /*10b30*/  IMAD.MOV.U32 R145, RZ, RZ, R146 ;  /* 0x000000ffff917224 */ /* 0x000fc400078e0092 */
[----:B------:R-:W-:Y:S01]  /*10b40*/  IMAD.MOV.U32 R146, RZ, RZ, R144 ;  /* 0x000000ffff927224 */ /* 0x000fe200078e0090 */
[----:B------:R-:W-:Y:S01]  /*10b50*/  MOV R144, R127 ;  /* 0x0000007f00907202 */ /* 0x000fe20000000f00 */
[----:B------:R-:W-:Y:S01]  /*10b60*/  IMAD.MOV.U32 R127, RZ, RZ, R126 ;  /* 0x000000ffff7f7224 */ /* 0x000fe200078e007e */
[----:B------:R-:W-:Y:S01]  /*10b70*/  F2FP.BF16.PACK_AB R9, R85, R86 ;  /* 0x000000565509723e */ /* 0x000fe200000010ff */
[----:B------:R-:W-:Y:S01]  /*10b80*/  IMAD.MOV.U32 R126, RZ, RZ, R125 ;  /* 0x000000ffff7e7224 */ /* 0x000fe200078e007d */
[----:B------:R-:W-:Y:S01]  /*10b90*/  F2FP.BF16.PACK_AB R10, R87, R88 ;  /* 0x00000058570a723e */ /* 0x000fe200000010ff */
[----:B------:R-:W-:Y:S02]  /*10ba0*/  IMAD.MOV.U32 R125, RZ, RZ, R240 ;  /* 0x000000ffff7d7224 */ /* 0x000fe400078e00f0 */
[----:B-1----:R-:W-:Y:S01]  /*10bb0*/  FFMA.FTZ R3, R109, c[0x0][0x2d0], -R7 ;  /* 0x0000b4006d037a23 */ /* 0x002fe20000010807 */
[----:B------:R-:W-:Y:S01]  /*10bc0*/  MOV R109, R110 ;  /* 0x0000006e006d7202 */ /* 0x000fe20000000f00 */
[----:B------:R-:W-:Y:S01]  /*10bd0*/  IMAD.MOV.U32 R110, RZ, RZ, R111 ;  /* 0x000000ffff6e7224 */ /* 0x000fe200078e006f */
[----:B------:R-:W-:Y:S01]  /*10be0*/  F2FP.BF16.PACK_AB R11, R84, R75 ;  /* 0x0000004b540b723e */ /* 0x000fe200000010ff */
[----:B------:R-:W-:Y:S01]  /*10bf0*/  IMAD.MOV.U32 R111, RZ, RZ, R159 ;  /* 0x000000ffff6f7224 */ /* 0x000fe200078e009f */
[----:B------:R1:W-:Y:S01]  /*10c00*/  MUFU.EX2 R72, R3 ;  /* 0x0000000300487308 */ /* 0x0003e20000000800 */
[----:B------:R-:W-:Y:S01]  /*10c10*/  IMAD.MOV.U32 R159, RZ, RZ, R145 ;  /* 0x000000ffff9f7224 */ /* 0x000fe200078e0091 */
[----:B------:R-:W-:Y:S01]  /*10c20*/  MOV R145, R146 ;  /* 0x0000009200917202 */ /* 0x000fe20000000f00 */
[----:B------:R-:W-:Y:S01]  /*10c30*/  IMAD.MOV.U32 R146, RZ, RZ, R144 ;  /* 0x000000ffff927224 */ /* 0x000fe200078e0090 */
[----:B------:R-:W-:Y:S01]  /*10c40*/  MOV R207, R124 ;  /* 0x0000007c00cf7202 */ /* 0x000fe20000000f00 */
[----:B------:R-:W-:Y:S01]  /*10c50*/  IMAD.MOV.U32 R144, RZ, RZ, R158 ;  /* 0x000000ffff907224 */ /* 0x000fe200078e009e */
[----:B------:R-:W-:Y:S01]  /*10c60*/  MOV R202, R127 ;  /* 0x0000007f00ca7202 */ /* 0x000fe20000000f00 */
[----:B------:R-:W-:Y:S01]  /*10c70*/  IMAD.MOV.U32 R158, RZ, RZ, R118 ;  /* 0x000000ffff9e7224 */ /* 0x000fe200078e0076 */
[----:B------:R3:W5:Y:S01]  /*10c80*/  LDL.LU R240, [R1+0x30] ;  /* 0x0000300001f07983 */ /* 0x0007620000300800 */
[----:B------:R-:W-:Y:S01]  /*10c90*/  HMMA.16816.F32.BF16 R140, R8, R24, R140 ;  /* 0x00000018088c723c */ /* 0x000fe2000004188c */
[----:B------:R-:W-:Y:S01]  /*10ca0*/  IMAD.MOV.U32 R208, RZ, RZ, R126 ;  /* 0x000000ffffd07224 */ /* 0x000fe200078e007e */
[----:B------:R-:W-:Y:S01]  /*10cb0*/  MOV R118, R239 ;  /* 0x000000ef00767202 */ /* 0x000fe20000000f00 */
[----:B------:R-:W-:Y:S01]  /*10cc0*/  IMAD.MOV.U32 R209, RZ, RZ, R125 ;  /* 0x000000ffffd17224 */ /* 0x000fe200078e007d */
[----:B------:R3:W5:Y:S01]  /*10cd0*/  LDL.LU R239, [R1+0x2c] ;  /* 0x00002c0001ef7983 */ /* 0x0007620000300800 */
[----:B-1----:R-:W-:-:S02]  /*10ce0*/  FFMA.FTZ R3, R109, c[0x0][0x2d0], -R7 ;  /* 0x0000b4006d037a23 */ /* 0x002fc40000010807 */
[----:B------:R-:W-:Y:S02]  /*10cf0*/  IMAD.MOV.U32 R109, RZ, RZ, R110 ;  /* 0x000000ffff6d7224 */ /* 0x000fe400078e006e */
[----:B------:R-:W-:Y:S01]  /*10d00*/  IMAD.MOV.U32 R110, RZ, RZ, R111 ;  /* 0x000000ffff6e7224 */ /* 0x000fe200078e006f */
[----:B------:R1:W-:Y:S01]  /*10d10*/  MUFU.EX2 R59, R3 ;  /* 0x00000003003b7308 */ /* 0x0003e20000000800 */
[----:B------:R-:W-:Y:S01]  /*10d20*/  IMAD.MOV.U32 R111, RZ, RZ, R159 ;  /* 0x000000ffff6f7224 */ /* 0x000fe200078e009f */
[----:B------:R-:W-:Y:S01]  /*10d30*/  MOV R159, R145 ;  /* 0x00000091009f7202 */ /* 0x000fe20000000f00 */
[----:B------:R-:W-:Y:S02]  /*10d40*/  IMAD.MOV.U32 R145, RZ, RZ, R146 ;  /* 0x000000ffff917224 */ /* 0x000fe400078e0092 */
[----:B------:R-:W-:Y:S02]  /*10d50*/  IMAD.MOV.U32 R146, RZ, RZ, R144 ;  /* 0x000000ffff927224 */ /* 0x000fe400078e0090 */
[----:B------:R-:W-:Y:S01]  /*10d60*/  IMAD.MOV.U32 R144, RZ, RZ, R158 ;  /* 0x000000ffff907224 */ /* 0x000fe200078e009e */
[----:B------:R-:W-:Y:S01]  /*10d70*/  MOV R158, R157 ;  /* 0x0000009d009e7202 */ /* 0x000fe20000000f00 */
[----:B------:R-:W-:Y:S01]  /*10d80*/  IMAD.MOV.U32 R157, RZ, RZ, R238 ;  /* 0x000000ffff9d7224 */ /* 0x000fe200078e00ee */
[----:B------:R-:W-:Y:S01]  /*10d90*/  HMMA.16816.F32.BF16 R148, R8, R26, R148 ;  /* 0x0000001a0894723c */ /* 0x000fe20000041894 */
[----:B------:R3:W5:Y:S01]  /*10da0*/  LDL.LU R238, [R1+0x28] ;  /* 0x0000280001ee7983 */ /* 0x0007620000300800 */
[----:B-1----:R-:W-:-:S02]  /*10db0*/  FFMA.FTZ R3, R109, c[0x0][0x2d0], -R0 ;  /* 0x0000b4006d037a23 */ /* 0x002fc40000010800 */
[----:B------:R-:W-:Y:S02]  /*10dc0*/  IMAD.MOV.U32 R109, RZ, RZ, R110 ;  /* 0x000000ffff6d7224 */ /* 0x000fe400078e006e */
[----:B------:R-:W-:Y:S01]  /*10dd0*/  IMAD.MOV.U32 R110, RZ, RZ, R111 ;  /* 0x000000ffff6e7224 */ /* 0x000fe200078e006f */
[----:B------:R-:W-:Y:S01]  /*10de0*/  MOV R111, R159 ;  /* 0x0000009f006f7202 */ /* 0x000fe20000000f00 */
[----:B------:R1:W-:Y:S01]  /*10df0*/  MUFU.EX2 R58, R3 ;  /* 0x00000003003a7308 */ /* 0x0003e20000000800 */
[----:B------:R-:W-:Y:S02]  /*10e00*/  IMAD.MOV.U32 R159, RZ, RZ, R145 ;  /* 0x000000ffff9f7224 */ /* 0x000fe400078e0091 */
[----:B------:R-:W-:Y:S02]  /*10e10*/  IMAD.MOV.U32 R145, RZ, RZ, R146 ;  /* 0x000000ffff917224 */ /* 0x000fe400078e0092 */
[----:B------:R-:W-:Y:S01]  /*10e20*/  IMAD.MOV.U32 R146, RZ, RZ, R144 ;  /* 0x000000ffff927224 */ /* 0x000fe200078e0090 */
[----:B------:R-:W-:Y:S01]  /*10e30*/  MOV R144, R158 ;  /* 0x0000009e00907202 */ /* 0x000fe20000000f00 */
[----:B------:R-:W-:-:S02]  /*10e40*/  IMAD.MOV.U32 R158, RZ, RZ, R157 ;  /* 0x000000ffff9e7224 */ /* 0x000fc400078e009d */
[----:B------:R-:W-:Y:S02]  /*10e50*/  IMAD.MOV.U32 R157, RZ, RZ, R156 ;  /* 0x000000ffff9d7224 */ /* 0x000fe400078e009c */
[----:B------:R-:W-:Y:S01]  /*10e60*/  IMAD.MOV.U32 R156, RZ, RZ, R131 ;  /* 0x000000ffff9c7224 */ /* 0x000fe200078e0083 */
[----:B------:R-:W-:Y:S01]  /*10e70*/  MOV R131, R237 ;  /* 0x000000ed00837202 */ /* 0x000fe20000000f00 */
[----:B--2---:R-:W-:Y:S01]  /*10e80*/  HMMA.16816.F32.BF16 R160, R8, R20, R160 ;  /* 0x0000001408a0723c */ /* 0x004fe200000418a0 */
[----:B------:R3:W5:Y:S01]  /*10e90*/  LDL.LU R237, [R1+0x24] ;  /* 0x0000240001ed7983 */ /* 0x0007620000300800 */
[----:B-1----:R-:W-:Y:S02]  /*10ea0*/  FFMA.FTZ R3, R109, c[0x0][0x2d0], -R0 ;  /* 0x0000b4006d037a23 */ /* 0x002fe40000010800 */
[----:B------:R-:W-:Y:S02]  /*10eb0*/  IMAD.MOV.U32 R109, RZ, RZ, R110 ;  /* 0x000000ffff6d7224 */ /* 0x000fe400078e006e */
[----:B------:R-:W-:Y:S01]  /*10ec0*/  IMAD.MOV.U32 R110, RZ, RZ, R111 ;  /* 0x000000ffff6e7224 */ /* 0x000fe200078e006f */
[----:B------:R1:W2:Y:S01]  /*10ed0*/  MUFU.EX2 R57, R3 ;  /* 0x0000000300397308 */ /* 0x0002a20000000800 */
[----:B------:R-:W-:Y:S01]  /*10ee0*/  IMAD.MOV.U32 R111, RZ, RZ, R159 ;  /* 0x000000ffff6f7224 */ /* 0x000fe200078e009f */
[----:B------:R-:W-:Y:S01]  /*10ef0*/  MOV R159, R145 ;  /* 0x00000091009f7202 */ /* 0x000fe20000000f00 */
[----:B------:R-:W-:-:S02]  /*10f00*/  IMAD.MOV.U32 R145, RZ, RZ, R146 ;  /* 0x000000ffff917224 */ /* 0x000fc400078e0092 */
[----:B------:R-:W-:Y:S02]  /*10f10*/  IMAD.MOV.U32 R146, RZ, RZ, R144 ;  /* 0x000000ffff927224 */ /* 0x000fe400078e0090 */
[----:B------:R-:W-:Y:S01]  /*10f20*/  IMAD.MOV.U32 R144, RZ, RZ, R158 ;  /* 0x000000ffff907224 */ /* 0x000fe200078e009e */
[----:B------:R-:W-:Y:S01]  /*10f30*/  MOV R158, R157 ;  /* 0x0000009d009e7202 */ /* 0x000fe20000000f00 */
[----:B------:R-:W-:Y:S02]  /*10f40*/  IMAD.MOV.U32 R157, RZ, RZ, R156 ;  /* 0x000000ffff9d7224 */ /* 0x000fe400078e009c */
[----:B------:R-:W-:Y:S01]  /*10f50*/  IMAD.MOV.U32 R156, RZ, RZ, R131 ;  /* 0x000000ffff9c7224 */ /* 0x000fe200078e0083 */
[----:B------:R-:W-:Y:S01]  /*10f60*/  HMMA.16816.F32.BF16 R164, R8, R22, R164 ;  /* 0x0000001608a4723c */ /* 0x000fe200000418a4 */
[----:B------:R-:W-:Y:S02]  /*10f70*/  IMAD.MOV.U32 R131, RZ, RZ, R236 ;  /* 0x000000ffff837224 */ /* 0x000fe400078e00ec */
[----:B------:R3:W5:Y:S01]  /*10f80*/  LDL.LU R236, [R1+0x20] ;  /* 0x0000200001ec7983 */ /* 0x0007620000300800 */
[----:B-1----:R-:W-:Y:S01]  /*10f90*/  FFMA.FTZ R3, R109, c[0x0][0x2d0], -R0 ;  /* 0x0000b4006d037a23 */ /* 0x002fe20000010800 */
[----:B------:R-:W-:Y:S01]  /*10fa0*/  MOV R109, R110 ;  /* 0x0000006e006d7202 */ /* 0x000fe20000000f00 */
[----:B------:R-:W-:-:S02]  /*10fb0*/  IMAD.MOV.U32 R110, RZ, RZ, R111 ;  /* 0x000000ffff6e7224 */ /* 0x000fc400078e006f */
[----:B------:R1:W-:Y:S01]  /*10fc0*/  MUFU.EX2 R56, R3 ;  /* 0x0000000300387308 */ /* 0x0003e20000000800 */
[----:B------:R-:W-:Y:S02]  /*10fd0*/  IMAD.MOV.U32 R111, RZ, RZ, R159 ;  /* 0x000000ffff6f7224 */ /* 0x000fe400078e009f */
[----:B------:R-:W-:Y:S01]  /*10fe0*/  IMAD.MOV.U32 R159, RZ, RZ, R145 ;  /* 0x000000ffff9f7224 */ /* 0x000fe200078e0091 */
[----:B------:R-:W-:Y:S01]  /*10ff0*/  MOV R145, R146 ;  /* 0x0000009200917202 */ /* 0x000fe20000000f00 */
[----:B------:R-:W-:Y:S02]  /*11000*/  IMAD.MOV.U32 R146, RZ, RZ, R144 ;  /* 0x000000ffff927224 */ /* 0x000fe400078e0090 */
[----:B------:R-:W-:Y:S01]  /*11010*/  IMAD.MOV.U32 R144, RZ, RZ, R158 ;  /* 0x000000ffff907224 */ /* 0x000fe200078e009e */
[----:B----4-:R-:W-:Y:S01]  /*11020*/  HMMA.16816.F32.BF16 R176, R8, R16, R176 ;  /* 0x0000001008b0723c */ /* 0x010fe200000418b0 */
[----:B------:R-:W-:Y:S01]  /*11030*/  IMAD.MOV.U32 R158, RZ, RZ, R157 ;  /* 0x000000ffff9e7224 */ /* 0x000fe200078e009d */
[----:B------:R-:W-:Y:S01]  /*11040*/  MOV R157, R156 ;  /* 0x0000009c009d7202 */ /* 0x000fe20000000f00 */
[----:B------:R-:W-:-:S02]  /*11050*/  IMAD.MOV.U32 R156, RZ, RZ, R155 ;  /* 0x000000ffff9c7224 */ /* 0x000fc400078e009b */
[----:B------:R-:W-:Y:S02]  /*11060*/  IMAD.MOV.U32 R155, RZ, RZ, R235 ;  /* 0x000000ffff9b7224 */ /* 0x000fe400078e00eb */
[----:B------:R3:W5:Y:S01]  /*11070*/  LDL.LU R235, [R1+0x1c] ;  /* 0x00001c0001eb7983 */ /* 0x0007620000300800 */
[----:B-1----:R-:W-:Y:S02]  /*11080*/  FFMA.FTZ R3, R109, c[0x0][0x2d0], -R0 ;  /* 0x0000b4006d037a23 */ /* 0x002fe40000010800 */
[----:B------:R-:W-:Y:S01]  /*11090*/  IMAD.MOV.U32 R109, RZ, RZ, R110 ;  /* 0x000000ffff6d7224 */ /* 0x000fe200078e006e */
[----:B------:R-:W-:Y:S01]  /*110a0*/  MOV R110, R111 ;  /* 0x0000006f006e7202 */ /* 0x000fe20000000f00 */
[----:B------:R1:W4:Y:S01]  /*110b0*/  MUFU.EX2 R31, R3 ;  /* 0x00000003001f7308 */ /* 0x0003220000000800 */
[----:B------:R-:W-:Y:S02]  /*110c0*/  IMAD.MOV.U32 R111, RZ, RZ, R159 ;  /* 0x000000ffff6f7224 */ /* 0x000fe400078e009f */
[----:B------:R-:W-:-:S02]  /*110d0*/  IMAD.MOV.U32 R159, RZ, RZ, R145 ;  /* 0x000000ffff9f7224 */ /* 0x000fc400078e0091 */
[----:B------:R-:W-:Y:S01]  /*110e0*/  IMAD.MOV.U32 R145, RZ, RZ, R146 ;  /* 0x000000ffff917224 */ /* 0x000fe200078e0092 */
[C---:B------:R-:W-:Y:S01]  /*110f0*/  HMMA.16816.F32.BF16 R180, R8.reuse, R18, R80 ;  /* 0x0000001208b4723c */ /* 0x040fe20000041850 */
[----:B------:R-:W-:Y:S01]  /*11100*/  MOV R146, R144 ;  /* 0x0000009000927202 */ /* 0x000fe20000000f00 */
[----:B------:R-:W-:Y:S02]  /*11110*/  IMAD.MOV.U32 R144, RZ, RZ, R158 ;  /* 0x000000ffff907224 */ /* 0x000fe400078e009e */
[----:B------:R-:W-:Y:S02]  /*11120*/  IMAD.MOV.U32 R158, RZ, RZ, R157 ;  /* 0x000000ffff9e7224 */ /* 0x000fe400078e009d */
[----:B------:R-:W-:Y:S01]  /*11130*/  IMAD.MOV.U32 R157, RZ, RZ, R155 ;  /* 0x000000ffff9d7224 */ /* 0x000fe200078e009b */
[----:B------:R-:W-:Y:S01]  /*11140*/  MOV R155, R234 ;  /* 0x000000ea009b7202 */ /* 0x000fe20000000f00 */
[----:B------:R-:W-:Y:S01]  /*11150*/  HMMA.16816.F32.BF16 R76, R8, R12, R76 ;  /* 0x0000000c084c723c */ /* 0x000fe2000004184c */
[----:B------:R3:W5:Y:S01]  /*11160*/  LDL.LU R234, [R1+0x18] ;  /* 0x0000180001ea7983 */ /* 0x0007620000300800 */
[----:B-1----:R-:W-:-:S02]  /*11170*/  FFMA.FTZ R3, R109, c[0x0][0x2d0], -R6 ;  /* 0x0000b4006d037a23 */ /* 0x002fc40000010806 */
[----:B------:R-:W-:Y:S02]  /*11180*/  IMAD.MOV.U32 R109, RZ, RZ, R110 ;  /* 0x000000ffff6d7224 */ /* 0x000fe400078e006e */
[----:B------:R-:W-:Y:S01]  /*11190*/  IMAD.MOV.U32 R110, RZ, RZ, R111 ;  /* 0x000000ffff6e7224 */ /* 0x000fe200078e006f */
[----:B------:R1:W-:Y:S01]  /*111a0*/  MUFU.EX2 R29, R3 ;  /* 0x00000003001d7308 */ /* 0x0003e20000000800 */
[----:B------:R-:W-:Y:S01]  /*111b0*/  IMAD.MOV.U32 R111, RZ, RZ, R159 ;  /* 0x000000ffff6f7224 */ /* 0x000fe200078e009f */
[----:B------:R-:W-:Y:S01]  /*111c0*/  MOV R159, R145 ;  /* 0x00000091009f7202 */ /* 0x000fe20000000f00 */
[----:B------:R-:W-:Y:S01]  /*111d0*/  HMMA.16816.F32.BF16 R68, R8, R14, R68 ;  /* 0x0000000e0844723c */ /* 0x000fe20000041844 */
[----:B------:R-:W-:Y:S02]  /*111e0*/  IMAD.MOV.U32 R145, RZ, RZ, R146 ;  /* 0x000000ffff917224 */ /* 0x000fe400078e0092 */
[----:B------:R-:W-:Y:S02]  /*111f0*/  IMAD.MOV.U32 R146, RZ, RZ, R144 ;  /* 0x000000ffff927224 */ /* 0x000fe400078e0090 */
[----:B------:R-:W-:Y:S01]  /*11200*/  IMAD.MOV.U32 R144, RZ, RZ, R158 ;  /* 0x000000ffff907224 */ /* 0x000fe200078e009e */
[----:B------:R-:W-:Y:S01]  /*11210*/  MOV R158, R155 ;  /* 0x0000009b009e7202 */ /* 0x000fe20000000f00 */
[----:B------:R-:W-:-:S02]  /*11220*/  IMAD.MOV.U32 R155, RZ, RZ, R154 ;  /* 0x000000ffff9b7224 */ /* 0x000fc400078e009a */
[----:B-1----:R-:W-:Y:S02]  /*11230*/  FFMA.FTZ R3, R109, c[0x0][0x2d0], -R6 ;  /* 0x0000b4006d037a23 */ /* 0x002fe40000010806 */
[----:B------:R-:W-:Y:S02]  /*11240*/  IMAD.MOV.U32 R109, RZ, RZ, R110 ;  /* 0x000000ffff6d7224 */ /* 0x000fe400078e006e */
[----:B------:R-:W-:Y:S01]  /*11250*/  IMAD.MOV.U32 R110, RZ, RZ, R111 ;  /* 0x000000ffff6e7224 */ /* 0x000fe200078e006f */
[----:B------:R1:W1:Y:S01]  /*11260*/  MUFU.EX2 R30, R3 ;  /* 0x00000003001e7308 */ /* 0x0002620000000800 */
[----:B------:R-:W-:Y:S01]  /*11270*/  F2FP.BF16.PACK_AB R8, R73, R74 ;  /* 0x0000004a4908723e */ /* 0x000fe200000010ff */
[----:B------:R-:W-:Y:S01]  /*11280*/  IMAD.MOV.U32 R111, RZ, RZ, R159 ;  /* 0x000000ffff6f7224 */ /* 0x000fe200078e009f */
[----:B--2---:R-:W-:Y:S01]  /*11290*/  F2FP.BF16.PACK_AB R9, R57, R58 ;  /* 0x0000003a3909723e */ /* 0x004fe200000010ff */
[----:B------:R-:W-:Y:S01]  /*112a0*/  IMAD.MOV.U32 R154, RZ, RZ, R152 ;  /* 0x000000ffff9a7224 */ /* 0x000fe200078e0098 */
[----:B------:R-:W-:Y:S01]  /*112b0*/  F2FP.BF16.PACK_AB R10, R59, R72 ;  /* 0x000000483b0a723e */ /* 0x000fe200000010ff */
[----:B------:R-:W-:Y:S01]  /*112c0*/  IMAD.MOV.U32 R152, RZ, RZ, R4 ;  /* 0x000000ffff987224 */ /* 0x000fe200078e0004 */
[----:B----4-:R-:W-:Y:S01]  /*112d0*/  F2FP.BF16.PACK_AB R11, R31, R56 ;  /* 0x000000381f0b723e */ /* 0x010fe200000010ff */
[----:B-1----:R-:W-:Y:S01]  /*112e0*/  FFMA.FTZ R3, R109, c[0x0][0x2d0], -R6 ;  /* 0x0000b4006d037a23 */ /* 0x002fe20000010806 */
[----:B------:R-:W-:Y:S01]  /*112f0*/  MOV R159, R145 ;  /* 0x00000091009f7202 */ /* 0x000fe20000000f00 */
[----:B------:R-:W-:Y:S01]  /*11300*/  IMAD.MOV.U32 R109, RZ, RZ, R110 ;  /* 0x000000ffff6d7224 */ /* 0x000fe200078e006e */
[----:B------:R-:W-:Y:S01]  /*11310*/  MOV R4, R233 ;  /* 0x000000e900047202 */ /* 0x000fe20000000f00 */
[----:B------:R1:W-:Y:S01]  /*11320*/  MUFU.EX2 R28, R3 ;  /* 0x00000003001c7308 */ /* 0x0003e20000000800 */
[----:B------:R-:W-:Y:S01]  /*11330*/  IMAD.MOV.U32 R110, RZ, RZ, R111 ;  /* 0x000000ffff6e7224 */ /* 0x000fe200078e006f */
[----:B------:R-:W-:Y:S01]  /*11340*/  HMMA.16816.F32.BF16 R64, R8, R24, R64 ;  /* 0x000000180840723c */ /* 0x000fe20000041840 */
[----:B------:R-:W-:Y:S01]  /*11350*/  IMAD.MOV.U32 R145, RZ, RZ, R146 ;  /* 0x000000ffff917224 */ /* 0x000fe200078e0092 */
[----:B------:R3:W5:Y:S01]  /*11360*/  LDL.LU R233, [R1+0x14] ;  /* 0x0000140001e97983 */ /* 0x0007620000300800 */
[----:B------:R-:W-:-:S02]  /*11370*/  IMAD.MOV.U32 R146, RZ, RZ, R144 ;  /* 0x000000ffff927224 */ /* 0x000fc400078e0090 */
[----:B-1----:R-:W-:Y:S01]  /*11380*/  FFMA.FTZ R3, R109, c[0x0][0x2d0], -R6 ;  /* 0x0000b4006d037a23 */ /* 0x002fe20000010806 */
[----:B------:R-:W-:Y:S01]  /*11390*/  MOV R111, R159 ;  /* 0x0000009f006f7202 */ /* 0x000fe20000000f00 */
[----:B------:R-:W-:Y:S01]  /*113a0*/  IMAD.MOV.U32 R144, RZ, RZ, R158 ;  /* 0x000000ffff907224 */ /* 0x000fe200078e009e */
[----:B------:R-:W-:Y:S01]  /*113b0*/  MOV R158, R155 ;  /* 0x0000009b009e7202 */ /* 0x000fe20000000f00 */
[----:B------:R1:W2:Y:S01]  /*113c0*/  MUFU.EX2 R25, R3 ;  /* 0x0000000300197308 */ /* 0x0002a20000000800 */
[----:B------:R-:W-:Y:S01]  /*113d0*/  IMAD.MOV.U32 R155, RZ, RZ, R154 ;  /* 0x000000ffff9b7224 */ /* 0x000fe200078e009a */
[----:B------:R-:W-:Y:S01]  /*113e0*/  HMMA.16816.F32.BF16 R48, R8, R22, R48 ;  /* 0x000000160830723c */ /* 0x000fe20000041830 */
[----:B------:R-:W-:Y:S02]  /*113f0*/  IMAD.MOV.U32 R159, RZ, RZ, R145 ;  /* 0x000000ffff9f7224 */ /* 0x000fe400078e0091 */
[----:B------:R-:W-:Y:S02]  /*11400*/  IMAD.MOV.U32 R154, RZ, RZ, R152 ;  /* 0x000000ffff9a7224 */ /* 0x000fe400078e0098 */
[----:B------:R-:W-:-:S02]  /*11410*/  IMAD.MOV.U32 R145, RZ, RZ, R146 ;  /* 0x000000ffff917224 */ /* 0x000fc400078e0092 */
[----:B------:R-:W-:Y:S01]  /*11420*/  IMAD.MOV.U32 R152, RZ, RZ, R153 ;  /* 0x000000ffff987224 */ /* 0x000fe200078e0099 */
[----:B------:R-:W-:Y:S01]  /*11430*/  MOV R153, R123 ;  /* 0x0000007b00997202 */ /* 0x000fe20000000f00 */
[----:B-1----:R-:W-:Y:S02]  /*11440*/  FFMA.FTZ R3, R110, c[0x0][0x2d0], -R5 ;  /* 0x0000b4006e037a23 */ /* 0x002fe40000010805 */
[----:B------:R-:W-:Y:S02]  /*11450*/  IMAD.MOV.U32 R146, RZ, RZ, R144 ;  /* 0x000000ffff927224 */ /* 0x000fe400078e0090 */
[----:B------:R1:W-:Y:S01]  /*11460*/  MUFU.EX2 R24, R3 ;  /* 0x0000000300187308 */ /* 0x0003e20000000800 */
[----:B------:R-:W-:Y:S01]  /*11470*/  MOV R144, R158 ;  /* 0x0000009e00907202 */ /* 0x000fe20000000f00 */
[----:B------:R-:W-:Y:S02]  /*11480*/  IMAD.MOV.U32 R123, RZ, RZ, R232 ;  /* 0x000000ffff7b7224 */ /* 0x000fe400078e00e8 */
[----:B------:R-:W-:Y:S01]  /*11490*/  IMAD.MOV.U32 R158, RZ, RZ, R155 ;  /* 0x000000ffff9e7224 */ /* 0x000fe200078e009b */
[----:B------:R-:W-:Y:S01]  /*114a0*/  HMMA.16816.F32.BF16 R52, R8, R20, R52 ;  /* 0x000000140834723c */ /* 0x000fe20000041834 */
[----:B------:R-:W-:-:S02]  /*114b0*/  IMAD.MOV.U32 R155, RZ, RZ, R154 ;  /* 0x000000ffff9b7224 */ /* 0x000fc400078e009a */
[----:B------:R-:W-:-:S05]  /*114c0*/  IMAD.MOV.U32 R147, RZ, RZ, R111 ;  /* 0x000000ffff937224 */ /* 0x000fca00078e006f */
[C---:B------:R-:W-:Y:S01]  /*114d0*/  HMMA.16816.F32.BF16 R32, R8.reuse, R14, R32 ;  /* 0x0000000e0820723c */ /* 0x040fe20000041820 */
[----:B-1----:R-:W-:Y:S01]  /*114e0*/  FFMA.FTZ R3, R175, c[0x0][0x2d0], -R5 ;  /* 0x0000b400af037a23 */ /* 0x002fe20000010805 */
[----:B------:R-:W-:Y:S01]  /*114f0*/  MOV R109, R145 ;  /* 0x00000091006d7202 */ /* 0x000fe20000000f00 */
[----:B------:R-:W-:Y:S01]  /*11500*/  IMAD.MOV.U32 R186, RZ, RZ, R146 ;  /* 0x000000ffffba7224 */ /* 0x000fe200078e0092 */
[----:B------:R3:W5:Y:S01]  /*11510*/  LDL.LU R232, [R1+0x10] ;  /* 0x0000100001e87983 */ /* 0x0007620000300800 */
[----:B------:R1:W-:Y:S01]  /*11520*/  MUFU.EX2 R23, R3 ;  /* 0x0000000300177308 */ /* 0x0003e20000000800 */
[----:B------:R-:W-:Y:S01]  /*11530*/  IMAD.MOV.U32 R154, RZ, RZ, R152 ;  /* 0x000000ffff9a7224 */ /* 0x000fe200078e0098 */
[----:B------:R-:W-:Y:S01]  /*11540*/  MOV R152, R153 ;  /* 0x0000009900987202 */ /* 0x000fe20000000f00 */
[----:B------:R-:W-:Y:S01]  /*11550*/  IMAD.MOV.U32 R153, RZ, RZ, R123 ;  /* 0x000000ffff997224 */ /* 0x000fe200078e007b */
[----:B------:R-:W-:Y:S01]  /*11560*/  MOV R187, R155 ;  /* 0x0000009b00bb7202 */ /* 0x000fe20000000f00 */
[----:B------:R-:W-:Y:S01]  /*11570*/  IMAD.MOV.U32 R123, RZ, RZ, R122 ;  /* 0x000000ffff7b7224 */ /* 0x000fe200078e007a */
[----:B------:R-:W-:Y:S01]  /*11580*/  HMMA.16816.F32.BF16 R60, R8, R26, R60 ;  /* 0x0000001a083c723c */ /* 0x000fe2000004183c */
[----:B------:R-:W-:-:S02]  /*11590*/  IMAD.MOV.U32 R122, RZ, RZ, R119 ;  /* 0x000000ffff7a7224 */ /* 0x000fc400078e0077 */
[----:B-1----:R-:W-:Y:S01]  /*115a0*/  FFMA.FTZ R3, R173, c[0x0][0x2d0], -R5 ;  /* 0x0000b400ad037a23 */ /* 0x002fe20000010805 */
[----:B------:R-:W-:-:S04]  /*115b0*/  MOV R184, R153 ;  /* 0x0000009900b87202 */ /* 0x000fc80000000f00 */
[----:B------:R-:W-:Y:S01]  /*115c0*/  HMMA.16816.F32.BF16 R36, R8, R16, R36 ;  /* 0x000000100824723c */ /* 0x000fe20000041824 */
[----:B------:R-:W-:Y:S01]  /*115d0*/  MOV R119, R139 ;  /* 0x0000008b00777202 */ /* 0x000fe20000000f00 */
[----:B------:R1:W-:Y:S01]  /*115e0*/  MUFU.EX2 R22, R3 ;  /* 0x0000000300167308 */ /* 0x0003e20000000800 */
[----:B------:R-:W-:-:S05]  /*115f0*/  IMAD.MOV.U32 R108, RZ, RZ, R159 ;  /* 0x000000ffff6c7224 */ /* 0x000fca00078e009f */
[----:B------:R-:W-:Y:S01]  /*11600*/  HMMA.16816.F32.BF16 R40, R8, R18, R40 ;  /* 0x000000120828723c */ /* 0x000fe20000041828 */
[----:B------:R-:W-:Y:S01]  /*11610*/  IMAD.MOV.U32 R201, RZ, RZ, R184 ;  /* 0x000000ffffc97224 */ /* 0x000fe200078e00b8 */
[----:B------:R-:W-:-:S06]  /*11620*/  MOV R111, R119 ;  /* 0x00000077006f7202 */ /* 0x000fcc0000000f00 */
[----:B------:R-:W-:Y:S01]  /*11630*/  HMMA.16816.F32.BF16 R44, R8, R12, R44 ;  /* 0x0000000c082c723c */ /* 0x000fe2000004182c */
[----:B------:R-:W-:Y:S02]  /*11640*/  IMAD.MOV.U32 R185, RZ, RZ, R154 ;  /* 0x000000ffffb97224 */ /* 0x000fe400078e009a */
[----:B------:R-:W-:Y:S01]  /*11650*/  FFMA.FTZ R4, R4, c[0x0][0x2d0], -R7 ;  /* 0x0000b40004047a23 */ /* 0x000fe20000010807 */
[----:B------:R-:W-:Y:S01]  /*11660*/  MOV R146, R116 ;  /* 0x0000007400927202 */ /* 0x000fe20000000f00 */
[----:B-1----:R-:W-:Y:S01]  /*11670*/  FFMA.FTZ R3, R172, c[0x0][0x2d0], -R5 ;  /* 0x0000b400ac037a23 */ /* 0x002fe20000010805 */
[----:B------:R-:W-:Y:S03]  /*11680*/  LDSM.16.MT88.4 R16, [R230+0x3100] ;  /* 0x00310000e610783b */ /* 0x000fe60000004200 */
[----:B------:R1:W4:Y:S01]  /*11690*/  MUFU.EX2 R21, R3 ;  /* 0x0000000300157308 */ /* 0x0003220000000800 */
[----:B------:R-:W-:Y:S01]  /*116a0*/  IMAD.MOV.U32 R145, RZ, RZ, R158 ;  /* 0x000000ffff917224 */ /* 0x000fe200078e009e */
[----:B------:R3:W5:Y:S01]  /*116b0*/  LDL.LU R139, [R1+0xc] ;  /* 0x00000c00018b7983 */ /* 0x0007620000300800 */
[----:B------:R-:W-:Y:S01]  /*116c0*/  IMAD.MOV.U32 R159, RZ, RZ, R122 ;  /* 0x000000ffff9f7224 */ /* 0x000fe200078e007a */
[----:B------:R-:W-:Y:S01]  /*116d0*/  F2FP.BF16.PACK_AB R184, R30, R29 ;  /* 0x0000001d1eb8723e */ /* 0x000fe200000010ff */
[----:B------:R-:W-:-:S02]  /*116e0*/  IMAD.MOV.U32 R158, RZ, RZ, R123 ;  /* 0x000000ffff9e7224 */ /* 0x000fc400078e007b */
[----:B------:R-:W-:Y:S01]  /*116f0*/  IMAD.MOV.U32 R110, RZ, RZ, R152 ;  /* 0x000000ffff6e7224 */ /* 0x000fe200078e0098 */
[----:B------:R4:W-:Y:S01]  /*11700*/  MUFU.EX2 R14, R4 ;  /* 0x00000004000e7308 */ /* 0x0009e20000000800 */
[----:B------:R-:W-:Y:S01]  /*11710*/  FADD.FTZ R8, R158, R144 ;  /* 0x000000909e087221 */ /* 0x000fe20000010000 */
[----:B------:R-:W3:Y:S01]  /*11720*/  LDSM.16.MT88.4 R152, [R228+0x3100] ;  /* 0x00310000e498783b */ /* 0x000ee20000004200 */
[----:B------:R-:W-:Y:S02]  /*11730*/  IMAD.MOV.U32 R123, RZ, RZ, R117 ;  /* 0x000000ffff7b7224 */ /* 0x000fe400078e0075 */
[----:B------:R-:W-:Y:S02]  /*11740*/  IMAD.MOV.U32 R122, RZ, RZ, R118 ;  /* 0x000000ffff7a7224 */ /* 0x000fe400078e0076 */
[----:B------:R-:W3:Y:S01]  /*11750*/  LDSM.16.MT88.4 R116, [R229+0x3100] ;  /* 0x00310000e574783b */ /* 0x000ee20000004200 */
[----:B-1----:R-:W-:Y:S01]  /*11760*/  FFMA.FTZ R3, R186, c[0x0][0x2d0], -R7 ;  /* 0x0000b400ba037a23 */ /* 0x002fe20000010807 */
[----:B--2---:R-:W-:-:S03]  /*11770*/  F2FP.BF16.PACK_AB R186, R25, R28 ;  /* 0x0000001c19ba723e */ /* 0x004fc600000010ff */
[----:B------:R1:W-:Y:S01]  /*11780*/  MUFU.EX2 R20, R3 ;  /* 0x0000000300147308 */ /* 0x0003e20000000800 */
[----:B----4-:R-:W-:Y:S01]  /*11790*/  FADD.FTZ R4, R159, R111 ;  /* 0x0000006f9f047221 */ /* 0x010fe20000010000 */
[----:B------:R-:W-:Y:S01]  /*117a0*/  MOV R111, R128 ;  /* 0x00000080006f7202 */ /* 0x000fe20000000f00 */
[--C-:B-1----:R-:W-:Y:S01]  /*117b0*/  FFMA.FTZ R3, R187, c[0x0][0x2d0], -R7.reuse ;  /* 0x0000b400bb037a23 */ /* 0x102fe20000010807 */
[----:B------:R-:W-:Y:S01]  /*117c0*/  F2FP.BF16.PACK_AB R187, R21, R22 ;  /* 0x0000001615bb723e */ /* 0x000fe200000010ff */
[----:B------:R-:W-:Y:S01]  /*117d0*/  FFMA.FTZ R7, R185, c[0x0][0x2d0], -R7 ;  /* 0x0000b400b9077a23 */ /* 0x000fe20000010807 */
[----:B------:R-:W-:Y:S02]  /*117e0*/  F2FP.BF16.PACK_AB R185, R23, R24 ;  /* 0x0000001817b9723e */ /* 0x000fe400000010ff */
[----:B------:R1:W2:Y:S05]  /*117f0*/  MUFU.EX2 R15, R3 ;  /* 0x00000003000f7308 */ /* 0x0002aa0000000800 */
[C---:B------:R-:W-:Y:S03]  /*11800*/  HMMA.16816.F32.BF16 R160, R184.reuse, R168, R160 ;  /* 0x000000a8b8a0723c */ /* 0x040fe600000418a0 */
[----:B------:R4:W-:Y:S05]  /*11810*/  MUFU.EX2 R13, R7 ;  /* 0x00000007000d7308 */ /* 0x0009ea0000000800 */
[----:B---3--:R-:W-:Y:S01]  /*11820*/  HMMA.16816.F32.BF16 R140, R184, R152, R140 ;  /* 0x00000098b88c723c */ /* 0x008fe2000004188c */
[----:B-1----:R-:W-:Y:S01]  /*11830*/  FFMA.FTZ R3, R201, c[0x0][0x2d0], -R0 ;  /* 0x0000b400c9037a23 */ /* 0x002fe20000010800 */
[----:B--2---:R-:W-:Y:S01]  /*11840*/  F2FP.BF16.PACK_AB R128, R15, R20 ;  /* 0x000000140f80723e */ /* 0x004fe200000010ff */
[----:B------:R-:W-:-:S02]  /*11850*/  IMAD.MOV.U32 R201, RZ, RZ, R110 ;  /* 0x000000ffffc97224 */ /* 0x000fc400078e006e */
[----:B------:R1:W-:Y:S01]  /*11860*/  MUFU.EX2 R10, R3 ;  /* 0x00000003000a7308 */ /* 0x0003e20000000800 */
[----:B------:R-:W-:Y:S02]  /*11870*/  IMAD.MOV.U32 R110, RZ, RZ, R129 ;  /* 0x000000ffff6e7224 */ /* 0x000fe400078e0081 */
[----:B------:R-:W-:Y:S01]  /*11880*/  HMMA.16816.F32.BF16 R148, R184, R154, R148 ;  /* 0x0000009ab894723c */ /* 0x000fe20000041894 */
[----:B----4-:R-:W-:Y:S02]  /*11890*/  FADD.FTZ R7, R157, R4 ;  /* 0x000000049d077221 */ /* 0x010fe40000010000 */
[----:B------:R-:W-:-:S05]  /*118a0*/  FADD.FTZ R4, R208, R8 ;  /* 0x00000008d0047221 */ /* 0x000fca0000010000 */
[----:B------:R-:W-:Y:S01]  /*118b0*/  HMMA.16816.F32.BF16 R164, R184, R170, R164 ;  /* 0x000000aab8a4723c */ /* 0x000fe200000418a4 */
[----:B-1----:R-:W-:-:S07]  /*118c0*/  FFMA.FTZ R3, R147, c[0x0][0x2d0], -R0 ;  /* 0x0000b40093037a23 */ /* 0x002fce0000010800 */
[C---:B------:R-:W-:Y:S01]  /*118d0*/  HMMA.16816.F32.BF16 R176, R184.reuse, R116, R176 ;  /* 0x00000074b8b0723c */ /* 0x040fe200000418b0 */
[----:B------:R1:W2:Y:S07]  /*118e0*/  MUFU.EX2 R9, R3 ;  /* 0x0000000300097308 */ /* 0x0002ae0000000800 */
[C---:B------:R-:W-:Y:S08]  /*118f0*/  HMMA.16816.F32.BF16 R180, R184.reuse, R118, R180 ;  /* 0x00000076b8b4723c */ /* 0x040ff000000418b4 */
[----:B------:R-:W-:Y:S01]  /*11900*/  HMMA.16816.F32.BF16 R124, R184, R16, R76 ;  /* 0x00000010b87c723c */ /* 0x000fe2000004184c */
[--C-:B-1----:R-:W-:Y:S01]  /*11910*/  FFMA.FTZ R3, R108, c[0x0][0x2d0], -R0.reuse ;  /* 0x0000b4006c037a23 */ /* 0x102fe20000010800 */
[----:B--2---:R-:W-:Y:S01]  /*11920*/  F2FP.BF16.PACK_AB R129, R9, R10 ;  /* 0x0000000a0981723e */ /* 0x004fe200000010ff */
[----:B------:R-:W-:-:S02]  /*11930*/  FFMA.FTZ R0, R109, c[0x0][0x2d0], -R0 ;  /* 0x0000b4006d007a23 */ /* 0x000fc40000010800 */
[----:B------:R1:W-:Y:S01]  /*11940*/  MUFU.EX2 R11, R3 ;  /* 0x00000003000b7308 */ /* 0x0003e20000000800 */
[----:B------:R-:W-:Y:S02]  /*11950*/  IMAD.MOV.U32 R108, RZ, RZ, R131 ;  /* 0x000000ffff6c7224 */ /* 0x000fe400078e0083 */
[----:B------:R-:W-:Y:S01]  /*11960*/  HMMA.16816.F32.BF16 R184, R184, R18, R68 ;  /* 0x00000012b8b8723c */ /* 0x000fe20000041844 */
[----:B------:R-:W-:Y:S01]  /*11970*/  IMAD.MOV.U32 R109, RZ, RZ, R130 ;  /* 0x000000ffff6d7224 */ /* 0x000fe200078e0082 */
[----:B------:R-:W-:-:S03]  /*11980*/  F2FP.BF16.PACK_AB R130, R13, R14 ;  /* 0x0000000e0d82723e */ /* 0x000fc600000010ff */
[----:B------:R2:W3:Y:S01]  /*11990*/  MUFU.EX2 R12, R0 ;  /* 0x00000000000c7308 */ /* 0x0004e20000000800 */
[----:B-1----:R-:W-:-:S04]  /*119a0*/  FADD.FTZ R3, R247, R174 ;  /* 0x000000aef7037221 */ /* 0x002fc80000010000 */
[----:B------:R-:W-:Y:S02]  /*119b0*/  FADD.FTZ R6, R227, R3 ;  /* 0x00000003e3067221 */ /* 0x000fe40000010000 */
[----:B------:R-:W-:Y:S02]  /*119c0*/  FADD.FTZ R3, R209, R7 ;  /* 0x00000007d1037221 */ /* 0x000fe40000010000 */
[----:B--2---:R-:W-:Y:S01]  /*119d0*/  FADD.FTZ R0, R146, R145 ;  /* 0x0000009192007221 */ /* 0x004fe20000010000 */
[----:B---3--:R-:W-:Y:S01]  /*119e0*/  F2FP.BF16.PACK_AB R131, R12, R11 ;  /* 0x0000000b0c83723e */ /* 0x008fe200000010ff */
        /* <DEDUP_REMOVED lines=96> */
[----:B------:R1:W-:Y:S01]  /*11ff0*/  STL [R1+0x4], R0 ;  /* 0x0000040001007387 */ /* 0x0003e20000100800 */
[----:B------:R-:W-:Y:S02]  /*12000*/  FADD.FTZ R251, R72, R251 ;  /* 0x000000fb48fb7221 */ /* 0x000fe40000010000 */
[----:B------:R-:W-:Y:S01]  /*12010*/  FADD.FTZ R252, R56, R252 ;  /* 0x000000fc38fc7221 */ /* 0x000fe20000010000 */
[----:B------:R1:W-:Y:S01]  /*12020*/  STL [R1], R4 ;  /* 0x0000000401007387 */ /* 0x0003e20000100800 */
        /* <DEDUP_REMOVED lines=10> */
[----:B------:R-:W-:Y:S05]  /*120d0*/  @!P6 BRA `(.L_x_133) ;  /* 0x000043100000e947 */ /* 0x000fea0003800000 */
[----:B------:R-:W-:Y:S01]  /*120e0*/  IMAD.MOV.U32 R3, RZ, RZ, R136 ;  /* 0x000000ffff037224 */ /* 0x000fe200078e0088 */
[----:B------:R-:W-:Y:S01]  /*120f0*/  MOV R138, R2 ;  /* 0x00000002008a7202 */ /* 0x000fe20000000f00 */
[----:B-1----:R-:W-:Y:S01]  /*12100*/  IMAD.MOV.U32 R0, RZ, RZ, R137 ;  /* 0x000000ffff007224 */ /* 0x002fe200078e0089 */
[----:B------:R-:W-:Y:S01]  /*12110*/  MOV R133, R135 ;  /* 0x0000008700857202 */ /* 0x000fe20000000f00 */
[----:B------:R-:W-:Y:S01]  /*12120*/  ULDC UR6, c[0x0][0x210] ;  /* 0x0000840000067ab9 */ /* 0x000fe20000000800 */
[----:B------:R-:W-:Y:S01]  /*12130*/  IADD3 R247, R248, 0x100, RZ ;  /* 0x00000100f8f77810 */ /* 0x000fe20007ffe0ff */
[----:B------:R-:W-:Y:S02]  /*12140*/  ULDC UR4, c[0x0][0x1e8] ;  /* 0x00007a0000047ab9 */ /* 0x000fe40000000800 */
[----:B------:R-:W-:Y:S02]  /*12150*/  UIADD3 UR12, UR12, -0x2, URZ ;  /* 0xfffffffe0c0c7890 */ /* 0x000fe4000fffe03f */
[----:B------:R-:W-:-:S02]  /*12160*/  UIMAD UR6, UR15, UR6, URZ ;  /* 0x000000060f0672a4 */ /* 0x000fc4000f8e023f */
[----:B------:R-:W-:Y:S02]  /*12170*/  UIMAD UR4, UR15, UR4, URZ ;  /* 0x000000040f0472a4 */ /* 0x000fe4000f8e023f */
[----:B------:R-:W-:Y:S02]  /*12180*/  ULDC.64 UR22, c[0x0][0x118] ;  /* 0x0000460000167ab9 */ /* 0x000fe40000000a00 */
[----:B------:R-:W-:Y:S01]  /*12190*/  ULDC.64 UR18, c[0x0][0x118] ;  /* 0x0000460000127ab9 */ /* 0x000fe20000000a00 */
[----:B------:R-:W-:Y:S05]  /*121a0*/  BRA `(.L_x_134) ;  /* 0x0000042000007947 */ /* 0x000fea0003800000 */
.L_x_136:
[----:B------:R-:W2:Y:S01]  /*121b0*/  LDL R136, [R1+0x8] ;  /* 0x0000080001887983 */ /* 0x000ea20000100800 */
[----:B------:R-:W-:Y:S01]  /*121c0*/  IMAD.MOV.U32 R137, RZ, RZ, c[0x0][0x2b8] ;  /* 0x0000ae00ff897624 */ /* 0x000fe200078e00ff */
[----:B------:R-:W-:Y:S01]  /*121d0*/  UIMAD UR11, UR12, 0x70, UR17 ;  /* 0x000000700c0b78a4 */ /* 0x000fe2000f8e0211 */
[----:B------:R-:W-:Y:S03]  /*121e0*/  IMAD.MOV.U32 R249, RZ, RZ, RZ ;  /* 0x000000fffff97224 */ /* 0x000fe600078e00ff */
[----:B------:R-:W-:Y:S02]  /*121f0*/  ISETP.NE.AND P2, PT, R137, 0x1, PT ;  /* 0x000000018900780c */ /* 0x000fe40003f45270 */
[----:B------:R-:W-:Y:S05]  /*12200*/  IMAD.U32 R132, RZ, RZ, UR11 ;  /* 0x0000000bff847e24 */ /* 0x000fea000f8e00ff */
[----:B--2---:R-:W-:Y:S06]  /*12210*/  IADD3 R132, R132, -0x70, R136 ;  /* 0xffffff9084847810 */ /* 0x004fec0007ffe088 */
        /* <DEDUP_REMOVED lines=33> */
[-C--:B--2---:R-:W-:Y:S03]  /*12430*/  IADD3.X R137, R137, R245.reuse, RZ, P1, !PT ;  /* 0x000000f589897210 */ /* 0x084fe60000ffe4ff */
[----:B------:R-:W2:Y:S01]  /*12440*/  SHFL.IDX PT, R196, R2, 0x3, 0x181f ;  /* 0x00781f0002c47f89 */ /* 0x000ea200000e0000 */
[-C--:B---3--:R-:W-:Y:S03]  /*12450*/  IADD3 R134, P0, R134, R246.reuse, RZ ;  /* 0x000000f686867210 */ /* 0x088fe60007f1e0ff */
[----:B------:R3:W-:Y:S02]  /*12460*/  LDGSTS.E.BYPASS.LTC128B.128 [R248+0x3900], [R136.64], !P3 ;  /* 0x0390000088f87fae */ /* 0x0007e4000d901d52 */
[--C-:B----4-:R-:W-:Y:S01]  /*12470*/  IMAD.X R135, R135, 0x1, R245.reuse, P0 ;  /* 0x0000000187877824 */ /* 0x110fe200000e06f5 */
        /* <DEDUP_REMOVED lines=11> */
[--C-:B--2---:R-:W-:Y:S01]  /*12530*/  IMAD.X R191, R196, 0x1, R245.reuse, P4 ;  /* 0x00000001c4bf7824 */ /* 0x104fe200020e06f5 */
[----:B----4-:R-:W-:Y:S04]  /*12540*/  IADD3.X R189, R195, R245, RZ, P2, !PT ;  /* 0x000000f5c3bd7210 */ /* 0x010fe800017fe4ff */
[----:B------:R2:W-:Y:S01]  /*12550*/  LDGSTS.E.BYPASS.LTC128B.128 [R248+0x5100], [R190.64], !P3 ;  /* 0x05100000bef87fae */ /* 0x0005e2000d901d52 */
[----:B-----5:R-:W-:Y:S03]  /*12560*/  IADD3 R134, P0, R132, R246, RZ ;  /* 0x000000f684867210 */ /* 0x020fe60007f1e0ff */
[----:B------:R2:W-:Y:S01]  /*12570*/  LDGSTS.E.BYPASS.LTC128B.128 [R248+0x5900], [R188.64], !P3 ;  /* 0x05900000bcf87fae */ /* 0x0005e2000d901d52 */
[--C-:B-1----:R-:W-:Y:S02]  /*12580*/  IMAD.X R137, R194, 0x1, R245.reuse, P1 ;  /* 0x00000001c2897824 */ /* 0x102fe400008e06f5 */
[----:B------:R-:W-:Y:S03]  /*12590*/  IMAD.X R135, R2, 0x1, R245, P0 ;  /* 0x0000000102877824 */ /* 0x000fe600000e06f5 */
[----:B------:R2:W-:Y:S04]  /*125a0*/  LDGSTS.E.BYPASS.LTC128B.128 [R248+0x6100], [R136.64], !P3 ;  /* 0x0610000088f87fae */ /* 0x0005e8000d901d52 */
[----:B------:R2:W-:Y:S01]  /*125b0*/  LDGSTS.E.BYPASS.LTC128B.128 [R248+0x6900], [R134.64], !P3 ;  /* 0x0690000086f87fae */ /* 0x0005e2000d901d52 */
[----:B------:R-:W-:-:S05]  /*125c0*/  BRA `(.L_x_135) ;  /* 0x00000cd000007947 */ /* 0x000fca0003800000 */
.L_x_134:
[----:B------:R-:W-:Y:S04]  /*125d0*/  DEPBAR.LE SB0, 0x0 ;  /* 0x000080000000791a */ /* 0x000fe80000000000 */
[----:B------:R-:W-:Y:S01]  /*125e0*/  BAR.SYNC.DEFER_BLOCKING 0x0 ;  /* 0x0000000000007b1d */ /* 0x000fe20000010000 */
[----:B------:R-:W-:Y:S01]  /*125f0*/  IMAD.WIDE.U32 R68, R250, c[0x0][0x208], RZ ;  /* 0x00008200fa447a25 */ /* 0x000fe200078e00ff */
        /* <DEDUP_REMOVED lines=202> */
.L_x_135:
        /* <DEDUP_REMOVED lines=789> */
.L_x_133:
        /* <DEDUP_REMOVED lines=119> */
.L_x_103:
[----:B------:R-:W-:Y:S02]  /*16b60*/  USHF.R.S32.HI UR8, URZ, 0x1f, UR15 ;  /* 0x0000001f3f087899 */ /* 0x000fe4000801140f */
[----:B------:R-:W-:Y:S01]  /*16b70*/  ULDC.64 UR10, c[0x0][0x118] ;  /* 0x00004600000a7ab9 */ /* 0x000fe20000000a00 */
[----:B------:R-:W-:Y:S05]  /*16b80*/  @P4 BRA `(.L_x_137) ;  /* 0x0000149000004947 */ /* 0x000fea0003800000 */
[----:B------:R-:W1:Y:S01]  /*16b90*/  S2R R40, SR_TID.X ;  /* 0x0000000000287919 */ /* 0x000e620000002100 */
[----:B------:R-:W-:Y:S01]  /*16ba0*/  F2FP.BF16.PACK_AB R6, R145, R144 ;  /* 0x000000909106723e */ /* 0x000fe200000010ff */
[----:B------:R-:W-:Y:S01]  /*16bb0*/  IMAD.MOV.U32 R5, RZ, RZ, -0x10 ;  /* 0xfffffff0ff057424 */ /* 0x000fe200078e00ff */
[----:B------:R-:W-:Y:S01]  /*16bc0*/  F2FP.BF16.PACK_AB R27, R27, R146 ;  /* 0x000000921b1b723e */ /* 0x000fe200000010ff */
[----:B------:R-:W-:Y:S01]  /*16bd0*/  BAR.SYNC.DEFER_BLOCKING 0x1, 0x80 ;  /* 0x0042000000007b1d */ /* 0x000fe20000010000 */
[----:B------:R-:W-:Y:S02]  /*16be0*/  F2FP.BF16.PACK_AB R26, R26, R152 ;  /* 0x000000981a1a723e */ /* 0x000fe400000010ff */
[----:B------:R-:W-:-:S02]  /*16bf0*/  F2FP.BF16.PACK_AB R31, R31, R154 ;  /* 0x0000009a1f1f723e */ /* 0x000fc400000010ff */
        /* <DEDUP_REMOVED lines=8> */
[----:B------:R-:W-:Y:S02]  /*16c80*/  F2FP.BF16.PACK_AB R30, R30, R156 ;  /* 0x0000009c1e1e723e */ /* 0x000fe400000010ff */
[----:B------:R-:W-:Y:S01]  /*16c90*/  F2FP.BF16.PACK_AB R29, R29, R158 ;  /* 0x0000009e1d1d723e */ /* 0x000fe200000010ff */
[----:B------:R-:W-:Y:S01]  /*16ca0*/  ULDC.64 UR4, c[0x0][0x500] ;  /* 0x0001400000047ab9 */ /* 0x000fe20000000a00 */
[----:B------:R-:W-:Y:S01]  /*16cb0*/  F2FP.BF16.PACK_AB R21, R21, R168 ;  /* 0x000000a81515723e */ /* 0x000fe200000010ff */
[----:B------:R-:W-:Y:S01]  /*16cc0*/  UIMAD.WIDE UR4, UR20, UR6, UR4 ;  /* 0x00000006140472a5 */ /* 0x000fe2000f8e0204 */
[----:B------:R-:W-:-:S02]  /*16cd0*/  F2FP.BF16.PACK_AB R20, R20, R170 ;  /* 0x000000aa1414723e */ /* 0x000fc400000010ff */
[----:B-1----:R-:W-:Y:S02]  /*16ce0*/  SHF.R.S32.HI R41, RZ, 0x1f, R40 ;  /* 0x0000001fff297819 */ /* 0x002fe40000011428 */
[----:B------:R-:W-:Y:S02]  /*16cf0*/  F2FP.BF16.PACK_AB R28, R28, R160 ;  /* 0x000000a01c1c723e */ /* 0x000fe400000010ff */
[CC--:B------:R-:W-:Y:S02]  /*16d00*/  LEA.HI R2, R41.reuse, R40.reuse, RZ, 0x2 ;  /* 0x0000002829027211 */ /* 0x0c0fe400078f10ff */
[----:B------:R-:W-:Y:S02]  /*16d10*/  LEA.HI R35, R41, R40, RZ, 0x5 ;  /* 0x0000002829237211 */ /* 0x000fe400078f28ff */
[--C-:B------:R-:W-:Y:S02]  /*16d20*/  SHF.R.S32.HI R3, RZ, 0x2, R2.reuse ;  /* 0x00000002ff037819 */ /* 0x100fe40000011402 */
[----:B------:R-:W-:-:S02]  /*16d30*/  SHF.R.S32.HI R0, RZ, 0x1f, R2 ;  /* 0x0000001fff007819 */ /* 0x000fc40000011402 */
[----:B------:R-:W-:Y:S02]  /*16d40*/  SHF.R.S32.HI R34, RZ, 0x5, R35 ;  /* 0x00000005ff227819 */ /* 0x000fe40000011423 */
[----:B------:R-:W-:Y:S02]  /*16d50*/  LEA.HI R0, R0, R3, RZ, 0x3 ;  /* 0x0000000300007211 */ /* 0x000fe400078f18ff */
[----:B------:R-:W-:Y:S02]  /*16d60*/  F2FP.BF16.PACK_AB R162, R163, R162 ;  /* 0x000000a2a3a2723e */ /* 0x000fe400000010ff */
[----:B------:R-:W-:Y:S02]  /*16d70*/  LOP3.LUT R0, R0, 0xfffffff8, RZ, 0xc0, !PT ;  /* 0xfffffff800007812 */ /* 0x000fe400078ec0ff */
[----:B------:R-:W-:Y:S02]  /*16d80*/  F2FP.BF16.PACK_AB R25, R25, R164 ;  /* 0x000000a41919723e */ /* 0x000fe400000010ff */
[----:B------:R-:W-:Y:S01]  /*16d90*/  F2FP.BF16.PACK_AB R166, R167, R166 ;  /* 0x000000a6a7a6723e */ /* 0x000fe200000010ff */
[----:B------:R-:W-:Y:S01]  /*16da0*/  IMAD.IADD R3, R3, 0x1, -R0 ;  /* 0x0000000103037824 */ /* 0x000fe200078e0a00 */
[----:B------:R-:W-:-:S02]  /*16db0*/  LOP3.LUT R0, R2, 0xfffffffc, RZ, 0xc0, !PT ;  /* 0xfffffffc02007812 */ /* 0x000fc400078ec0ff */
[----:B------:R-:W-:Y:S01]  /*16dc0*/  F2FP.BF16.PACK_AB R24, R24, R172 ;  /* 0x000000ac1818723e */ /* 0x000fe200000010ff */
[C---:B------:R-:W-:Y:S01]  /*16dd0*/  IMAD.SHL.U32 R2, R3.reuse, 0x40, RZ ;  /* 0x0000004003027824 */ /* 0x040fe200078e00ff */
[----:B------:R-:W-:Y:S01]  /*16de0*/  LOP3.LUT R4, R3, 0x1, RZ, 0xc0, !PT ;  /* 0x0000000103047812 */ /* 0x000fe200078ec0ff */
[----:B------:R-:W-:Y:S01]  /*16df0*/  IMAD.IADD R14, R40, 0x1, -R0 ;  /* 0x00000001280e7824 */ /* 0x000fe200078e0a00 */
[----:B------:R-:W-:Y:S02]  /*16e00*/  F2FP.BF16.PACK_AB R23, R23, R174 ;  /* 0x000000ae1717723e */ /* 0x000fe400000010ff */
[----:B------:R-:W-:Y:S01]  /*16e10*/  LOP3.LUT R0, R2, 0x1c0, RZ, 0xc0, !PT ;  /* 0x000001c002007812 */ /* 0x000fe200078ec0ff */
[----:B------:R-:W-:Y:S01]  /*16e20*/  IMAD R2, R34, 0x200, R14 ;  /* 0x0000020022027824 */ /* 0x000fe200078e020e */
[----:B------:R-:W-:Y:S02]  /*16e30*/  ISETP.NE.U32.AND P0, PT, R4, 0x1, PT ;  /* 0x000000010400780c */ /* 0x000fe40003f05070 */
[----:B------:R-:W-:-:S02]  /*16e40*/  LEA.HI R0, R0, R0, RZ, 0x1d ;  /* 0x0000000000007211 */ /* 0x000fc400078fe8ff */
[----:B------:R-:W-:Y:S02]  /*16e50*/  R2P PR, R3, 0x6 ;  /* 0x0000000603007804 */ /* 0x000fe40000000000 */
[----:B------:R-:W-:Y:S01]  /*16e60*/  SEL R5, R5, 0x10, !P0 ;  /* 0x0000001005057807 */ /* 0x000fe20004000000 */
[----:B------:R-:W-:Y:S01]  /*16e70*/  IMAD.U32 R0, R2, 0x2, R0 ;  /* 0x0000000202007824 */ /* 0x000fe200078e0000 */
[----:B------:R-:W-:Y:S02]  /*16e80*/  F2FP.BF16.PACK_AB R18, R18, R116 ;  /* 0x000000741212723e */ /* 0x000fe400000010ff */
[----:B------:R-:W-:Y:S01]  /*16e90*/  F2FP.BF16.PACK_AB R13, R13, R118 ;  /* 0x000000760d0d723e */ /* 0x000fe200000010ff */
[----:B------:R-:W-:Y:S01]  /*16ea0*/  IMAD.SHL.U32 R0, R0, 0x2, RZ ;  /* 0x0000000200007824 */ /* 0x000fe200078e00ff */
[----:B------:R-:W-:Y:S02]  /*16eb0*/  F2FP.BF16.PACK_AB R22, R22, R176 ;  /* 0x000000b01616723e */ /* 0x000fe400000010ff */
[----:B------:R-:W-:Y:S01]  /*16ec0*/  F2FP.BF16.PACK_AB R178, R179, R178 ;  /* 0x000000b2b3b2723e */ /* 0x000fe200000010ff */
[C---:B------:R-:W-:Y:S01]  /*16ed0*/  IMAD.IADD R3, R0.reuse, 0x1, R5 ;  /* 0x0000000100037824 */ /* 0x040fe200078e0205 */
[----:B------:R1:W-:Y:S01]  /*16ee0*/  STS [R0+0x80], R6 ;  /* 0x0000800600007388 */ /* 0x0003e20000000800 */
[----:B------:R-:W-:-:S02]  /*16ef0*/  IADD3 R4, R0, 0x80, RZ ;  /* 0x0000008000047810 */ /* 0x000fc40007ffe0ff */
[----:B------:R-:W-:Y:S01]  /*16f00*/  IADD3 R2, R0, 0xc0, RZ ;  /* 0x000000c000027810 */ /* 0x000fe20007ffe0ff */
[----:B------:R-:W-:Y:S01]  /*16f10*/  STS [R0+0x480], R27 ;  /* 0x0004801b00007388 */ /* 0x000fe20000000800 */
[----:B------:R-:W-:Y:S02]  /*16f20*/  @P2 IADD3 R2, R4, -0x40, RZ ;  /* 0xffffffc004022810 */ /* 0x000fe40007ffe0ff */
[----:B------:R-:W-:Y:S01]  /*16f30*/  F2FP.BF16.PACK_AB R12, R12, R180 ;  /* 0x000000b40c0c723e */ /* 0x000fe200000010ff */
[----:B------:R-:W-:Y:S01]  /*16f40*/  STS [R3+0x80], R26 ;  /* 0x0000801a03007388 */ /* 0x000fe20000000800 */
[----:B------:R-:W-:Y:S02]  /*16f50*/  F2FP.BF16.PACK_AB R19, R19, R182 ;  /* 0x000000b61313723e */ /* 0x000fe400000010ff */
[----:B------:R-:W-:Y:S01]  /*16f60*/  F2FP.BF16.PACK_AB R17, R17, R120 ;  /* 0x000000781111723e */ /* 0x000fe200000010ff */
[----:B------:R-:W-:Y:S01]  /*16f70*/  STS [R3+0x480], R31 ;  /* 0x0004801f03007388 */ /* 0x000fe20000000800 */
[----:B------:R-:W-:-:S02]  /*16f80*/  F2FP.BF16.PACK_AB R16, R16, R122 ;  /* 0x0000007a1010723e */ /* 0x000fc400000010ff */
[----:B------:R-:W-:Y:S01]  /*16f90*/  F2FP.BF16.PACK_AB R9, R129, R128 ;  /* 0x000000808109723e */ /* 0x000fe200000010ff */
[----:B------:R-:W-:Y:S01]  /*16fa0*/  STS [R0+0x2080], R33 ;  /* 0x0020802100007388 */ /* 0x000fe20000000800 */
[----:B------:R-:W-:Y:S02]  /*16fb0*/  F2FP.BF16.PACK_AB R8, R131, R130 ;  /* 0x000000828308723e */ /* 0x000fe400000010ff */
[----:B------:R-:W-:Y:S01]  /*16fc0*/  F2FP.BF16.PACK_AB R11, R125, R124 ;  /* 0x0000007c7d0b723e */ /* 0x000fe200000010ff */
[----:B------:R3:W-:Y:S01]  /*16fd0*/  STS [R0+0x2480], R142 ;  /* 0x0024808e00007388 */ /* 0x0007e20000000800 */
[----:B------:R-:W-:Y:S02]  /*16fe0*/  F2FP.BF16.PACK_AB R15, R15, R126 ;  /* 0x0000007e0f0f723e */ /* 0x000fe400000010ff */
[----:B------:R-:W-:Y:S01]  /*16ff0*/  F2FP.BF16.PACK_AB R10, R185, R184 ;  /* 0x000000b8b90a723e */ /* 0x000fe200000010ff */
[----:B------:R-:W-:Y:S01]  /*17000*/  STS [R3+0x2080], R32 ;  /* 0x0020802003007388 */ /* 0x000fe20000000800 */
[----:B-1----:R-:W-:Y:S01]  /*17010*/  IMAD.MOV.U32 R6, RZ, RZ, 0x20 ;  /* 0x00000020ff067424 */ /* 0x002fe200078e00ff */
[----:B------:R-:W-:-:S02]  /*17020*/  F2FP.BF16.PACK_AB R7, R187, R186 ;  /* 0x000000babb07723e */ /* 0x000fc400000010ff */
[----:B------:R1:W-:Y:S01]  /*17030*/  STS [R3+0x2480], R150 ;  /* 0x0024809603007388 */ /* 0x0003e20000000800 */
[----:B------:R-:W-:Y:S02]  /*17040*/  PLOP3.LUT P0, PT, PT, PT, UP1, 0x80, 0x0 ;  /* 0x000000000000781c */ /* 0x000fe40003f0f018 */
[----:B------:R-:W-:-:S05]  /*17050*/  SEL R6, R6, 0xffffffe0, !P1 ;  /* 0xffffffe006067807 */ /* 0x000fca0004800000 */
[----:B------:R-:W-:-:S05]  /*17060*/  IMAD.IADD R4, R0, 0x1, R6 ;  /* 0x0000000100047824 */ /* 0x000fca00078e0206 */
[----:B------:R-:W-:Y:S01]  /*17070*/  STS [R4+0x80], R30 ;  /* 0x0000801e04007388 */ /* 0x000fe20000000800 */
[----:B---3--:R-:W-:-:S03]  /*17080*/  IMAD.IADD R0, R6, 0x1, R3 ;  /* 0x0000000106007824 */ /* 0x008fc600078e0203 */
[----:B------:R-:W-:Y:S04]  /*17090*/  STS [R4+0x480], R29 ;  /* 0x0004801d04007388 */ /* 0x000fe80000000800 */
        /* <DEDUP_REMOVED lines=10> */
[----:B---3--:R-:W-:-:S04]  /*17140*/  IMAD.IADD R0, R5, 0x1, R2 ;  /* 0x0000000105007824 */ /* 0x008fc800078e0202 */
        /* <DEDUP_REMOVED lines=17> */
[----:B---3--:R-:W-:Y:S01]  /*17260*/  IMAD.U32 R8, RZ, RZ, UR4 ;  /* 0x00000004ff087e24 */ /* 0x008fe2000f8e00ff */
[----:B------:R-:W-:Y:S06]  /*17270*/  BAR.SYNC.DEFER_BLOCKING 0x1, 0x80 ;  /* 0x0042000000007b1d */ /* 0x000fec0000010000 */
[----:B------:R-:W-:Y:S02]  /*17280*/  ULDC.64 UR4, c[0x0][0x508] ;  /* 0x0001420000047ab9 */ /* 0x000fe40000000a00 */
[----:B------:R-:W-:Y:S01]  /*17290*/  UISETP.NE.U32.AND UP0, UPT, URZ, UR4, UPT ;  /* 0x000000043f00728c */ /* 0x000fe2000bf05070 */
[----:B------:R-:W3:Y:S03]  /*172a0*/  @P0 LDG.E R0, [R8.64] ;  /* 0x0000000a08000981 */ /* 0x000ee6000c1e1900 */
[----:B------:R-:W-:Y:S01]  /*172b0*/  UISETP.NE.AND.EX UP0, UPT, URZ, UR5, UPT, UP0 ;  /* 0x000000053f00728c */ /* 0x000fe2000bf05300 */
[----:B------:R-:W-:-:S02]  /*172c0*/  IMAD.MOV.U32 R12, RZ, RZ, c[0x0][0x388] ;  /* 0x0000e200ff0c7624 */ /* 0x000fc400078e00ff */
[----:B------:R-:W-:-:S03]  /*172d0*/  ULDC.64 UR4, c[0x0][0x508] ;  /* 0x0001420000047ab9 */ /* 0x000fc60000000a00 */
[----:B------:R-:W-:-:S05]  /*172e0*/  PLOP3.LUT P1, PT, PT, PT, UP0, 0x80, 0x0 ;  /* 0x000000000000781c */ /* 0x000fca0003f2f008 */
[----:B------:R-:W-:-:S06]  /*172f0*/  @UP0 UIMAD.WIDE UR4, UR20, UR6, UR4 ;  /* 0x00000006140402a5 */ /* 0x000fcc000f8e0204 */
[----:B----4-:R-:W-:Y:S02]  /*17300*/  IMAD.U32 R2, RZ, RZ, UR4 ;  /* 0x00000004ff027e24 */ /* 0x010fe4000f8e00ff */
[----:B--2---:R-:W-:-:S05]  /*17310*/  IMAD.U32 R3, RZ, RZ, UR5 ;  /* 0x00000005ff037e24 */ /* 0x004fca000f8e00ff */
[----:B------:R1:W5:Y:S01]  /*17320*/  @P1 LDG.E R12, [R2.64] ;  /* 0x0000000a020c1981 */ /* 0x000362000c1e1900 */
[----:B------:R-:W-:Y:S02]  /*17330*/  UMOV UR6, URZ ;  /* 0x0000003f00067c82 */ /* 0x000fe40008000000 */
[----:B------:R-:W-:Y:S01]  /*17340*/  UMOV UR7, URZ ;  /* 0x0000003f00077c82 */ /* 0x000fe20008000000 */
[----:B---3--:R-:W2:Y:S02]  /*17350*/  @P0 R2UR UR5, R0 ;  /* 0x00000000000503c2 */ /* 0x008ea400000e0000 */
        /* <DEDUP_REMOVED lines=8> */
.L_x_138:
        /* <DEDUP_REMOVED lines=25> */
[----:B------:R-:W-:Y:S01]  /*17570*/  USEL UR9, UR9, URZ, !UP1 ;  /* 0x0000003f09097287 */ /* 0x000fe2000c800000 */
[----:B------:R-:W-:Y:S01]  /*17580*/  LEA.HI R0, R3, R5, RZ, 0x2 ;  /* 0x0000000503007211 */ /* 0x000fe200078f10ff */
[----:B------:R-:W-:-:S02]  /*17590*/  UMOV UR18, UR6 ;  /* 0x0000000600127c82 */ /* 0x000fc40008000000 */
[----:B------:R-:W-:Y:S01]  /*175a0*/  IMAD.IADD R2, R34, 0x1, -R2 ;  /* 0x0000000122027824 */ /* 0x000fe200078e0a02 */
[----:B------:R-:W-:Y:S01]  /*175b0*/  SHF.R.S32.HI R0, RZ, 0x2, R0 ;  /* 0x00000002ff007819 */ /* 0x000fe20000011400 */
[----:B------:R-:W-:Y:S02]  /*175c0*/  UMOV UR19, UR7 ;  /* 0x0000000700137c82 */ /* 0x000fe40008000000 */
[----:B------:R-:W-:Y:S02]  /*175d0*/  UIMAD.WIDE.U32 UR22, UR6, UR4, URZ ;  /* 0x00000004061672a5 */ /* 0x000fe4000f8e003f */
[----:B------:R-:W-:Y:S01]  /*175e0*/  IMAD R11, R2, 0x10, R0 ;  /* 0x00000010020b7824 */ /* 0x000fe200078e0200 */
[----:B------:R-:W-:Y:S01]  /*175f0*/  LOP3.LUT R0, R6, 0xfffffff8, RZ, 0xc0, !PT ;  /* 0xfffffff806007812 */ /* 0x000fe200078ec0ff */
[----:B------:R-:W-:Y:S02]  /*17600*/  UIMAD UR16, UR6, UR5, UR16 ;  /* 0x00000005061072a4 */ /* 0x000fe4000f8e0210 */
[----:B------:R-:W-:Y:S01]  /*17610*/  IMAD.IADD R3, R11, 0x1, R4 ;  /* 0x000000010b037824 */ /* 0x000fe200078e0204 */
[----:B------:R-:W-:Y:S01]  /*17620*/  ULDC.64 UR6, c[0x0][0x498] ;  /* 0x0001260000067ab9 */ /* 0x000fe20000000a00 */
[----:B------:R-:W-:Y:S01]  /*17630*/  IMAD.IADD R0, R40, 0x1, -R0 ;  /* 0x0000000128007824 */ /* 0x000fe200078e0a00 */
[----:B------:R-:W-:Y:S01]  /*17640*/  UIMAD.WIDE.U32 UR18, UR15, UR12, UR18 ;  /* 0x0000000c0f1272a5 */ /* 0x000fe2000f8e0012 */
[----:B-1----:R-:W-:Y:S01]  /*17650*/  IMAD R3, R22, 0x80, R3 ;  /* 0x0000008016037824 */ /* 0x002fe200078e0203 */
[----:B------:R-:W-:Y:S01]  /*17660*/  USEL UR12, UR20, URZ, !UP1 ;  /* 0x0000003f140c7287 */ /* 0x000fe2000c800000 */
[----:B------:R-:W-:Y:S01]  /*17670*/  IMAD R6, R0, 0x10, R19 ;  /* 0x0000001000067824 */ /* 0x000fe200078e0213 */
[----:B------:R-:W-:Y:S01]  /*17680*/  UIMAD UR17, UR9, UR6, URZ ;  /* 0x00000006091172a4 */ /* 0x000fe2000f8e023f */
[----:B------:R-:W-:Y:S01]  /*17690*/  @P0 IMAD.HI.U32 R4, R3, c[0x0][0x4ec], RZ ;  /* 0x00013b0003040a27 */ /* 0x000fe200078e00ff */
[----:B------:R-:W-:-:S02]  /*176a0*/  ULDC.64 UR4, c[0x0][0x3e8] ;  /* 0x0000fa0000047ab9 */ /* 0x000fc40000000a00 */
[----:B------:R-:W-:Y:S01]  /*176b0*/  UIADD3 UR19, UR19, UR13, URZ ;  /* 0x0000000d13137290 */ /* 0x000fe2000fffe03f */
[----:B------:R-:W-:Y:S01]  /*176c0*/  IMAD R9, R22, 0x80, R6 ;  /* 0x0000008016097824 */ /* 0x000fe200078e0206 */
[----:B------:R-:W-:Y:S01]  /*176d0*/  UIMAD UR7, UR12, UR7, UR17 ;  /* 0x000000070c0772a4 */ /* 0x000fe2000f8e0211 */
[----:B------:R-:W-:Y:S01]  /*176e0*/  IMAD.MOV.U32 R2, RZ, RZ, R3 ;  /* 0x000000ffff027224 */ /* 0x000fe200078e0003 */
[----:B------:R-:W-:Y:S01]  /*176f0*/  @P0 SHF.R.U32.HI R2, RZ, c[0x0][0x4f0], R4 ;  /* 0x00013c00ff020a19 */ /* 0x000fe20000011604 */
[----:B------:R-:W-:Y:S01]  /*17700*/  @P0 IMAD.HI.U32 R4, R9, c[0x0][0x4ec], RZ ;  /* 0x00013b0009040a27 */ /* 0x000fe200078e00ff */
[----:B------:R-:W-:Y:S02]  /*17710*/  UIMAD UR14, UR8, UR4, URZ ;  /* 0x00000004080e72a4 */ /* 0x000fe4000f8e023f */
[----:B------:R-:W-:Y:S01]  /*17720*/  UIADD3 UR17, UR23, UR16, URZ ;  /* 0x0000001017117290 */ /* 0x000fe2000fffe03f */
[----:B------:R-:W-:Y:S01]  /*17730*/  IMAD.MOV.U32 R7, RZ, RZ, R9 ;  /* 0x000000ffff077224 */ /* 0x000fe200078e0009 */
[----:B------:R-:W-:Y:S01]  /*17740*/  @P0 SHF.R.U32.HI R7, RZ, c[0x0][0x4f0], R4 ;  /* 0x00013c00ff070a19 */ /* 0x000fe20000011604 */
[----:B------:R-:W-:Y:S01]  /*17750*/  IMAD.SHL.U32 R4, R19, 0x40, RZ ;  /* 0x0000004013047824 */ /* 0x000fe200078e00ff */
[----:B------:R-:W-:Y:S01]  /*17760*/  UMOV UR16, UR22 ;  /* 0x0000001600107c82 */ /* 0x000fe20008000000 */
[--C-:B------:R-:W-:Y:S01]  /*17770*/  IMAD.MOV R6, RZ, RZ, -R2.reuse ;  /* 0x000000ffff067224 */ /* 0x100fe200078e0a02 */
[----:B------:R-:W-:Y:S01]  /*17780*/  UIMAD.WIDE.U32 UR18, UR12, UR6, UR18 ;  /* 0x000000060c1272a5 */ /* 0x000fe2000f8e0012 */
[----:B------:R-:W-:Y:S01]  /*17790*/  IMAD.SHL.U32 R0, R0, 0x8, RZ ;  /* 0x0000000800007824 */ /* 0x000fe200078e00ff */
[----:B------:R-:W-:Y:S01]  /*177a0*/  UIMAD UR14, UR15, UR5, UR14 ;  /* 0x000000050f0e72a4 */ /* 0x000fe2000f8e020e */
[----:B------:R-:W-:Y:S01]  /*177b0*/  LOP3.LUT R4, R4, 0x1c0, RZ, 0xc0, !PT ;  /* 0x000001c004047812 */ /* 0x000fe200078ec0ff */
[----:B------:R-:W-:Y:S01]  /*177c0*/  UIMAD.WIDE.U32 UR16, UR15, UR4, UR16 ;  /* 0x000000040f1072a5 */ /* 0x000fe2000f8e0010 */
[----:B------:R-:W-:Y:S01]  /*177d0*/  IMAD R6, R6, c[0x0][0x4e8], R3 ;  /* 0x00013a0006067a24 */ /* 0x000fe200078e0203 */
[----:B------:R-:W-:Y:S01]  /*177e0*/  SHF.R.S32.HI R8, RZ, 0x1f, R2 ;  /* 0x0000001fff087819 */ /* 0x000fe20000011402 */
[----:B------:R-:W-:Y:S01]  /*177f0*/  ULDC.64 UR4, c[0x0][0x3f0] ;  /* 0x0000fc0000047ab9 */ /* 0x000fe20000000a00 */
[----:B------:R-:W-:Y:S01]  /*17800*/  LOP3.LUT R10, R4, 0x38, R0, 0xf8, !PT ;  /* 0x00000038040a7812 */ /* 0x000fe200078ef800 */
[----:B------:R-:W-:Y:S01]  /*17810*/  UIMAD UR9, UR9, UR4, URZ ;  /* 0x00000004090972a4 */ /* 0x000fe2000f8e023f */
[----:B------:R-:W-:Y:S01]  /*17820*/  SHF.R.U32.HI R5, RZ, 0x3, R4 ;  /* 0x00000003ff057819 */ /* 0x000fe20000011604 */
[----:B------:R-:W-:Y:S01]  /*17830*/  UIADD3 UR17, UR17, UR14, URZ ;  /* 0x0000000e11117290 */ /* 0x000fe2000fffe03f */
[----:B------:R-:W-:Y:S01]  /*17840*/  IMAD.U32 R3, RZ, RZ, UR7 ;  /* 0x00000007ff037e24 */ /* 0x000fe2000f8e00ff */
[----:B------:R-:W-:Y:S01]  /*17850*/  IADD3 R2, P0, R2, UR18, RZ ;  /* 0x0000001202027c10 */ /* 0x000fe2000ff1e0ff */
[----:B------:R-:W-:Y:S01]  /*17860*/  UIMAD UR5, UR12, UR5, UR9 ;  /* 0x000000050c0572a4 */ /* 0x000fe2000f8e0209 */
[----:B------:R-:W-:Y:S01]  /*17870*/  SHF.R.S32.HI R4, RZ, 0x1f, R6 ;  /* 0x0000001fff047819 */ /* 0x000fe20000011406 */
[----:B------:R-:W-:Y:S01]  /*17880*/  UIMAD.WIDE.U32 UR12, UR12, UR4, UR16 ;  /* 0x000000040c0c72a5 */ /* 0x000fe2000f8e0010 */
[----:B------:R-:W-:Y:S01]  /*17890*/  IADD3.X R3, R8, UR19, R3, P0, !PT ;  /* 0x0000001308037c10 */ /* 0x000fe200087fe403 */
[--C-:B------:R-:W-:Y:S01]  /*178a0*/  IMAD.MOV R18, RZ, RZ, -R7.reuse ;  /* 0x000000ffff127224 */ /* 0x100fe200078e0a07 */
[----:B------:R-:W-:Y:S01]  /*178b0*/  LOP3.LUT R20, R10, R5, RZ, 0x3c, !PT ;  /* 0x000000050a147212 */ /* 0x000fe200078e3cff */
[----:B------:R-:W-:Y:S01]  /*178c0*/  IMAD R8, R4, c[0x0][0x488], RZ ;  /* 0x0001220004087a24 */ /* 0x000fe200078e02ff */
[----:B------:R-:W-:Y:S01]  /*178d0*/  UIADD3 UR5, UR13, UR5, URZ ;  /* 0x000000050d057290 */ /* 0x000fe2000fffe03f */
[----:B------:R-:W-:Y:S01]  /*178e0*/  SHF.R.S32.HI R10, RZ, 0x1f, R7 ;  /* 0x0000001fff0a7819 */ /* 0x000fe20000011407 */
[----:B------:R-:W-:Y:S01]  /*178f0*/  IMAD.WIDE.U32 R4, R6, c[0x0][0x488], R2 ;  /* 0x0001220006047a25 */ /* 0x000fe200078e0002 */
[----:B------:R-:W-:-:S03]  /*17900*/  SHF.R.S32.HI R53, RZ, 0x1f, R0 ;  /* 0x0000001fff357819 */ /* 0x000fc60000011400 */
        /* <DEDUP_REMOVED lines=15> */
[----:B------:R-:W-:Y:S02]  /*17a00*/  IMAD.MOV.U32 R4, RZ, RZ, R6 ;  /* 0x000000ffff047224 */ /* 0x000fe400078e0006 */
[----:B------:R-:W-:Y:S01]  /*17a10*/  IMAD R8, R22, 0x80, R11 ;  /* 0x0000008016087824 */ /* 0x000fe200078e020b */
[----:B------:R-:W-:Y:S01]  /*17a20*/  SHFL.IDX PT, R14, R9, 0x1, 0x1c1f ;  /* 0x003c1f00090e7f89 */ /* 0x000fe200000e0000 */
[----:B------:R-:W-:-:S02]  /*17a30*/  IMAD R6, R10, c[0x0][0x3d8], RZ ;  /* 0x0000f6000a067a24 */ /* 0x000fc400078e02ff */
[----:B------:R-:W-:Y:S01]  /*17a40*/  IMAD.IADD R5, R7, 0x1, R5 ;  /* 0x0000000107057824 */ /* 0x000fe200078e0205 */
[----:B------:R-:W2:Y:S01]  /*17a50*/  SHFL.IDX PT, R15, R3, 0x1, 0x1c1f ;  /* 0x003c1f00030f7f89 */ /* 0x000ea200000e0000 */
[----:B------:R-:W-:Y:S01]  /*17a60*/  IADD3 R7, R8, 0x8, RZ ;  /* 0x0000000808077810 */ /* 0x000fe20007ffe0ff */
[----:B------:R-:W-:Y:S01]  /*17a70*/  IMAD R6, R18, c[0x0][0x3dc], R6 ;  /* 0x0000f70012067a24 */ /* 0x000fe200078e0206 */
[-C--:B------:R-:W-:Y:S01]  /*17a80*/  ISETP.GE.OR P5, PT, R8, R2.reuse, P1 ;  /* 0x000000020800720c */ /* 0x080fe20000fa6670 */
[----:B------:R-:W-:Y:S01]  /*17a90*/  SHFL.IDX PT, R12, R9, 0x2, 0x1c1f ;  /* 0x005c1f00090c7f89 */ /* 0x000fe200000e0000 */
[----:B------:R-:W-:Y:S01]  /*17aa0*/  IMAD.WIDE.U32 R4, R18, c[0x0][0x3d8], R4 ;  /* 0x0000f60012047a25 */ /* 0x000fe200078e0004 */
[----:B------:R-:W-:Y:S02]  /*17ab0*/  ISETP.GE.OR P4, PT, R7, R2, P1 ;  /* 0x000000020700720c */ /* 0x000fe40000f86670 */
[----:B------:R-:W3:Y:S01]  /*17ac0*/  SHFL.IDX PT, R13, R3, 0x2, 0x1c1f ;  /* 0x005c1f00030d7f89 */ /* 0x000ee200000e0000 */
[----:B------:R-:W-:Y:S01]  /*17ad0*/  IMAD.IADD R6, R5, 0x1, R6 ;  /* 0x0000000105067824 */ /* 0x000fe200078e0206 */
[C---:B------:R-:W-:Y:S01]  /*17ae0*/  LEA R5, P2, R4.reuse, c[0x0][0x380], 0x1 ;  /* 0x0000e00004057a11 */ /* 0x040fe200078408ff */
[----:B------:R-:W-:Y:S01]  /*17af0*/  IMAD.SHL.U32 R7, R21, 0x8, RZ ;  /* 0x0000000815077824 */ /* 0x000fe200078e00ff */
[----:B------:R-:W-:Y:S02]  /*17b00*/  SHFL.IDX PT, R10, R9, 0x3, 0x1c1f ;  /* 0x007c1f00090a7f89 */ /* 0x000fe400000e0000 */
[----:B------:R-:W-:-:S02]  /*17b10*/  LEA.HI.X R4, R4, c[0x0][0x384], R6, 0x1, P2 ;  /* 0x0000e10004047a11 */ /* 0x000fc400010f0c06 */
[----:B------:R4:W3:Y:S01]  /*17b20*/  SHFL.IDX PT, R11, R3, 0x3, 0x1c1f ;  /* 0x007c1f00030b7f89 */ /* 0x0008e200000e0000 */
[----:B------:R-:W-:-:S03]  /*17b30*/  LOP3.LUT R7, R20, 0x7ffffe00, R7, 0xf8, !PT ;  /* 0x7ffffe0014077812 */ /* 0x000fc600078ef807 */
[----:B-1----:R-:W-:Y:S02]  /*17b40*/  @!P5 ST.E [R16.64], R36 ;  /* 0x000000241000d985 */ /* 0x002fe4000c10190a */
[----:B------:R-:W-:Y:S02]  /*17b50*/  IMAD.SHL.U32 R6, R7, 0x2, RZ ;  /* 0x0000000207067824 */ /* 0x000fe400078e00ff */
[----:B--2---:R-:W-:Y:S04]  /*17b60*/  @!P4 ST.E [R14.64], R37 ;  /* 0x000000250e00c985 */ /* 0x004fe8000c10190a */
[----:B------:R-:W-:Y:S04]  /*17b70*/  SHFL.IDX PT, R9, R4, RZ, 0x181f ;  /* 0x00181fff04097589 */ /* 0x000fe800000e0000 */
[----:B------:R-:W-:Y:S04]  /*17b80*/  SHFL.IDX PT, R14, R5, 0x2, 0x181f ;  /* 0x00581f00050e7f89 */ /* 0x000fe800000e0000 */
[----:B------:R-:W-:Y:S01]  /*17b90*/  SHFL.IDX PT, R44, R4, 0x2, 0x181f ;  /* 0x00581f00042c7f89 */ /* 0x000fe200000e0000 */
[----:B----4-:R-:W-:-:S03]  /*17ba0*/  IADD3 R3, R8, 0x40, RZ ;  /* 0x0000004008037810 */ /* 0x010fc60007ffe0ff */
[----:B------:R-:W-:Y:S01]  /*17bb0*/  SHFL.IDX PT, R15, R5, 0x3, 0x181f ;  /* 0x00781f00050f7f89 */ /* 0x000fe200000e0000 */
[----:B------:R-:W-:Y:S02]  /*17bc0*/  IADD3 R8, R8, 0x48, RZ ;  /* 0x0000004808087810 */ /* 0x000fe40007ffe0ff */
[-C--:B------:R-:W-:Y:S01]  /*17bd0*/  ISETP.GE.OR P3, PT, R3, R2.reuse, P1 ;  /* 0x000000020300720c */ /* 0x080fe20000f66670 */
[----:B------:R-:W-:Y:S01]  /*17be0*/  IMAD R3, R22, 0x80, R19 ;  /* 0x0000008016037824 */ /* 0x000fe200078e0213 */
[----:B------:R-:W-:Y:S01]  /*17bf0*/  ISETP.GE.OR P0, PT, R8, R2, P1 ;  /* 0x000000020800720c */ /* 0x000fe20000f06670 */
[----:B------:R-:W-:Y:S03]  /*17c00*/  SHFL.IDX PT, R45, R4, 0x3, 0x181f ;  /* 0x00781f00042d7f89 */ /* 0x000fe600000e0000 */
[C---:B------:R-:W-:Y:S01]  /*17c10*/  IADD3 R7, R3.reuse, 0x10, RZ ;  /* 0x0000001003077810 */ /* 0x040fe20007ffe0ff */
[----:B------:R-:W1:Y:S01]  /*17c20*/  SHFL.IDX PT, R8, R5, 0x1, 0x181f ;  /* 0x00381f0005087f89 */ /* 0x000e6200000e0000 */
[----:B------:R-:W-:-:S02]  /*17c30*/  IADD3 R32, R3, 0x40, RZ ;  /* 0x0000004003207810 */ /* 0x000fc40007ffe0ff */
[----:B------:R-:W-:Y:S01]  /*17c40*/  IADD3 R54, R3, 0x60, RZ ;  /* 0x0000006003367810 */ /* 0x000fe20007ffe0ff */
[----:B------:R-:W-:Y:S04]  /*17c50*/  SHFL.IDX PT, R48, R5, 0x4, 0x181f ;  /* 0x00981f0005307f89 */ /* 0x000fe800000e0000 */
[----:B---3--:R-:W-:Y:S04]  /*17c60*/  @!P3 ST.E [R12.64], R38 ;  /* 0x000000260c00b985 */ /* 0x008fe8000c10190a */
[----:B------:R1:W-:Y:S01]  /*17c70*/  @!P0 ST.E [R10.64], R39 ;  /* 0x000000270a008985 */ /* 0x0003e2000c10190a */
[----:B------:R-:W-:-:S03]  /*17c80*/  ISETP.GE.AND P0, PT, R0, c[0x0][0x3c8], PT ;  /* 0x0000f20000007a0c */ /* 0x000fc60003f06270 */
[----:B------:R-:W2:Y:S01]  /*17c90*/  SHFL.IDX PT, R12, R5, RZ, 0x181f ;  /* 0x00181fff050c7589 */ /* 0x000ea200000e0000 */
[-C--:B------:R-:W-:Y:S02]  /*17ca0*/  ISETP.GE.OR P4, PT, R7, R2.reuse, P0 ;  /* 0x000000020700720c */ /* 0x080fe40000786670 */
[C---:B------:R-:W-:Y:S01]  /*17cb0*/  ISETP.GE.OR P1, PT, R3.reuse, R2, P0 ;  /* 0x000000020300720c */ /* 0x040fe20000726670 */
[----:B------:R-:W-:Y:S01]  /*17cc0*/  LDS.128 R24, [R6+0x80] ;  /* 0x0000800006187984 */ /* 0x000fe20000000c00 */
[----:B------:R-:W-:-:S03]  /*17cd0*/  IADD3 R7, R3, 0x20, RZ ;  /* 0x0000002003077810 */ /* 0x000fc60007ffe0ff */
[----:B------:R-:W3:Y:S01]  /*17ce0*/  SHFL.IDX PT, R11, R4, 0x1, 0x181f ;  /* 0x00381f00040b7f89 */ /* 0x000ee200000e0000 */
[-C--:B------:R-:W-:Y:S02]  /*17cf0*/  ISETP.GE.OR P3, PT, R7, R2.reuse, P0 ;  /* 0x000000020700720c */ /* 0x080fe40000766670 */
[----:B------:R-:W-:Y:S01]  /*17d00*/  IADD3 R7, R3, 0x30, RZ ;  /* 0x0000003003077810 */ /* 0x000fe20007ffe0ff */
[----:B------:R-:W4:Y:S03]  /*17d10*/  LDS.128 R20, [R6+0x880] ;  /* 0x0008800006147984 */ /* 0x000f260000000c00 */
[----:B------:R-:W-:Y:S01]  /*17d20*/  ISETP.GE.OR P2, PT, R7, R2, P0 ;  /* 0x000000020700720c */ /* 0x000fe20000746670 */
[----:B------:R-:W4:Y:S04]  /*17d30*/  LDS.128 R16, [R6+0x1080] ;  /* 0x0010800006107984 */ /* 0x000f280000000c00 */
[----:B------:R-:W4:Y:S01]  /*17d40*/  LDS.128 R28, [R6+0x1880] ;  /* 0x00188000061c7984 */ /* 0x000f220000000c00 */
[----:B-1----:R-:W-:-:S03]  /*17d50*/  @!P4 LEA R10, P6, R0, R8, 0x1 ;  /* 0x00000008000ac211 */ /* 0x002fc600078c08ff */
[----:B------:R-:W-:Y:S01]  /*17d60*/  LDS.128 R36, [R6+0x2880] ;  /* 0x0028800006247984 */ /* 0x000fe20000000c00 */
[----:B--2---:R-:W-:-:S03]  /*17d70*/  @!P1 LEA R12, P5, R0, R12, 0x1 ;  /* 0x0000000c000c9211 */ /* 0x004fc600078a08ff */
[----:B------:R-:W-:Y:S01]  /*17d80*/  LDS.128 R40, [R6+0x3080] ;  /* 0x0030800006287984 */ /* 0x000fe20000000c00 */
[----:B------:R-:W-:-:S03]  /*17d90*/  @!P1 LEA.HI.X R13, R0, R9, R53, 0x1, P5 ;  /* 0x00000009000d9211 */ /* 0x000fc600028f0c35 */
[----:B------:R-:W1:Y:S02]  /*17da0*/  SHFL.IDX PT, R49, R5, 0x6, 0x181f ;  /* 0x00d81f0005317f89 */ /* 0x000e6400000e0000 */
[----:B------:R-:W-:Y:S02]  /*17db0*/  P2R R7, PR, RZ, 0x40 ;  /* 0x00000040ff077803 */ /* 0x000fe40000000000 */
[----:B------:R-:W-:Y:S01]  /*17dc0*/  SHFL.IDX PT, R52, R4, 0x4, 0x181f ;  /* 0x00981f0004347f89 */ /* 0x000fe200000e0000 */
[----:B------:R-:W-:Y:S02]  /*17dd0*/  ISETP.GE.OR P6, PT, R32, R2, P0 ;  /* 0x000000022000720c */ /* 0x000fe400007c6670 */
[----:B------:R-:W-:Y:S01]  /*17de0*/  ISETP.NE.AND P5, PT, R7, RZ, PT ;  /* 0x000000ff0700720c */ /* 0x000fe20003fa5270 */
[----:B------:R-:W-:Y:S03]  /*17df0*/  LDS.128 R32, [R6+0x2080] ;  /* 0x0020800006207984 */ /* 0x000fe60000000c00 */
[C---:B---3--:R-:W-:Y:S01]  /*17e00*/  @!P4 LEA.HI.X R11, R0.reuse, R11, R53, 0x1, P5 ;  /* 0x0000000b000bc211 */ /* 0x048fe200028f0c35 */
[----:B------:R-:W2:Y:S01]  /*17e10*/  SHFL.IDX PT, R7, R5, 0x5, 0x181f ;  /* 0x00b81f0005077f89 */ /* 0x000ea200000e0000 */
[----:B------:R-:W-:-:S03]  /*17e20*/  @!P3 LEA R8, P5, R0, R14, 0x1 ;  /* 0x0000000e0008b211 */ /* 0x000fc600078a08ff */
[----:B------:R-:W3:Y:S01]  /*17e30*/  SHFL.IDX PT, R51, R4, 0x5, 0x181f ;  /* 0x00b81f0004337f89 */ /* 0x000ee200000e0000 */
[C-C-:B------:R-:W-:Y:S02]  /*17e40*/  @!P3 LEA.HI.X R9, R0.reuse, R44, R53.reuse, 0x1, P5 ;  /* 0x0000002c0009b211 */ /* 0x140fe400028f0c35 */
[C---:B------:R-:W-:Y:S01]  /*17e50*/  @!P2 LEA R14, P5, R0.reuse, R15, 0x1 ;  /* 0x0000000f000ea211 */ /* 0x040fe200078a08ff */
[----:B------:R-:W1:Y:S01]  /*17e60*/  SHFL.IDX PT, R50, R4, 0x6, 0x181f ;  /* 0x00d81f0004327f89 */ /* 0x000e6200000e0000 */
[C---:B------:R-:W-:Y:S02]  /*17e70*/  IADD3 R44, R3.reuse, 0x50, RZ ;  /* 0x00000050032c7810 */ /* 0x040fe40007ffe0ff */
[----:B------:R-:W-:Y:S01]  /*17e80*/  @!P2 LEA.HI.X R15, R0, R45, R53, 0x1, P5 ;  /* 0x0000002d000fa211 */ /* 0x000fe200028f0c35 */
[----:B------:R-:W1:Y:S01]  /*17e90*/  SHFL.IDX PT, R5, R5, 0x7, 0x181f ;  /* 0x00f81f0005057f89 */ /* 0x000e6200000e0000 */
[-C--:B------:R-:W-:Y:S02]  /*17ea0*/  ISETP.GE.OR P5, PT, R44, R2.reuse, P0 ;  /* 0x000000022c00720c */ /* 0x080fe400007a6670 */
[----:B------:R-:W-:Y:S01]  /*17eb0*/  IADD3 R3, R3, 0x70, RZ ;  /* 0x0000007003037810 */ /* 0x000fe20007ffe0ff */
[----:B------:R1:W2:Y:S04]  /*17ec0*/  LDS.128 R44, [R6+0x3880] ;  /* 0x00388000062c7984 */ /* 0x0002a80000000c00 */
[----:B------:R-:W-:Y:S01]  /*17ed0*/  @!P1 ST.E.128 [R12.64], R24 ;  /* 0x000000180c009985 */ /* 0x000fe2000c101d0a */
[----:B------:R-:W-:-:S02]  /*17ee0*/  ISETP.GE.OR P1, PT, R54, R2, P0 ;  /* 0x000000023600720c */ /* 0x000fc40000726670 */
[----:B------:R-:W-:Y:S01]  /*17ef0*/  ISETP.GE.OR P0, PT, R3, R2, P0 ;  /* 0x000000020300720c */ /* 0x000fe20000706670 */
[----:B----4-:R4:W-:Y:S04]  /*17f00*/  @!P4 ST.E.128 [R10.64], R20 ;  /* 0x000000140a00c985 */ /* 0x0109e8000c101d0a */
[----:B------:R2:W-:Y:S04]  /*17f10*/  @!P3 ST.E.128 [R8.64], R16 ;  /* 0x000000100800b985 */ /* 0x0005e8000c101d0a */
[----:B------:R3:W-:Y:S04]  /*17f20*/  @!P2 ST.E.128 [R14.64], R28 ;  /* 0x0000001c0e00a985 */ /* 0x0007e8000c101d0a */
[----:B------:R-:W2:Y:S01]  /*17f30*/  SHFL.IDX PT, R4, R4, 0x7, 0x181f ;  /* 0x00f81f0004047f89 */ /* 0x000ea200000e0000 */
[----:B-1----:R-:W-:-:S02]  /*17f40*/  @!P1 LEA R6, P2, R0, R49, 0x1 ;  /* 0x0000003100069211 */ /* 0x002fc400078408ff */
[C---:B----4-:R-:W-:Y:S02]  /*17f50*/  @!P6 LEA R10, P4, R0.reuse, R48, 0x1 ;  /* 0x00000030000ae211 */ /* 0x050fe400078808ff */
[C---:B--2---:R-:W-:Y:S02]  /*17f60*/  @!P5 LEA R8, P3, R0.reuse, R7, 0x1 ;  /* 0x000000070008d211 */ /* 0x044fe400078608ff */
[C-C-:B------:R-:W-:Y:S02]  /*17f70*/  @!P6 LEA.HI.X R11, R0.reuse, R52, R53.reuse, 0x1, P4 ;  /* 0x00000034000be211 */ /* 0x140fe400020f0c35 */
[C-C-:B---3--:R-:W-:Y:S02]  /*17f80*/  @!P5 LEA.HI.X R9, R0.reuse, R51, R53.reuse, 0x1, P3 ;  /* 0x000000330009d211 */ /* 0x148fe400018f0c35 */
[----:B------:R-:W-:Y:S01]  /*17f90*/  @!P1 LEA.HI.X R7, R0, R50, R53, 0x1, P2 ;  /* 0x0000003200079211 */ /* 0x000fe200010f0c35 */
[----:B------:R1:W-:Y:S04]  /*17fa0*/  @!P6 ST.E.128 [R10.64], R32 ;  /* 0x000000200a00e985 */ /* 0x0003e8000c101d0a */
[----:B------:R1:W-:Y:S04]  /*17fb0*/  @!P5 ST.E.128 [R8.64], R36 ;  /* 0x000000240800d985 */ /* 0x0003e8000c101d0a */
[----:B------:R1:W-:Y:S01]  /*17fc0*/  @!P1 ST.E.128 [R6.64], R40 ;  /* 0x0000002806009985 */ /* 0x0003e2000c101d0a */
[----:B------:R-:W-:Y:S05]  /*17fd0*/  @P0 EXIT ;  /* 0x000000000000094d */ /* 0x000fea0003800000 */
[----:B------:R-:W-:-:S04]  /*17fe0*/  LEA R2, P0, R0, R5, 0x1 ;  /* 0x0000000500027211 */ /* 0x000fc800078008ff */
[----:B------:R-:W-:-:S05]  /*17ff0*/  LEA.HI.X R3, R0, R4, R53, 0x1, P0 ;  /* 0x0000000400037211 */ /* 0x000fca00000f0c35 */
[----:B------:R-:W-:Y:S01]  /*18000*/  ST.E.128 [R2.64], R44 ;  /* 0x0000002c02007985 */ /* 0x000fe2000c101d0a */
[----:B------:R-:W-:Y:S05]  /*18010*/  EXIT ;  /* 0x000000000000794d */ /* 0x000fea0003800000 */
.L_x_137:
        /* <DEDUP_REMOVED lines=10> */
[----:B------:R-:W3:Y:S01]  /*180c0*/  @P0 LDG.E R0, [R4.64] ;  /* 0x0000000a04000981 */ /* 0x000ee2000c1e1900 */
        /* <DEDUP_REMOVED lines=11> */
[----:B---3--:R-:W3:Y:S02]  /*18180*/  @P0 R2UR UR5, R0 ;  /* 0x00000000000503c2 */ /* 0x008ee400000e0000 */
[----:B---3--:R-:W-:Y:S02]  /*18190*/  @UP1 USHF.R.S32.HI UR4, URZ, 0x1f, UR5 ;  /* 0x0000001f3f041899 */ /* 0x008fe40008011405 */
[----:B------:R-:W-:-:S05]  /*181a0*/  @UP1 UMOV UR12, UR5 ;  /* 0x00000005000c1c82 */ /* 0x000fca0008000000 */
[----:B------:R-:W-:Y:S01]  /*181b0*/  @UP1 UMOV UR13, UR4 ;  /* 0x00000004000d1c82 */ /* 0x000fe20008000000 */
[----:B------:R-:W-:Y:S05]  /*181c0*/  @P1 BRA `(.L_x_139) ;  /* 0x0000004000001947 */ /* 0x000fea0003800000 */
[----:B-1----:R-:W-:Y:S05]  /*181d0*/  @!P0 BRA `(.L_x_139) ;  /* 0x0000003000008947 */ /* 0x002fea0003800000 */
[----:B------:R-:W3:Y:S04]  /*181e0*/  LDG.E R0, [R4.64] ;  /* 0x0000000a04007981 */ /* 0x000ee8000c1e1900 */
[----:B------:R-:W3:Y:S02]  /*181f0*/  LDG.E R2, [R4.64+0x4] ;  /* 0x0000040a04027981 */ /* 0x000ee4000c1e1900 */
[----:B---3-5:R-:W-:Y:S02]  /*18200*/  IADD3 R9, -R0, R2, RZ ;  /* 0x0000000200097210 */ /* 0x028fe40007ffe1ff */
.L_x_139:
        /* <DEDUP_REMOVED lines=43> */
.L_x_141:
[----:B------:R-:W-:Y:S05]  /*184c0*/  BSYNC B0 ;  /* 0x0000000000007941 */ /* 0x000fea0003800000 */
.L_x_140:
[----:B------:R-:W3:Y:S01]  /*184d0*/  S2R R10, SR_CTAID.X ;  /* 0x00000000000a7919 */ /* 0x000ee20000002500 */
        /* <DEDUP_REMOVED lines=18> */
[----:B---3--:R-:W-:Y:S02]  /*18600*/  IMAD R0, R10, 0x80, R0 ;  /* 0x000000800a007824 */ /* 0x008fe400078e0200 */
        /* <DEDUP_REMOVED lines=30> */
[----:B------:R-:W3:Y:S01]  /*187f0*/  SHFL.IDX PT, R7, R3, RZ, 0x181f ;  /* 0x00181fff03077589 */ /* 0x000ee200000e0000 */
[----:B------:R-:W-:Y:S02]  /*18800*/  SHF.R.S32.HI R20, RZ, 0x1f, R0 ;  /* 0x0000001fff147819 */ /* 0x000fe40000011400 */
[C---:B------:R-:W-:Y:S01]  /*18810*/  IADD3 R8, R2.reuse, 0x10, RZ ;  /* 0x0000001002087810 */ /* 0x040fe20007ffe0ff */
[----:B------:R-:W4:Y:S01]  /*18820*/  SHFL.IDX PT, R5, R4, 0x1, 0x181f ;  /* 0x00381f0004057f89 */ /* 0x000f2200000e0000 */
[----:B------:R-:W-:-:S02]  /*18830*/  ISETP.GE.OR P1, PT, R2, R19, P0 ;  /* 0x000000130200720c */ /* 0x000fc40000726670 */
[-C--:B------:R-:W-:Y:S01]  /*18840*/  ISETP.GE.OR P5, PT, R8, R19.reuse, P0 ;  /* 0x000000130800720c */ /* 0x080fe200007a6670 */
[----:B------:R-:W2:Y:S01]  /*18850*/  SHFL.IDX PT, R9, R3, 0x1, 0x181f ;  /* 0x00381f0003097f89 */ /* 0x000ea200000e0000 */
[C---:B------:R-:W-:Y:S02]  /*18860*/  IADD3 R14, R2.reuse, 0x20, RZ ;  /* 0x00000020020e7810 */ /* 0x040fe40007ffe0ff */
[----:B------:R-:W-:Y:S01]  /*18870*/  IADD3 R10, R2, 0x40, RZ ;  /* 0x00000040020a7810 */ /* 0x000fe20007ffe0ff */
[----:B------:R-:W2:Y:S01]  /*18880*/  SHFL.IDX PT, R8, R4, 0x2, 0x181f ;  /* 0x00581f0004087f89 */ /* 0x000ea200000e0000 */
[-C--:B------:R-:W-:Y:S02]  /*18890*/  ISETP.GE.OR P4, PT, R14, R19.reuse, P0 ;  /* 0x000000130e00720c */ /* 0x080fe40000786670 */
[----:B------:R-:W-:Y:S01]  /*188a0*/  IADD3 R13, R2, 0x30, RZ ;  /* 0x00000030020d7810 */ /* 0x000fe20007ffe0ff */
[----:B------:R-:W2:Y:S01]  /*188b0*/  SHFL.IDX PT, R12, R3, 0x2, 0x181f ;  /* 0x00581f00030c7f89 */ /* 0x000ea200000e0000 */
[----:B------:R-:W-:-:S02]  /*188c0*/  ISETP.GE.OR P6, PT, R10, R19, P0 ;  /* 0x000000130a00720c */ /* 0x000fc400007c6670 */
[----:B------:R-:W-:Y:S01]  /*188d0*/  ISETP.GE.OR P3, PT, R13, R19, P0 ;  /* 0x000000130d00720c */ /* 0x000fe20000766670 */
[----:B------:R-:W2:Y:S01]  /*188e0*/  SHFL.IDX PT, R11, R4, 0x3, 0x181f ;  /* 0x00781f00040b7f89 */ /* 0x000ea200000e0000 */
[----:B-1----:R-:W-:-:S03]  /*188f0*/  @!P1 LEA R6, P2, R0, R6, 0x1 ;  /* 0x0000000600069211 */ /* 0x002fc600078408ff */
[----:B------:R-:W1:Y:S01]  /*18900*/  SHFL.IDX PT, R14, R3, 0x3, 0x181f ;  /* 0x00781f00030e7f89 */ /* 0x000e6200000e0000 */
[----:B---3--:R-:W-:-:S03]  /*18910*/  @!P1 LEA.HI.X R7, R0, R7, R20, 0x1, P2 ;  /* 0x0000000700079211 */ /* 0x008fc600010f0c14 */
[----:B------:R-:W3:Y:S04]  /*18920*/  SHFL.IDX PT, R10, R4, 0x4, 0x181f ;  /* 0x00981f00040a7f89 */ /* 0x000ee800000e0000 */
[----:B------:R1:W-:Y:S04]  /*18930*/  @!P1 ST.E.128 [R6.64], RZ ;  /* 0x000000ff06009985 */ /* 0x0003e8000c101d0a */
[----:B------:R-:W-:Y:S04]  /*18940*/  SHFL.IDX PT, R13, R4, 0x5, 0x181f ;  /* 0x00b81f00040d7f89 */ /* 0x000fe800000e0000 */
[----:B------:R-:W-:Y:S04]  /*18950*/  SHFL.IDX PT, R15, R4, 0x6, 0x181f ;  /* 0x00d81f00040f7f89 */ /* 0x000fe800000e0000 */
[----:B------:R-:W3:Y:S04]  /*18960*/  SHFL.IDX PT, R18, R3, 0x4, 0x181f ;  /* 0x00981f0003127f89 */ /* 0x000ee800000e0000 */
[----:B------:R-:W3:Y:S04]  /*18970*/  SHFL.IDX PT, R17, R3, 0x5, 0x181f ;  /* 0x00b81f0003117f89 */ /* 0x000ee800000e0000 */
[----:B------:R-:W3:Y:S04]  /*18980*/  SHFL.IDX PT, R16, R3, 0x6, 0x181f ;  /* 0x00d81f0003107f89 */ /* 0x000ee800000e0000 */
[----:B------:R-:W3:Y:S01]  /*18990*/  SHFL.IDX PT, R4, R4, 0x7, 0x181f ;  /* 0x00f81f0004047f89 */ /* 0x000ee200000e0000 */
[----:B-1----:R-:W-:-:S02]  /*189a0*/  IADD3 R7, R2, 0x50, RZ ;  /* 0x0000005002077810 */ /* 0x002fc40007ffe0ff */
[C---:B----4-:R-:W-:Y:S01]  /*189b0*/  @!P5 LEA R6, P1, R0.reuse, R5, 0x1 ;  /* 0x000000050006d211 */ /* 0x050fe200078208ff */
[----:B------:R-:W1:Y:S01]  /*189c0*/  SHFL.IDX PT, R3, R3, 0x7, 0x181f ;  /* 0x00f81f0003037f89 */ /* 0x000e6200000e0000 */
[----:B------:R-:W-:Y:S02]  /*189d0*/  ISETP.GE.OR P2, PT, R7, R19, P0 ;  /* 0x000000130700720c */ /* 0x000fe40000746670 */
[C---:B--2---:R-:W-:Y:S02]  /*189e0*/  @!P5 LEA.HI.X R7, R0.reuse, R9, R20, 0x1, P1 ;  /* 0x000000090007d211 */ /* 0x044fe400008f0c14 */
[----:B------:R-:W-:Y:S02]  /*189f0*/  @!P4 LEA R8, P1, R0, R8, 0x1 ;  /* 0x000000080008c211 */ /* 0x000fe400078208ff */
[C---:B------:R-:W-:Y:S01]  /*18a00*/  IADD3 R9, R2.reuse, 0x60, RZ ;  /* 0x0000006002097810 */ /* 0x040fe20007ffe0ff */
[----:B------:R2:W-:Y:S01]  /*18a10*/  @!P5 ST.E.128 [R6.64], RZ ;  /* 0x000000ff0600d985 */ /* 0x0005e2000c101d0a */
[----:B------:R-:W-:-:S09]  /*18a20*/  IADD3 R2, R2, 0x70, RZ ;  /* 0x0000007002027810 */ /* 0x000fd20007ffe0ff */
[----:B------:R-:W-:Y:S02]  /*18a30*/  P2R R5, PR, RZ, 0x2 ;  /* 0x00000002ff057803 */ /* 0x000fe40000000000 */
[-C--:B------:R-:W-:Y:S02]  /*18a40*/  ISETP.GE.OR P1, PT, R9, R19.reuse, P0 ;  /* 0x000000130900720c */ /* 0x080fe40000726670 */
[----:B------:R-:W-:Y:S02]  /*18a50*/  ISETP.NE.AND P5, PT, R5, RZ, PT ;  /* 0x000000ff0500720c */ /* 0x000fe40003fa5270 */
[----:B------:R-:W-:Y:S02]  /*18a60*/  ISETP.GE.OR P0, PT, R2, R19, P0 ;  /* 0x000000130200720c */ /* 0x000fe40000706670 */
[----:B------:R-:W-:-:S05]  /*18a70*/  @!P4 LEA.HI.X R9, R0, R12, R20, 0x1, P5 ;  /* 0x0000000c0009c211 */ /* 0x000fca00028f0c14 */
[----:B------:R4:W-:Y:S01]  /*18a80*/  @!P4 ST.E.128 [R8.64], RZ ;  /* 0x000000ff0800c985 */ /* 0x0009e2000c101d0a */
[----:B--2---:R-:W-:-:S04]  /*18a90*/  @!P3 LEA R6, P5, R0, R11, 0x1 ;  /* 0x0000000b0006b211 */ /* 0x004fc800078a08ff */
[C---:B------:R-:W-:Y:S02]  /*18aa0*/  @!P3 LEA.HI.X R7, R0.reuse, R14, R20, 0x1, P5 ;  /* 0x0000000e0007b211 */ /* 0x040fe400028f0c14 */
[----:B---3--:R-:W-:-:S03]  /*18ab0*/  @!P6 LEA R10, P5, R0, R10, 0x1 ;  /* 0x0000000a000ae211 */ /* 0x008fc600078a08ff */
[----:B------:R2:W-:Y:S01]  /*18ac0*/  @!P3 ST.E.128 [R6.64], RZ ;  /* 0x000000ff0600b985 */ /* 0x0005e2000c101d0a */
[----:B------:R-:W-:-:S05]  /*18ad0*/  @!P6 LEA.HI.X R11, R0, R18, R20, 0x1, P5 ;  /* 0x00000012000be211 */ /* 0x000fca00028f0c14 */
[----:B------:R3:W-:Y:S01]  /*18ae0*/  @!P6 ST.E.128 [R10.64], RZ ;  /* 0x000000ff0a00e985 */ /* 0x0007e2000c101d0a */
[----:B----4-:R-:W-:-:S04]  /*18af0*/  @!P2 LEA R8, P4, R0, R13, 0x1 ;  /* 0x0000000d0008a211 */ /* 0x010fc800078808ff */
[----:B------:R-:W-:-:S05]  /*18b00*/  @!P2 LEA.HI.X R9, R0, R17, R20, 0x1, P4 ;  /* 0x000000110009a211 */ /* 0x000fca00020f0c14 */
[----:B------:R3:W-:Y:S01]  /*18b10*/  @!P2 ST.E.128 [R8.64], RZ ;  /* 0x000000ff0800a985 */ /* 0x0007e2000c101d0a */
[----:B--2---:R-:W-:-:S04]  /*18b20*/  @!P1 LEA R6, P3, R0, R15, 0x1 ;  /* 0x0000000f00069211 */ /* 0x004fc800078608ff */
[----:B------:R-:W-:-:S05]  /*18b30*/  @!P1 LEA.HI.X R7, R0, R16, R20, 0x1, P3 ;  /* 0x0000001000079211 */ /* 0x000fca00018f0c14 */
[----:B------:R3:W-:Y:S01]  /*18b40*/  @!P1 ST.E.128 [R6.64], RZ ;  /* 0x000000ff06009985 */ /* 0x0007e2000c101d0a */
[----:B------:R-:W-:Y:S05]  /*18b50*/  @P0 EXIT ;  /* 0x000000000000094d */ /* 0x000fea0003800000 */
[----:B-1----:R-:W-:-:S04]  /*18b60*/  LEA R2, P0, R0, R4, 0x1 ;  /* 0x0000000400027211 */ /* 0x002fc800078008ff */
[----:B------:R-:W-:-:S05]  /*18b70*/  LEA.HI.X R3, R0, R3, R20, 0x1, P0 ;  /* 0x0000000300037211 */ /* 0x000fca00000f0c14 */
[----:B------:R-:W-:Y:S01]  /*18b80*/  ST.E.128 [R2.64], RZ ;  /* 0x000000ff02007985 */ /* 0x000fe2000c101d0a */
[----:B------:R-:W-:Y:S05]  /*18b90*/  EXIT ;  /* 0x000000000000794d */ /* 0x000fea0003800000 */
.L_x_142:
        /* <DEDUP_REMOVED lines=14> */
.L_x_800:


//--------------------- .text._ZN7cutlass13device_kernelIN5flash19enable_sm80_to_sm89INS1_16FlashAttnFwdSm80INS1_25CollectiveMainloopFwdSm80ILi4ELi1ELb0EN4cute5tupleIJNS5_1CILi128EEENS7_ILi96EEENS7_ILi64EEEEEELi64ENS_10bfloat16_tEfNS_4arch4Sm80ELb0ELb1ELb0ELb0ELb1ELb0ELb1ELb0EEENS1_21CollectiveEpilogueFwdINS6_IJS8_SA_S9_EEENS6_IJNS7_ILi1EEESI_SI_EEESC_SE_Li128ELb0ELb1ELb0ELb0EEENS1_19SingleTileSchedulerILb0ELb0ELb1ELi128EEEEEEEEEvNT_6ParamsE --------------------------
	.section	.text._ZN7cutlass13device_kernelIN5flash19enable_sm80_to_sm89INS1_16FlashAttnFwdSm80INS1_25CollectiveMainloopFwdSm80ILi4ELi1ELb0EN4cute5tupleIJNS5_1CILi128EEENS7_ILi96EEENS7_ILi64EEEEEELi64ENS_10bfloat16_tEfNS_4arch4Sm80ELb0ELb1ELb0ELb0ELb1ELb0ELb1ELb0EEENS1_21CollectiveEpilogueFwdINS6_IJS8_SA_S9_EEENS6_IJNS7_ILi1EEESI_SI_EEESC_SE_Li128ELb0ELb1ELb0ELb0EEENS1_19SingleTileSchedulerILb0ELb0ELb1ELi128EEEEEEEEEvNT_6ParamsE,"ax",@progbits
	.sectioninfo	@"SHI_REGISTERS=255"
	.align	128
.text._ZN7cutlass13device_kernelIN5flash19enable_sm80_to_sm89INS1_16FlashAttnFwdSm80INS1_25CollectiveMainloopFwdSm80ILi4ELi1ELb0EN4cute5tupleIJNS5_1CILi128EEENS7_ILi96EEENS7_ILi64EEEEEELi64ENS_10bfloat16_tEfNS_4arch4Sm80ELb0ELb1ELb0ELb0ELb1ELb0ELb1ELb0EEENS1_21CollectiveEpilogueFwdINS6_IJS8_SA_S9_EEENS6_IJNS7_ILi1EEESI_SI_EEESC_SE_Li128ELb0ELb1ELb0ELb0EEENS1_19SingleTileSchedulerILb0ELb0ELb1ELi128EEEEEEEEEvNT_6ParamsE:
        .type           _ZN7cutlass13device_kernelIN5flash19enable_sm80_to_sm89INS1_16FlashAttnFwdSm80INS1_25CollectiveMainloopFwdSm80ILi4ELi1ELb0EN4cute5tupleIJNS5_1CILi128EEENS7_ILi96EEENS7_ILi64EEEEEELi64ENS_10bfloat16_tEfNS_4arch4Sm80ELb0ELb1ELb0ELb0ELb1ELb0ELb1ELb0EEENS1_21CollectiveEpilogueFwdINS6_IJS8_SA_S9_EEENS6_IJNS7_ILi1EEESI_SI_EEESC_SE_Li128ELb0ELb1ELb0ELb0EEENS1_19SingleTileSchedulerILb0ELb0ELb1ELi128EEEEEEEEEvNT_6ParamsE,@function
        .size           _ZN7cutlass13device_kernelIN5flash19enable_sm80_to_sm89INS1_16FlashAttnFwdSm80INS1_25CollectiveMainloopFwdSm80ILi4ELi1ELb0EN4cute5tupleIJNS5_1CILi128EEENS7_ILi96EEENS7_ILi64EEEEEELi64ENS_10bfloat16_tEfNS_4arch4Sm80ELb0ELb1ELb0ELb0ELb1ELb0ELb1ELb0EEENS1_21CollectiveEpilogueFwdINS6_IJS8_SA_S9_EEENS6_IJNS7_ILi1EEESI_SI_EEESC_SE_Li128ELb0ELb1ELb0ELb0EEENS1_19SingleTileSchedulerILb0ELb0ELb1ELi128EEEEEEEEEvNT_6ParamsE,(.L_x_801 - _ZN7cutlass13device_kernelIN5flash19enable_sm80_to_sm89INS1_16FlashAttnFwdSm80INS1_25CollectiveMainloopFwdSm80ILi4ELi1ELb0EN4cute5tupleIJNS5_1CILi128EEENS7_ILi96EEENS7_ILi64EEEEEELi64ENS_10bfloat16_tEfNS_4arch4Sm80ELb0ELb1ELb0ELb0ELb1ELb0ELb1ELb0EEENS1_21CollectiveEpilogueFwdINS6_IJS8_SA_S9_EEENS6_IJNS7_ILi1EEESI_SI_EEESC_SE_Li128ELb0ELb1ELb0ELb0EEENS1_19SingleTileSchedulerILb0ELb0ELb1ELi128EEEEEEEEEvNT_6ParamsE)
        .other          _ZN7cutlass13device_kernelIN5flash19enable_sm80_to_sm89INS1_16FlashAttnFwdSm80INS1_25CollectiveMainloopFwdSm80ILi4ELi1ELb0EN4cute5tupleIJNS5_1CILi128EEENS7_ILi96EEENS7_ILi64EEEEEELi64ENS_10bfloat16_tEfNS_4arch4Sm80ELb0ELb1ELb0ELb0ELb1ELb0ELb1ELb0EEENS1_21CollectiveEpilogueFwdINS6_IJS8_SA_S9_EEENS6_IJNS7_ILi1EEESI_SI_EEESC_SE_Li128ELb0ELb1ELb0ELb0EEENS1_19SingleTileSchedulerILb0ELb0ELb1ELi128EEEEEEEEEvNT_6ParamsE,@"STO_CUDA_ENTRY STV_DEFAULT"
_ZN7cutlass13device_kernelIN5flash19enable_sm80_to_sm89INS1_16FlashAttnFwdSm80INS1_25CollectiveMainloopFwdSm80ILi4ELi1ELb0EN4cute5tupleIJNS5_1CILi128EEENS7_ILi96EEENS7_ILi64EEEEEELi64ENS_10bfloat16_tEfNS_4arch4Sm80ELb0ELb1ELb0ELb0ELb1ELb0ELb1ELb0EEENS1_21CollectiveEpilogueFwdINS6_IJS8_SA_S9_EEENS6_IJNS7_ILi1EEESI_SI_EEESC_SE_Li128ELb0ELb1ELb0ELb0EEENS1_19SingleTileSchedulerILb0ELb0ELb1ELi128EEEEEEEEEvNT_6ParamsE:
[----:B------:R-:W-:-:S03]  /*0000*/  MOV R1, c[0x0][0x28] ;  /* 0x00000a0000017a02 */ /* 0x000fc60000000f00 */
[----:B------:R-:W1:Y:S01]  /*0010*/  S2UR UR16, SR_CTAID.Z ;  /* 0x00000000001079c3 */ /* 0x000e620000002700 */
[----:B------:R-:W-:Y:S02]  /*0020*/  IADD3 R1, R1, -0x8, RZ ;  /* 0xfffffff801017810 */ /* 0x000fe40007ffe0ff */
[----:B-1----:R-:W-:-:S13]  /*0030*/  ISETP.LE.AND P0, PT, RZ, UR16, PT ;  /* 0x00000010ff007c0c */ /* 0x002fda000bf03270 */
[----:B------:R-:W-:Y:S05]  /*0040*/  @!P0 EXIT ;  /* 0x000000000000894d */ /* 0x000fea0003800000 */
[----:B------:R-:W1:Y:S01]  /*0050*/  S2UR UR14, SR_CTAID.X ;  /* 0x00000000000e79c3 */ /* 0x000e620000002500 */
[----:B------:R-:W-:Y:S01]  /*0060*/  ULDC.64 UR4, c[0x0][0x370] ;  /* 0x0000dc0000047ab9 */ /* 0x000fe20000000a00 */
[----:B------:R-:W-:Y:S01]  /*0070*/  IMAD.MOV.U32 R233, RZ, RZ, RZ ;  /* 0x000000ffffe97224 */ /* 0x000fe200078e00ff */
[----:B------:R-:W-:Y:S02]  /*0080*/  UISETP.NE.U32.AND UP0, UPT, URZ, UR4, UPT ;  /* 0x000000043f00728c */ /* 0x000fe4000bf05070 */
[----:B------:R-:W-:Y:S02]  /*0090*/  ULDC.64 UR6, c[0x0][0x370] ;  /* 0x0000dc0000067ab9 */ /* 0x000fe40000000a00 */
[----:B------:R-:W-:Y:S02]  /*00a0*/  UISETP.NE.AND.EX UP0, UPT, URZ, UR5, UPT, UP0 ;  /* 0x000000053f00728c */ /* 0x000fe4000bf05300 */
[----:B------:R-:W-:Y:S02]  /*00b0*/  ULDC UR12, c[0x0][0x2c4] ;  /* 0x0000b100000c7ab9 */ /* 0x000fe40000000800 */
[----:B------:R-:W-:-:S02]  /*00c0*/  UISETP.NE.AND UP2, UPT, UR12, 0x1, UPT ;  /* 0x000000010c00788c */ /* 0x000fc4000bf45270 */
[----:B------:R-:W-:Y:S01]  /*00d0*/  PLOP3.LUT P0, PT, PT, PT, UP0, 0x80, 0x0 ;  /* 0x000000000000781c */ /* 0x000fe20003f0f008 */
[----:B------:R-:W-:-:S04]  /*00e0*/  ULDC.64 UR52, c[0x0][0x118] ;  /* 0x0000460000347ab9 */ /* 0x000fc80000000a00 */
[----:B------:R-:W-:Y:S02]  /*00f0*/  @UP0 UMOV UR4, 0x4 ;  /* 0x0000000400040882 */ /* 0x000fe40000000000 */
[----:B------:R-:W-:Y:S02]  /*0100*/  @UP0 UIMAD.WIDE UR4, UR16, UR4, UR6 ;  /* 0x00000004100402a5 */ /* 0x000fe4000f8e0206 */
[----:B-1----:R-:W-:-:S04]  /*0110*/  USHF.L.U32 UR14, UR14, 0x7, URZ ;  /* 0x000000070e0e7899 */ /* 0x002fc8000800063f */
[----:B------:R-:W-:Y:S01]  /*0120*/  MOV R2, UR4 ;  /* 0x0000000400027c02 */ /* 0x000fe20008000f00 */
[----:B------:R-:W-:Y:S01]  /*0130*/  IMAD.U32 R3, RZ, RZ, UR5 ;  /* 0x00000005ff037e24 */ /* 0x000fe2000f8e00ff */
[----:B------:R-:W-:Y:S02]  /*0140*/  @UP2 UIADD3 UR8, UR14, 0x7f, URZ ;  /* 0x0000007f0e082890 */ /* 0x000fe4000fffe03f */
[----:B------:R-:W-:Y:S02]  /*0150*/  ULDC.64 UR4, c[0x0][0x2c8] ;  /* 0x0000b20000047ab9 */ /* 0x000fe40000000a00 */
[----:B------:R-:W-:Y:S01]  /*0160*/  UIMAD.WIDE.U32 UR8, UR8, UR4, URZ ;  /* 0x00000004080872a5 */ /* 0x000fe2000f8e003f */
[----:B------:R-:W1:Y:S01]  /*0170*/  S2UR UR11, SR_CTAID.Y ;  /* 0x00000000000b79c3 */ /* 0x000e620000002600 */
[----:B------:R-:W-:Y:S01]  /*0180*/  UIADD3 UR6, UR14, 0x7f, URZ ;  /* 0x0000007f0e067890 */ /* 0x000fe2000fffe03f */
[----:B------:R-:W2:Y:S04]  /*0190*/  S2R R7, SR_TID.X ;  /* 0x0000000000077919 */ /* 0x000ea80000002100 */
[----:B------:R-:W-:Y:S01]  /*01a0*/  @UP2 UMOV UR7, UR9 ;  /* 0x0000000900072c82 */ /* 0x000fe20008000000 */
[----:B------:R3:W5:Y:S01]  /*01b0*/  @P0 LDG.E R233, [R2.64] ;  /* 0x0000003402e90981 */ /* 0x000762000c1e1900 */
[----:B------:R-:W-:-:S02]  /*01c0*/  @UP2 USHF.R.U32.HI UR6, URZ, UR5, UR7 ;  /* 0x000000053f062299 */ /* 0x000fc40008011607 */
[----:B------:R-:W-:Y:S02]  /*01d0*/  UMOV UR8, 0x1 ;  /* 0x0000000100087882 */ /* 0x000fe40000000000 */
[----:B------:R-:W-:Y:S02]  /*01e0*/  ULDC.64 UR4, c[0x0][0x328] ;  /* 0x0000ca0000047ab9 */ /* 0x000fe40000000a00 */
[----:B------:R-:W-:Y:S02]  /*01f0*/  UISETP.LE.AND UP0, UPT, UR8, UR5, UPT ;  /* 0x000000050800728c */ /* 0x000fe4000bf03270 */
[----:B------:R-:W-:Y:S02]  /*0200*/  ULDC UR7, c[0x0][0x2ac] ;  /* 0x0000ab0000077ab9 */ /* 0x000fe40000000800 */
[----:B------:R-:W-:Y:S02]  /*0210*/  ULDC UR10, c[0x0][0x1d0] ;  /* 0x00007400000a7ab9 */ /* 0x000fe40000000800 */
[----:B------:R-:W-:Y:S01]  /*0220*/  UIMAD UR10, UR7, UR10, URZ ;  /* 0x0000000a070a72a4 */ /* 0x000fe2000f8e023f */
[----:B------:R-:W-:Y:S01]  /*0230*/  PLOP3.LUT P0, PT, PT, PT, UP0, 0x40, 0x0 ;  /* 0x000000000000781c */ /* 0x000fe20003f0e808 */
[----:B------:R-:W-:-:S02]  /*0240*/  ULDC UR9, c[0x0][0x168] ;  /* 0x00005a0000097ab9 */ /* 0x000fc40000000800 */
[----:B------:R-:W-:Y:S02]  /*0250*/  UIADD3 UR9, UR10, -UR9, UR8 ;  /* 0x800000090a097290 */ /* 0x000fe4000fffe008 */
[----:B-1----:R-:W-:Y:S02]  /*0260*/  USHF.R.S32.HI UR15, URZ, 0x1f, UR11 ;  /* 0x0000001f3f0f7899 */ /* 0x002fe4000801140b */
[----:B------:R-:W-:-:S04]  /*0270*/  UIADD3 UR5, UR9, UR6, URZ ;  /* 0x0000000609057290 */ /* 0x000fc8000fffe03f */
[----:B------:R-:W-:Y:S02]  /*0280*/  UIADD3 UR6, UR5, UR4, URZ ;  /* 0x0000000405067290 */ /* 0x000fe4000fffe03f */
[----:B------:R-:W-:Y:S05]  /*0290*/  @P0 BRA `(.L_x_143) ;  /* 0x0000016000000947 */ /* 0x000fea0003800000 */
[----:B--23--:R-:W-:Y:S01]  /*02a0*/  ISETP.LT.AND P0, PT, RZ, UR5, PT ;  /* 0x00000005ff007c0c */ /* 0x00cfe2000bf01270 */
[----:B------:R-:W-:-:S12]  /*02b0*/  UIADD3 UR9, UR5, -0x1, URZ ;  /* 0xffffffff05097890 */ /* 0x000fd8000fffe03f */
[----:B------:R-:W-:Y:S05]  /*02c0*/  @P0 BRA `(.L_x_144) ;  /* 0x0000009000000947 */ /* 0x000fea0003800000 */
[----:B------:R-:W-:Y:S02]  /*02d0*/  ULDC UR4, c[0x0][0x32c] ;  /* 0x0000cb0000047ab9 */ /* 0x000fe40000000800 */
[----:B------:R-:W-:Y:S02]  /*02e0*/  UISETP.NE.AND UP1, UPT, UR8, UR4, UPT ;  /* 0x000000040800728c */ /* 0x000fe4000bf25270 */
[----:B------:R-:W-:-:S03]  /*02f0*/  UIADD3 UR9, -UR5, URZ, URZ ;  /* 0x0000003f05097290 */ /* 0x000fc6000fffe13f */
[----:B------:R-:W-:Y:S02]  /*0300*/  ULDC.64 UR4, c[0x0][0x330] ;  /* 0x0000cc0000047ab9 */ /* 0x000fe40000000a00 */
[----:B------:R-:W-:-:S07]  /*0310*/  UIMAD.WIDE.U32 UR18, UR9, UR4, URZ ;  /* 0x00000004091272a5 */ /* 0x000fce000f8e003f */
[----:B------:R-:W-:Y:S02]  /*0320*/  @UP1 UMOV UR13, UR19 ;  /* 0x00000013000d1c82 */ /* 0x000fe40008000000 */
[----:B------:R-:W-:-:S04]  /*0330*/  @UP1 USHF.R.U32.HI UR9, URZ, UR5, UR13 ;  /* 0x000000053f091299 */ /* 0x000fc8000801160d */
[----:B------:R-:W-:Y:S01]  /*0340*/  ULOP3.LUT UR9, URZ, UR9, URZ, 0x33, !UPT ;  /* 0x000000093f097292 */ /* 0x000fe2000f8e333f */
[----:B------:R-:W-:Y:S05]  /*0350*/  BRA `(.L_x_145) ;  /* 0x0000006000007947 */ /* 0x000fea0003800000 */
.L_x_144:
[----:B------:R-:W-:Y:S02]  /*0360*/  ULDC UR4, c[0x0][0x32c] ;  /* 0x0000cb0000047ab9 */ /* 0x000fe40000000800 */
[----:B------:R-:W-:-:S03]  /*0370*/  UISETP.NE.AND UP1, UPT, UR8, UR4, UPT ;  /* 0x000000040800728c */ /* 0x000fc6000bf25270 */
[----:B------:R-:W-:Y:S02]  /*0380*/  ULDC.64 UR4, c[0x0][0x330] ;  /* 0x0000cc0000047ab9 */ /* 0x000fe40000000a00 */
[----:B------:R-:W-:-:S07]  /*0390*/  UIMAD.WIDE.U32 UR18, UR9, UR4, URZ ;  /* 0x00000004091272a5 */ /* 0x000fce000f8e003f */
[----:B------:R-:W-:Y:S02]  /*03a0*/  @UP1 UMOV UR13, UR19 ;  /* 0x00000013000d1c82 */ /* 0x000fe40008000000 */
[----:B------:R-:W-:Y:S02]  /*03b0*/  @UP1 USHF.R.U32.HI UR9, URZ, UR5, UR13 ;  /* 0x000000053f091299 */ /* 0x000fe4000801160d */
.L_x_145:
[----:B------:R-:W-:Y:S02]  /*03c0*/  ULDC UR4, c[0x0][0x32c] ;  /* 0x0000cb0000047ab9 */ /* 0x000fe40000000800 */
[----:B------:R-:W-:-:S04]  /*03d0*/  UIMAD UR4, UR9, UR4, UR4 ;  /* 0x00000004090472a4 */ /* 0x000fc8000f8e0204 */
[----:B------:R-:W-:-:S04]  /*03e0*/  UISETP.LT.AND UP1, UPT, UR6, UR4, UPT ;  /* 0x000000040600728c */ /* 0x000fc8000bf21270 */
[----:B------:R-:W-:Y:S02]  /*03f0*/  USEL UR6, UR6, UR4, UP1 ;  /* 0x0000000406067287 */ /* 0x000fe40008800000 */
.L_x_143:
[----:B--23--:R-:W-:Y:S01]  /*0400*/  UIADD3 UR8, UR10, 0x5f, URZ ;  /* 0x0000005f0a087890 */ /* 0x00cfe2000fffe03f */
[----:B------:R-:W-:Y:S01]  /*0410*/  PLOP3.LUT P0, PT, PT, PT, UP0, 0x40, 0x0 ;  /* 0x000000000000781c */ /* 0x000fe20003f0e808 */
[----:B------:R-:W-:Y:S02]  /*0420*/  UIADD3 UR18, UR6, 0x5f, URZ ;  /* 0x0000005f06127890 */ /* 0x000fe4000fffe03f */
[----:B------:R-:W-:Y:S02]  /*0430*/  UIMAD.WIDE UR8, UR8, 0x2aaaaaab, URZ ;  /* 0x2aaaaaab080878a5 */ /* 0x000fe4000f8e023f */
[----:B------:R-:W-:Y:S02]  /*0440*/  UIMAD.WIDE UR18, UR18, 0x2aaaaaab, URZ ;  /* 0x2aaaaaab121278a5 */ /* 0x000fe4000f8e023f */
[----:B------:R-:W-:Y:S02]  /*0450*/  ULDC.64 UR4, c[0x0][0x2c8] ;  /* 0x0000b20000047ab9 */ /* 0x000fe40000000a00 */
[----:B------:R-:W-:-:S02]  /*0460*/  UIMAD.WIDE.U32 UR20, UR14, UR4, URZ ;  /* 0x000000040e1472a5 */ /* 0x000fc4000f8e003f */
[----:B------:R-:W-:Y:S02]  /*0470*/  UMOV UR17, UR9 ;  /* 0x0000000900117c82 */ /* 0x000fe40008000000 */
[----:B------:R-:W-:Y:S02]  /*0480*/  UMOV UR9, UR19 ;  /* 0x0000001300097c82 */ /* 0x000fe40008000000 */
[----:B------:R-:W-:Y:S02]  /*0490*/  USHF.R.U32.HI UR8, URZ, 0x1f, UR17 ;  /* 0x0000001f3f087899 */ /* 0x000fe40008011611 */
[----:B------:R-:W-:Y:S02]  /*04a0*/  USHF.R.U32.HI UR6, URZ, 0x1f, UR9 ;  /* 0x0000001f3f067899 */ /* 0x000fe40008011609 */
[----:B------:R-:W-:Y:S02]  /*04b0*/  ULDC UR13, c[0x0][0x168] ;  /* 0x00005a00000d7ab9 */ /* 0x000fe40000000800 */
[----:B------:R-:W-:-:S02]  /*04c0*/  UMOV UR4, UR14 ;  /* 0x0000000e00047c82 */ /* 0x000fc40008000000 */
[----:B------:R-:W-:Y:S02]  /*04d0*/  @UP2 USHF.R.U32.HI UR4, URZ, UR5, UR21 ;  /* 0x000000053f042299 */ /* 0x000fe40008011615 */
[----:B------:R-:W-:Y:S02]  /*04e0*/  UIADD3 UR13, UR10, -UR13, URZ ;  /* 0x8000000d0a0d7290 */ /* 0x000fe4000fffe03f */
[----:B------:R-:W-:Y:S02]  /*04f0*/  ULEA.HI.SX32 UR17, UR17, UR8, 0x1c ;  /* 0x0000000811117291 */ /* 0x000fe4000f8fe23f */
[----:B------:R-:W-:Y:S02]  /*0500*/  ULEA.HI.SX32 UR6, UR9, UR6, 0x1c ;  /* 0x0000000609067291 */ /* 0x000fe4000f8fe23f */
[----:B------:R-:W-:Y:S02]  /*0510*/  UIADD3 UR4, UR13, UR4, URZ ;  /* 0x000000040d047290 */ /* 0x000fe4000fffe03f */
[----:B------:R-:W-:-:S02]  /*0520*/  UISETP.LT.AND UP1, UPT, UR17, UR6, UPT ;  /* 0x000000061100728c */ /* 0x000fc4000bf21270 */
[----:B------:R-:W-:Y:S02]  /*0530*/  ULDC UR5, c[0x0][0x324] ;  /* 0x0000c90000057ab9 */ /* 0x000fe40000000800 */
[----:B------:R-:W-:Y:S02]  /*0540*/  UIADD3 UR8, UR4, -UR5, URZ ;  /* 0x8000000504087290 */ /* 0x000fe4000fffe03f */
[----:B------:R-:W-:Y:S01]  /*0550*/  USEL UR6, UR17, UR6, UP1 ;  /* 0x0000000611067287 */ /* 0x000fe20008800000 */
[----:B------:R-:W-:Y:S05]  /*0560*/  @P0 BRA `(.L_x_146) ;  /* 0x0000017000000947 */ /* 0x000fea0003800000 */
[----:B------:R-:W-:Y:S02]  /*0570*/  UMOV UR9, UR4 ;  /* 0x0000000400097c82 */ /* 0x000fe40008000000 */
[----:B------:R-:W-:-:S06]  /*0580*/  UISETP.GT.AND UP1, UPT, UR9, -0x1, UPT ;  /* 0xffffffff0900788c */ /* 0x000fcc000bf24270 */
[----:B------:R-:W-:-:S13]  /*0590*/  PLOP3.LUT P0, PT, PT, PT, UP1, 0x80, 0x0 ;  /* 0x000000000000781c */ /* 0x000fda0003f0f018 */
[----:B------:R-:W-:Y:S05]  /*05a0*/  @P0 BRA `(.L_x_147) ;  /* 0x0000009000000947 */ /* 0x000fea0003800000 */
[----:B------:R-:W-:Y:S02]  /*05b0*/  ULDC UR4, c[0x0][0x32c] ;  /* 0x0000cb0000047ab9 */ /* 0x000fe40000000800 */
[----:B------:R-:W-:Y:S02]  /*05c0*/  UISETP.NE.AND UP1, UPT, UR4, 0x1, UPT ;  /* 0x000000010400788c */ /* 0x000fe4000bf25270 */
[----:B------:R-:W-:Y:S02]  /*05d0*/  ULOP3.LUT UR9, URZ, UR9, URZ, 0x33, !UPT ;  /* 0x000000093f097292 */ /* 0x000fe4000f8e333f */
[----:B------:R-:W-:Y:S02]  /*05e0*/  ULDC.64 UR4, c[0x0][0x330] ;  /* 0x0000cc0000047ab9 */ /* 0x000fe40000000a00 */
[----:B------:R-:W-:-:S07]  /*05f0*/  UIMAD.WIDE.U32 UR18, UR9, UR4, URZ ;  /* 0x00000004091272a5 */ /* 0x000fce000f8e003f */
[----:B------:R-:W-:Y:S02]  /*0600*/  @UP1 UMOV UR17, UR19 ;  /* 0x0000001300111c82 */ /* 0x000fe40008000000 */
[----:B------:R-:W-:-:S04]  /*0610*/  @UP1 USHF.R.U32.HI UR9, URZ, UR5, UR17 ;  /* 0x000000053f091299 */ /* 0x000fc80008011611 */
[----:B------:R-:W-:Y:S01]  /*0620*/  ULOP3.LUT UR9, URZ, UR9, URZ, 0x33, !UPT ;  /* 0x000000093f097292 */ /* 0x000fe2000f8e333f */
[----:B------:R-:W-:Y:S05]  /*0630*/  BRA `(.L_x_148) ;  /* 0x0000006000007947 */ /* 0x000fea0003800000 */
.L_x_147:
[----:B------:R-:W-:Y:S02]  /*0640*/  ULDC UR4, c[0x0][0x32c] ;  /* 0x0000cb0000047ab9 */ /* 0x000fe40000000800 */
[----:B------:R-:W-:-:S03]  /*0650*/  UISETP.NE.AND UP1, UPT, UR4, 0x1, UPT ;  /* 0x000000010400788c */ /* 0x000fc6000bf25270 */
[----:B------:R-:W-:Y:S02]  /*0660*/  ULDC.64 UR4, c[0x0][0x330] ;  /* 0x0000cc0000047ab9 */ /* 0x000fe40000000a00 */
[----:B------:R-:W-:-:S07]  /*0670*/  UIMAD.WIDE.U32 UR18, UR9, UR4, URZ ;  /* 0x00000004091272a5 */ /* 0x000fce000f8e003f */
[----:B------:R-:W-:Y:S02]  /*0680*/  @UP1 UMOV UR17, UR19 ;  /* 0x0000001300111c82 */ /* 0x000fe40008000000 */
[----:B------:R-:W-:Y:S02]  /*0690*/  @UP1 USHF.R.U32.HI UR9, URZ, UR5, UR17 ;  /* 0x000000053f091299 */ /* 0x000fe40008011611 */
.L_x_148:
[----:B------:R-:W-:Y:S02]  /*06a0*/  ULDC UR4, c[0x0][0x32c] ;  /* 0x0000cb0000047ab9 */ /* 0x000fe40000000800 */
[----:B------:R-:W-:-:S04]  /*06b0*/  UIMAD UR4, UR9, UR4, URZ ;  /* 0x00000004090472a4 */ /* 0x000fc8000f8e023f */
[----:B------:R-:W-:-:S04]  /*06c0*/  UISETP.LT.AND UP1, UPT, UR8, UR4, UPT ;  /* 0x000000040800728c */ /* 0x000fc8000bf21270 */
[----:B------:R-:W-:-:S04]  /*06d0*/  USEL UR8, UR8, UR4, !UP1 ;  /* 0x0000000408087287 */ /* 0x000fc8000c800000 */
.L_x_146:
[----:B------:R-:W-:Y:S01]  /*06e0*/  UIMAD.WIDE UR4, UR8, 0x2aaaaaab, URZ ;  /* 0x2aaaaaab080478a5 */ /* 0x000fe2000f8e023f */
[----:B------:R-:W-:Y:S01]  /*06f0*/  PLOP3.LUT P4, PT, PT, PT, PT, 0x80, 0x0 ;  /* 0x000000000000781c */ /* 0x000fe20003f8f070 */
[----:B------:R-:W-:Y:S01]  /*0700*/  CS2R R10, SRZ ;  /* 0x00000000000a7805 */ /* 0x000fe2000001ff00 */
[----:B------:R-:W-:Y:S01]  /*0710*/  IMAD.MOV.U32 R126, RZ, RZ, RZ ;  /* 0x000000ffff7e7224 */ /* 0x000fe200078e00ff */
[----:B------:R-:W-:Y:S01]  /*0720*/  USHF.R.U32.HI UR4, URZ, 0x1f, UR5 ;  /* 0x0000001f3f047899 */ /* 0x000fe20008011605 */
[----:B------:R-:W-:Y:S01]  /*0730*/  IMAD.MOV.U32 R124, RZ, RZ, RZ ;  /* 0x000000ffff7c7224 */ /* 0x000fe200078e00ff */
[----:B------:R-:W-:Y:S01]  /*0740*/  CS2R R8, SRZ ;  /* 0x0000000000087805 */ /* 0x000fe2000001ff00 */
[----:B------:R-:W-:Y:S01]  /*0750*/  MOV R130, RZ ;  /* 0x000000ff00827202 */ /* 0x000fe20000000f00 */
[----:B------:R-:W-:Y:S01]  /*0760*/  ULEA.HI.SX32 UR4, UR5, UR4, 0x1c ;  /* 0x0000000405047291 */ /* 0x000fe2000f8fe23f */
[----:B------:R-:W-:Y:S01]  /*0770*/  IMAD.MOV.U32 R128, RZ, RZ, RZ ;  /* 0x000000ffff807224 */ /* 0x000fe200078e00ff */
[----:B------:R-:W-:Y:S01]  /*0780*/  CS2R R122, SRZ ;  /* 0x00000000007a7805 */ /* 0x000fe2000001ff00 */
[----:B------:R-:W-:Y:S01]  /*0790*/  CS2R R120, SRZ ;  /* 0x0000000000787805 */ /* 0x000fe2000001ff00 */
[----:B------:R-:W-:Y:S01]  /*07a0*/  UISETP.LT.AND UP1, UPT, URZ, UR4, UPT ;  /* 0x000000043f00728c */ /* 0x000fe2000bf21270 */
[----:B------:R-:W-:Y:S01]  /*07b0*/  CS2R R118, SRZ ;  /* 0x0000000000767805 */ /* 0x000fe2000001ff00 */
[----:B------:R-:W-:Y:S01]  /*07c0*/  CS2R R116, SRZ ;  /* 0x0000000000747805 */ /* 0x000fe2000001ff00 */
[----:B------:R-:W-:Y:S01]  /*07d0*/  CS2R R134, SRZ ;  /* 0x0000000000867805 */ /* 0x000fe2000001ff00 */
[----:B------:R-:W-:Y:S01]  /*07e0*/  USEL UR5, URZ, UR4, !UP1 ;  /* 0x000000043f057287 */ /* 0x000fe2000c800000 */
[----:B------:R-:W-:Y:S01]  /*07f0*/  CS2R R132, SRZ ;  /* 0x0000000000847805 */ /* 0x000fe2000001ff00 */
[----:B------:R-:W-:Y:S01]  /*0800*/  CS2R R114, SRZ ;  /* 0x0000000000727805 */ /* 0x000fe2000001ff00 */
[----:B------:R-:W-:Y:S01]  /*0810*/  CS2R R112, SRZ ;  /* 0x0000000000707805 */ /* 0x000fe2000001ff00 */
[----:B------:R-:W-:Y:S01]  /*0820*/  UISETP.GT.AND UP1, UPT, UR6, UR5, UPT ;  /* 0x000000050600728c */ /* 0x000fe2000bf24270 */
[----:B------:R-:W-:Y:S01]  /*0830*/  CS2R R110, SRZ ;  /* 0x00000000006e7805 */ /* 0x000fe2000001ff00 */
[----:B------:R-:W-:Y:S01]  /*0840*/  CS2R R108, SRZ ;  /* 0x00000000006c7805 */ /* 0x000fe2000001ff00 */
[----:B------:R-:W-:Y:S01]  /*0850*/  CS2R R106, SRZ ;  /* 0x00000000006a7805 */ /* 0x000fe2000001ff00 */
[----:B------:R-:W-:Y:S01]  /*0860*/  CS2R R104, SRZ ;  /* 0x0000000000687805 */ /* 0x000fe2000001ff00 */
[----:B------:R-:W-:Y:S01]  /*0870*/  CS2R R138, SRZ ;  /* 0x00000000008a7805 */ /* 0x000fe2000001ff00 */
[----:B------:R-:W-:Y:S01]  /*0880*/  PLOP3.LUT P0, PT, PT, PT, UP1, 0x80, 0x0 ;  /* 0x000000000000781c */ /* 0x000fe20003f0f018 */
        /* <DEDUP_REMOVED lines=15> */
[----:B------:R-:W-:Y:S01]  /*0980*/  MOV R14, RZ ;  /* 0x000000ff000e7202 */ /* 0x000fe20000000f00 */
[----:B------:R-:W-:Y:S01]  /*0990*/  CS2R R12, SRZ ;  /* 0x00000000000c7805 */ /* 0x000fe2000001ff00 */
[----:B------:R-:W-:Y:S01]  /*09a0*/  IMAD.MOV.U32 R5, RZ, RZ, RZ ;  /* 0x000000ffff057224 */ /* 0x000fe200078e00ff */
[----:B------:R-:W-:Y:S05]  /*09b0*/  @!P0 BRA `(.L_x_149) ;  /* 0x00016c5000008947 */ /* 0x000fea0003800000 */
[----:B------:R-:W-:Y:S02]  /*09c0*/  ULDC.64 UR8, c[0x0][0x340] ;  /* 0x0000d00000087ab9 */ /* 0x000fe40000000a00 */
[----:B------:R-:W-:-:S04]  /*09d0*/  UISETP.NE.U32.AND UP3, UPT, URZ, UR8, UPT ;  /* 0x000000083f00728c */ /* 0x000fc8000bf65070 */
[----:B------:R-:W-:-:S03]  /*09e0*/  UISETP.NE.AND.EX UP3, UPT, URZ, UR9, UPT, UP3 ;  /* 0x000000093f00728c */ /* 0x000fc6000bf65330 */
[----:B------:R-:W-:-:S03]  /*09f0*/  ULDC.64 UR8, c[0x0][0x340] ;  /* 0x0000d00000087ab9 */ /* 0x000fc60000000a00 */
[----:B------:R-:W-:-:S05]  /*0a00*/  PLOP3.LUT P2, PT, PT, PT, UP3, 0x80, 0x0 ;  /* 0x000000000000781c */ /* 0x000fca0003f4f038 */
[----:B------:R-:W-:Y:S02]  /*0a10*/  @UP3 UMOV UR4, 0x4 ;  /* 0x0000000400043882 */ /* 0x000fe40000000000 */
[----:B------:R-:W-:-:S06]  /*0a20*/  @UP3 UIMAD.WIDE UR8, UR16, UR4, UR8 ;  /* 0x00000004100832a5 */ /* 0x000fcc000f8e0208 */
[----:B------:R-:W-:Y:S02]  /*0a30*/  IMAD.U32 R2, RZ, RZ, UR8 ;  /* 0x00000008ff027e24 */ /* 0x000fe4000f8e00ff */
[----:B------:R-:W-:Y:S01]  /*0a40*/  IMAD.U32 R3, RZ, RZ, UR9 ;  /* 0x00000009ff037e24 */ /* 0x000fe2000f8e00ff */
[----:B------:R-:W-:Y:S01]  /*0a50*/  SHF.R.S32.HI R169, RZ, 0x1f, R7 ;  /* 0x0000001fffa97819 */ /* 0x000fe20000011407 */
[----:B------:R-:W-:Y:S02]  /*0a60*/  ULDC.64 UR8, c[0x0][0x1b8] ;  /* 0x00006e0000087ab9 */ /* 0x000fe40000000a00 */
[----:B------:R-:W-:Y:S01]  /*0a70*/  UIMAD UR4, UR15, UR8, URZ ;  /* 0x000000080f0472a4 */ /* 0x000fe2000f8e023f */
[----:B------:R1:W2:Y:S01]  /*0a80*/  @P2 LDG.E R15, [R2.64] ;  /* 0x00000034020f2981 */ /* 0x0002a2000c1e1900 */
[----:B------:R-:W-:Y:S01]  /*0a90*/  PLOP3.LUT P1, PT, PT, PT, UP2, 0x80, 0x0 ;  /* 0x000000000000781c */ /* 0x000fe20003f2f028 */
[----:B------:R-:W-:Y:S01]  /*0aa0*/  UIMAD.WIDE.U32 UR18, UR11, UR8, URZ ;  /* 0x000000080b1272a5 */ /* 0x000fe2000f8e003f */
[----:B------:R-:W-:Y:S01]  /*0ab0*/  PLOP3.LUT P0, PT, PT, PT, UP2, 0x80, 0x0 ;  /* 0x000000000000781c */ /* 0x000fe20003f0f028 */
[----:B------:R-:W-:Y:S01]  /*0ac0*/  UIMAD UR4, UR11, UR9, UR4 ;  /* 0x000000090b0472a4 */ /* 0x000fe2000f8e0204 */
[----:B------:R-:W-:Y:S01]  /*0ad0*/  IMAD.MOV.U32 R230, RZ, RZ, RZ ;  /* 0x000000ffffe67224 */ /* 0x000fe200078e00ff */
[----:B------:R-:W-:-:S02]  /*0ae0*/  USHF.R.S32.HI UR17, URZ, 0x1f, UR16 ;  /* 0x0000001f3f117899 */ /* 0x000fc40008011410 */
[----:B------:R-:W-:Y:S02]  /*0af0*/  ULDC.64 UR8, c[0x0][0x1c0] ;  /* 0x0000700000087ab9 */ /* 0x000fe40000000a00 */
[----:B------:R-:W-:Y:S02]  /*0b00*/  UIADD3 UR19, UR19, UR4, URZ ;  /* 0x0000000413137290 */ /* 0x000fe4000fffe03f */
[----:B------:R-:W-:Y:S02]  /*0b10*/  UIMAD UR17, UR17, UR8, URZ ;  /* 0x00000008111172a4 */ /* 0x000fe4000f8e023f */
[----:B------:R-:W-:Y:S02]  /*0b20*/  UIMAD.WIDE.U32 UR18, UR16, UR8, UR18 ;  /* 0x00000008101272a5 */ /* 0x000fe4000f8e0012 */
[----:B------:R-:W-:Y:S02]  /*0b30*/  UIMAD UR9, UR16, UR9, UR17 ;  /* 0x00000009100972a4 */ /* 0x000fe4000f8e0211 */
[----:B------:R-:W-:-:S02]  /*0b40*/  ULDC UR4, c[0x0][0x168] ;  /* 0x00005a0000047ab9 */ /* 0x000fc40000000800 */
[----:B------:R-:W-:Y:S01]  /*0b50*/  UIADD3 UR9, UR19, UR9, URZ ;  /* 0x0000000913097290 */ /* 0x000fe2000fffe03f */
[----:B------:R-:W-:Y:S01]  /*0b60*/  IMAD.U32 R9, RZ, RZ, UR19 ;  /* 0x00000013ff097e24 */ /* 0x000fe2000f8e00ff */
[----:B------:R-:W-:Y:S01]  /*0b70*/  UIMAD UR4, UR12, UR4, URZ ;  /* 0x000000040c0472a4 */ /* 0x000fe2000f8e023f */
[----:B------:R-:W-:Y:S01]  /*0b80*/  IMAD.U32 R8, RZ, RZ, UR18 ;  /* 0x00000012ff087e24 */ /* 0x000fe2000f8e00ff */
[----:B------:R-:W-:Y:S01]  /*0b90*/  ULDC UR8, c[0x0][0x2b8] ;  /* 0x0000ae0000087ab9 */ /* 0x000fe20000000800 */
[----:B-1----:R-:W-:Y:S01]  /*0ba0*/  LEA.HI R3, R169, R7, RZ, 0x3 ;  /* 0x00000007a9037211 */ /* 0x002fe200078f18ff */
[----:B------:R-:W-:Y:S01]  /*0bb0*/  IMAD.U32 R9, RZ, RZ, UR9 ;  /* 0x00000009ff097e24 */ /* 0x000fe2000f8e00ff */
[----:B------:R-:W-:Y:S02]  /*0bc0*/  UMOV UR35, 0x60 ;  /* 0x0000006000237882 */ /* 0x000fe40000000000 */
[----:B------:R-:W-:Y:S01]  /*0bd0*/  LOP3.LUT R4, R3, 0xfffffff8, RZ, 0xc0, !PT ;  /* 0xfffffff803047812 */ /* 0x000fe200078ec0ff */
[----:B------:R-:W-:Y:S01]  /*0be0*/  UISETP.NE.AND UP1, UPT, UR8, 0x1, UPT ;  /* 0x000000010800788c */ /* 0x000fe2000bf25270 */
[----:B------:R-:W-:Y:S01]  /*0bf0*/  SHF.R.S32.HI R3, RZ, 0x3, R3 ;  /* 0x00000003ff037819 */ /* 0x000fe20000011403 */
[----:B------:R-:W-:-:S02]  /*0c00*/  UIMAD UR12, UR6, UR35, -0x60 ;  /* 0xffffffa0060c74a4 */ /* 0x000fc4000f8e0223 */
[----:B------:R-:W-:Y:S01]  /*0c10*/  IMAD.IADD R4, R7, 0x1, -R4 ;  /* 0x0000000107047824 */ /* 0x000fe200078e0a04 */
[----:B------:R-:W-:Y:S01]  /*0c20*/  IADD3 R12, R3, UR14, RZ ;  /* 0x0000000e030c7c10 */ /* 0x000fe2000fffe0ff */
[----:B------:R-:W-:Y:S02]  /*0c30*/  ULDC.64 UR8, c[0x0][0x2b0] ;  /* 0x0000ac0000087ab9 */ /* 0x000fe40000000a00 */
[----:B------:R-:W-:Y:S01]  /*0c40*/  IMAD R232, R4, 0x10, R3 ;  /* 0x0000001004e87824 */ /* 0x000fe200078e0203 */
[----:B------:R-:W-:Y:S01]  /*0c50*/  ISETP.GE.AND P3, PT, R12, UR4, PT ;  /* 0x000000040c007c0c */ /* 0x000fe2000bf66270 */
[----:B------:R-:W-:-:S03]  /*0c60*/  IMAD.SHL.U32 R235, R4, 0x8, RZ ;  /* 0x0000000804eb7824 */ /* 0x000fc600078e00ff */
[----:B------:R-:W-:Y:S02]  /*0c70*/  IADD3 R0, R232, UR14, RZ ;  /* 0x0000000ee8007c10 */ /* 0x000fe4000fffe0ff */
[----:B------:R-:W-:Y:S02]  /*0c80*/  ISETP.GE.AND P5, PT, R235, c[0x0][0x198], PT ;  /* 0x00006600eb007a0c */ /* 0x000fe40003fa6270 */
[----:B------:R-:W-:Y:S01]  /*0c90*/  SHF.R.S32.HI R234, RZ, 0x1f, R235 ;  /* 0x0000001fffea7819 */ /* 0x000fe200000114eb */
[----:B------:R-:W-:-:S04]  /*0ca0*/  @P1 IMAD.HI.U32 R2, R0, c[0x0][0x2c8], RZ ;  /* 0x0000b20000021a27 */ /* 0x000fc800078e00ff */
[----:B------:R-:W-:Y:S01]  /*0cb0*/  IMAD.MOV.U32 R6, RZ, RZ, R0 ;  /* 0x000000ffff067224 */ /* 0x000fe200078e0000 */
[----:B------:R-:W-:-:S04]  /*0cc0*/  @P0 SHF.R.U32.HI R6, RZ, c[0x0][0x2cc], R2 ;  /* 0x0000b300ff060a19 */ /* 0x000fc80000011602 */
[--C-:B------:R-:W-:Y:S01]  /*0cd0*/  SHF.R.S32.HI R5, RZ, 0x1f, R6.reuse ;  /* 0x0000001fff057819 */ /* 0x100fe20000011406 */
[----:B------:R-:W-:Y:S02]  /*0ce0*/  IMAD.MOV R2, RZ, RZ, -R6 ;  /* 0x000000ffff027224 */ /* 0x000fe400078e0a06 */
[----:B------:R-:W-:-:S04]  /*0cf0*/  IMAD.WIDE.U32 R8, R6, c[0x0][0x1b0], R8 ;  /* 0x00006c0006087a25 */ /* 0x000fc800078e0008 */
[----:B------:R-:W-:Y:S02]  /*0d00*/  IMAD R2, R2, c[0x0][0x2c4], R0 ;  /* 0x0000b10002027a24 */ /* 0x000fe400078e0200 */
[----:B------:R-:W-:-:S03]  /*0d10*/  IMAD R5, R5, c[0x0][0x1b0], RZ ;  /* 0x00006c0005057a24 */ /* 0x000fc600078e02ff */
[----:B------:R-:W-:Y:S01]  /*0d20*/  SHF.R.S32.HI R0, RZ, 0x1f, R2 ;  /* 0x0000001fff007819 */ /* 0x000fe20000011402 */
[----:B------:R-:W-:Y:S01]  /*0d30*/  IMAD R5, R6, c[0x0][0x1b4], R5 ;  /* 0x00006d0006057a24 */ /* 0x000fe200078e0205 */
[----:B------:R-:W-:-:S03]  /*0d40*/  IADD3 R6, R12, 0x10, RZ ;  /* 0x000000100c067810 */ /* 0x000fc60007ffe0ff */
[----:B------:R-:W-:Y:S01]  /*0d50*/  IMAD.IADD R9, R9, 0x1, R5 ;  /* 0x0000000109097824 */ /* 0x000fe200078e0205 */
[----:B------:R-:W-:Y:S01]  /*0d60*/  ISETP.GE.AND P6, PT, R6, UR4, PT ;  /* 0x0000000406007c0c */ /* 0x000fe2000bfc6270 */
[----:B------:R-:W-:Y:S02]  /*0d70*/  IMAD R0, R0, c[0x0][0x1a8], RZ ;  /* 0x00006a0000007a24 */ /* 0x000fe400078e02ff */
[----:B------:R-:W-:-:S04]  /*0d80*/  IMAD.WIDE.U32 R8, R2, c[0x0][0x1a8], R8 ;  /* 0x00006a0002087a25 */ /* 0x000fc800078e0008 */
[----:B------:R-:W-:Y:S01]  /*0d90*/  IMAD R0, R2, c[0x0][0x1ac], R0 ;  /* 0x00006b0002007a24 */ /* 0x000fe200078e0200 */
[----:B------:R-:W-:Y:S02]  /*0da0*/  LEA R14, P0, R8, c[0x0][0x160], 0x1 ;  /* 0x00005800080e7a11 */ /* 0x000fe400078008ff */
[----:B------:R-:W-:Y:S01]  /*0db0*/  IADD3 R2, R12, 0x20, RZ ;  /* 0x000000200c027810 */ /* 0x000fe20007ffe0ff */
[----:B------:R-:W-:Y:S02]  /*0dc0*/  IMAD.IADD R13, R9, 0x1, R0 ;  /* 0x00000001090d7824 */ /* 0x000fe400078e0200 */
[----:B------:R-:W-:Y:S01]  /*0dd0*/  IMAD.SHL.U32 R0, R3, 0x40, RZ ;  /* 0x0000004003007824 */ /* 0x000fe200078e00ff */
[----:B------:R-:W1:Y:S01]  /*0de0*/  SHFL.IDX PT, R18, R14, RZ, 0x181f ;  /* 0x00181fff0e127589 */ /* 0x000e6200000e0000 */
[----:B------:R-:W-:Y:S02]  /*0df0*/  ISETP.GE.AND P1, PT, R2, UR4, PT ;  /* 0x0000000402007c0c */ /* 0x000fe4000bf26270 */
[----:B------:R-:W-:Y:S01]  /*0e00*/  LEA.HI.X R13, R8, c[0x0][0x164], R13, 0x1, P0 ;  /* 0x00005900080d7a11 */ /* 0x000fe200000f0c0d */
[----:B------:R-:W-:Y:S01]  /*0e10*/  SHFL.IDX PT, R16, R14, 0x1, 0x181f ;  /* 0x00381f000e107f89 */ /* 0x000fe200000e0000 */
[----:B------:R-:W-:-:S02]  /*0e20*/  LOP3.LUT R0, R0, 0x1c0, RZ, 0xc0, !PT ;  /* 0x000001c000007812 */ /* 0x000fc400078ec0ff */
[----:B------:R-:W-:Y:S01]  /*0e30*/  LEA.HI R8, R169, R7, RZ, 0x6 ;  /* 0x00000007a9087211 */ /* 0x000fe200078f30ff */
[----:B------:R-:W3:Y:S01]  /*0e40*/  SHFL.IDX PT, R5, R13, RZ, 0x181f ;  /* 0x00181fff0d057589 */ /* 0x000ee200000e0000 */
[----:B------:R-:W-:Y:S02]  /*0e50*/  SHF.R.U32.HI R229, RZ, 0x3, R0 ;  /* 0x00000003ffe57819 */ /* 0x000fe40000011600 */
[----:B------:R-:W-:Y:S01]  /*0e60*/  LOP3.LUT R0, R0, 0x38, R235, 0xf8, !PT ;  /* 0x0000003800007812 */ /* 0x000fe200078ef8eb */
[----:B------:R-:W-:Y:S01]  /*0e70*/  IMAD.SHL.U32 R8, R8, 0x8, RZ ;  /* 0x0000000808087824 */ /* 0x000fe200078e00ff */
[----:B------:R-:W-:Y:S01]  /*0e80*/  IADD3 R2, R12, 0x30, RZ ;  /* 0x000000300c027810 */ /* 0x000fe20007ffe0ff */
[----:B------:R-:W-:Y:S01]  /*0e90*/  SHFL.IDX PT, R10, R14, 0x2, 0x181f ;  /* 0x00581f000e0a7f89 */ /* 0x000fe200000e0000 */
[----:B------:R-:W-:-:S03]  /*0ea0*/  LOP3.LUT R229, R0, R229, RZ, 0x3c, !PT ;  /* 0x000000e500e57212 */ /* 0x000fc600078e3cff */
[----:B------:R-:W4:Y:S01]  /*0eb0*/  SHFL.IDX PT, R0, R13, 0x1, 0x181f ;  /* 0x00381f000d007f89 */ /* 0x000f2200000e0000 */
[----:B------:R-:W-:-:S03]  /*0ec0*/  LOP3.LUT R229, R229, 0xfffffe00, R8, 0xf8, !PT ;  /* 0xfffffe00e5e57812 */ /* 0x000fc600078ef808 */
[----:B------:R-:W-:Y:S01]  /*0ed0*/  SHFL.IDX PT, R8, R14, 0x3, 0x181f ;  /* 0x00781f000e087f89 */ /* 0x000fe200000e0000 */
[----:B-1----:R-:W-:Y:S01]  /*0ee0*/  @!P3 LEA R18, P0, R235, R18, 0x1 ;  /* 0x00000012eb12b211 */ /* 0x002fe200078008ff */
[----:B------:R-:W-:Y:S02]  /*0ef0*/  IMAD.SHL.U32 R229, R229, 0x2, RZ ;  /* 0x00000002e5e57824 */ /* 0x000fe400078e00ff */
[----:B------:R-:W1:Y:S04]  /*0f00*/  SHFL.IDX PT, R11, R13, 0x2, 0x181f ;  /* 0x00581f000d0b7f89 */ /* 0x000e6800000e0000 */
[----:B------:R-:W-:Y:S01]  /*0f10*/  SHFL.IDX PT, R9, R13, 0x3, 0x181f ;  /* 0x00781f000d097f89 */ /* 0x000fe200000e0000 */
[----:B---3--:R-:W-:Y:S02]  /*0f20*/  @!P3 LEA.HI.X R19, R235, R5, R234, 0x1, P0 ;  /* 0x00000005eb13b211 */ /* 0x008fe400000f0cea */
[----:B------:R-:W-:Y:S01]  /*0f30*/  ISETP.GE.AND P0, PT, R2, UR4, PT ;  /* 0x0000000402007c0c */ /* 0x000fe2000bf06270 */
[----:B------:R-:W-:Y:S01]  /*0f40*/  SHFL.IDX PT, R5, R14, 0x4, 0x181f ;  /* 0x00981f000e057f89 */ /* 0x000fe200000e0000 */
[----:B------:R-:W-:-:S03]  /*0f50*/  IADD3 R2, R12, 0x40, RZ ;  /* 0x000000400c027810 */ /* 0x000fc60007ffe0ff */
[----:B------:R3:W-:Y:S01]  /*0f60*/  @!P3 LDGSTS.E.BYPASS.LTC128B.128 [R229+0x6100], [R18.64], !P5 ;  /* 0x0610000012e5bfae */ /* 0x0007e2000e901d74 */
[C---:B------:R-:W-:Y:S02]  /*0f70*/  @!P6 LEA R16, P3, R235.reuse, R16, 0x1 ;  /* 0x00000010eb10e211 */ /* 0x040fe400078608ff */
[----:B------:R-:W-:Y:S01]  /*0f80*/  ISETP.GE.AND P4, PT, R2, UR4, PT ;  /* 0x0000000402007c0c */ /* 0x000fe2000bf86270 */
[----:B------:R-:W-:Y:S01]  /*0f90*/  SHFL.IDX PT, R6, R13, 0x4, 0x181f ;  /* 0x00981f000d067f89 */ /* 0x000fe200000e0000 */
[----:B------:R-:W-:Y:S02]  /*0fa0*/  IADD3 R2, R12, 0x50, RZ ;  /* 0x000000500c027810 */ /* 0x000fe40007ffe0ff */
[----:B----4-:R-:W-:Y:S02]  /*0fb0*/  @!P6 LEA.HI.X R17, R235, R0, R234, 0x1, P3 ;  /* 0x00000000eb11e211 */ /* 0x010fe400018f0cea */
[----:B------:R-:W4:Y:S01]  /*0fc0*/  SHFL.IDX PT, R0, R14, 0x5, 0x181f ;  /* 0x00b81f000e007f89 */ /* 0x000f2200000e0000 */
[----:B------:R-:W-:-:S03]  /*0fd0*/  ISETP.GE.AND P3, PT, R2, UR4, PT ;  /* 0x0000000402007c0c */ /* 0x000fc6000bf66270 */
[----:B------:R-:W3:Y:S04]  /*0fe0*/  SHFL.IDX PT, R2, R13, 0x5, 0x181f ;  /* 0x00b81f000d027f89 */ /* 0x000ee800000e0000 */
[----:B------:R2:W-:Y:S01]  /*0ff0*/  @!P6 LDGSTS.E.BYPASS.LTC128B.128 [R229+0x6900], [R16.64], !P5 ;  /* 0x0690000010e5efae */ /* 0x0005e2000e901d74 */
[----:B------:R-:W-:-:S04]  /*1000*/  @!P1 LEA R10, P6, R235, R10, 0x1 ;  /* 0x0000000aeb0a9211 */ /* 0x000fc800078c08ff */
[----:B-1----:R-:W-:-:S05]  /*1010*/  @!P1 LEA.HI.X R11, R235, R11, R234, 0x1, P6 ;  /* 0x0000000beb0b9211 */ /* 0x002fca00030f0cea */
[----:B------:R4:W-:Y:S01]  /*1020*/  @!P1 LDGSTS.E.BYPASS.LTC128B.128 [R229+0x7100], [R10.64], !P5 ;  /* 0x071000000ae59fae */ /* 0x0009e2000e901d74 */
[----:B------:R-:W-:Y:S02]  /*1030*/  PLOP3.LUT P1, PT, PT, PT, UP1, 0x80, 0x0 ;  /* 0x000000000000781c */ /* 0x000fe40003f2f018 */
[C---:B----4-:R-:W-:Y:S02]  /*1040*/  @!P3 LEA R10, P6, R235.reuse, R0, 0x1 ;  /* 0x00000000eb0ab211 */ /* 0x050fe400078c08ff */
[----:B------:R-:W1:Y:S02]  /*1050*/  SHFL.IDX PT, R0, R14, 0x6, 0x181f ;  /* 0x00d81f000e007f89 */ /* 0x000e6400000e0000 */
[C-C-:B---3--:R-:W-:Y:S02]  /*1060*/  @!P3 LEA.HI.X R11, R235.reuse, R2, R234.reuse, 0x1, P6 ;  /* 0x00000002eb0bb211 */ /* 0x148fe400030f0cea */
[----:B------:R-:W-:Y:S04]  /*1070*/  SHFL.IDX PT, R14, R14, 0x7, 0x181f ;  /* 0x00f81f000e0e7f89 */ /* 0x000fe800000e0000 */
[----:B------:R-:W3:Y:S04]  /*1080*/  SHFL.IDX PT, R2, R13, 0x6, 0x181f ;  /* 0x00d81f000d027f89 */ /* 0x000ee800000e0000 */
[----:B------:R-:W4:Y:S01]  /*1090*/  SHFL.IDX PT, R13, R13, 0x7, 0x181f ;  /* 0x00f81f000d0d7f89 */ /* 0x000f2200000e0000 */
[----:B--2---:R2:W1:Y:S01]  /*10a0*/  @P2 R2UR UR17, R15 ;  /* 0x000000000f1123c2 */ /* 0x00446200000e0000 */
[C---:B------:R-:W-:Y:S01]  /*10b0*/  @!P0 LEA R16, P2, R235.reuse, R8, 0x1 ;  /* 0x00000008eb108211 */ /* 0x040fe200078408ff */
[----:B-1----:R-:W-:Y:S01]  /*10c0*/  @!UP3 UMOV UR17, UR16 ;  /* 0x000000100011bc82 */ /* 0x002fe20008000000 */
[----:B------:R-:W-:Y:S01]  /*10d0*/  IADD3 R8, R12, 0x60, RZ ;  /* 0x000000600c087810 */ /* 0x000fe20007ffe0ff */
[----:B------:R-:W-:Y:S01]  /*10e0*/  USHF.R.S32.HI UR16, URZ, 0x1f, UR17 ;  /* 0x0000001f3f107899 */ /* 0x000fe20008011411 */
[----:B------:R-:W-:Y:S01]  /*10f0*/  @!P0 LEA.HI.X R17, R235, R9, R234, 0x1, P2 ;  /* 0x00000009eb118211 */ /* 0x000fe200010f0cea */
[----:B------:R-:W-:Y:S01]  /*1100*/  UIMAD.WIDE.U32 UR46, UR17, UR8, URZ ;  /* 0x00000008112e72a5 */ /* 0x000fe2000f8e003f */
[----:B------:R-:W-:Y:S01]  /*1110*/  ISETP.GE.AND P2, PT, R8, UR4, PT ;  /* 0x0000000408007c0c */ /* 0x000fe2000bf46270 */
[----:B------:R-:W-:-:S02]  /*1120*/  UIMAD UR16, UR16, UR8, URZ ;  /* 0x00000008101072a4 */ /* 0x000fc4000f8e023f */
[----:B------:R1:W-:Y:S01]  /*1130*/  @!P0 LDGSTS.E.BYPASS.LTC128B.128 [R229+0x7900], [R16.64], !P5 ;  /* 0x0790000010e58fae */ /* 0x0003e2000e901d74 */
[C---:B------:R-:W-:Y:S02]  /*1140*/  @!P4 LEA R8, P0, R235.reuse, R5, 0x1 ;  /* 0x00000005eb08c211 */ /* 0x040fe400078008ff */
[C---:B------:R-:W-:Y:S02]  /*1150*/  IADD3 R5, R232.reuse, UR12, RZ ;  /* 0x0000000ce8057c10 */ /* 0x040fe4000fffe0ff */
[----:B------:R-:W-:Y:S02]  /*1160*/  @!P4 LEA.HI.X R9, R235, R6, R234, 0x1, P0 ;  /* 0x00000006eb09c211 */ /* 0x000fe400000f0cea */
[----:B------:R-:W-:Y:S02]  /*1170*/  PLOP3.LUT P0, PT, PT, PT, UP1, 0x80, 0x0 ;  /* 0x000000000000781c */ /* 0x000fe40003f0f018 */
[C---:B------:R-:W-:Y:S01]  /*1180*/  ISETP.GE.AND P6, PT, R5.reuse, UR10, PT ;  /* 0x0000000a05007c0c */ /* 0x040fe2000bfc6270 */
[----:B-----5:R-:W-:Y:S01]  /*1190*/  IMAD.IADD R5, R5, 0x1, R233 ;  /* 0x0000000105057824 */ /* 0x020fe200078e02e9 */
[----:B------:R4:W-:Y:S02]  /*11a0*/  @!P4 LDGSTS.E.BYPASS.LTC128B.128 [R229+0x8100], [R8.64], !P5 ;  /* 0x0810000008e5cfae */ /* 0x0009e4000e901d74 */
[----:B------:R-:W-:Y:S01]  /*11b0*/  ISETP.GT.OR P6, PT, R232, 0x5f, P6 ;  /* 0x0000005fe800780c */ /* 0x000fe200037c4670 */
[----:B------:R-:W-:Y:S01]  /*11c0*/  IMAD.MOV.U32 R6, RZ, RZ, R5 ;  /* 0x000000ffff067224 */ /* 0x000fe200078e0005 */
[----:B--2---:R-:W-:Y:S01]  /*11d0*/  IADD3 R15, R12, 0x70, RZ ;  /* 0x000000700c0f7810 */ /* 0x004fe20007ffe0ff */
[----:B------:R-:W-:Y:S01]  /*11e0*/  @P1 IMAD.HI.U32 R12, R5, c[0x0][0x2bc], RZ ;  /* 0x0000af00050c1a27 */ /* 0x000fe200078e00ff */
[----:B------:R2:W-:Y:S02]  /*11f0*/  @!P3 LDGSTS.E.BYPASS.LTC128B.128 [R229+0x8900], [R10.64], !P5 ;  /* 0x089000000ae5bfae */ /* 0x0005e4000e901d74 */
[----:B------:R-:W-:Y:S01]  /*1200*/  ISETP.GE.AND P1, PT, R15, UR4, PT ;  /* 0x000000040f007c0c */ /* 0x000fe2000bf26270 */
[----:B------:R-:W-:Y:S01]  /*1210*/  UIMAD UR4, UR17, UR9, UR16 ;  /* 0x00000009110472a4 */ /* 0x000fe2000f8e0210 */
[----:B------:R-:W-:-:S02]  /*1220*/  @P0 SHF.R.U32.HI R6, RZ, c[0x0][0x2c0], R12 ;  /* 0x0000b000ff060a19 */ /* 0x000fc4000001160c */
[----:B------:R-:W-:Y:S02]  /*1230*/  ULDC.64 UR8, c[0x0][0x1e8] ;  /* 0x00007a0000087ab9 */ /* 0x000fe40000000a00 */
[----:B------:R-:W-:Y:S01]  /*1240*/  UIADD3 UR4, UR47, UR4, URZ ;  /* 0x000000042f047290 */ /* 0x000fe2000fffe03f */
[----:B-1----:R-:W-:-:S04]  /*1250*/  @!P2 LEA R16, P4, R235, R0, 0x1 ;  /* 0x00000000eb10a211 */ /* 0x002fc800078808ff */
[----:B---3--:R-:W-:-:S05]  /*1260*/  @!P2 LEA.HI.X R17, R235, R2, R234, 0x1, P4 ;  /* 0x00000002eb11a211 */ /* 0x008fca00020f0cea */
[----:B------:R1:W-:Y:S01]  /*1270*/  @!P2 LDGSTS.E.BYPASS.LTC128B.128 [R229+0x9100], [R16.64], !P5 ;  /* 0x0910000010e5afae */ /* 0x0003e2000e901d74 */
[----:B----4-:R-:W-:-:S04]  /*1280*/  @!P6 IADD3 R8, P0, R6, UR46, RZ ;  /* 0x0000002e0608ec10 */ /* 0x010fc8000ff1e0ff */
[----:B------:R-:W-:Y:S02]  /*1290*/  @!P6 LEA.HI.X.SX32 R0, R6, UR4, 0x1, P0 ;  /* 0x000000040600ec11 */ /* 0x000fe400080f0eff */
[C---:B------:R-:W-:Y:S02]  /*12a0*/  @!P1 LEA R14, P0, R235.reuse, R14, 0x1 ;  /* 0x0000000eeb0e9211 */ /* 0x040fe400078008ff */
[C---:B--2---:R-:W-:Y:S02]  /*12b0*/  @!P6 LEA R10, P3, R8.reuse, c[0x0][0x2a0], 0x2 ;  /* 0x0000a800080aea11 */ /* 0x044fe400078610ff */
[----:B------:R-:W-:Y:S02]  /*12c0*/  @!P1 LEA.HI.X R15, R235, R13, R234, 0x1, P0 ;  /* 0x0000000deb0f9211 */ /* 0x000fe400000f0cea */
[----:B------:R-:W-:-:S03]  /*12d0*/  @!P6 LEA.HI.X R11, R8, c[0x0][0x2a4], R0, 0x2, P3 ;  /* 0x0000a900080bea11 */ /* 0x000fc600018f1400 */
[----:B------:R2:W-:Y:S04]  /*12e0*/  @!P1 LDGSTS.E.BYPASS.LTC128B.128 [R229+0x9900], [R14.64], !P5 ;  /* 0x099000000ee59fae */ /* 0x0005e8000e901d74 */
[----:B------:R-:W0:Y:S04]  /*12f0*/  LDGDEPBAR ;  /* 0x00000000000079af */ /* 0x000e280000000000 */
[----:B------:R-:W-:Y:S06]  /*1300*/  BAR.SYNC.DEFER_BLOCKING 0x0 ;  /* 0x0000000000007b1d */ /* 0x000fec0000010000 */
[----:B------:R3:W4:Y:S01]  /*1310*/  @!P6 LDG.E R230, [R10.64] ;  /* 0x000000340ae6e981 */ /* 0x000722000c1e1900 */
[----:B------:R-:W-:Y:S01]  /*1320*/  IMAD.MOV R231, RZ, RZ, -R6 ;  /* 0x000000ffffe77224 */ /* 0x000fe200078e0a06 */
[----:B------:R-:W-:Y:S01]  /*1330*/  UIMAD UR16, UR15, UR8, URZ ;  /* 0x000000080f1072a4 */ /* 0x000fe2000f8e023f */
[----:B------:R-:W-:Y:S01]  /*1340*/  ISETP.GE.AND P3, PT, R235, c[0x0][0x1d4], PT ;  /* 0x00007500eb007a0c */ /* 0x000fe20003f66270 */
[----:B------:R-:W-:Y:S01]  /*1350*/  UIMAD.WIDE.U32 UR50, UR11, UR8, URZ ;  /* 0x000000080b3272a5 */ /* 0x000fe2000f8e003f */
[----:B------:R-:W-:Y:S01]  /*1360*/  IMAD R231, R231, c[0x0][0x2b8], R5 ;  /* 0x0000ae00e7e77a24 */ /* 0x000fe200078e0205 */
[----:B------:R-:W-:Y:S01]  /*1370*/  UIMAD UR8, UR11, UR9, UR16 ;  /* 0x000000090b0872a4 */ /* 0x000fe2000f8e0210 */
[CC--:B------:R-:W-:Y:S01]  /*1380*/  LEA.HI R227, R169.reuse, R7.reuse, RZ, 0x4 ;  /* 0x00000007a9e37211 */ /* 0x0c0fe200078f20ff */
[----:B------:R-:W-:Y:S01]  /*1390*/  UIMAD UR35, UR6, -0x60, UR35 ;  /* 0xffffffa0062378a4 */ /* 0x000fe2000f8e0223 */
[----:B------:R-:W-:Y:S01]  /*13a0*/  LEA.HI R168, R169, R7, RZ, 0x5 ;  /* 0x00000007a9a87211 */ /* 0x000fe200078f28ff */
[----:B------:R-:W-:Y:S01]  /*13b0*/  UIADD3 UR8, UR51, UR8, URZ ;  /* 0x0000000833087290 */ /* 0x000fe2000fffe03f */
[----:B------:R-:W-:Y:S01]  /*13c0*/  SHF.R.S32.HI R9, RZ, 0x1f, R231 ;  /* 0x0000001fff097819 */ /* 0x000fe200000114e7 */
[----:B------:R-:W-:Y:S01]  /*13d0*/  UIADD3 UR18, UR35, UR10, URZ ;  /* 0x0000000a23127290 */ /* 0x000fe2000fffe03f */
[----:B-1----:R-:W-:Y:S01]  /*13e0*/  LOP3.LUT R16, R227, 0xfffffff0, RZ, 0xc0, !PT ;  /* 0xfffffff0e3107812 */ /* 0x002fe200078ec0ff */
[----:B------:R-:W-:Y:S01]  /*13f0*/  ULDC.64 UR16, c[0x0][0x210] ;  /* 0x0000840000107ab9 */ /* 0x000fe20000000a00 */
[----:B------:R-:W-:Y:S01]  /*1400*/  SHF.R.S32.HI R20, RZ, 0x4, R227 ;  /* 0x00000004ff147819 */ /* 0x000fe200000114e3 */
[----:B------:R-:W-:Y:S01]  /*1410*/  IMAD R0, R9, c[0x0][0x1e0], RZ ;  /* 0x0000780009007a24 */ /* 0x000fe200078e02ff */
[----:B------:R-:W-:Y:S01]  /*1420*/  UIMAD UR15, UR15, UR16, URZ ;  /* 0x000000100f0f72a4 */ /* 0x000fe2000f8e023f */
[----:B------:R-:W-:Y:S01]  /*1430*/  IADD3 R2, -R3, UR18, RZ ;  /* 0x0000001203027c10 */ /* 0x000fe2000fffe1ff */
[----:B------:R-:W-:Y:S01]  /*1440*/  IMAD.IADD R16, R7, 0x1, -R16 ;  /* 0x0000000107107824 */ /* 0x000fe200078e0a10 */
[----:B------:R-:W-:Y:S01]  /*1450*/  LEA.HI R227, R227, R20, RZ, 0x1 ;  /* 0x00000014e3e37211 */ /* 0x000fe200078f08ff */
[----:B------:R-:W-:Y:S01]  /*1460*/  IMAD R0, R231, c[0x0][0x1e4], R0 ;  /* 0x00007900e7007a24 */ /* 0x000fe200078e0200 */
[C---:B------:R-:W-:Y:S01]  /*1470*/  ISETP.GE.AND P6, PT, R2.reuse, 0x21, PT ;  /* 0x000000210200780c */ /* 0x040fe20003fc6270 */
[----:B------:R-:W-:Y:S01]  /*1480*/  IMAD.SHL.U32 R3, R3, 0x8, RZ ;  /* 0x0000000803037824 */ /* 0x000fe200078e00ff */
[C---:B------:R-:W-:Y:S01]  /*1490*/  ISETP.GE.AND P5, PT, R2.reuse, 0x31, PT ;  /* 0x000000310200780c */ /* 0x040fe20003fa6270 */
[----:B---3--:R-:W-:Y:S01]  /*14a0*/  IMAD.WIDE.U32 R10, R231, c[0x0][0x1e0], RZ ;  /* 0x00007800e70a7a25 */ /* 0x008fe200078e00ff */
[C---:B------:R-:W-:Y:S01]  /*14b0*/  ISETP.GE.AND P4, PT, R2.reuse, 0x41, PT ;  /* 0x000000410200780c */ /* 0x040fe20003f86270 */
[----:B------:R-:W-:Y:S01]  /*14c0*/  UIMAD.WIDE.U32 UR48, UR11, UR16, URZ ;  /* 0x000000100b3072a5 */ /* 0x000fe2000f8e003f */
[----:B------:R-:W-:Y:S01]  /*14d0*/  ISETP.GE.AND P2, PT, R2, 0x51, PT ;  /* 0x000000510200780c */ /* 0x000fe20003f46270 */
[----:B------:R-:W-:Y:S01]  /*14e0*/  IMAD.IADD R11, R11, 0x1, R0 ;  /* 0x000000010b0b7824 */ /* 0x000fe200078e0200 */
[----:B------:R-:W-:Y:S01]  /*14f0*/  LOP3.LUT R227, R227, 0xfffffffe, RZ, 0xc0, !PT ;  /* 0xfffffffee3e37812 */ /* 0x000fe200078ec0ff */
[----:B------:R-:W-:Y:S01]  /*1500*/  IMAD R9, R9, c[0x0][0x208], RZ ;  /* 0x0000820009097a24 */ /* 0x000fe200078e02ff */
[----:B------:R-:W-:Y:S01]  /*1510*/  SHF.R.S32.HI R5, RZ, 0x1f, R16 ;  /* 0x0000001fff057819 */ /* 0x000fe20000011410 */
[----:B------:R-:W-:Y:S01]  /*1520*/  UIMAD UR9, UR11, UR17, UR15 ;  /* 0x000000110b0972a4 */ /* 0x000fe2000f8e020f */
[----:B------:R-:W-:Y:S01]  /*1530*/  IADD3 R238, R229, 0x100, RZ ;  /* 0x00000100e5ee7810 */ /* 0x000fe20007ffe0ff */
[----:B------:R-:W-:Y:S01]  /*1540*/  IMAD.IADD R227, R20, 0x1, -R227 ;  /* 0x0000000114e37824 */ /* 0x000fe200078e0ae3 */
[----:B------:R-:W-:Y:S01]  /*1550*/  LEA.HI R5, R5, R16, RZ, 0x3 ;  /* 0x0000001005057211 */ /* 0x000fe200078f18ff */
[----:B------:R-:W-:Y:S01]  /*1560*/  IMAD R9, R231, c[0x0][0x20c], R9 ;  /* 0x00008300e7097a24 */ /* 0x000fe200078e0209 */
[----:B------:R-:W-:-:S02]  /*1570*/  UIADD3 UR9, UR49, UR9, URZ ;  /* 0x0000000931097290 */ /* 0x000fc4000fffe03f */
[----:B------:R-:W-:-:S04]  /*1580*/  UIADD3 UR15, UR6, -0x1, URZ ;  /* 0xffffffff060f7890 */ /* 0x000fc8000fffe03f */
[----:B------:R-:W-:Y:S01]  /*1590*/  UISETP.GT.AND UP3, UPT, UR15, UR5, UPT ;  /* 0x000000050f00728c */ /* 0x000fe2000bf64270 */
[----:B----4-:R-:W-:Y:S01]  /*15a0*/  SHF.R.S32.HI R8, RZ, 0x1f, R230 ;  /* 0x0000001fff087819 */ /* 0x010fe200000114e6 */
[----:B------:R-:W-:-:S04]  /*15b0*/  IMAD.WIDE.U32 R10, R230, c[0x0][0x1f0], R10 ;  /* 0x00007c00e60a7a25 */ /* 0x000fc800078e000a */
[----:B------:R-:W-:Y:S01]  /*15c0*/  IMAD R0, R8, c[0x0][0x1f0], RZ ;  /* 0x00007c0008007a24 */ /* 0x000fe200078e02ff */
[----:B------:R-:W-:Y:S01]  /*15d0*/  IADD3 R10, P1, R10, UR50, RZ ;  /* 0x000000320a0a7c10 */ /* 0x000fe2000ff3e0ff */
[----:B------:R-:W-:Y:S02]  /*15e0*/  IMAD R8, R8, c[0x0][0x218], RZ ;  /* 0x0000860008087a24 */ /* 0x000fe400078e02ff */
[----:B------:R-:W-:Y:S01]  /*15f0*/  IMAD R0, R230, c[0x0][0x1f4], R0 ;  /* 0x00007d00e6007a24 */ /* 0x000fe200078e0200 */
[----:B------:R-:W-:-:S04]  /*1600*/  LEA R6, P0, R10, c[0x0][0x1c8], 0x1 ;  /* 0x000072000a067a11 */ /* 0x000fc800078008ff */
[----:B------:R-:W-:Y:S01]  /*1610*/  IADD3.X R0, R11, UR8, R0, P1, !PT ;  /* 0x000000080b007c10 */ /* 0x000fe20008ffe400 */
[----:B------:R-:W1:Y:S01]  /*1620*/  SHFL.IDX PT, R12, R6, RZ, 0x181f ;  /* 0x00181fff060c7589 */ /* 0x000e6200000e0000 */
[----:B------:R-:W-:Y:S02]  /*1630*/  ISETP.GE.AND P1, PT, R2, 0x1, PT ;  /* 0x000000010200780c */ /* 0x000fe40003f26270 */
[----:B------:R-:W-:Y:S01]  /*1640*/  LEA.HI.X R10, R10, c[0x0][0x1cc], R0, 0x1, P0 ;  /* 0x000073000a0a7a11 */ /* 0x000fe200000f0c00 */
[----:B------:R-:W-:Y:S04]  /*1650*/  SHFL.IDX PT, R18, R6, 0x1, 0x181f ;  /* 0x00381f0006127f89 */ /* 0x000fe800000e0000 */
[----:B------:R-:W3:Y:S04]  /*1660*/  SHFL.IDX PT, R0, R10, RZ, 0x181f ;  /* 0x00181fff0a007589 */ /* 0x000ee800000e0000 */
[----:B------:R-:W4:Y:S04]  /*1670*/  SHFL.IDX PT, R17, R10, 0x1, 0x181f ;  /* 0x00381f000a117f89 */ /* 0x000f2800000e0000 */
[----:B--2---:R-:W2:Y:S04]  /*1680*/  SHFL.IDX PT, R14, R6, 0x2, 0x181f ;  /* 0x00581f00060e7f89 */ /* 0x004ea800000e0000 */
[----:B------:R-:W2:Y:S01]  /*1690*/  SHFL.IDX PT, R15, R10, 0x2, 0x181f ;  /* 0x00581f000a0f7f89 */ /* 0x000ea200000e0000 */
[----:B-1----:R-:W-:-:S03]  /*16a0*/  @P1 LEA R12, P0, R235, R12, 0x1 ;  /* 0x0000000ceb0c1211 */ /* 0x002fc600078008ff */
[----:B------:R-:W-:Y:S01]  /*16b0*/  SHFL.IDX PT, R11, R10, 0x4, 0x181f ;  /* 0x00981f000a0b7f89 */ /* 0x000fe200000e0000 */
[C---:B---3--:R-:W-:Y:S02]  /*16c0*/  @P1 LEA.HI.X R13, R235.reuse, R0, R234, 0x1, P0 ;  /* 0x00000000eb0d1211 */ /* 0x048fe400000f0cea */
[----:B------:R-:W-:Y:S01]  /*16d0*/  ISETP.GE.AND P0, PT, R2, 0x11, PT ;  /* 0x000000110200780c */ /* 0x000fe20003f06270 */
[----:B------:R-:W1:Y:S04]  /*16e0*/  SHFL.IDX PT, R0, R6, 0x4, 0x181f ;  /* 0x00981f0006007f89 */ /* 0x000e6800000e0000 */
[----:B------:R3:W-:Y:S08]  /*16f0*/  @P1 LDGSTS.E.BYPASS.LTC128B.128 [R229+0x3100], [R12.64], !P3 ;  /* 0x031000000ce51fae */ /* 0x0007f0000d901d74 */
[----:B------:R-:W-:-:S04]  /*1700*/  @P0 LEA R18, P1, R235, R18, 0x1 ;  /* 0x00000012eb120211 */ /* 0x000fc800078208ff */
[C-C-:B----4-:R-:W-:Y:S02]  /*1710*/  @P0 LEA.HI.X R19, R235.reuse, R17, R234.reuse, 0x1, P1 ;  /* 0x00000011eb130211 */ /* 0x150fe400008f0cea */
[----:B--2---:R-:W-:Y:S02]  /*1720*/  @P6 LEA R14, P1, R235, R14, 0x1 ;  /* 0x0000000eeb0e6211 */ /* 0x004fe400078208ff */
[----:B------:R-:W-:Y:S01]  /*1730*/  LOP3.LUT R17, R5, 0xfffffff8, RZ, 0xc0, !PT ;  /* 0xfffffff805117812 */ /* 0x000fe200078ec0ff */
[----:B------:R2:W-:Y:S01]  /*1740*/  @P0 LDGSTS.E.BYPASS.LTC128B.128 [R229+0x3900], [R18.64], !P3 ;  /* 0x0390000012e50fae */ /* 0x0005e2000d901d74 */
[--C-:B------:R-:W-:Y:S01]  /*1750*/  @P6 LEA.HI.X R15, R235, R15, R234.reuse, 0x1, P1 ;  /* 0x0000000feb0f6211 */ /* 0x100fe200008f0cea */
[----:B------:R-:W-:Y:S01]  /*1760*/  IMAD.SHL.U32 R5, R5, 0x40, RZ ;  /* 0x0000004005057824 */ /* 0x000fe200078e00ff */
[C---:B-1----:R-:W-:Y:S01]  /*1770*/  @P4 LEA R20, P1, R235.reuse, R0, 0x1 ;  /* 0x00000000eb144211 */ /* 0x042fe200078208ff */
[----:B------:R-:W-:Y:S02]  /*1780*/  IMAD.IADD R0, R16, 0x1, -R17 ;  /* 0x0000000110007824 */ /* 0x000fe400078e0a11 */
[----:B------:R1:W-:Y:S01]  /*1790*/  @P6 LDGSTS.E.BYPASS.LTC128B.128 [R229+0x4100], [R14.64], !P3 ;  /* 0x041000000ee56fae */ /* 0x0003e2000d901d74 */
[----:B------:R-:W-:Y:S01]  /*17a0*/  @P4 LEA.HI.X R21, R235, R11, R234, 0x1, P1 ;  /* 0x0000000beb154211 */ /* 0x000fe200008f0cea */
[----:B------:R-:W-:Y:S01]  /*17b0*/  IMAD.SHL.U32 R11, R227, 0x8, RZ ;  /* 0x00000008e30b7824 */ /* 0x000fe200078e00ff */
[----:B------:R-:W-:Y:S01]  /*17c0*/  LOP3.LUT R5, R5, 0xfffffe00, RZ, 0xc0, !PT ;  /* 0xfffffe0005057812 */ /* 0x000fe200078ec0ff */
[----:B---3--:R-:W2:Y:S04]  /*17d0*/  SHFL.IDX PT, R13, R6, 0x3, 0x181f ;  /* 0x00781f00060d7f89 */ /* 0x008ea800000e0000 */
[----:B------:R-:W3:Y:S04]  /*17e0*/  SHFL.IDX PT, R12, R10, 0x3, 0x181f ;  /* 0x00781f000a0c7f89 */ /* 0x000ee800000e0000 */
[----:B------:R-:W4:Y:S04]  /*17f0*/  SHFL.IDX PT, R6, R6, 0x5, 0x181f ;  /* 0x00b81f0006067f89 */ /* 0x000f2800000e0000 */
[----:B------:R-:W1:Y:S01]  /*1800*/  SHFL.IDX PT, R10, R10, 0x5, 0x181f ;  /* 0x00b81f000a0a7f89 */ /* 0x000e6200000e0000 */
[----:B--2---:R-:W-:-:S04]  /*1810*/  @P5 LEA R18, P0, R235, R13, 0x1 ;  /* 0x0000000deb125211 */ /* 0x004fc800078008ff */
[C---:B---3--:R-:W-:Y:S02]  /*1820*/  @P5 LEA.HI.X R19, R235.reuse, R12, R234, 0x1, P0 ;  /* 0x0000000ceb135211 */ /* 0x048fe400000f0cea */
[----:B----4-:R-:W-:-:S03]  /*1830*/  @P2 LEA R12, P0, R235, R6, 0x1 ;  /* 0x00000006eb0c2211 */ /* 0x010fc600078008ff */
[----:B------:R2:W-:Y:S01]  /*1840*/  @P5 LDGSTS.E.BYPASS.LTC128B.128 [R229+0x4900], [R18.64], !P3 ;  /* 0x0490000012e55fae */ /* 0x0005e2000d901d74 */
[----:B------:R-:W-:Y:S02]  /*1850*/  SHF.R.S32.HI R6, RZ, 0x5, R168 ;  /* 0x00000005ff067819 */ /* 0x000fe400000114a8 */
[C-C-:B-1----:R-:W-:Y:S01]  /*1860*/  @P2 LEA.HI.X R13, R235.reuse, R10, R234.reuse, 0x1, P0 ;  /* 0x0000000aeb0d2211 */ /* 0x142fe200000f0cea */
[----:B------:R-:W-:Y:S01]  /*1870*/  IMAD.SHL.U32 R10, R4, 0x40, RZ ;  /* 0x00000040040a7824 */ /* 0x000fe200078e00ff */
[----:B------:R1:W-:Y:S01]  /*1880*/  @P4 LDGSTS.E.BYPASS.LTC128B.128 [R229+0x5100], [R20.64], !P3 ;  /* 0x0510000014e54fae */ /* 0x0003e2000d901d74 */
[----:B------:R-:W-:Y:S01]  /*1890*/  IMAD R228, R6, 0x400, R5 ;  /* 0x0000040006e47824 */ /* 0x000fe200078e0205 */
[----:B------:R-:W-:Y:S02]  /*18a0*/  SHF.L.U64.HI R234, R235, 0x1, R234 ;  /* 0x00000001ebea7819 */ /* 0x000fe400000102ea */
[----:B------:R3:W-:Y:S01]  /*18b0*/  @P2 LDGSTS.E.BYPASS.LTC128B.128 [R229+0x5900], [R12.64], !P3 ;  /* 0x059000000ce52fae */ /* 0x0007e2000d901d74 */
[----:B------:R-:W-:-:S03]  /*18c0*/  LOP3.LUT R10, R10, 0x1c0, RZ, 0xc0, !PT ;  /* 0x000001c00a0a7812 */ /* 0x000fc600078ec0ff */
[----:B------:R-:W0:Y:S01]  /*18d0*/  LDGDEPBAR ;  /* 0x00000000000079af */ /* 0x000e220000000000 */
[----:B------:R-:W-:Y:S02]  /*18e0*/  LOP3.LUT R3, R10, 0x8, R3, 0xf8, !PT ;  /* 0x000000080a037812 */ /* 0x000fe400078ef803 */
[----:B------:R-:W-:-:S04]  /*18f0*/  SHF.R.U32.HI R10, RZ, 0x3, R10 ;  /* 0x00000003ff0a7819 */ /* 0x000fc8000001160a */
[----:B------:R-:W-:-:S05]  /*1900*/  LOP3.LUT R10, R3, R10, RZ, 0x3c, !PT ;  /* 0x0000000a030a7212 */ /* 0x000fca00078e3cff */
[----:B------:R-:W-:-:S04]  /*1910*/  IMAD R227, R227, 0x200, R10 ;  /* 0x00000200e3e37824 */ /* 0x000fc800078e020a */
[----:B------:R-:W-:-:S05]  /*1920*/  IMAD.SHL.U32 R227, R227, 0x2, RZ ;  /* 0x00000002e3e37824 */ /* 0x000fca00078e00ff */
[----:B------:R-:W-:Y:S01]  /*1930*/  IADD3 R226, R227, 0x3120, RZ ;  /* 0x00003120e3e27810 */ /* 0x000fe20007ffe0ff */
[----:B---3--:R-:W-:Y:S01]  /*1940*/  IMAD.SHL.U32 R12, R0, 0x40, RZ ;  /* 0x00000040000c7824 */ /* 0x008fe200078e00ff */
[----:B------:R-:W-:-:S04]  /*1950*/  DEPBAR.LE SB0, 0x1 ;  /* 0x000080400000791a */ /* 0x000fc80000000000 */
[----:B------:R-:W-:Y:S01]  /*1960*/  LOP3.LUT R12, R12, 0x1c0, RZ, 0xc0, !PT ;  /* 0x000001c00c0c7812 */ /* 0x000fe200078ec0ff */
[----:B------:R-:W-:-:S04]  /*1970*/  DEPBAR.LE SB0, 0x0 ;  /* 0x000080000000791a */ /* 0x000fc80000000000 */
[----:B------:R-:W-:Y:S01]  /*1980*/  LOP3.LUT R11, R12, 0x8, R11, 0xf8, !PT ;  /* 0x000000080c0b7812 */ /* 0x000fe200078ef80b */
[----:B------:R-:W-:Y:S01]  /*1990*/  BAR.SYNC.DEFER_BLOCKING 0x0 ;  /* 0x0000000000007b1d */ /* 0x000fe20000010000 */
[----:B------:R-:W-:-:S04]  /*19a0*/  SHF.R.U32.HI R12, RZ, 0x3, R12 ;  /* 0x00000003ff0c7819 */ /* 0x000fc8000001160c */
[----:B------:R-:W-:Y:S01]  /*19b0*/  LOP3.LUT R3, R11, R12, RZ, 0x3c, !PT ;  /* 0x0000000c0b037212 */ /* 0x000fe200078e3cff */
[----:B------:R-:W-:Y:S01]  /*19c0*/  IMAD.WIDE.U32 R10, R231, c[0x0][0x208], RZ ;  /* 0x00008200e70a7a25 */ /* 0x000fe200078e00ff */
[----:B------:R-:W-:-:S03]  /*19d0*/  IADD3 R12, R227, 0x3100, RZ ;  /* 0x00003100e30c7810 */ /* 0x000fc60007ffe0ff */
[----:B------:R-:W-:Y:S02]  /*19e0*/  IMAD.IADD R11, R11, 0x1, R9 ;  /* 0x000000010b0b7824 */ /* 0x000fe400078e0209 */
[C---:B------:R-:W-:Y:S02]  /*19f0*/  IMAD R9, R230.reuse, c[0x0][0x21c], R8 ;  /* 0x00008700e6097a24 */ /* 0x040fe400078e0208 */
[----:B------:R-:W-:-:S04]  /*1a00*/  IMAD.WIDE.U32 R24, R230, c[0x0][0x218], R10 ;  /* 0x00008600e6187a25 */ /* 0x000fc800078e000a */
[----:B------:R-:W-:Y:S01]  /*1a10*/  IMAD.IADD R228, R3, 0x1, R228 ;  /* 0x0000000103e47824 */ /* 0x000fe200078e02e4 */
[----:B------:R-:W-:-:S03]  /*1a20*/  IADD3 R8, P0, R24, UR48, RZ ;  /* 0x0000003018087c10 */ /* 0x000fc6000ff1e0ff */
[----:B------:R-:W-:Y:S01]  /*1a30*/  IMAD.SHL.U32 R228, R228, 0x2, RZ ;  /* 0x00000002e4e47824 */ /* 0x000fe200078e00ff */
[----:B------:R-:W-:Y:S01]  /*1a40*/  IADD3.X R24, R25, UR9, R9, P0, !PT ;  /* 0x0000000919187c10 */ /* 0x000fe200087fe409 */
[----:B------:R-:W-:Y:S01]  /*1a50*/  LDSM.16.M88.4 R124, [R227+0x3100] ;  /* 0x00310000e37c783b */ /* 0x000fe20000000200 */
[----:B------:R-:W-:-:S03]  /*1a60*/  LEA R25, P0, R8, c[0x0][0x1f8], 0x1 ;  /* 0x00007e0008197a11 */ /* 0x000fc600078008ff */
[----:B------:R-:W-:Y:S01]  /*1a70*/  LDSM.16.M88.4 R80, [R228+0x6100] ;  /* 0x00610000e450783b */ /* 0x000fe20000000200 */
[----:B------:R-:W-:Y:S02]  /*1a80*/  LEA.HI.X R24, R8, c[0x0][0x1fc], R24, 0x1, P0 ;  /* 0x00007f0008187a11 */ /* 0x000fe400000f0c18 */
[----:B------:R-:W-:Y:S01]  /*1a90*/  LOP3.LUT P0, RZ, R4, 0x2, RZ, 0xc0, !PT ;  /* 0x0000000204ff7812 */ /* 0x000fe2000780c0ff */
[----:B------:R-:W3:Y:S03]  /*1aa0*/  SHFL.IDX PT, R32, R25, 0x1, 0x181f ;  /* 0x00381f0019207f89 */ /* 0x000ee600000e0000 */
[----:B------:R-:W-:Y:S01]  /*1ab0*/  R2P PR, R0, 0x6 ;  /* 0x0000000600007804 */ /* 0x000fe20000000000 */
[----:B------:R-:W4:Y:S01]  /*1ac0*/  SHFL.IDX PT, R8, R25, RZ, 0x181f ;  /* 0x00181fff19087589 */ /* 0x000f2200000e0000 */
[----:B------:R-:W-:Y:S01]  /*1ad0*/  IMAD.MOV.U32 R0, RZ, RZ, 0x10 ;  /* 0x00000010ff007424 */ /* 0x000fe200078e00ff */
[C---:B------:R-:W-:Y:S01]  /*1ae0*/  ISETP.GE.AND P4, PT, R235.reuse, c[0x0][0x1d4], PT ;  /* 0x00007500eb007a0c */ /* 0x040fe20003f86270 */
[----:B------:R-:W-:Y:S01]  /*1af0*/  IMAD.SHL.U32 R235, R235, 0x2, RZ ;  /* 0x00000002ebeb7824 */ /* 0x000fe200078e00ff */
[----:B------:R-:W1:Y:S02]  /*1b00*/  SHFL.IDX PT, R26, R24, 0x1, 0x181f ;  /* 0x00381f00181a7f89 */ /* 0x000e6400000e0000 */
[----:B------:R-:W-:-:S02]  /*1b10*/  SEL R0, R0, 0xfffffff0, !P1 ;  /* 0xfffffff000007807 */ /* 0x000fc40004800000 */
[----:B------:R-:W2:Y:S01]  /*1b20*/  SHFL.IDX PT, R9, R24, RZ, 0x181f ;  /* 0x00181fff18097589 */ /* 0x000ea200000e0000 */
[----:B------:R-:W-:Y:S02]  /*1b30*/  @P0 IADD3 R226, R12, -0x20, RZ ;  /* 0xffffffe00ce20810 */ /* 0x000fe40007ffe0ff */
[C---:B------:R-:W-:Y:S01]  /*1b40*/  ISETP.LT.OR P0, PT, R2.reuse, 0x1, P4 ;  /* 0x000000010200780c */ /* 0x040fe20002701670 */
[----:B------:R-:W2:Y:S01]  /*1b50*/  SHFL.IDX PT, R30, R25, 0x2, 0x181f ;  /* 0x00581f00191e7f89 */ /* 0x000ea200000e0000 */
[----:B------:R-:W-:Y:S01]  /*1b60*/  ISETP.LT.OR P6, PT, R2, 0x11, P4 ;  /* 0x000000110200780c */ /* 0x000fe200027c1670 */
[----:B------:R-:W-:Y:S01]  /*1b70*/  IMAD R224, R0, 0x2, R228 ;  /* 0x0000000200e07824 */ /* 0x000fe200078e02e4 */
[C---:B------:R-:W-:Y:S01]  /*1b80*/  IADD3 R217, R226.reuse, 0x800, RZ ;  /* 0x00000800e2d97810 */ /* 0x040fe20007ffe0ff */
[----:B------:R-:W2:Y:S01]  /*1b90*/  SHFL.IDX PT, R28, R25, 0x3, 0x181f ;  /* 0x00781f00191c7f89 */ /* 0x000ea200000e0000 */
[C---:B------:R-:W-:Y:S02]  /*1ba0*/  IADD3 R216, R226.reuse, 0x1000, RZ ;  /* 0x00001000e2d87810 */ /* 0x040fe40007ffe0ff */
[----:B------:R-:W-:Y:S01]  /*1bb0*/  IADD3 R215, R226, 0x1800, RZ ;  /* 0x00001800e2d77810 */ /* 0x000fe20007ffe0ff */
[----:B------:R-:W2:Y:S01]  /*1bc0*/  SHFL.IDX PT, R11, R24, 0x2, 0x181f ;  /* 0x00581f00180b7f89 */ /* 0x000ea200000e0000 */
[----:B---3--:R-:W-:-:S02]  /*1bd0*/  IADD3 R32, P1, R32, R235, RZ ;  /* 0x000000eb20207210 */ /* 0x008fc40007f3e0ff */
[----:B------:R-:W-:Y:S01]  /*1be0*/  IADD3 R214, R226, 0x2000, RZ ;  /* 0x00002000e2d67810 */ /* 0x000fe20007ffe0ff */
[----:B------:R-:W3:Y:S01]  /*1bf0*/  LDSM.16.M88.4 R84, [R228+0x8100] ;  /* 0x00810000e454783b */ /* 0x000ee20000000200 */
[----:B----4-:R-:W-:Y:S02]  /*1c00*/  IADD3 R8, P5, R8, R235, RZ ;  /* 0x000000eb08087210 */ /* 0x010fe40007fbe0ff */
[----:B------:R-:W-:Y:S01]  /*1c10*/  IADD3 R213, R226, 0x2800, RZ ;  /* 0x00002800e2d57810 */ /* 0x000fe20007ffe0ff */
[----:B------:R-:W-:Y:S01]  /*1c20*/  LDSM.16.M88.4 R116, [R227+0x3900] ;  /* 0x00390000e374783b */ /* 0x000fe20000000200 */
[----:B-1----:R-:W-:-:S03]  /*1c30*/  IMAD.X R33, R26, 0x1, R234, P1 ;  /* 0x000000011a217824 */ /* 0x002fc600008e06ea */
[----:B------:R-:W-:Y:S01]  /*1c40*/  LDSM.16.M88.4 R108, [R227+0x4100] ;  /* 0x00410000e36c783b */ /* 0x000fe20000000200 */
[----:B--2---:R-:W-:Y:S01]  /*1c50*/  IMAD.X R9, R9, 0x1, R234, P5 ;  /* 0x0000000109097824 */ /* 0x004fe200028e06ea */
[----:B------:R-:W-:Y:S02]  /*1c60*/  HMMA.16816.F32.BF16 R128, R80, R124, RZ ;  /* 0x0000007c5080723c */ /* 0x000fe400000418ff */
[----:B------:R-:W-:Y:S01]  /*1c70*/  LDSM.16.M88.4 R100, [R227+0x4900] ;  /* 0x00490000e364783b */ /* 0x000fe20000000200 */
[----:B------:R-:W-:-:S03]  /*1c80*/  IADD3 R30, P5, R30, R235, RZ ;  /* 0x000000eb1e1e7210 */ /* 0x000fc60007fbe0ff */
[----:B------:R-:W-:Y:S01]  /*1c90*/  LDSM.16.M88.4 R92, [R227+0x5100] ;  /* 0x00510000e35c783b */ /* 0x000fe20000000200 */
[----:B------:R-:W-:-:S03]  /*1ca0*/  IADD3 R28, P1, R28, R235, RZ ;  /* 0x000000eb1c1c7210 */ /* 0x000fc60007f3e0ff */
[----:B------:R-:W1:Y:S01]  /*1cb0*/  SHFL.IDX PT, R10, R24, 0x3, 0x181f ;  /* 0x00781f00180a7f89 */ /* 0x000e6200000e0000 */
[--C-:B------:R-:W-:Y:S01]  /*1cc0*/  IMAD.X R31, R11, 0x1, R234.reuse, P5 ;  /* 0x000000010b1f7824 */ /* 0x100fe200028e06ea */
[----:B------:R-:W-:Y:S02]  /*1cd0*/  ISETP.LT.OR P5, PT, R2, 0x21, P4 ;  /* 0x000000210200780c */ /* 0x000fe400027a1670 */
[----:B------:R-:W-:Y:S04]  /*1ce0*/  LDSM.16.M88.4 R164, [R227+0x5900] ;  /* 0x00590000e3a4783b */ /* 0x000fe80000000200 */
[----:B------:R-:W2:Y:S04]  /*1cf0*/  SHFL.IDX PT, R26, R25, 0x4, 0x181f ;  /* 0x00981f00191a7f89 */ /* 0x000ea800000e0000 */
[----:B------:R-:W-:Y:S04]  /*1d00*/  SHFL.IDX PT, R25, R25, 0x5, 0x181f ;  /* 0x00b81f0019197f89 */ /* 0x000fe800000e0000 */
[----:B------:R-:W4:Y:S04]  /*1d10*/  SHFL.IDX PT, R27, R24, 0x4, 0x181f ;  /* 0x00981f00181b7f89 */ /* 0x000f2800000e0000 */
[----:B------:R-:W2:Y:S01]  /*1d20*/  SHFL.IDX PT, R24, R24, 0x5, 0x181f ;  /* 0x00b81f0018187f89 */ /* 0x000ea200000e0000 */
[C---:B---3--:R-:W-:Y:S01]  /*1d30*/  HMMA.16816.F32.BF16 R76, R84.reuse, R124, RZ ;  /* 0x0000007c544c723c */ /* 0x048fe200000418ff */
[----:B-1----:R-:W-:Y:S01]  /*1d40*/  IMAD.X R29, R10, 0x1, R234, P1 ;  /* 0x000000010a1d7824 */ /* 0x002fe200008e06ea */
[----:B------:R-:W-:Y:S01]  /*1d50*/  ISETP.LT.OR P1, PT, R2, 0x31, P4 ;  /* 0x000000310200780c */ /* 0x000fe20002721670 */
[----:B------:R-:W-:Y:S05]  /*1d60*/  LDSM.16.M88.4 R152, [R226] ;  /* 0x00000000e298783b */ /* 0x000fea0000000200 */
[----:B------:R-:W-:Y:S01]  /*1d70*/  HMMA.16816.F32.BF16 R72, R84, R126, RZ ;  /* 0x0000007e5448723c */ /* 0x000fe200000418ff */
[----:B------:R-:W-:Y:S04]  /*1d80*/  LDSM.16.M88.4 R148, [R226+0x800] ;  /* 0x00080000e294783b */ /* 0x000fe80000000200 */
[----:B------:R-:W-:Y:S03]  /*1d90*/  LDSM.16.M88.4 R144, [R226+0x1000] ;  /* 0x00100000e290783b */ /* 0x000fe60000000200 */
[-C--:B------:R-:W-:Y:S01]  /*1da0*/  HMMA.16816.F32.BF16 R120, R80, R116.reuse, RZ ;  /* 0x000000745078723c */ /* 0x080fe200000418ff */
[----:B------:R-:W-:Y:S04]  /*1db0*/  LDSM.16.M88.4 R140, [R226+0x1800] ;  /* 0x00180000e28c783b */ /* 0x000fe80000000200 */
[----:B------:R-:W-:Y:S03]  /*1dc0*/  LDSM.16.M88.4 R136, [R226+0x2000] ;  /* 0x00200000e288783b */ /* 0x000fe60000000200 */
[C---:B------:R-:W-:Y:S01]  /*1dd0*/  HMMA.16816.F32.BF16 R68, R84.reuse, R116, RZ ;  /* 0x000000745444723c */ /* 0x040fe200000418ff */
[----:B------:R-:W-:Y:S04]  /*1de0*/  LDSM.16.M88.4 R132, [R226+0x2800] ;  /* 0x00280000e284783b */ /* 0x000fe80000000200 */
[----:B------:R-:W-:Y:S03]  /*1df0*/  LDSM.16.M88.4 R160, [R224+0x6100] ;  /* 0x00610000e0a0783b */ /* 0x000fe60000000200 */
[----:B------:R-:W-:Y:S01]  /*1e00*/  HMMA.16816.F32.BF16 R20, R84, R118, RZ ;  /* 0x000000765414723c */ /* 0x000fe200000418ff */
[----:B------:R-:W1:Y:S04]  /*1e10*/  LDSM.16.M88.4 R156, [R224+0x8100] ;  /* 0x00810000e09c783b */ /* 0x000e680000000200 */
[----:B------:R-:W-:Y:S01]  /*1e20*/  @!PT LDS RZ, [RZ] ;  /* 0x00000000fffff984 */ /* 0x000fe20000000800 */
[----:B------:R-:W-:Y:S01]  /*1e30*/  @!PT LDS RZ, [RZ] ;  /* 0x00000000fffff984 */ /* 0x000fe20000000800 */
[----:B------:R-:W-:Y:S01]  /*1e40*/  @!PT LDS RZ, [RZ] ;  /* 0x00000000fffff984 */ /* 0x000fe20000000800 */
[----:B------:R3:W-:Y:S01]  /*1e50*/  LDGSTS.E.BYPASS.LTC128B.128 [R229+0x100], [R8.64], !P0 ;  /* 0x0010000008e57fae */ /* 0x0007e2000c101d74 */
[----:B------:R-:W-:Y:S01]  /*1e60*/  LOP3.LUT P0, RZ, R4, 0x4, RZ, 0xc0, !PT ;  /* 0x0000000404ff7812 */ /* 0x000fe2000780c0ff */
[----:B------:R-:W-:Y:S01]  /*1e70*/  IMAD.MOV.U32 R4, RZ, RZ, 0x20 ;  /* 0x00000020ff047424 */ /* 0x000fe200078e00ff */
[----:B------:R-:W-:Y:S01]  /*1e80*/  HMMA.16816.F32.BF16 R112, R80, R108, RZ ;  /* 0x0000006c5070723c */ /* 0x000fe200000418ff */
[----:B------:R1:W-:Y:S01]  /*1e90*/  LDGSTS.E.BYPASS.LTC128B.128 [R229+0x900], [R32.64], !P6 ;  /* 0x0090000020e57fae */ /* 0x0003e2000f101d74 */
[----:B------:R-:W-:-:S02]  /*1ea0*/  ISETP.LT.OR P6, PT, R2, 0x41, P4 ;  /* 0x000000410200780c */ /* 0x000fc400027c1670 */
[----:B------:R-:W-:Y:S01]  /*1eb0*/  ISETP.LT.OR P4, PT, R2, 0x51, P4 ;  /* 0x000000510200780c */ /* 0x000fe20002781670 */
[----:B------:R-:W-:Y:S01]  /*1ec0*/  IMAD.MOV.U32 R2, RZ, RZ, 0x40 ;  /* 0x00000040ff027424 */ /* 0x000fe200078e00ff */
[----:B------:R1:W-:Y:S01]  /*1ed0*/  LDGSTS.E.BYPASS.LTC128B.128 [R229+0x1100], [R30.64], !P5 ;  /* 0x011000001ee57fae */ /* 0x0003e2000e901d74 */
[----:B--2---:R-:W-:Y:S01]  /*1ee0*/  IADD3 R26, P5, R26, R235, RZ ;  /* 0x000000eb1a1a7210 */ /* 0x004fe20007fbe0ff */
[----:B------:R-:W-:Y:S01]  /*1ef0*/  HMMA.16816.F32.BF16 R64, R84, R108, RZ ;  /* 0x0000006c5440723c */ /* 0x000fe200000418ff */
[----:B------:R-:W-:Y:S01]  /*1f00*/  SEL R4, R4, 0xffffffe0, !P2 ;  /* 0xffffffe004047807 */ /* 0x000fe20005000000 */
[----:B------:R2:W-:Y:S01]  /*1f10*/  LDGSTS.E.BYPASS.LTC128B.128 [R229+0x1900], [R28.64], !P1 ;  /* 0x019000001ce57fae */ /* 0x0005e2000c901d74 */
[----:B------:R-:W-:Y:S01]  /*1f20*/  SEL R2, R2, 0xffffffc0, !P0 ;  /* 0xffffffc002027807 */ /* 0x000fe20004000000 */
[----:B----4-:R-:W-:Y:S01]  /*1f30*/  IMAD.X R27, R27, 0x1, R234, P5 ;  /* 0x000000011b1b7824 */ /* 0x010fe200028e06ea */
[----:B------:R-:W-:Y:S01]  /*1f40*/  PLOP3.LUT P0, PT, PT, PT, UP3, 0x80, 0x0 ;  /* 0x000000000000781c */ /* 0x000fe20003f0f038 */
[----:B------:R-:W-:-:S02]  /*1f50*/  IMAD R223, R4, 0x2, R228 ;  /* 0x0000000204df7824 */ /* 0x000fc400078e02e4 */
[----:B------:R-:W-:Y:S01]  /*1f60*/  HMMA.16816.F32.BF16 R16, R84, R110, RZ ;  /* 0x0000006e5410723c */ /* 0x000fe200000418ff */
[----:B------:R-:W-:Y:S01]  /*1f70*/  IMAD.IADD R222, R227, 0x1, R2 ;  /* 0x00000001e3de7824 */ /* 0x000fe200078e0202 */
[----:B------:R4:W-:Y:S01]  /*1f80*/  LDGSTS.E.BYPASS.LTC128B.128 [R229+0x2100], [R26.64], !P6 ;  /* 0x021000001ae57fae */ /* 0x0009e2000f101d74 */
[----:B------:R-:W-:Y:S02]  /*1f90*/  IMAD R221, R0, 0x2, R223 ;  /* 0x0000000200dd7824 */ /* 0x000fe400078e02df */
[----:B------:R-:W-:-:S03]  /*1fa0*/  IMAD.IADD R212, R2, 0x1, R226 ;  /* 0x0000000102d47824 */ /* 0x000fc600078e02e2 */
[-C--:B------:R-:W-:Y:S08]  /*1fb0*/  HMMA.16816.F32.BF16 R104, R80, R100.reuse, RZ ;  /* 0x000000645068723c */ /* 0x080ff000000418ff */
[----:B------:R-:W-:Y:S01]  /*1fc0*/  HMMA.16816.F32.BF16 R60, R84, R100, RZ ;  /* 0x00000064543c723c */ /* 0x000fe200000418ff */
[----:B--2---:R-:W-:-:S07]  /*1fd0*/  IADD3 R28, P1, R25, R235, RZ ;  /* 0x000000eb191c7210 */ /* 0x004fce0007f3e0ff */
[----:B------:R-:W-:Y:S01]  /*1fe0*/  HMMA.16816.F32.BF16 R12, R84, R102, RZ ;  /* 0x00000066540c723c */ /* 0x000fe200000418ff */
[----:B------:R-:W-:-:S05]  /*1ff0*/  IMAD.X R29, R24, 0x1, R234, P1 ;  /* 0x00000001181d7824 */ /* 0x000fca00008e06ea */
[----:B------:R2:W-:Y:S02]  /*2000*/  LDGSTS.E.BYPASS.LTC128B.128 [R229+0x2900], [R28.64], !P4 ;  /* 0x029000001ce57fae */ /* 0x0005e4000e101d74 */
[-C--:B------:R-:W-:Y:S01]  /*2010*/  HMMA.16816.F32.BF16 R96, R80, R92.reuse, RZ ;  /* 0x0000005c5060723c */ /* 0x080fe200000418ff */
[----:B------:R-:W-:Y:S01]  /*2020*/  ISETP.GT.AND P4, PT, R232, 0x5f, PT ;  /* 0x0000005fe800780c */ /* 0x000fe20003f84270 */
[----:B------:R-:W-:Y:S04]  /*2030*/  LDSM.16.M88.4 R48, [R223+0x8100] ;  /* 0x00810000df30783b */ /* 0x000fe80000000200 */
[----:B------:R-:W2:Y:S02]  /*2040*/  LDSM.16.M88.4 R44, [R222+0x3100] ;  /* 0x00310000de2c783b */ /* 0x000ea40000000200 */
[C---:B------:R-:W-:Y:S02]  /*2050*/  HMMA.16816.F32.BF16 R56, R84.reuse, R92, RZ ;  /* 0x0000005c5438723c */ /* 0x040fe400000418ff */
[----:B------:R-:W2:Y:S04]  /*2060*/  LDSM.16.M88.4 R40, [R222+0x3900] ;  /* 0x00390000de28783b */ /* 0x000ea80000000200 */
[----:B------:R-:W2:Y:S02]  /*2070*/  LDSM.16.M88.4 R36, [R222+0x4100] ;  /* 0x00410000de24783b */ /* 0x000ea40000000200 */
[----:B---3--:R-:W-:Y:S02]  /*2080*/  HMMA.16816.F32.BF16 R8, R84, R94, RZ ;  /* 0x0000005e5408723c */ /* 0x008fe400000418ff */
[----:B-1----:R-:W1:Y:S04]  /*2090*/  LDSM.16.M88.4 R32, [R222+0x4900] ;  /* 0x00490000de20783b */ /* 0x002e680000000200 */
[----:B----4-:R-:W-:Y:S02]  /*20a0*/  LDSM.16.M88.4 R24, [R222+0x5900] ;  /* 0x00590000de18783b */ /* 0x010fe40000000200 */
[C---:B------:R-:W-:Y:S02]  /*20b0*/  HMMA.16816.F32.BF16 R124, R80.reuse, R126, RZ ;  /* 0x0000007e507c723c */ /* 0x040fe400000418ff */
[----:B--2---:R-:W2:Y:S04]  /*20c0*/  LDSM.16.M88.4 R28, [R222+0x5100] ;  /* 0x00510000de1c783b */ /* 0x004ea80000000200 */
[----:B------:R-:W0:Y:S02]  /*20d0*/  LDGDEPBAR ;  /* 0x00000000000079af */ /* 0x000e240000000000 */
[C---:B------:R-:W-:Y:S08]  /*20e0*/  HMMA.16816.F32.BF16 R116, R80.reuse, R118, RZ ;  /* 0x000000765074723c */ /* 0x040ff000000418ff */
[C---:B------:R-:W-:Y:S08]  /*20f0*/  HMMA.16816.F32.BF16 R108, R80.reuse, R110, RZ ;  /* 0x0000006e506c723c */ /* 0x040ff000000418ff */
[C---:B------:R-:W-:Y:S08]  /*2100*/  HMMA.16816.F32.BF16 R100, R80.reuse, R102, RZ ;  /* 0x000000665064723c */ /* 0x040ff000000418ff */
[----:B------:R-:W-:Y:S08]  /*2110*/  HMMA.16816.F32.BF16 R92, R80, R94, RZ ;  /* 0x0000005e505c723c */ /* 0x000ff000000418ff */
[-C--:B------:R-:W-:Y:S08]  /*2120*/  HMMA.16816.F32.BF16 R52, R84, R164.reuse, RZ ;  /* 0x000000a45434723c */ /* 0x080ff000000418ff */
[----:B------:R-:W-:Y:S08]  /*2130*/  HMMA.16816.F32.BF16 R88, R80, R164, RZ ;  /* 0x000000a45058723c */ /* 0x000ff000000418ff */
[-C--:B------:R-:W-:Y:S08]  /*2140*/  HMMA.16816.F32.BF16 R84, R84, R166.reuse, RZ ;  /* 0x000000a65454723c */ /* 0x080ff000000418ff */
[----:B------:R-:W-:Y:S08]  /*2150*/  HMMA.16816.F32.BF16 R80, R80, R166, RZ ;  /* 0x000000a65050723c */ /* 0x000ff000000418ff */
        /* <DEDUP_REMOVED lines=13> */
[C---:B------:R-:W-:Y:S08]  /*2230*/  HMMA.16816.F32.BF16 R88, R160.reuse, R132, R88 ;  /* 0x00000084a058723c */ /* 0x040ff00000041858 */
[C---:B------:R-:W-:Y:S01]  /*2240*/  HMMA.16816.F32.BF16 R80, R160.reuse, R134, R80 ;  /* 0x00000086a050723c */ /* 0x040fe20000041850 */
[----:B------:R-:W3:Y:S07]  /*2250*/  LDSM.16.M88.4 R132, [R223+0x6100] ;  /* 0x00610000df84783b */ /* 0x000eee0000000200 */
[C---:B------:R-:W-:Y:S08]  /*2260*/  HMMA.16816.F32.BF16 R128, R160.reuse, R152, R128 ;  /* 0x00000098a080723c */ /* 0x040ff00000041880 */
[C---:B------:R-:W-:Y:S08]  /*2270*/  HMMA.16816.F32.BF16 R120, R160.reuse, R148, R120 ;  /* 0x00000094a078723c */ /* 0x040ff00000041878 */
[C---:B------:R-:W-:Y:S08]  /*2280*/  HMMA.16816.F32.BF16 R112, R160.reuse, R144, R112 ;  /* 0x00000090a070723c */ /* 0x040ff00000041870 */
[C---:B------:R-:W-:Y:S08]  /*2290*/  HMMA.16816.F32.BF16 R104, R160.reuse, R140, R104 ;  /* 0x0000008ca068723c */ /* 0x040ff00000041868 */
[C---:B------:R-:W-:Y:S08]  /*22a0*/  HMMA.16816.F32.BF16 R96, R160.reuse, R136, R96 ;  /* 0x00000088a060723c */ /* 0x040ff00000041860 */
[C---:B------:R-:W-:Y:S01]  /*22b0*/  HMMA.16816.F32.BF16 R124, R160.reuse, R154, R124 ;  /* 0x0000009aa07c723c */ /* 0x040fe2000004187c */
[----:B------:R-:W-:Y:S07]  /*22c0*/  LDSM.16.M88.4 R152, [R212+0x1000] ;  /* 0x00100000d498783b */ /* 0x000fee0000000200 */
[C---:B------:R-:W-:Y:S01]  /*22d0*/  HMMA.16816.F32.BF16 R116, R160.reuse, R150, R116 ;  /* 0x00000096a074723c */ /* 0x040fe20000041874 */
[----:B------:R-:W-:Y:S07]  /*22e0*/  LDSM.16.M88.4 R148, [R212+0x1800] ;  /* 0x00180000d494783b */ /* 0x000fee0000000200 */
[C---:B------:R-:W-:Y:S01]  /*22f0*/  HMMA.16816.F32.BF16 R108, R160.reuse, R146, R108 ;  /* 0x00000092a06c723c */ /* 0x040fe2000004186c */
[----:B------:R-:W-:Y:S07]  /*2300*/  LDSM.16.M88.4 R144, [R212+0x2000] ;  /* 0x00200000d490783b */ /* 0x000fee0000000200 */
[C---:B------:R-:W-:Y:S01]  /*2310*/  HMMA.16816.F32.BF16 R100, R160.reuse, R142, R100 ;  /* 0x0000008ea064723c */ /* 0x040fe20000041864 */
[----:B------:R-:W-:Y:S07]  /*2320*/  LDSM.16.M88.4 R140, [R221+0x8100] ;  /* 0x00810000dd8c783b */ /* 0x000fee0000000200 */
[----:B------:R-:W-:Y:S01]  /*2330*/  HMMA.16816.F32.BF16 R92, R160, R138, R92 ;  /* 0x0000008aa05c723c */ /* 0x000fe2000004185c */
[----:B------:R-:W4:Y:S04]  /*2340*/  LDSM.16.M88.4 R136, [R212] ;  /* 0x00000000d488783b */ /* 0x000f280000000200 */
[----:B------:R-:W3:Y:S03]  /*2350*/  LDSM.16.M88.4 R160, [R212+0x2800] ;  /* 0x00280000d4a0783b */ /* 0x000ee60000000200 */
[C---:B------:R-:W-:Y:S08]  /*2360*/  HMMA.16816.F32.BF16 R76, R48.reuse, R44, R76 ;  /* 0x0000002c304c723c */ /* 0x040ff0000004184c */
[C---:B------:R-:W-:Y:S08]  /*2370*/  HMMA.16816.F32.BF16 R68, R48.reuse, R40, R68 ;  /* 0x000000283044723c */ /* 0x040ff00000041844 */
[C---:B------:R-:W-:Y:S08]  /*2380*/  HMMA.16816.F32.BF16 R64, R48.reuse, R36, R64 ;  /* 0x000000243040723c */ /* 0x040ff00000041840 */
[C---:B-1----:R-:W-:Y:S08]  /*2390*/  HMMA.16816.F32.BF16 R60, R48.reuse, R32, R60 ;  /* 0x00000020303c723c */ /* 0x042ff0000004183c */
[C---:B--2---:R-:W-:Y:S08]  /*23a0*/  HMMA.16816.F32.BF16 R56, R48.reuse, R28, R56 ;  /* 0x0000001c3038723c */ /* 0x044ff00000041838 */
[C---:B------:R-:W-:Y:S08]  /*23b0*/  HMMA.16816.F32.BF16 R52, R48.reuse, R24, R52 ;  /* 0x000000183034723c */ /* 0x040ff00000041834 */
[C---:B------:R-:W-:Y:S08]  /*23c0*/  HMMA.16816.F32.BF16 R72, R48.reuse, R46, R72 ;  /* 0x0000002e3048723c */ /* 0x040ff00000041848 */
[C---:B------:R-:W-:Y:S08]  /*23d0*/  HMMA.16816.F32.BF16 R20, R48.reuse, R42, R20 ;  /* 0x0000002a3014723c */ /* 0x040ff00000041814 */
[C---:B------:R-:W-:Y:S08]  /*23e0*/  HMMA.16816.F32.BF16 R16, R48.reuse, R38, R16 ;  /* 0x000000263010723c */ /* 0x040ff00000041810 */
[C---:B------:R-:W-:Y:S08]  /*23f0*/  HMMA.16816.F32.BF16 R12, R48.reuse, R34, R12 ;  /* 0x00000022300c723c */ /* 0x040ff0000004180c */
[C---:B------:R-:W-:Y:S08]  /*2400*/  HMMA.16816.F32.BF16 R8, R48.reuse, R30, R8 ;  /* 0x0000001e3008723c */ /* 0x040ff00000041808 */
[----:B------:R-:W-:Y:S01]  /*2410*/  HMMA.16816.F32.BF16 R84, R48, R26, R84 ;  /* 0x0000001a3054723c */ /* 0x000fe20000041854 */
[----:B------:R-:W1:Y:S01]  /*2420*/  LDSM.16.M88.4 R48, [R221+0x6100] ;  /* 0x00610000dd30783b */ /* 0x000e620000000200 */
[----:B------:R-:W-:-:S06]  /*2430*/  DEPBAR.LE SB0, 0x0 ;  /* 0x000080000000791a */ /* 0x000fcc0000000000 */
[C---:B---3--:R-:W-:Y:S08]  /*2440*/  HMMA.16816.F32.BF16 R128, R132.reuse, R44, R128 ;  /* 0x0000002c8480723c */ /* 0x048ff00000041880 */
        /* <DEDUP_REMOVED lines=23> */
[C---:B-1----:R-:W-:Y:S08]  /*25c0*/  HMMA.16816.F32.BF16 R128, R48.reuse, R136, R128 ;  /* 0x000000883080723c */ /* 0x042ff00000041880 */
        /* <DEDUP_REMOVED lines=13> */
[----:B------:R-:W-:Y:S01]  /*26a0*/  PLOP3.LUT P1, PT, PT, PT, UP1, 0x80, 0x0 ;  /* 0x000000000000781c */ /* 0x000fe20003f2f018 */
[----:B------:R-:W-:Y:S01]  /*26b0*/  IMAD.MOV.U32 R230, RZ, RZ, RZ ;  /* 0x000000ffffe67224 */ /* 0x000fe200078e00ff */
[----:B------:R-:W-:-:S02]  /*26c0*/  IADD3 R231, R232, UR12, R233 ;  /* 0x0000000ce8e77c10 */ /* 0x000fc4000fffe0e9 */
[----:B------:R-:W-:Y:S02]  /*26d0*/  PLOP3.LUT P0, PT, PT, PT, UP1, 0x80, 0x0 ;  /* 0x000000000000781c */ /* 0x000fe40003f0f018 */
[----:B------:R-:W-:-:S05]  /*26e0*/  IADD3 R231, R231, -0x60, RZ ;  /* 0xffffffa0e7e77810 */ /* 0x000fca0007ffe0ff */
[----:B------:R-:W-:Y:S02]  /*26f0*/  IMAD.MOV.U32 R2, RZ, RZ, R231 ;  /* 0x000000ffff027224 */ /* 0x000fe400078e00e7 */
[----:B------:R-:W-:-:S05]  /*2700*/  @P1 IMAD.HI.U32 R24, R231, c[0x0][0x2bc], RZ ;  /* 0x0000af00e7181a27 */ /* 0x000fca00078e00ff */
        /* <DEDUP_REMOVED lines=17> */
[----:B------:R-:W-:-:S05]  /*2820*/  IMAD R2, R230, c[0x0][0x1f4], R2 ;  /* 0x00007d00e6027a24 */ /* 0x000fca00078e0202 */
[----:B------:R-:W-:Y:S02]  /*2830*/  IADD3.X R2, R25, UR8, R2, P0, !PT ;  /* 0x0000000819027c10 */ /* 0x000fe400087fe402 */
[----:B------:R-:W-:-:S04]  /*2840*/  LEA R38, P0, R36, c[0x0][0x1c8], 0x1 ;  /* 0x0000720024267a11 */ /* 0x000fc800078008ff */
[----:B------:R-:W-:Y:S01]  /*2850*/  LEA.HI.X R36, R36, c[0x0][0x1cc], R2, 0x1, P0 ;  /* 0x0000730024247a11 */ /* 0x000fe200000f0c02 */
[----:B------:R-:W1:Y:S04]  /*2860*/  SHFL.IDX PT, R34, R38, RZ, 0x181f ;  /* 0x00181fff26227589 */ /* 0x000e6800000e0000 */
[----:B------:R-:W2:Y:S04]  /*2870*/  SHFL.IDX PT, R33, R36, RZ, 0x181f ;  /* 0x00181fff24217589 */ /* 0x000ea800000e0000 */
[----:B------:R-:W-:Y:S04]  /*2880*/  SHFL.IDX PT, R31, R38, 0x1, 0x181f ;  /* 0x00381f00261f7f89 */ /* 0x000fe800000e0000 */
[----:B------:R-:W-:Y:S04]  /*2890*/  SHFL.IDX PT, R29, R38, 0x2, 0x181f ;  /* 0x00581f00261d7f89 */ /* 0x000fe800000e0000 */
[----:B------:R-:W-:Y:S04]  /*28a0*/  SHFL.IDX PT, R32, R36, 0x1, 0x181f ;  /* 0x00381f0024207f89 */ /* 0x000fe800000e0000 */
[----:B------:R-:W-:Y:S04]  /*28b0*/  SHFL.IDX PT, R27, R38, 0x3, 0x181f ;  /* 0x00781f00261b7f89 */ /* 0x000fe800000e0000 */
[----:B------:R-:W3:Y:S01]  /*28c0*/  SHFL.IDX PT, R25, R38, 0x4, 0x181f ;  /* 0x00981f0026197f89 */ /* 0x000ee200000e0000 */
[----:B-1----:R-:W-:-:S03]  /*28d0*/  IADD3 R34, P0, R34, R235, RZ ;  /* 0x000000eb22227210 */ /* 0x002fc60007f1e0ff */
[----:B------:R3:W-:Y:S02]  /*28e0*/  SHFL.IDX PT, R2, R38, 0x5, 0x181f ;  /* 0x00b81f0026027f89 */ /* 0x0007e400000e0000 */
[----:B--2---:R-:W-:Y:S02]  /*28f0*/  IMAD.X R35, R33, 0x1, R234, P0 ;  /* 0x0000000121237824 */ /* 0x004fe400000e06ea */
[----:B------:R-:W-:Y:S04]  /*2900*/  SHFL.IDX PT, R30, R36, 0x2, 0x181f ;  /* 0x00581f00241e7f89 */ /* 0x000fe800000e0000 */
[----:B------:R-:W-:Y:S04]  /*2910*/  SHFL.IDX PT, R28, R36, 0x3, 0x181f ;  /* 0x00781f00241c7f89 */ /* 0x000fe800000e0000 */
[----:B------:R-:W1:Y:S04]  /*2920*/  SHFL.IDX PT, R26, R36, 0x4, 0x181f ;  /* 0x00981f00241a7f89 */ /* 0x000e6800000e0000 */
[----:B------:R2:W4:Y:S04]  /*2930*/  SHFL.IDX PT, R24, R36, 0x5, 0x181f ;  /* 0x00b81f0024187f89 */ /* 0x00052800000e0000 */
[----:B------:R5:W-:Y:S01]  /*2940*/  LDGSTS.E.BYPASS.LTC128B.128 [R229+0x3100], [R34.64], !P3 ;  /* 0x0310000022e57fae */ /* 0x000be2000d901d74 */
[----:B---3--:R-:W-:-:S05]  /*2950*/  IADD3 R38, P1, R25, R235, RZ ;  /* 0x000000eb19267210 */ /* 0x008fca0007f3e0ff */
[----:B-1----:R-:W-:Y:S01]  /*2960*/  IMAD.X R39, R26, 0x1, R234, P1 ;  /* 0x000000011a277824 */ /* 0x002fe200008e06ea */
[----:B--2---:R-:W-:-:S05]  /*2970*/  IADD3 R36, P0, R31, R235, RZ ;  /* 0x000000eb1f247210 */ /* 0x004fca0007f1e0ff */
[--C-:B------:R-:W-:Y:S01]  /*2980*/  IMAD.X R37, R32, 0x1, R234.reuse, P0 ;  /* 0x0000000120257824 */ /* 0x100fe200000e06ea */
[-C--:B------:R-:W-:Y:S02]  /*2990*/  IADD3 R32, P2, R27, R235.reuse, RZ ;  /* 0x000000eb1b207210 */ /* 0x080fe40007f5e0ff */
[-C--:B-----5:R-:W-:Y:S02]  /*29a0*/  IADD3 R34, P5, R29, R235.reuse, RZ ;  /* 0x000000eb1d227210 */ /* 0x0a0fe40007fbe0ff */
[----:B------:R-:W-:Y:S01]  /*29b0*/  IADD3 R40, P0, R2, R235, RZ ;  /* 0x000000eb02287210 */ /* 0x000fe20007f1e0ff */
[--C-:B------:R-:W-:Y:S01]  /*29c0*/  IMAD.X R33, R28, 0x1, R234.reuse, P2 ;  /* 0x000000011c217824 */ /* 0x100fe200010e06ea */
[----:B------:R1:W-:Y:S01]  /*29d0*/  LDGSTS.E.BYPASS.LTC128B.128 [R229+0x3900], [R36.64], !P3 ;  /* 0x0390000024e57fae */ /* 0x0003e2000d901d74 */
[--C-:B------:R-:W-:Y:S02]  /*29e0*/  IMAD.X R35, R30, 0x1, R234.reuse, P5 ;  /* 0x000000011e237824 */ /* 0x100fe400028e06ea */
[----:B----4-:R-:W-:-:S03]  /*29f0*/  IMAD.X R41, R24, 0x1, R234, P0 ;  /* 0x0000000118297824 */ /* 0x010fc600000e06ea */
[----:B------:R1:W-:Y:S04]  /*2a00*/  LDGSTS.E.BYPASS.LTC128B.128 [R229+0x4100], [R34.64], !P3 ;  /* 0x0410000022e57fae */ /* 0x0003e8000d901d74 */
[----:B------:R1:W-:Y:S04]  /*2a10*/  LDGSTS.E.BYPASS.LTC128B.128 [R229+0x4900], [R32.64], !P3 ;  /* 0x0490000020e57fae */ /* 0x0003e8000d901d74 */
[----:B------:R1:W-:Y:S04]  /*2a20*/  LDGSTS.E.BYPASS.LTC128B.128 [R229+0x5100], [R38.64], !P3 ;  /* 0x0510000026e57fae */ /* 0x0003e8000d901d74 */
[----:B------:R1:W-:Y:S02]  /*2a30*/  LDGSTS.E.BYPASS.LTC128B.128 [R229+0x5900], [R40.64], !P3 ;  /* 0x0590000028e57fae */ /* 0x0003e4000d901d74 */
.L_x_150:
[----:B------:R-:W-:Y:S01]  /*2a40*/  LOP3.LUT R2, R168, 0xffffffe0, RZ, 0xc0, !PT ;  /* 0xffffffe0a8027812 */ /* 0x000fe200078ec0ff */
[----:B------:R-:W-:Y:S01]  /*2a50*/  ULDC UR12, c[0x0][0x324] ;  /* 0x0000c900000c7ab9 */ /* 0x000fe20000000800 */
[----:B------:R-:W-:Y:S01]  /*2a60*/  LEA.HI R25, R169, R7, RZ, 0x2 ;  /* 0x00000007a9197211 */ /* 0x000fe200078f10ff */
[----:B------:R-:W-:Y:S01]  /*2a70*/  ULDC UR15, c[0x0][0x1d0] ;  /* 0x00007400000f7ab9 */ /* 0x000fe20000000800 */
[----:B------:R-:W-:Y:S01]  /*2a80*/  SHF.R.S32.HI R27, RZ, 0x1f, R6 ;  /* 0x0000001fff1b7819 */ /* 0x000fe20000011406 */
[----:B------:R-:W-:Y:S01]  /*2a90*/  IMAD.IADD R2, R7, 0x1, -R2 ;  /* 0x0000000107027824 */ /* 0x000fe200078e0a02 */
[----:B------:R-:W-:Y:S01]  /*2aa0*/  LOP3.LUT R25, R25, 0xfffffffc, RZ, 0xc0, !PT ;  /* 0xfffffffc19197812 */ /* 0x000fe200078ec0ff */
[----:B------:R-:W-:Y:S01]  /*2ab0*/  ULOP3.LUT UR12, URZ, UR12, URZ, 0x33, !UPT ;  /* 0x0000000c3f0c7292 */ /* 0x000fe2000f8e333f */
[----:B------:R-:W-:Y:S01]  /*2ac0*/  LEA.HI R27, R27, R6, RZ, 0x2 ;  /* 0x000000061b1b7211 */ /* 0x000fe200078f10ff */
[----:B------:R-:W-:Y:S01]  /*2ad0*/  UIMAD UR15, UR7, UR15, UR35 ;  /* 0x0000000f070f72a4 */ /* 0x000fe2000f8e0223 */
[----:B------:R-:W-:Y:S01]  /*2ae0*/  SHF.R.S32.HI R24, RZ, 0x1f, R2 ;  /* 0x0000001fff187819 */ /* 0x000fe20000011402 */
[----:B------:R-:W-:Y:S01]  /*2af0*/  IMAD.IADD R25, R7, 0x1, -R25 ;  /* 0x0000000107197824 */ /* 0x000fe200078e0a19 */
[----:B------:R-:W-:Y:S01]  /*2b00*/  LOP3.LUT R27, R27, 0xffffffc, RZ, 0xc0, !PT ;  /* 0x0ffffffc1b1b7812 */ /* 0x000fe200078ec0ff */
[----:B------:R-:W0:Y:S01]  /*2b10*/  LDGDEPBAR ;  /* 0x00000000000079af */ /* 0x000e220000000000 */
[----:B------:R-:W-:Y:S01]  /*2b20*/  LEA.HI R7, R24, R2, RZ, 0x2 ;  /* 0x0000000218077211 */ /* 0x000fe200078f10ff */
[----:B------:R-:W-:Y:S01]  /*2b30*/  IMAD.IADD R5, R5, 0x1, R3 ;  /* 0x0000000105057824 */ /* 0x000fe200078e0203 */
[----:B------:R-:W-:Y:S01]  /*2b40*/  LEA.HI R24, R25, R25, RZ, 0x1 ;  /* 0x0000001919187211 */ /* 0x000fe200078f08ff */
[----:B------:R-:W-:Y:S01]  /*2b50*/  IMAD.IADD R27, R6, 0x1, -R27 ;  /* 0x00000001061b7824 */ /* 0x000fe200078e0a1b */
[----:B------:R-:W-:-:S02]  /*2b60*/  LEA.HI.SX32 R6, R7, UR14, 0x1e ;  /* 0x0000000e07067c11 */ /* 0x000fc4000f8ff2ff */
[----:B------:R-:W-:Y:S01]  /*2b70*/  PLOP3.LUT P1, PT, PT, PT, UP2, 0x80, 0x0 ;  /* 0x000000000000781c */ /* 0x000fe20003f2f028 */
[C---:B------:R-:W-:Y:S01]  /*2b80*/  IMAD.SHL.U32 R26, R24.reuse, 0x20, RZ ;  /* 0x00000020181a7824 */ /* 0x040fe200078e00ff */
[----:B------:R-:W-:Y:S01]  /*2b90*/  LOP3.LUT R24, R24, 0x1ffffffe, RZ, 0xc0, !PT ;  /* 0x1ffffffe18187812 */ /* 0x000fe200078ec0ff */
[----:B------:R-:W-:Y:S01]  /*2ba0*/  IMAD R6, R27, 0x10, R6 ;  /* 0x000000101b067824 */ /* 0x000fe200078e0206 */
[----:B------:R-:W-:Y:S02]  /*2bb0*/  PLOP3.LUT P0, PT, PT, PT, UP2, 0x80, 0x0 ;  /* 0x000000000000781c */ /* 0x000fe40003f0f028 */
[----:B------:R-:W-:Y:S01]  /*2bc0*/  LOP3.LUT R26, R26, 0xffffffc0, RZ, 0xc0, !PT ;  /* 0xffffffc01a1a7812 */ /* 0x000fe200078ec0ff */
[----:B------:R-:W-:Y:S01]  /*2bd0*/  IMAD.IADD R24, R25, 0x1, -R24 ;  /* 0x0000000119187824 */ /* 0x000fe200078e0a18 */
[----:B------:R-:W-:-:S03]  /*2be0*/  LOP3.LUT R237, R7, 0x7ffffffc, RZ, 0xc0, !PT ;  /* 0x7ffffffc07ed7812 */ /* 0x000fc600078ec0ff */
[----:B------:R-:W-:Y:S02]  /*2bf0*/  IMAD.IADD R6, R26, 0x1, R6 ;  /* 0x000000011a067824 */ /* 0x000fe400078e0206 */
[----:B------:R-:W-:Y:S02]  /*2c00*/  IMAD.IADD R237, R2, 0x1, -R237 ;  /* 0x0000000102ed7824 */ /* 0x000fe400078e0aed */
[----:B------:R-:W-:Y:S02]  /*2c10*/  IMAD R236, R24, 0x8, R6 ;  /* 0x0000000818ec7824 */ /* 0x000fe400078e0206 */
[----:B------:R-:W-:Y:S02]  /*2c20*/  IMAD.U32 R2, RZ, RZ, UR18 ;  /* 0x00000012ff027e24 */ /* 0x000fe4000f8e00ff */
[----:B------:R-:W-:-:S04]  /*2c30*/  @P1 IMAD.HI.U32 R6, R236, c[0x0][0x2c8], RZ ;  /* 0x0000b200ec061a27 */ /* 0x000fc800078e00ff */
[----:B-1----:R-:W-:Y:S01]  /*2c40*/  IMAD.MOV.U32 R33, RZ, RZ, R236 ;  /* 0x000000ffff217224 */ /* 0x002fe200078e00ec */
[----:B------:R-:W-:Y:S01]  /*2c50*/  @P0 SHF.R.U32.HI R33, RZ, c[0x0][0x2cc], R6 ;  /* 0x0000b300ff210a19 */ /* 0x000fe20000011606 */
[----:B------:R-:W-:Y:S01]  /*2c60*/  IMAD.SHL.U32 R237, R237, 0x2, RZ ;  /* 0x00000002eded7824 */ /* 0x000fe200078e00ff */
[----:B------:R-:W-:-:S03]  /*2c70*/  PLOP3.LUT P0, PT, PT, PT, UP0, 0x40, 0x0 ;  /* 0x000000000000781c */ /* 0x000fc60003f0e808 */
[----:B------:R-:W1:Y:S01]  /*2c80*/  SHFL.IDX PT, R6, R33, RZ, 0x1c1f ;  /* 0x001c1fff21067589 */ /* 0x000e6200000e0000 */
[C---:B------:R-:W-:Y:S02]  /*2c90*/  IADD3 R2, -R237.reuse, 0x1, R2 ;  /* 0x00000001ed027810 */ /* 0x040fe40007ffe102 */
[C---:B------:R-:W-:Y:S02]  /*2ca0*/  IADD3 R27, -R237.reuse, UR15, RZ ;  /* 0x0000000fed1b7c10 */ /* 0x040fe4000fffe1ff */
[----:B------:R-:W-:Y:S02]  /*2cb0*/  IADD3 R24, R2, -c[0x0][0x168], RZ ;  /* 0x80005a0002187a10 */ /* 0x000fe40007ffe0ff */
[----:B------:R-:W-:Y:S02]  /*2cc0*/  IADD3 R2, -R237, UR35, RZ ;  /* 0x00000023ed027c10 */ /* 0x000fe4000fffe1ff */
[C---:B------:R-:W-:Y:S02]  /*2cd0*/  IADD3 R32, R24.reuse, c[0x0][0x328], RZ ;  /* 0x0000ca0018207a10 */ /* 0x040fe40007ffe0ff */
[----:B------:R-:W-:-:S03]  /*2ce0*/  IADD3 R24, R24, UR12, RZ ;  /* 0x0000000c18187c10 */ /* 0x000fc6000fffe0ff */
[--C-:B-1----:R-:W-:Y:S02]  /*2cf0*/  IMAD.IADD R30, R32, 0x1, R6.reuse ;  /* 0x00000001201e7824 */ /* 0x102fe400078e0206 */
[----:B------:R-:W-:-:S03]  /*2d00*/  IMAD.IADD R3, R24, 0x1, R6 ;  /* 0x0000000118037824 */ /* 0x000fc600078e0206 */
[----:B------:R-:W-:Y:S01]  /*2d10*/  IMNMX R30, R30, R27, PT ;  /* 0x0000001b1e1e7217 */ /* 0x000fe20003800200 */
[----:B------:R-:W-:Y:S05]  /*2d20*/  @P0 BRA `(.L_x_151) ;  /* 0x0000015000000947 */ /* 0x000fea0003800000 */
[----:B------:R-:W-:Y:S01]  /*2d30*/  IMAD.U32 R7, RZ, RZ, UR10 ;  /* 0x0000000aff077e24 */ /* 0x000fe2000f8e00ff */
[----:B------:R-:W-:Y:S04]  /*2d40*/  BSSY B0, `(.L_x_152) ;  /* 0x000000f000007945 */ /* 0x000fe80003800000 */
[----:B------:R-:W-:-:S04]  /*2d50*/  IADD3 R7, R7, -c[0x0][0x168], R6 ;  /* 0x80005a0007077a10 */ /* 0x000fc80007ffe006 */
[----:B------:R-:W-:-:S13]  /*2d60*/  ISETP.GT.AND P0, PT, R7, -0x1, PT ;  /* 0xffffffff0700780c */ /* 0x000fda0003f04270 */
[----:B------:R-:W-:Y:S05]  /*2d70*/  @P0 BRA `(.L_x_153) ;  /* 0x0000007000000947 */ /* 0x000fea0003800000 */
[----:B------:R-:W-:Y:S01]  /*2d80*/  IMAD.MOV.U32 R6, RZ, RZ, c[0x0][0x32c] ;  /* 0x0000cb00ff067624 */ /* 0x000fe200078e00ff */
[----:B------:R-:W-:-:S04]  /*2d90*/  LOP3.LUT R7, RZ, R7, RZ, 0x33, !PT ;  /* 0x00000007ff077212 */ /* 0x000fc800078e33ff */
[----:B------:R-:W-:-:S13]  /*2da0*/  ISETP.NE.AND P0, PT, R6, 0x1, PT ;  /* 0x000000010600780c */ /* 0x000fda0003f05270 */
[----:B------:R-:W-:-:S05]  /*2db0*/  @P0 IMAD.HI.U32 R6, R7, c[0x0][0x330], RZ ;  /* 0x0000cc0007060a27 */ /* 0x000fca00078e00ff */
[----:B------:R-:W-:-:S04]  /*2dc0*/  @P0 SHF.R.U32.HI R7, RZ, c[0x0][0x334], R6 ;  /* 0x0000cd00ff070a19 */ /* 0x000fc80000011606 */
[----:B------:R-:W-:Y:S01]  /*2dd0*/  LOP3.LUT R7, RZ, R7, RZ, 0x33, !PT ;  /* 0x00000007ff077212 */ /* 0x000fe200078e33ff */
[----:B------:R-:W-:Y:S05]  /*2de0*/  BRA `(.L_x_154) ;  /* 0x0000004000007947 */ /* 0x000fea0003800000 */
.L_x_153:
[----:B------:R-:W-:-:S04]  /*2df0*/  MOV R6, c[0x0][0x32c] ;  /* 0x0000cb0000067a02 */ /* 0x000fc80000000f00 */
[----:B------:R-:W-:-:S13]  /*2e00*/  ISETP.NE.AND P0, PT, R6, 0x1, PT ;  /* 0x000000010600780c */ /* 0x000fda0003f05270 */
[----:B------:R-:W-:-:S05]  /*2e10*/  @P0 IMAD.HI.U32 R6, R7, c[0x0][0x330], RZ ;  /* 0x0000cc0007060a27 */ /* 0x000fca00078e00ff */
[----:B------:R-:W-:Y:S02]  /*2e20*/  @P0 SHF.R.U32.HI R7, RZ, c[0x0][0x334], R6 ;  /* 0x0000cd00ff070a19 */ /* 0x000fe40000011606 */
.L_x_154:
[----:B------:R-:W-:Y:S05]  /*2e30*/  BSYNC B0 ;  /* 0x0000000000007941 */ /* 0x000fea0003800000 */
.L_x_152:
[----:B------:R-:W-:-:S05]  /*2e40*/  IMAD R7, R7, c[0x0][0x32c], R2 ;  /* 0x0000cb0007077a24 */ /* 0x000fca00078e0202 */
[----:B------:R-:W-:Y:S02]  /*2e50*/  IADD3 R6, R7, c[0x0][0x32c], RZ ;  /* 0x0000cb0007067a10 */ /* 0x000fe40007ffe0ff */
[----:B------:R-:W-:Y:S02]  /*2e60*/  IMNMX R3, R3, R7, !PT ;  /* 0x0000000703037217 */ /* 0x000fe40007800200 */
[----:B------:R-:W-:Y:S02]  /*2e70*/  IMNMX R30, R30, R6, PT ;  /* 0x000000061e1e7217 */ /* 0x000fe40003800200 */
.L_x_151:
[----:B------:R-:W1:Y:S01]  /*2e80*/  SHFL.IDX PT, R6, R33, 0x1, 0x1c1f ;  /* 0x003c1f0021067f89 */ /* 0x000e6200000e0000 */
[----:B------:R-:W-:Y:S01]  /*2e90*/  PLOP3.LUT P0, PT, PT, PT, UP0, 0x40, 0x0 ;  /* 0x000000000000781c */ /* 0x000fe20003f0e808 */
[--C-:B-1----:R-:W-:Y:S02]  /*2ea0*/  IMAD.IADD R26, R32, 0x1, R6.reuse ;  /* 0x00000001201a7824 */ /* 0x102fe400078e0206 */
[----:B------:R-:W-:-:S03]  /*2eb0*/  IMAD.IADD R25, R24, 0x1, R6 ;  /* 0x0000000118197824 */ /* 0x000fc600078e0206 */
[----:B------:R-:W-:-:S07]  /*2ec0*/  IMNMX R26, R26, R27, PT ;  /* 0x0000001b1a1a7217 */ /* 0x000fce0003800200 */
        /* <DEDUP_REMOVED lines=13> */
.L_x_157:
[----:B------:R-:W-:-:S04]  /*2fa0*/  MOV R6, c[0x0][0x32c] ;  /* 0x0000cb0000067a02 */ /* 0x000fc80000000f00 */
[----:B------:R-:W-:-:S13]  /*2fb0*/  ISETP.NE.AND P0, PT, R6, 0x1, PT ;  /* 0x000000010600780c */ /* 0x000fda0003f05270 */
[----:B------:R-:W-:-:S05]  /*2fc0*/  @P0 IMAD.HI.U32 R6, R7, c[0x0][0x330], RZ ;  /* 0x0000cc0007060a27 */ /* 0x000fca00078e00ff */
[----:B------:R-:W-:Y:S02]  /*2fd0*/  @P0 SHF.R.U32.HI R7, RZ, c[0x0][0x334], R6 ;  /* 0x0000cd00ff070a19 */ /* 0x000fe40000011606 */
.L_x_158:
[----:B------:R-:W-:Y:S05]  /*2fe0*/  BSYNC B0 ;  /* 0x0000000000007941 */ /* 0x000fea0003800000 */
.L_x_156:
[----:B------:R-:W-:-:S05]  /*2ff0*/  IMAD R7, R7, c[0x0][0x32c], R2 ;  /* 0x0000cb0007077a24 */ /* 0x000fca00078e0202 */
[----:B------:R-:W-:Y:S02]  /*3000*/  IADD3 R6, R7, c[0x0][0x32c], RZ ;  /* 0x0000cb0007067a10 */ /* 0x000fe40007ffe0ff */
[----:B------:R-:W-:Y:S02]  /*3010*/  IMNMX R25, R25, R7, !PT ;  /* 0x0000000719197217 */ /* 0x000fe40007800200 */
[----:B------:R-:W-:Y:S02]  /*3020*/  IMNMX R26, R26, R6, PT ;  /* 0x000000061a1a7217 */ /* 0x000fe40003800200 */
.L_x_155:
[----:B------:R-:W-:Y:S01]  /*3030*/  UISETP.GE.AND UP3, UPT, UR35, 0xa, UPT ;  /* 0x0000000a2300788c */ /* 0x000fe2000bf66270 */
[----:B------:R-:W1:Y:S01]  /*3040*/  SHFL.IDX PT, R7, R33, 0x2, 0x1c1f ;  /* 0x005c1f0021077f89 */ /* 0x000e6200000e0000 */
[----:B------:R-:W-:Y:S02]  /*3050*/  UISETP.GE.AND UP6, UPT, UR35, 0x1, UPT ;  /* 0x000000012300788c */ /* 0x000fe4000bfc6270 */
[----:B------:R-:W-:Y:S02]  /*3060*/  UP2UR UR31, UPR, URZ, 0x8 ;  /* 0x000000083f1f7883 */ /* 0x000fe40008000000 */
[----:B------:R-:W-:Y:S01]  /*3070*/  PLOP3.LUT P1, PT, PT, PT, UP3, 0x40, 0x0 ;  /* 0x000000000000781c */ /* 0x000fe20003f2e838 */
[----:B------:R-:W-:Y:S01]  /*3080*/  UISETP.GE.AND UP3, UPT, UR35, 0x11, UPT ;  /* 0x000000112300788c */ /* 0x000fe2000bf66270 */
[----:B------:R-:W-:Y:S01]  /*3090*/  PLOP3.LUT P6, PT, PT, PT, UP6, 0x40, 0x0 ;  /* 0x000000000000781c */ /* 0x000fe20003fce868 */
[----:B------:R-:W-:Y:S01]  /*30a0*/  UISETP.GE.AND UP5, UPT, UR35, 0x2, UPT ;  /* 0x000000022300788c */ /* 0x000fe2000bfa6270 */
[C---:B------:R-:W-:Y:S01]  /*30b0*/  ISETP.GT.AND P1, PT, R3.reuse, 0x9, P1 ;  /* 0x000000090300780c */ /* 0x040fe20000f24270 */
[----:B------:R-:W-:Y:S01]  /*30c0*/  UP2UR UR30, UPR, URZ, 0x8 ;  /* 0x000000083f1e7883 */ /* 0x000fe20008000000 */
[C---:B------:R-:W-:Y:S01]  /*30d0*/  ISETP.GT.AND P6, PT, R3.reuse, RZ, P6 ;  /* 0x000000ff0300720c */ /* 0x040fe200037c4270 */
[----:B------:R-:W-:Y:S01]  /*30e0*/  UISETP.GE.AND UP4, UPT, UR35, 0x9, UPT ;  /* 0x000000092300788c */ /* 0x000fe2000bf86270 */
[----:B------:R-:W-:Y:S01]  /*30f0*/  PLOP3.LUT P0, PT, PT, PT, UP3, 0x40, 0x0 ;  /* 0x000000000000781c */ /* 0x000fe20003f0e838 */
[----:B------:R-:W-:Y:S01]  /*3100*/  UISETP.GE.AND UP3, UPT, UR35, 0x12, UPT ;  /* 0x000000122300788c */ /* 0x000fe2000bf66270 */
[----:B------:R-:W-:Y:S01]  /*3110*/  PLOP3.LUT P5, PT, PT, PT, UP5, 0x40, 0x0 ;  /* 0x000000000000781c */ /* 0x000fe20003fae858 */
[----:B------:R-:W-:Y:S01]  /*3120*/  UP2UR UR34, UPR, URZ, 0x40 ;  /* 0x000000403f227883 */ /* 0x000fe20008000000 */
[----:B------:R-:W-:Y:S01]  /*3130*/  ISETP.LT.OR P6, PT, R30, 0x1, P6 ;  /* 0x000000011e00780c */ /* 0x000fe200037c1670 */
[----:B------:R-:W-:Y:S01]  /*3140*/  UP2UR UR29, UPR, URZ, 0x8 ;  /* 0x000000083f1d7883 */ /* 0x000fe20008000000 */
[C---:B------:R-:W-:Y:S01]  /*3150*/  ISETP.GT.AND P5, PT, R3.reuse, 0x1, P5 ;  /* 0x000000010300780c */ /* 0x040fe20002fa4270 */
[----:B------:R-:W-:Y:S01]  /*3160*/  UP2UR UR33, UPR, URZ, 0x20 ;  /* 0x000000203f217883 */ /* 0x000fe20008000000 */
[----:B------:R-:W-:Y:S01]  /*3170*/  FSEL R128, R128, -INF , !P6 ;  /* 0xff80000080807808 */ /* 0x000fe20007000000 */
[----:B------:R-:W-:Y:S01]  /*3180*/  UP2UR UR32, UPR, URZ, 0x10 ;  /* 0x000000103f207883 */ /* 0x000fe20008000000 */
[----:B------:R-:W-:Y:S01]  /*3190*/  PLOP3.LUT P6, PT, PT, PT, UP3, 0x40, 0x0 ;  /* 0x000000000000781c */ /* 0x000fe20003fce838 */
[----:B------:R-:W-:Y:S01]  /*31a0*/  UISETP.GE.AND UP3, UPT, UR35, 0x19, UPT ;  /* 0x000000192300788c */ /* 0x000fe2000bf66270 */
[----:B------:R-:W-:Y:S01]  /*31b0*/  PLOP3.LUT P2, PT, PT, PT, UP4, 0x40, 0x0 ;  /* 0x000000000000781c */ /* 0x000fe20003f4e848 */
[----:B------:R-:W-:Y:S01]  /*31c0*/  UISETP.GE.AND UP6, UPT, UR35, 0x51, UPT ;  /* 0x000000512300788c */ /* 0x000fe2000bfc6270 */
[C---:B------:R-:W-:Y:S01]  /*31d0*/  ISETP.LT.OR P5, PT, R30.reuse, 0x2, P5 ;  /* 0x000000021e00780c */ /* 0x040fe20002fa1670 */
[----:B------:R-:W-:Y:S01]  /*31e0*/  UP2UR UR28, UPR, URZ, 0x8 ;  /* 0x000000083f1c7883 */ /* 0x000fe20008000000 */
[----:B------:R-:W-:Y:S01]  /*31f0*/  ISETP.GT.AND P2, PT, R3, 0x8, P2 ;  /* 0x000000080300780c */ /* 0x000fe20001744270 */
[----:B------:R-:W-:Y:S01]  /*3200*/  UISETP.GE.AND UP5, UPT, UR35, 0x52, UPT ;  /* 0x000000522300788c */ /* 0x000fe2000bfa6270 */
[----:B------:R-:W-:Y:S01]  /*3210*/  FSEL R129, R129, -INF , !P5 ;  /* 0xff80000081817808 */ /* 0x000fe20006800000 */
[----:B------:R-:W-:Y:S01]  /*3220*/  UISETP.GE.AND UP4, UPT, UR35, 0x59, UPT ;  /* 0x000000592300788c */ /* 0x000fe2000bf86270 */
[----:B------:R-:W-:Y:S01]  /*3230*/  PLOP3.LUT P5, PT, PT, PT, UP3, 0x40, 0x0 ;  /* 0x000000000000781c */ /* 0x000fe20003fae838 */
[----:B------:R-:W-:Y:S01]  /*3240*/  UISETP.GE.AND UP3, UPT, UR35, 0x1a, UPT ;  /* 0x0000001a2300788c */ /* 0x000fe2000bf66270 */
[----:B------:R-:W-:Y:S01]  /*3250*/  ISETP.LT.OR P2, PT, R30, 0x9, P2 ;  /* 0x000000091e00780c */ /* 0x000fe20001741670 */
[----:B-1----:R-:W-:Y:S01]  /*3260*/  IMAD.IADD R35, R32, 0x1, R7 ;  /* 0x0000000120237824 */ /* 0x002fe200078e0207 */
[----:B------:R-:W-:Y:S01]  /*3270*/  ISETP.LT.OR P1, PT, R30, 0xa, P1 ;  /* 0x0000000a1e00780c */ /* 0x000fe20000f21670 */
[----:B------:R-:W-:Y:S01]  /*3280*/  UP2UR UR27, UPR, URZ, 0x8 ;  /* 0x000000083f1b7883 */ /* 0x000fe20008000000 */
[----:B------:R-:W-:-:S02]  /*3290*/  FSEL R29, R124, -INF , !P2 ;  /* 0xff8000007c1d7808 */ /* 0x000fc40005000000 */
[----:B------:R-:W-:Y:S01]  /*32a0*/  PLOP3.LUT P2, PT, PT, PT, UP3, 0x40, 0x0 ;  /* 0x000000000000781c */ /* 0x000fe20003f4e838 */
[----:B------:R-:W-:Y:S01]  /*32b0*/  UISETP.GE.AND UP3, UPT, UR35, 0x21, UPT ;  /* 0x000000212300788c */ /* 0x000fe2000bf66270 */
[----:B------:R-:W-:Y:S02]  /*32c0*/  ISETP.GT.AND P0, PT, R3, 0x10, P0 ;  /* 0x000000100300780c */ /* 0x000fe40000704270 */
[----:B------:R-:W-:Y:S01]  /*32d0*/  FSEL R28, R125, -INF , !P1 ;  /* 0xff8000007d1c7808 */ /* 0x000fe20004800000 */
[----:B------:R-:W-:Y:S01]  /*32e0*/  UP2UR UR26, UPR, URZ, 0x8 ;  /* 0x000000083f1a7883 */ /* 0x000fe20008000000 */
[----:B------:R-:W-:Y:S02]  /*32f0*/  ISETP.LT.OR P0, PT, R30, 0x11, P0 ;  /* 0x000000111e00780c */ /* 0x000fe40000701670 */
[----:B------:R-:W-:Y:S01]  /*3300*/  PLOP3.LUT P1, PT, PT, PT, UP3, 0x40, 0x0 ;  /* 0x000000000000781c */ /* 0x000fe20003f2e838 */
[----:B------:R-:W-:Y:S01]  /*3310*/  UISETP.GE.AND UP3, UPT, UR35, 0x22, UPT ;  /* 0x000000222300788c */ /* 0x000fe2000bf66270 */
[----:B------:R-:W-:-:S02]  /*3320*/  ISETP.GT.AND P6, PT, R3, 0x11, P6 ;  /* 0x000000110300780c */ /* 0x000fc400037c4270 */
[----:B------:R-:W-:Y:S01]  /*3330*/  FSEL R120, R120, -INF , !P0 ;  /* 0xff80000078787808 */ /* 0x000fe20004000000 */
[----:B------:R-:W-:Y:S01]  /*3340*/  UP2UR UR25, UPR, URZ, 0x8 ;  /* 0x000000083f197883 */ /* 0x000fe20008000000 */
[C---:B------:R-:W-:Y:S02]  /*3350*/  ISETP.LT.OR P6, PT, R30.reuse, 0x12, P6 ;  /* 0x000000121e00780c */ /* 0x040fe400037c1670 */
[----:B------:R-:W-:Y:S01]  /*3360*/  PLOP3.LUT P0, PT, PT, PT, UP3, 0x40, 0x0 ;  /* 0x000000000000781c */ /* 0x000fe20003f0e838 */
[----:B------:R-:W-:Y:S01]  /*3370*/  UISETP.GE.AND UP3, UPT, UR35, 0x29, UPT ;  /* 0x000000292300788c */ /* 0x000fe2000bf66270 */
[----:B------:R-:W-:Y:S02]  /*3380*/  ISETP.GT.AND P5, PT, R3, 0x18, P5 ;  /* 0x000000180300780c */ /* 0x000fe40002fa4270 */
[----:B------:R-:W-:Y:S01]  /*3390*/  FSEL R121, R121, -INF , !P6 ;  /* 0xff80000079797808 */ /* 0x000fe20007000000 */
[----:B------:R-:W-:Y:S01]  /*33a0*/  UP2UR UR24, UPR, URZ, 0x8 ;  /* 0x000000083f187883 */ /* 0x000fe20008000000 */
[----:B------:R-:W-:-:S02]  /*33b0*/  ISETP.LT.OR P5, PT, R30, 0x19, P5 ;  /* 0x000000191e00780c */ /* 0x000fc40002fa1670 */
[----:B------:R-:W-:Y:S01]  /*33c0*/  PLOP3.LUT P6, PT, PT, PT, UP3, 0x40, 0x0 ;  /* 0x000000000000781c */ /* 0x000fe20003fce838 */
[----:B------:R-:W-:Y:S01]  /*33d0*/  UISETP.GE.AND UP3, UPT, UR35, 0x2a, UPT ;  /* 0x0000002a2300788c */ /* 0x000fe2000bf66270 */
[C---:B------:R-:W-:Y:S02]  /*33e0*/  ISETP.GT.AND P2, PT, R3.reuse, 0x19, P2 ;  /* 0x000000190300780c */ /* 0x040fe40001744270 */
        /* <DEDUP_REMOVED lines=8> */
[----:B------:R-:W-:Y:S02]  /*3470*/  ISETP.LT.OR P1, PT, R30, 0x21, P1 ;  /* 0x000000211e00780c */ /* 0x000fe40000f21670 */
        /* <DEDUP_REMOVED lines=38> */
[----:B------:R-:W-:Y:S02]  /*36e0*/  FSEL R168, R100, -INF , !P0 ;  /* 0xff80000064a87808 */ /* 0x000fe40004000000 */
[C---:B------:R-:W-:Y:S01]  /*36f0*/  ISETP.GT.AND P6, PT, R3.reuse, 0x39, P6 ;  /* 0x000000390300780c */ /* 0x040fe200037c4270 */
[----:B------:R-:W-:Y:S01]  /*3700*/  UP2UR UR15, UPR, URZ, 0x8 ;  /* 0x000000083f0f7883 */ /* 0x000fe20008000000 */
[----:B------:R-:W-:-:S02]  /*3710*/  ISETP.GT.AND P5, PT, R3, 0x40, P5 ;  /* 0x000000400300780c */ /* 0x000fc40002fa4270 */
[----:B------:R-:W-:Y:S01]  /*3720*/  PLOP3.LUT P0, PT, PT, PT, UP3, 0x40, 0x0 ;  /* 0x000000000000781c */ /* 0x000fe20003f0e838 */
[----:B------:R-:W-:Y:S01]  /*3730*/  UISETP.GE.AND UP3, UPT, UR35, 0x5a, UPT ;  /* 0x0000005a2300788c */ /* 0x000fe2000bf66270 */
[C---:B------:R-:W-:Y:S02]  /*3740*/  ISETP.GT.AND P2, PT, R3.reuse, 0x41, P2 ;  /* 0x000000410300780c */ /* 0x040fe40001744270 */
[C---:B------:R-:W-:Y:S02]  /*3750*/  ISETP.GT.AND P0, PT, R3.reuse, 0x49, P0 ;  /* 0x000000490300780c */ /* 0x040fe40000704270 */
[----:B------:R-:W-:Y:S02]  /*3760*/  ISETP.GT.AND P1, PT, R3, 0x48, P1 ;  /* 0x000000480300780c */ /* 0x000fe40000f24270 */
[C---:B------:R-:W-:Y:S02]  /*3770*/  ISETP.LT.OR P0, PT, R30.reuse, 0x4a, P0 ;  /* 0x0000004a1e00780c */ /* 0x040fe40000701670 */
[----:B------:R-:W-:-:S02]  /*3780*/  ISETP.LT.OR P6, PT, R30, 0x3a, P6 ;  /* 0x0000003a1e00780c */ /* 0x000fc400037c1670 */
[C---:B------:R-:W-:Y:S02]  /*3790*/  ISETP.LT.OR P5, PT, R30.reuse, 0x41, P5 ;  /* 0x000000411e00780c */ /* 0x040fe40002fa1670 */
[C---:B------:R-:W-:Y:S02]  /*37a0*/  ISETP.LT.OR P2, PT, R30.reuse, 0x42, P2 ;  /* 0x000000421e00780c */ /* 0x040fe40001741670 */
[----:B------:R-:W-:Y:S02]  /*37b0*/  ISETP.LT.OR P1, PT, R30, 0x49, P1 ;  /* 0x000000491e00780c */ /* 0x000fe40000f21670 */
[----:B------:R-:W-:Y:S02]  /*37c0*/  FSEL R154, R93, -INF , !P0 ;  /* 0xff8000005d9a7808 */ /* 0x000fe40004000000 */
[----:B------:R-:W-:Y:S02]  /*37d0*/  PLOP3.LUT P0, PT, PT, PT, UP0, 0x40, 0x0 ;  /* 0x000000000000781c */ /* 0x000fe40003f0e808 */
[----:B------:R-:W-:-:S02]  /*37e0*/  FSEL R169, R101, -INF , !P6 ;  /* 0xff80000065a97808 */ /* 0x000fc40007000000 */
[----:B------:R-:W-:Y:S02]  /*37f0*/  FSEL R208, R96, -INF , !P5 ;  /* 0xff80000060d07808 */ /* 0x000fe40006800000 */
[----:B------:R-:W-:Y:S02]  /*3800*/  FSEL R209, R97, -INF , !P2 ;  /* 0xff80000061d17808 */ /* 0x000fe40005000000 */
[----:B------:R-:W-:Y:S02]  /*3810*/  FSEL R210, R92, -INF , !P1 ;  /* 0xff8000005cd27808 */ /* 0x000fe40004800000 */
[----:B------:R-:W-:Y:S02]  /*3820*/  PLOP3.LUT P6, PT, PT, PT, UP6, 0x40, 0x0 ;  /* 0x000000000000781c */ /* 0x000fe40003fce868 */
[----:B------:R-:W-:Y:S02]  /*3830*/  PLOP3.LUT P5, PT, PT, PT, UP5, 0x40, 0x0 ;  /* 0x000000000000781c */ /* 0x000fe40003fae858 */
[----:B------:R-:W-:-:S02]  /*3840*/  PLOP3.LUT P2, PT, PT, PT, UP4, 0x40, 0x0 ;  /* 0x000000000000781c */ /* 0x000fc40003f4e848 */
[----:B------:R-:W-:Y:S02]  /*3850*/  PLOP3.LUT P1, PT, PT, PT, UP3, 0x40, 0x0 ;  /* 0x000000000000781c */ /* 0x000fe40003f2e838 */
[C---:B------:R-:W-:Y:S02]  /*3860*/  ISETP.GT.AND P6, PT, R3.reuse, 0x50, P6 ;  /* 0x000000500300780c */ /* 0x040fe400037c4270 */
[C---:B------:R-:W-:Y:S02]  /*3870*/  ISETP.GT.AND P5, PT, R3.reuse, 0x51, P5 ;  /* 0x000000510300780c */ /* 0x040fe40002fa4270 */
[C---:B------:R-:W-:Y:S02]  /*3880*/  ISETP.GT.AND P2, PT, R3.reuse, 0x58, P2 ;  /* 0x000000580300780c */ /* 0x040fe40001744270 */
[----:B------:R-:W-:Y:S01]  /*3890*/  ISETP.GT.AND P1, PT, R3, 0x59, P1 ;  /* 0x000000590300780c */ /* 0x000fe20000f24270 */
[----:B------:R-:W-:Y:S01]  /*38a0*/  IMAD.IADD R3, R24, 0x1, R7 ;  /* 0x0000000118037824 */ /* 0x000fe200078e0207 */
[----:B------:R-:W-:-:S02]  /*38b0*/  ISETP.LT.OR P6, PT, R30, 0x51, P6 ;  /* 0x000000511e00780c */ /* 0x000fc400037c1670 */
[C---:B------:R-:W-:Y:S02]  /*38c0*/  ISETP.LT.OR P5, PT, R30.reuse, 0x52, P5 ;  /* 0x000000521e00780c */ /* 0x040fe40002fa1670 */
[C---:B------:R-:W-:Y:S02]  /*38d0*/  ISETP.LT.OR P2, PT, R30.reuse, 0x59, P2 ;  /* 0x000000591e00780c */ /* 0x040fe40001741670 */
[----:B------:R-:W-:Y:S02]  /*38e0*/  ISETP.LT.OR P1, PT, R30, 0x5a, P1 ;  /* 0x0000005a1e00780c */ /* 0x000fe40000f21670 */
[----:B------:R-:W-:Y:S02]  /*38f0*/  IMNMX R35, R35, R27, PT ;  /* 0x0000001b23237217 */ /* 0x000fe40003800200 */
[----:B------:R-:W-:Y:S02]  /*3900*/  FSEL R153, R88, -INF , !P6 ;  /* 0xff80000058997808 */ /* 0x000fe40007000000 */
[----:B------:R-:W-:-:S02]  /*3910*/  FSEL R139, R89, -INF , !P5 ;  /* 0xff800000598b7808 */ /* 0x000fc40006800000 */
[----:B------:R-:W-:Y:S02]  /*3920*/  FSEL R135, R80, -INF , !P2 ;  /* 0xff80000050877808 */ /* 0x000fe40005000000 */
[----:B------:R-:W-:Y:S01]  /*3930*/  FSEL R132, R81, -INF , !P1 ;  /* 0xff80000051847808 */ /* 0x000fe20004800000 */
        /* <DEDUP_REMOVED lines=13> */
.L_x_161:
[----:B------:R-:W-:-:S04]  /*3a10*/  MOV R7, c[0x0][0x32c] ;  /* 0x0000cb0000077a02 */ /* 0x000fc80000000f00 */
[----:B------:R-:W-:-:S13]  /*3a20*/  ISETP.NE.AND P0, PT, R7, 0x1, PT ;  /* 0x000000010700780c */ /* 0x000fda0003f05270 */
[----:B------:R-:W-:-:S05]  /*3a30*/  @P0 IMAD.HI.U32 R7, R30, c[0x0][0x330], RZ ;  /* 0x0000cc001e070a27 */ /* 0x000fca00078e00ff */
[----:B------:R-:W-:Y:S02]  /*3a40*/  @P0 SHF.R.U32.HI R30, RZ, c[0x0][0x334], R7 ;  /* 0x0000cd00ff1e0a19 */ /* 0x000fe40000011607 */
.L_x_162:
[----:B------:R-:W-:Y:S05]  /*3a50*/  BSYNC B0 ;  /* 0x0000000000007941 */ /* 0x000fea0003800000 */
.L_x_160:
[----:B------:R-:W-:-:S05]  /*3a60*/  IMAD R30, R30, c[0x0][0x32c], R2 ;  /* 0x0000cb001e1e7a24 */ /* 0x000fca00078e0202 */
[----:B------:R-:W-:Y:S02]  /*3a70*/  IADD3 R7, R30, c[0x0][0x32c], RZ ;  /* 0x0000cb001e077a10 */ /* 0x000fe40007ffe0ff */
[----:B------:R-:W-:Y:S02]  /*3a80*/  IMNMX R3, R3, R30, !PT ;  /* 0x0000001e03037217 */ /* 0x000fe40007800200 */
[----:B------:R-:W-:Y:S02]  /*3a90*/  IMNMX R35, R35, R7, PT ;  /* 0x0000000723237217 */ /* 0x000fe40003800200 */
.L_x_159:
[----:B------:R-:W-:Y:S02]  /*3aa0*/  UP2UR UR37, UPR, URZ, 0x1 ;  /* 0x000000013f257883 */ /* 0x000fe40008000000 */
[----:B------:R-:W-:Y:S02]  /*3ab0*/  UISETP.NE.AND UP0, UPT, UR17, URZ, UPT ;  /* 0x0000003f1100728c */ /* 0x000fe4000bf05270 */
[----:B------:R-:W-:Y:S02]  /*3ac0*/  UP2UR UR41, UPR, URZ, 0x40 ;  /* 0x000000403f297883 */ /* 0x000fe40008000000 */
[----:B------:R-:W-:-:S02]  /*3ad0*/  UISETP.NE.AND UP6, UPT, UR29, URZ, UPT ;  /* 0x0000003f1d00728c */ /* 0x000fc4000bfc5270 */
[----:B------:R-:W-:Y:S02]  /*3ae0*/  UP2UR UR42, UPR, URZ, 0x1 ;  /* 0x000000013f2a7883 */ /* 0x000fe40008000000 */
[----:B------:R-:W-:Y:S02]  /*3af0*/  UISETP.NE.AND UP0, UPT, UR33, URZ, UPT ;  /* 0x0000003f2100728c */ /* 0x000fe4000bf05270 */
[----:B------:R-:W-:Y:S02]  /*3b00*/  UP2UR UR43, UPR, URZ, 0x40 ;  /* 0x000000403f2b7883 */ /* 0x000fe40008000000 */
[----:B------:R-:W-:Y:S02]  /*3b10*/  UISETP.NE.AND UP6, UPT, UR34, URZ, UPT ;  /* 0x0000003f2200728c */ /* 0x000fe4000bfc5270 */
[----:B------:R-:W-:Y:S01]  /*3b20*/  PLOP3.LUT P0, PT, PT, PT, UP0, 0x40, 0x0 ;  /* 0x000000000000781c */ /* 0x000fe20003f0e808 */
[----:B------:R-:W-:Y:S02]  /*3b30*/  UP2UR UR38, UPR, URZ, 0x8 ;  /* 0x000000083f267883 */ /* 0x000fe40008000000 */
[----:B------:R-:W-:Y:S01]  /*3b40*/  UISETP.NE.AND UP3, UPT, UR32, URZ, UPT ;  /* 0x0000003f2000728c */ /* 0x000fe2000bf65270 */
[----:B------:R-:W-:Y:S01]  /*3b50*/  PLOP3.LUT P1, PT, PT, PT, UP6, 0x40, 0x0 ;  /* 0x000000000000781c */ /* 0x000fe20003f2e868 */
[----:B------:R-:W-:Y:S01]  /*3b60*/  UP2UR UR39, UPR, URZ, 0x10 ;  /* 0x000000103f277883 */ /* 0x000fe20008000000 */
[C---:B------:R-:W-:Y:S01]  /*3b70*/  ISETP.GT.AND P0, PT, R25.reuse, 0x1, P0 ;  /* 0x000000011900780c */ /* 0x040fe20000704270 */
[----:B------:R-:W-:Y:S01]  /*3b80*/  UISETP.NE.AND UP6, UPT, UR43, URZ, UPT ;  /* 0x0000003f2b00728c */ /* 0x000fe2000bfc5270 */
[----:B------:R-:W-:Y:S01]  /*3b90*/  ISETP.GT.AND P1, PT, R25, RZ, P1 ;  /* 0x000000ff1900720c */ /* 0x000fe20000f24270 */
[----:B------:R-:W-:Y:S01]  /*3ba0*/  UP2UR UR40, UPR, URZ, 0x20 ;  /* 0x000000203f287883 */ /* 0x000fe20008000000 */
[C---:B------:R-:W-:Y:S01]  /*3bb0*/  ISETP.LT.OR P0, PT, R26.reuse, 0x2, P0 ;  /* 0x000000021a00780c */ /* 0x040fe20000701670 */
[----:B------:R-:W-:Y:S01]  /*3bc0*/  UISETP.NE.AND UP4, UPT, UR31, URZ, UPT ;  /* 0x0000003f1f00728c */ /* 0x000fe2000bf85270 */
[----:B------:R-:W-:Y:S01]  /*3bd0*/  PLOP3.LUT P5, PT, PT, PT, UP3, 0x40, 0x0 ;  /* 0x000000000000781c */ /* 0x000fe20003fae838 */
[----:B------:R-:W-:Y:S01]  /*3be0*/  UISETP.NE.AND UP5, UPT, UR30, URZ, UPT ;  /* 0x0000003f1e00728c */ /* 0x000fe2000bfa5270 */
[----:B------:R-:W-:Y:S01]  /*3bf0*/  ISETP.LT.OR P1, PT, R26, 0x1, P1 ;  /* 0x000000011a00780c */ /* 0x000fe20000f21670 */
[----:B------:R-:W-:Y:S01]  /*3c00*/  UISETP.NE.AND UP0, UPT, UR25, URZ, UPT ;  /* 0x0000003f1900728c */ /* 0x000fe2000bf05270 */
[----:B------:R-:W-:Y:S01]  /*3c10*/  FSEL R131, R131, -INF , !P0 ;  /* 0xff80000083837808 */ /* 0x000fe20004000000 */
[----:B------:R-:W-:Y:S01]  /*3c20*/  UISETP.NE.AND UP3, UPT, UR26, URZ, UPT ;  /* 0x0000003f1a00728c */ /* 0x000fe2000bf65270 */
[----:B------:R-:W-:Y:S01]  /*3c30*/  PLOP3.LUT P0, PT, PT, PT, UP6, 0x40, 0x0 ;  /* 0x000000000000781c */ /* 0x000fe20003f0e868 */
[----:B------:R-:W-:Y:S01]  /*3c40*/  UISETP.NE.AND UP6, UPT, UR21, URZ, UPT ;  /* 0x0000003f1500728c */ /* 0x000fe2000bfc5270 */
[C---:B------:R-:W-:Y:S01]  /*3c50*/  ISETP.GT.AND P5, PT, R25.reuse, 0x8, P5 ;  /* 0x000000081900780c */ /* 0x040fe20002fa4270 */
[----:B------:R-:W-:Y:S01]  /*3c60*/  UP2UR UR36, UPR, URZ, 0x4 ;  /* 0x000000043f247883 */ /* 0x000fe20008000000 */
[----:B------:R-:W-:Y:S01]  /*3c70*/  FSEL R130, R130, -INF , !P1 ;  /* 0xff80000082827808 */ /* 0x000fe20004800000 */
[----:B------:R-:W-:Y:S01]  /*3c80*/  UISETP.NE.AND UP2, UPT, UR16, URZ, UPT ;  /* 0x0000003f1000728c */ /* 0x000fe2000bf45270 */
[----:B------:R-:W-:Y:S01]  /*3c90*/  PLOP3.LUT P2, PT, PT, PT, UP4, 0x40, 0x0 ;  /* 0x000000000000781c */ /* 0x000fe20003f4e848 */
[----:B------:R-:W-:Y:S01]  /*3ca0*/  UISETP.NE.AND UP4, UPT, UR27, URZ, UPT ;  /* 0x0000003f1b00728c */ /* 0x000fe2000bf85270 */
[----:B------:R-:W-:Y:S01]  /*3cb0*/  PLOP3.LUT P1, PT, PT, PT, UP5, 0x40, 0x0 ;  /* 0x000000000000781c */ /* 0x000fe20003f2e858 */
[----:B------:R-:W-:Y:S01]  /*3cc0*/  UISETP.NE.AND UP5, UPT, UR28, URZ, UPT ;  /* 0x0000003f1c00728c */ /* 0x000fe2000bfa5270 */
[C---:B------:R-:W-:Y:S01]  /*3cd0*/  ISETP.GT.AND P0, PT, R25.reuse, 0x11, P0 ;  /* 0x000000111900780c */ /* 0x040fe20000704270 */
[----:B------:R-:W-:Y:S01]  /*3ce0*/  UP2UR UR35, UPR, URZ, 0x2 ;  /* 0x000000023f237883 */ /* 0x000fe20008000000 */
[----:B------:R-:W-:Y:S01]  /*3cf0*/  ISETP.LT.OR P5, PT, R26, 0x9, P5 ;  /* 0x000000091a00780c */ /* 0x000fe20002fa1670 */
[----:B------:R-:W-:Y:S01]  /*3d00*/  UISETP.NE.AND UP1, UPT, UR15, URZ, UPT ;  /* 0x0000003f0f00728c */ /* 0x000fe2000bf25270 */
[----:B------:R-:W-:-:S02]  /*3d10*/  ISETP.GT.AND P2, PT, R25, 0x9, P2 ;  /* 0x000000091900780c */ /* 0x000fc40001744270 */
[----:B------:R-:W-:Y:S02]  /*3d20*/  ISETP.GT.AND P1, PT, R25, 0x10, P1 ;  /* 0x000000101900780c */ /* 0x000fe40000f24270 */
[----:B------:R-:W-:Y:S02]  /*3d30*/  ISETP.LT.OR P0, PT, R26, 0x12, P0 ;  /* 0x000000121a00780c */ /* 0x000fe40000701670 */
[----:B------:R-:W-:Y:S02]  /*3d40*/  FSEL R31, R126, -INF , !P5 ;  /* 0xff8000007e1f7808 */ /* 0x000fe40006800000 */
[C---:B------:R-:W-:Y:S02]  /*3d50*/  ISETP.LT.OR P2, PT, R26.reuse, 0xa, P2 ;  /* 0x0000000a1a00780c */ /* 0x040fe40001741670 */
[----:B------:R-:W-:Y:S01]  /*3d60*/  PLOP3.LUT P5, PT, PT, PT, UP5, 0x40, 0x0 ;  /* 0x000000000000781c */ /* 0x000fe20003fae858 */
[----:B------:R-:W-:Y:S01]  /*3d70*/  UISETP.NE.AND UP5, UPT, UR20, URZ, UPT ;  /* 0x0000003f1400728c */ /* 0x000fe2000bfa5270 */
[----:B------:R-:W-:-:S02]  /*3d80*/  ISETP.LT.OR P1, PT, R26, 0x11, P1 ;  /* 0x000000111a00780c */ /* 0x000fc40000f21670 */
[----:B------:R-:W-:Y:S02]  /*3d90*/  FSEL R50, R123, -INF , !P0 ;  /* 0xff8000007b327808 */ /* 0x000fe40004000000 */
[----:B------:R-:W-:Y:S02]  /*3da0*/  FSEL R30, R127, -INF , !P2 ;  /* 0xff8000007f1e7808 */ /* 0x000fe40005000000 */
[----:B------:R-:W-:Y:S01]  /*3db0*/  PLOP3.LUT P0, PT, PT, PT, UP0, 0x40, 0x0 ;  /* 0x000000000000781c */ /* 0x000fe20003f0e808 */
[----:B------:R-:W-:Y:S01]  /*3dc0*/  UISETP.NE.AND UP0, UPT, UR22, URZ, UPT ;  /* 0x0000003f1600728c */ /* 0x000fe2000bf05270 */
[----:B------:R-:W-:Y:S02]  /*3dd0*/  ISETP.GT.AND P5, PT, R25, 0x18, P5 ;  /* 0x000000181900780c */ /* 0x000fe40002fa4270 */
[----:B------:R-:W-:Y:S01]  /*3de0*/  PLOP3.LUT P2, PT, PT, PT, UP4, 0x40, 0x0 ;  /* 0x000000000000781c */ /* 0x000fe20003f4e848 */
[----:B------:R-:W-:Y:S01]  /*3df0*/  UISETP.NE.AND UP4, UPT, UR24, URZ, UPT ;  /* 0x0000003f1800728c */ /* 0x000fe2000bf85270 */
[----:B------:R-:W-:-:S02]  /*3e00*/  FSEL R122, R122, -INF , !P1 ;  /* 0xff8000007a7a7808 */ /* 0x000fc40004800000 */
[----:B------:R-:W-:Y:S01]  /*3e10*/  PLOP3.LUT P1, PT, PT, PT, UP3, 0x40, 0x0 ;  /* 0x000000000000781c */ /* 0x000fe20003f2e838 */
[----:B------:R-:W-:Y:S01]  /*3e20*/  UISETP.NE.AND UP3, UPT, UR23, URZ, UPT ;  /* 0x0000003f1700728c */ /* 0x000fe2000bf65270 */
[C---:B------:R-:W-:Y:S02]  /*3e30*/  ISETP.GT.AND P0, PT, R25.reuse, 0x21, P0 ;  /* 0x000000211900780c */ /* 0x040fe40000704270 */
[C---:B------:R-:W-:Y:S02]  /*3e40*/  ISETP.LT.OR P5, PT, R26.reuse, 0x19, P5 ;  /* 0x000000191a00780c */ /* 0x040fe40002fa1670 */
[C---:B------:R-:W-:Y:S02]  /*3e50*/  ISETP.GT.AND P2, PT, R25.reuse, 0x19, P2 ;  /* 0x000000191900780c */ /* 0x040fe40001744270 */
[----:B------:R-:W-:Y:S02]  /*3e60*/  ISETP.GT.AND P1, PT, R25, 0x20, P1 ;  /* 0x000000201900780c */ /* 0x000fe40000f24270 */
[----:B------:R-:W-:-:S02]  /*3e70*/  ISETP.LT.OR P0, PT, R26, 0x22, P0 ;  /* 0x000000221a00780c */ /* 0x000fc40000701670 */
[----:B------:R-:W-:Y:S02]  /*3e80*/  FSEL R118, R118, -INF , !P5 ;  /* 0xff80000076767808 */ /* 0x000fe40006800000 */
[C---:B------:R-:W-:Y:S02]  /*3e90*/  ISETP.LT.OR P2, PT, R26.reuse, 0x1a, P2 ;  /* 0x0000001a1a00780c */ /* 0x040fe40001741670 */
[----:B------:R-:W-:Y:S01]  /*3ea0*/  PLOP3.LUT P5, PT, PT, PT, UP4, 0x40, 0x0 ;  /* 0x000000000000781c */ /* 0x000fe20003fae848 */
[----:B------:R-:W-:Y:S01]  /*3eb0*/  UISETP.NE.AND UP4, UPT, UR19, URZ, UPT ;  /* 0x0000003f1300728c */ /* 0x000fe2000bf85270 */
[----:B------:R-:W-:Y:S02]  /*3ec0*/  ISETP.LT.OR P1, PT, R26, 0x21, P1 ;  /* 0x000000211a00780c */ /* 0x000fe40000f21670 */
[----:B------:R-:W-:Y:S02]  /*3ed0*/  FSEL R48, R115, -INF , !P0 ;  /* 0xff80000073307808 */ /* 0x000fe40004000000 */
[----:B------:R-:W-:-:S02]  /*3ee0*/  FSEL R7, R119, -INF , !P2 ;  /* 0xff80000077077808 */ /* 0x000fc40005000000 */
[----:B------:R-:W-:Y:S01]  /*3ef0*/  PLOP3.LUT P0, PT, PT, PT, UP6, 0x40, 0x0 ;  /* 0x000000000000781c */ /* 0x000fe20003f0e868 */
[----:B------:R-:W-:Y:S01]  /*3f00*/  UISETP.NE.AND UP6, UPT, UR41, URZ, UPT ;  /* 0x0000003f2900728c */ /* 0x000fe2000bfc5270 */
[C---:B------:R-:W-:Y:S02]  /*3f10*/  ISETP.GT.AND P5, PT, R25.reuse, 0x28, P5 ;  /* 0x000000281900780c */ /* 0x040fe40002fa4270 */
[----:B------:R-:W-:Y:S01]  /*3f20*/  PLOP3.LUT P2, PT, PT, PT, UP3, 0x40, 0x0 ;  /* 0x000000000000781c */ /* 0x000fe20003f4e838 */
[----:B------:R-:W-:Y:S01]  /*3f30*/  UISETP.NE.AND UP3, UPT, UR18, URZ, UPT ;  /* 0x0000003f1200728c */ /* 0x000fe2000bf65270 */
[----:B------:R-:W-:Y:S01]  /*3f40*/  FSEL R49, R114, -INF , !P1 ;  /* 0xff80000072317808 */ /* 0x000fe20004800000 */
[----:B------:R-:W-:Y:S01]  /*3f50*/  UP2UR UR41, UPR, URZ, 0x40 ;  /* 0x000000403f297883 */ /* 0x000fe20008000000 */
[----:B------:R-:W-:Y:S01]  /*3f60*/  PLOP3.LUT P1, PT, PT, PT, UP0, 0x40, 0x0 ;  /* 0x000000000000781c */ /* 0x000fe20003f2e808 */
[----:B------:R-:W-:Y:S01]  /*3f70*/  UISETP.NE.AND UP0, UPT, UR42, URZ, UPT ;  /* 0x0000003f2a00728c */ /* 0x000fe2000bf05270 */
[----:B------:R-:W-:-:S02]  /*3f80*/  ISETP.GT.AND P0, PT, R25, 0x31, P0 ;  /* 0x000000311900780c */ /* 0x000fc40000704270 */
[C---:B------:R-:W-:Y:S02]  /*3f90*/  ISETP.LT.OR P5, PT, R26.reuse, 0x29, P5 ;  /* 0x000000291a00780c */ /* 0x040fe40002fa1670 */
[C---:B------:R-:W-:Y:S02]  /*3fa0*/  ISETP.GT.AND P2, PT, R25.reuse, 0x29, P2 ;  /* 0x000000291900780c */ /* 0x040fe40001744270 */
[----:B------:R-:W-:Y:S02]  /*3fb0*/  ISETP.GT.AND P1, PT, R25, 0x30, P1 ;  /* 0x000000301900780c */ /* 0x000fe40000f24270 */
[----:B------:R-:W-:Y:S02]  /*3fc0*/  ISETP.LT.OR P0, PT, R26, 0x32, P0 ;  /* 0x000000321a00780c */ /* 0x000fe40000701670 */
[----:B------:R-:W-:Y:S02]  /*3fd0*/  FSEL R96, R110, -INF , !P5 ;  /* 0xff8000006e607808 */ /* 0x000fe40006800000 */
[----:B------:R-:W-:-:S02]  /*3fe0*/  ISETP.LT.OR P2, PT, R26, 0x2a, P2 ;  /* 0x0000002a1a00780c */ /* 0x000fc40001741670 */
[----:B------:R-:W-:Y:S01]  /*3ff0*/  PLOP3.LUT P6, PT, PT, PT, UP5, 0x40, 0x0 ;  /* 0x000000000000781c */ /* 0x000fe20003fce858 */
[----:B------:R-:W-:Y:S01]  /*4000*/  UISETP.NE.AND UP5, UPT, UR40, URZ, UPT ;  /* 0x0000003f2800728c */ /* 0x000fe2000bfa5270 */
[----:B------:R-:W-:Y:S01]  /*4010*/  PLOP3.LUT P5, PT, PT, PT, UP4, 0x40, 0x0 ;  /* 0x000000000000781c */ /* 0x000fe20003fae848 */
[----:B------:R-:W-:Y:S01]  /*4020*/  UISETP.NE.AND UP4, UPT, UR39, URZ, UPT ;  /* 0x0000003f2700728c */ /* 0x000fe2000bf85270 */
[----:B------:R-:W-:Y:S01]  /*4030*/  ISETP.LT.OR P1, PT, R26, 0x31, P1 ;  /* 0x000000311a00780c */ /* 0x000fe20000f21670 */
[----:B------:R-:W-:Y:S01]  /*4040*/  UP2UR UR39, UPR, URZ, 0x4 ;  /* 0x000000043f277883 */ /* 0x000fe20008000000 */
[----:B------:R-:W-:Y:S01]  /*4050*/  FSEL R170, R107, -INF , !P0 ;  /* 0xff8000006baa7808 */ /* 0x000fe20004000000 */
[----:B------:R-:W-:Y:S01]  /*4060*/  UP2UR UR42, UPR, URZ, 0x20 ;  /* 0x000000203f2a7883 */ /* 0x000fe20008000000 */
[----:B------:R-:W-:Y:S01]  /*4070*/  FSEL R47, R111, -INF , !P2 ;  /* 0xff8000006f2f7808 */ /* 0x000fe20005000000 */
[----:B------:R-:W-:Y:S01]  /*4080*/  UP2UR UR43, UPR, URZ, 0x10 ;  /* 0x000000103f2b7883 */ /* 0x000fe20008000000 */
[----:B------:R-:W-:Y:S01]  /*4090*/  PLOP3.LUT P0, PT, PT, PT, UP2, 0x40, 0x0 ;  /* 0x000000000000781c */ /* 0x000fe20003f0e828 */
[----:B------:R-:W-:Y:S01]  /*40a0*/  UISETP.NE.AND UP2, UPT, UR27, URZ, UPT ;  /* 0x0000003f1b00728c */ /* 0x000fe2000bf45270 */
[C---:B------:R-:W-:Y:S01]  /*40b0*/  ISETP.GT.AND P6, PT, R25.reuse, 0x38, P6 ;  /* 0x000000381900780c */ /* 0x040fe200037c4270 */
[----:B------:R-:W-:Y:S01]  /*40c0*/  UP2UR UR40, UPR, URZ, 0x2 ;  /* 0x000000023f287883 */ /* 0x000fe20008000000 */
[C---:B------:R-:W-:Y:S01]  /*40d0*/  ISETP.GT.AND P5, PT, R25.reuse, 0x39, P5 ;  /* 0x000000391900780c */ /* 0x040fe20002fa4270 */
[----:B------:R-:W-:Y:S01]  /*40e0*/  UP2UR UR45, UPR, URZ, 0x4 ;  /* 0x000000043f2d7883 */ /* 0x000fe20008000000 */
[----:B------:R-:W-:Y:S01]  /*40f0*/  PLOP3.LUT P2, PT, PT, PT, UP3, 0x40, 0x0 ;  /* 0x000000000000781c */ /* 0x000fe20003f4e838 */
[----:B------:R-:W-:Y:S01]  /*4100*/  UISETP.NE.AND UP3, UPT, UR38, URZ, UPT ;  /* 0x0000003f2600728c */ /* 0x000fe2000bf65270 */
[----:B------:R-:W-:Y:S01]  /*4110*/  FSEL R187, R106, -INF , !P1 ;  /* 0xff8000006abb7808 */ /* 0x000fe20004800000 */
[----:B------:R-:W-:Y:S01]  /*4120*/  UP2UR UR38, UPR, URZ, 0x1 ;  /* 0x000000013f267883 */ /* 0x000fe20008000000 */
[----:B------:R-:W-:Y:S01]  /*4130*/  PLOP3.LUT P1, PT, PT, PT, UP0, 0x40, 0x0 ;  /* 0x000000000000781c */ /* 0x000fe20003f2e808 */
[----:B------:R-:W-:Y:S01]  /*4140*/  UISETP.NE.AND UP0, UPT, UR34, URZ, UPT ;  /* 0x0000003f2200728c */ /* 0x000fe2000bf05270 */
[C---:B------:R-:W-:Y:S01]  /*4150*/  ISETP.LT.OR P6, PT, R26.reuse, 0x39, P6 ;  /* 0x000000391a00780c */ /* 0x040fe200037c1670 */
[----:B------:R-:W-:Y:S01]  /*4160*/  UISETP.NE.AND UP2, UPT, UR33, URZ, UPT ;  /* 0x0000003f2100728c */ /* 0x000fe2000bf45270 */
[----:B------:R-:W-:Y:S01]  /*4170*/  ISETP.LT.OR P5, PT, R26, 0x3a, P5 ;  /* 0x0000003a1a00780c */ /* 0x000fe20002fa1670 */
[----:B------:R-:W-:Y:S01]  /*4180*/  UP2UR UR44, UPR, URZ, 0x8 ;  /* 0x000000083f2c7883 */ /* 0x000fe20008000000 */
[----:B------:R-:W-:-:S02]  /*4190*/  ISETP.GT.AND P0, PT, R25, 0x48, P0 ;  /* 0x000000481900780c */ /* 0x000fc40000704270 */
[C---:B------:R-:W-:Y:S02]  /*41a0*/  ISETP.GT.AND P2, PT, R25.reuse, 0x40, P2 ;  /* 0x000000401900780c */ /* 0x040fe40001744270 */
[----:B------:R-:W-:Y:S02]  /*41b0*/  ISETP.GT.AND P1, PT, R25, 0x41, P1 ;  /* 0x000000411900780c */ /* 0x000fe40000f24270 */
[----:B------:R-:W-:Y:S02]  /*41c0*/  FSEL R171, R102, -INF , !P6 ;  /* 0xff80000066ab7808 */ /* 0x000fe40007000000 */
[----:B------:R-:W-:Y:S02]  /*41d0*/  FSEL R172, R103, -INF , !P5 ;  /* 0xff80000067ac7808 */ /* 0x000fe40006800000 */
[C---:B------:R-:W-:Y:S02]  /*41e0*/  ISETP.LT.OR P0, PT, R26.reuse, 0x49, P0 ;  /* 0x000000491a00780c */ /* 0x040fe40000701670 */
[----:B------:R-:W-:-:S02]  /*41f0*/  ISETP.LT.OR P2, PT, R26, 0x41, P2 ;  /* 0x000000411a00780c */ /* 0x000fc40001741670 */
[----:B------:R-:W-:Y:S01]  /*4200*/  PLOP3.LUT P6, PT, PT, PT, UP1, 0x40, 0x0 ;  /* 0x000000000000781c */ /* 0x000fe20003fce818 */
[----:B------:R-:W-:Y:S01]  /*4210*/  UISETP.NE.AND UP1, UPT, UR28, URZ, UPT ;  /* 0x0000003f1c00728c */ /* 0x000fe2000bf25270 */
[----:B------:R-:W-:Y:S01]  /*4220*/  PLOP3.LUT P5, PT, PT, PT, UP6, 0x40, 0x0 ;  /* 0x000000000000781c */ /* 0x000fe20003fae868 */
[----:B------:R-:W-:Y:S01]  /*4230*/  UISETP.NE.AND UP6, UPT, UR29, URZ, UPT ;  /* 0x0000003f1d00728c */ /* 0x000fe2000bfc5270 */
[----:B------:R-:W-:Y:S02]  /*4240*/  ISETP.LT.OR P1, PT, R26, 0x42, P1 ;  /* 0x000000421a00780c */ /* 0x000fe40000f21670 */
[----:B------:R-:W-:Y:S02]  /*4250*/  FSEL R206, R94, -INF , !P0 ;  /* 0xff8000005ece7808 */ /* 0x000fe40004000000 */
[----:B------:R-:W-:Y:S02]  /*4260*/  FSEL R211, R98, -INF , !P2 ;  /* 0xff80000062d37808 */ /* 0x000fe40005000000 */
[----:B------:R-:W-:Y:S01]  /*4270*/  PLOP3.LUT P0, PT, PT, PT, UP3, 0x40, 0x0 ;  /* 0x000000000000781c */ /* 0x000fe20003f0e838 */
[----:B------:R-:W-:Y:S01]  /*4280*/  UISETP.NE.AND UP3, UPT, UR32, URZ, UPT ;  /* 0x0000003f2000728c */ /* 0x000fe2000bf65270 */
[----:B------:R-:W-:-:S02]  /*4290*/  ISETP.GT.AND P6, PT, R25, 0x49, P6 ;  /* 0x000000491900780c */ /* 0x000fc400037c4270 */
[----:B------:R-:W-:Y:S02]  /*42a0*/  ISETP.GT.AND P5, PT, R25, 0x50, P5 ;  /* 0x000000501900780c */ /* 0x000fe40002fa4270 */
[----:B------:R-:W-:Y:S01]  /*42b0*/  PLOP3.LUT P2, PT, PT, PT, UP5, 0x40, 0x0 ;  /* 0x000000000000781c */ /* 0x000fe20003f4e858 */
[----:B------:R-:W-:Y:S01]  /*42c0*/  UISETP.NE.AND UP5, UPT, UR30, URZ, UPT ;  /* 0x0000003f1e00728c */ /* 0x000fe2000bfa5270 */
[----:B------:R-:W-:Y:S02]  /*42d0*/  FSEL R155, R99, -INF , !P1 ;  /* 0xff800000639b7808 */ /* 0x000fe40004800000 */
[----:B------:R-:W-:Y:S01]  /*42e0*/  PLOP3.LUT P1, PT, PT, PT, UP4, 0x40, 0x0 ;  /* 0x000000000000781c */ /* 0x000fe20003f2e848 */
[----:B------:R-:W-:Y:S01]  /*42f0*/  UISETP.NE.AND UP4, UPT, UR31, URZ, UPT ;  /* 0x0000003f1f00728c */ /* 0x000fe2000bf85270 */
[----:B------:R-:W-:Y:S02]  /*4300*/  ISETP.GT.AND P0, PT, R25, 0x59, P0 ;  /* 0x000000591900780c */ /* 0x000fe40000704270 */
[----:B------:R-:W-:-:S02]  /*4310*/  ISETP.LT.OR P6, PT, R26, 0x4a, P6 ;  /* 0x0000004a1a00780c */ /* 0x000fc400037c1670 */
[C---:B------:R-:W-:Y:S02]  /*4320*/  ISETP.LT.OR P5, PT, R26.reuse, 0x51, P5 ;  /* 0x000000511a00780c */ /* 0x040fe40002fa1670 */
[C---:B------:R-:W-:Y:S02]  /*4330*/  ISETP.GT.AND P2, PT, R25.reuse, 0x51, P2 ;  /* 0x000000511900780c */ /* 0x040fe40001744270 */
[----:B------:R-:W-:Y:S02]  /*4340*/  ISETP.GT.AND P1, PT, R25, 0x58, P1 ;  /* 0x000000581900780c */ /* 0x000fe40000f24270 */
[----:B------:R-:W-:Y:S02]  /*4350*/  ISETP.LT.OR P0, PT, R26, 0x5a, P0 ;  /* 0x0000005a1a00780c */ /* 0x000fe40000701670 */
[----:B------:R-:W-:Y:S02]  /*4360*/  FSEL R152, R95, -INF , !P6 ;  /* 0xff8000005f987808 */ /* 0x000fe40007000000 */
[----:B------:R-:W-:-:S02]  /*4370*/  FSEL R137, R90, -INF , !P5 ;  /* 0xff8000005a897808 */ /* 0x000fc40006800000 */
[C---:B------:R-:W-:Y:S02]  /*4380*/  ISETP.LT.OR P2, PT, R26.reuse, 0x52, P2 ;  /* 0x000000521a00780c */ /* 0x040fe40001741670 */
[----:B------:R-:W-:Y:S01]  /*4390*/  PLOP3.LUT P6, PT, PT, PT, UP0, 0x40, 0x0 ;  /* 0x000000000000781c */ /* 0x000fe20003fce808 */
[----:B------:R-:W-:Y:S01]  /*43a0*/  UISETP.NE.AND UP0, UPT, UR26, URZ, UPT ;  /* 0x0000003f1a00728c */ /* 0x000fe2000bf05270 */
[----:B------:R-:W-:Y:S01]  /*43b0*/  PLOP3.LUT P5, PT, PT, PT, UP2, 0x40, 0x0 ;  /* 0x000000000000781c */ /* 0x000fe20003fae828 */
[----:B------:R-:W-:Y:S01]  /*43c0*/  UISETP.NE.AND UP2, UPT, UR45, URZ, UPT ;  /* 0x0000003f2d00728c */ /* 0x000fe2000bf45270 */
[----:B------:R-:W-:Y:S02]  /*43d0*/  ISETP.LT.OR P1, PT, R26, 0x59, P1 ;  /* 0x000000591a00780c */ /* 0x000fe40000f21670 */
[----:B------:R-:W-:Y:S02]  /*43e0*/  FSEL R125, R83, -INF , !P0 ;  /* 0xff800000537d7808 */ /* 0x000fe40004000000 */
[----:B------:R-:W-:-:S02]  /*43f0*/  FSEL R134, R91, -INF , !P2 ;  /* 0xff8000005b867808 */ /* 0x000fc40005000000 */
[C---:B------:R-:W-:Y:S02]  /*4400*/  ISETP.GT.AND P6, PT, R3.reuse, RZ, P6 ;  /* 0x000000ff0300720c */ /* 0x040fe400037c4270 */
[----:B------:R-:W-:Y:S02]  /*4410*/  ISETP.GT.AND P5, PT, R3, 0x1, P5 ;  /* 0x000000010300780c */ /* 0x000fe40002fa4270 */
[----:B------:R-:W-:Y:S01]  /*4420*/  PLOP3.LUT P0, PT, PT, PT, UP5, 0x40, 0x0 ;  /* 0x000000000000781c */ /* 0x000fe20003f0e858 */
[----:B------:R-:W-:Y:S01]  /*4430*/  UISETP.NE.AND UP5, UPT, UR22, URZ, UPT ;  /* 0x0000003f1600728c */ /* 0x000fe2000bfa5270 */
[----:B------:R-:W-:Y:S01]  /*4440*/  PLOP3.LUT P2, PT, PT, PT, UP3, 0x40, 0x0 ;  /* 0x000000000000781c */ /* 0x000fe20003f4e838 */
[----:B------:R-:W-:Y:S01]  /*4450*/  UISETP.NE.AND UP3, UPT, UR24, URZ, UPT ;  /* 0x0000003f1800728c */ /* 0x000fe2000bf65270 */
[----:B------:R-:W-:Y:S02]  /*4460*/  FSEL R127, R82, -INF , !P1 ;  /* 0xff800000527f7808 */ /* 0x000fe40004800000 */
[----:B------:R-:W-:Y:S01]  /*4470*/  PLOP3.LUT P1, PT, PT, PT, UP4, 0x40, 0x0 ;  /* 0x000000000000781c */ /* 0x000fe20003f2e848 */
[----:B------:R-:W-:Y:S01]  /*4480*/  UP2UR UR45, UPR, URZ, 0x8 ;  /* 0x000000083f2d7883 */ /* 0x000fe20008000000 */
[C---:B------:R-:W-:Y:S01]  /*4490*/  ISETP.LT.OR P6, PT, R35.reuse, 0x1, P6 ;  /* 0x000000012300780c */ /* 0x040fe200037c1670 */
[----:B------:R-:W-:Y:S01]  /*44a0*/  UISETP.NE.AND UP3, UPT, UR25, URZ, UPT ;  /* 0x0000003f1900728c */ /* 0x000fe2000bf65270 */
[----:B------:R-:W-:Y:S01]  /*44b0*/  ISETP.LT.OR P5, PT, R35, 0x2, P5 ;  /* 0x000000022300780c */ /* 0x000fe20002fa1670 */
[----:B------:R-:W-:Y:S01]  /*44c0*/  UISETP.NE.AND UP4, UPT, UR23, URZ, UPT ;  /* 0x0000003f1700728c */ /* 0x000fe2000bf85270 */
[----:B------:R-:W-:-:S02]  /*44d0*/  ISETP.GT.AND P0, PT, R3, 0x10, P0 ;  /* 0x000000100300780c */ /* 0x000fc40000704270 */
[C---:B------:R-:W-:Y:S02]  /*44e0*/  ISETP.GT.AND P2, PT, R3.reuse, 0x8, P2 ;  /* 0x000000080300780c */ /* 0x040fe40001744270 */
[----:B------:R-:W-:Y:S02]  /*44f0*/  ISETP.GT.AND P1, PT, R3, 0x9, P1 ;  /* 0x000000090300780c */ /* 0x000fe40000f24270 */
[----:B------:R-:W-:Y:S02]  /*4500*/  FSEL R180, R76, -INF , !P6 ;  /* 0xff8000004cb47808 */ /* 0x000fe40007000000 */
[----:B------:R-:W-:Y:S02]  /*4510*/  FSEL R184, R77, -INF , !P5 ;  /* 0xff8000004db87808 */ /* 0x000fe40006800000 */
[C---:B------:R-:W-:Y:S02]  /*4520*/  ISETP.LT.OR P0, PT, R35.reuse, 0x11, P0 ;  /* 0x000000112300780c */ /* 0x040fe40000701670 */
[----:B------:R-:W-:Y:S01]  /*4530*/  PLOP3.LUT P6, PT, PT, PT, UP6, 0x40, 0x0 ;  /* 0x000000000000781c */ /* 0x000fe20003fce868 */
[----:B------:R-:W-:Y:S01]  /*4540*/  UISETP.NE.AND UP6, UPT, UR21, URZ, UPT ;  /* 0x0000003f1500728c */ /* 0x000fe2000bfc5270 */
[----:B------:R-:W-:Y:S01]  /*4550*/  PLOP3.LUT P5, PT, PT, PT, UP1, 0x40, 0x0 ;  /* 0x000000000000781c */ /* 0x000fe20003fae818 */
[----:B------:R-:W-:Y:S01]  /*4560*/  UISETP.NE.AND UP1, UPT, UR20, URZ, UPT ;  /* 0x0000003f1400728c */ /* 0x000fe2000bf25270 */
[----:B------:R-:W-:-:S02]  /*4570*/  ISETP.LT.OR P2, PT, R35, 0x9, P2 ;  /* 0x000000092300780c */ /* 0x000fc40001741670 */
[----:B------:R-:W-:Y:S02]  /*4580*/  ISETP.LT.OR P1, PT, R35, 0xa, P1 ;  /* 0x0000000a2300780c */ /* 0x000fe40000f21670 */
[----:B------:R-:W-:Y:S02]  /*4590*/  FSEL R41, R68, -INF , !P0 ;  /* 0xff80000044297808 */ /* 0x000fe40004000000 */
[C---:B------:R-:W-:Y:S02]  /*45a0*/  ISETP.GT.AND P6, PT, R3.reuse, 0x11, P6 ;  /* 0x000000110300780c */ /* 0x040fe400037c4270 */
[----:B------:R-:W-:Y:S02]  /*45b0*/  ISETP.GT.AND P5, PT, R3, 0x18, P5 ;  /* 0x000000180300780c */ /* 0x000fe40002fa4270 */
[----:B------:R-:W-:Y:S01]  /*45c0*/  PLOP3.LUT P0, PT, PT, PT, UP3, 0x40, 0x0 ;  /* 0x000000000000781c */ /* 0x000fe20003f0e838 */
[----:B------:R-:W-:Y:S01]  /*45d0*/  UISETP.NE.AND UP3, UPT, UR45, URZ, UPT ;  /* 0x0000003f2d00728c */ /* 0x000fe2000bf65270 */
[----:B------:R-:W-:-:S02]  /*45e0*/  FSEL R183, R72, -INF , !P2 ;  /* 0xff80000048b77808 */ /* 0x000fc40005000000 */
[----:B------:R-:W-:Y:S02]  /*45f0*/  FSEL R44, R73, -INF , !P1 ;  /* 0xff800000492c7808 */ /* 0x000fe40004800000 */
[----:B------:R-:W-:Y:S01]  /*4600*/  PLOP3.LUT P2, PT, PT, PT, UP2, 0x40, 0x0 ;  /* 0x000000000000781c */ /* 0x000fe20003f4e828 */
[----:B------:R-:W-:Y:S01]  /*4610*/  UISETP.NE.AND UP2, UPT, UR19, URZ, UPT ;  /* 0x0000003f1300728c */ /* 0x000fe2000bf45270 */
[----:B------:R-:W-:Y:S01]  /*4620*/  PLOP3.LUT P1, PT, PT, PT, UP0, 0x40, 0x0 ;  /* 0x000000000000781c */ /* 0x000fe20003f2e808 */
[----:B------:R-:W-:Y:S01]  /*4630*/  UISETP.NE.AND UP0, UPT, UR18, URZ, UPT ;  /* 0x0000003f1200728c */ /* 0x000fe2000bf05270 */
[C---:B------:R-:W-:Y:S02]  /*4640*/  ISETP.LT.OR P6, PT, R35.reuse, 0x12, P6 ;  /* 0x000000122300780c */ /* 0x040fe400037c1670 */
[----:B------:R-:W-:Y:S02]  /*4650*/  ISETP.LT.OR P5, PT, R35, 0x19, P5 ;  /* 0x000000192300780c */ /* 0x000fe40002fa1670 */
        /* <DEDUP_REMOVED lines=29> */
[----:B------:R-:W-:Y:S01]  /*4830*/  FSEL R240, R17, -INF , !P5 ;  /* 0xff80000011f07808 */ /* 0x000fe20006800000 */
[----:B------:R-:W1:Y:S01]  /*4840*/  SHFL.IDX PT, R16, R33, 0x3, 0x1c1f ;  /* 0x007c1f0021107f89 */ /* 0x000e6200000e0000 */
        /* <DEDUP_REMOVED lines=8> */
[----:B------:R-:W-:Y:S01]  /*48d0*/  PLOP3.LUT P0, PT, PT, PT, UP1, 0x40, 0x0 ;  /* 0x000000000000781c */ /* 0x000fe20003f0e818 */
[----:B------:R-:W-:Y:S01]  /*48e0*/  UISETP.NE.AND UP1, UPT, UR35, URZ, UPT ;  /* 0x0000003f2300728c */ /* 0x000fe2000bf25270 */
[----:B------:R-:W-:Y:S02]  /*48f0*/  FSEL R136, R60, -INF , !P2 ;  /* 0xff8000003c887808 */ /* 0x000fe40005000000 */
[----:B------:R-:W-:Y:S02]  /*4900*/  FSEL R133, R61, -INF , !P1 ;  /* 0xff8000003d857808 */ /* 0x000fe40004800000 */
[----:B------:R-:W-:Y:S01]  /*4910*/  PLOP3.LUT P2, PT, PT, PT, UP0, 0x40, 0x0 ;  /* 0x000000000000781c */ /* 0x000fe20003f4e808 */
[----:B------:R-:W-:Y:S01]  /*4920*/  UISETP.NE.AND UP0, UPT, UR37, URZ, UPT ;  /* 0x0000003f2500728c */ /* 0x000fe2000bf05270 */
[----:B------:R-:W-:Y:S01]  /*4930*/  PLOP3.LUT P1, PT, PT, PT, UP2, 0x40, 0x0 ;  /* 0x000000000000781c */ /* 0x000fe20003f2e828 */
[----:B------:R-:W-:Y:S01]  /*4940*/  UISETP.NE.AND UP2, UPT, UR36, URZ, UPT ;  /* 0x0000003f2400728c */ /* 0x000fe2000bf45270 */
[----:B------:R-:W-:-:S02]  /*4950*/  ISETP.GT.AND P0, PT, R3, 0x49, P0 ;  /* 0x000000490300780c */ /* 0x000fc40000704270 */
[C---:B------:R-:W-:Y:S02]  /*4960*/  ISETP.GT.AND P6, PT, R3.reuse, 0x39, P6 ;  /* 0x000000390300780c */ /* 0x040fe400037c4270 */
        /* <DEDUP_REMOVED lines=8> */
[----:B------:R-:W-:Y:S01]  /*49f0*/  FSEL R174, R9, -INF , !P0 ;  /* 0xff80000009ae7808 */ /* 0x000fe20004000000 */
[----:B-1----:R-:W-:Y:S01]  /*4a00*/  IMAD.IADD R9, R24, 0x1, R16 ;  /* 0x0000000118097824 */ /* 0x002fe200078e0210 */
[----:B------:R-:W-:Y:S02]  /*4a10*/  PLOP3.LUT P0, PT, PT, PT, UP0, 0x40, 0x0 ;  /* 0x000000000000781c */ /* 0x000fe40003f0e808 */
[----:B------:R-:W-:-:S02]  /*4a20*/  FSEL R124, R13, -INF , !P6 ;  /* 0xff8000000d7c7808 */ /* 0x000fc40007000000 */
[----:B------:R-:W-:Y:S02]  /*4a30*/  FSEL R156, R56, -INF , !P5 ;  /* 0xff800000389c7808 */ /* 0x000fe40006800000 */
[----:B------:R-:W-:Y:S02]  /*4a40*/  FSEL R157, R57, -INF , !P2 ;  /* 0xff800000399d7808 */ /* 0x000fe40005000000 */
[----:B------:R-:W-:Y:S01]  /*4a50*/  FSEL R159, R8, -INF , !P1 ;  /* 0xff800000089f7808 */ /* 0x000fe20004800000 */
[----:B------:R-:W-:Y:S01]  /*4a60*/  IMAD.IADD R8, R32, 0x1, R16 ;  /* 0x0000000120087824 */ /* 0x000fe200078e0210 */
[----:B------:R-:W-:Y:S02]  /*4a70*/  PLOP3.LUT P6, PT, PT, PT, UP6, 0x40, 0x0 ;  /* 0x000000000000781c */ /* 0x000fe40003fce868 */
[----:B------:R-:W-:Y:S02]  /*4a80*/  PLOP3.LUT P5, PT, PT, PT, UP5, 0x40, 0x0 ;  /* 0x000000000000781c */ /* 0x000fe40003fae858 */
[----:B------:R-:W-:-:S02]  /*4a90*/  PLOP3.LUT P2, PT, PT, PT, UP4, 0x40, 0x0 ;  /* 0x000000000000781c */ /* 0x000fc40003f4e848 */
[----:B------:R-:W-:Y:S02]  /*4aa0*/  PLOP3.LUT P1, PT, PT, PT, UP3, 0x40, 0x0 ;  /* 0x000000000000781c */ /* 0x000fe40003f2e838 */
[C---:B------:R-:W-:Y:S02]  /*4ab0*/  ISETP.GT.AND P6, PT, R3.reuse, 0x50, P6 ;  /* 0x000000500300780c */ /* 0x040fe400037c4270 */
[C---:B------:R-:W-:Y:S02]  /*4ac0*/  ISETP.GT.AND P5, PT, R3.reuse, 0x51, P5 ;  /* 0x000000510300780c */ /* 0x040fe40002fa4270 */
[C---:B------:R-:W-:Y:S02]  /*4ad0*/  ISETP.GT.AND P2, PT, R3.reuse, 0x58, P2 ;  /* 0x000000580300780c */ /* 0x040fe40001744270 */
[----:B------:R-:W-:Y:S02]  /*4ae0*/  ISETP.GT.AND P1, PT, R3, 0x59, P1 ;  /* 0x000000590300780c */ /* 0x000fe40000f24270 */
        /* <DEDUP_REMOVED lines=22> */
.L_x_165:
[----:B------:R-:W-:-:S04]  /*4c50*/  MOV R3, c[0x0][0x32c] ;  /* 0x0000cb0000037a02 */ /* 0x000fc80000000f00 */
[----:B------:R-:W-:-:S13]  /*4c60*/  ISETP.NE.AND P0, PT, R3, 0x1, PT ;  /* 0x000000010300780c */ /* 0x000fda0003f05270 */
[----:B------:R-:W-:-:S05]  /*4c70*/  @P0 IMAD.HI.U32 R3, R16, c[0x0][0x330], RZ ;  /* 0x0000cc0010030a27 */ /* 0x000fca00078e00ff */
[----:B------:R-:W-:Y:S02]  /*4c80*/  @P0 SHF.R.U32.HI R16, RZ, c[0x0][0x334], R3 ;  /* 0x0000cd00ff100a19 */ /* 0x000fe40000011603 */
.L_x_166:
[----:B------:R-:W-:Y:S05]  /*4c90*/  BSYNC B0 ;  /* 0x0000000000007941 */ /* 0x000fea0003800000 */
.L_x_164:
[----:B------:R-:W-:-:S05]  /*4ca0*/  IMAD R16, R16, c[0x0][0x32c], R2 ;  /* 0x0000cb0010107a24 */ /* 0x000fca00078e0202 */
[----:B------:R-:W-:Y:S02]  /*4cb0*/  IADD3 R2, R16, c[0x0][0x32c], RZ ;  /* 0x0000cb0010027a10 */ /* 0x000fe40007ffe0ff */
[----:B------:R-:W-:Y:S02]  /*4cc0*/  IMNMX R9, R9, R16, !PT ;  /* 0x0000001009097217 */ /* 0x000fe40007800200 */
[----:B------:R-:W-:Y:S02]  /*4cd0*/  IMNMX R8, R8, R2, PT ;  /* 0x0000000208087217 */ /* 0x000fe40003800200 */
.L_x_163:
[----:B------:R-:W-:Y:S01]  /*4ce0*/  FMNMX.FTZ R3, R128, R129, !PT ;  /* 0x0000008180037209 */ /* 0x000fe20007810000 */
[----:B------:R-:W-:Y:S01]  /*4cf0*/  UP2UR UR35, UPR, URZ, 0x40 ;  /* 0x000000403f237883 */ /* 0x000fe20008000000 */
[----:B------:R-:W-:Y:S01]  /*4d00*/  FMNMX.FTZ R2, R130, R131, !PT ;  /* 0x0000008382027209 */ /* 0x000fe20007810000 */
[----:B------:R-:W-:Y:S01]  /*4d10*/  UISETP.NE.AND UP6, UPT, UR34, URZ, UPT ;  /* 0x0000003f2200728c */ /* 0x000fe2000bfc5270 */
        /* <DEDUP_REMOVED lines=25> */
[----:B------:R-:W-:Y:S01]  /*4eb0*/  IMAD.SHL.U32 R225, R5, 0x2, RZ ;  /* 0x0000000205e17824 */ /* 0x000fe200078e00ff */
[----:B------:R-:W-:Y:S01]  /*4ec0*/  FMNMX.FTZ R2, R49, R2, !PT ;  /* 0x0000000231027209 */ /* 0x000fe20007810000 */
[----:B------:R-:W-:Y:S01]  /*4ed0*/  UIADD3 UR6, UR6, -0x2, URZ ;  /* 0xfffffffe06067890 */ /* 0x000fe2000fffe03f */
[----:B------:R-:W-:Y:S01]  /*4ee0*/  FMNMX.FTZ R3, R113, R3, !PT ;  /* 0x0000000371037209 */ /* 0x000fe20007810000 */
[--C-:B------:R-:W-:Y:S01]  /*4ef0*/  IMAD R219, R4, 0x2, R225.reuse ;  /* 0x0000000204db7824 */ /* 0x100fe200078e02e1 */
[----:B------:R-:W-:Y:S01]  /*4f00*/  FMNMX.FTZ R2, R48, R2, !PT ;  /* 0x0000000230027209 */ /* 0x000fe20007810000 */
[----:B------:R-:W-:Y:S01]  /*4f10*/  IMAD R220, R0, 0x2, R225 ;  /* 0x0000000200dc7824 */ /* 0x000fe200078e02e1 */
[----:B------:R-:W-:Y:S01]  /*4f20*/  FMNMX.FTZ R3, R6, R3, !PT ;  /* 0x0000000306037209 */ /* 0x000fe20007810000 */
[----:B------:R-:W-:Y:S01]  /*4f30*/  IMAD R218, R0, 0x2, R219 ;  /* 0x0000000200da7824 */ /* 0x000fe200078e02db */
[----:B------:R-:W-:Y:S01]  /*4f40*/  FMNMX.FTZ R2, R96, R2, !PT ;  /* 0x0000000260027209 */ /* 0x000fe20007810000 */
[----:B------:R-:W-:Y:S01]  /*4f50*/  LDSM.16.MT88.4 R92, [R225+0x900] ;  /* 0x00090000e15c783b */ /* 0x000fe20000004200 */
[----:B------:R-:W-:-:S02]  /*4f60*/  FMNMX.FTZ R3, R46, R3, !PT ;  /* 0x000000032e037209 */ /* 0x000fc40007810000 */
[----:B------:R-:W-:Y:S01]  /*4f70*/  FMNMX.FTZ R2, R47, R2, !PT ;  /* 0x000000022f027209 */ /* 0x000fe20007810000 */
[----:B------:R-:W-:Y:S01]  /*4f80*/  LDSM.16.MT88.4 R36, [R220+0x100] ;  /* 0x00010000dc24783b */ /* 0x000fe20000004200 */
[----:B------:R-:W-:Y:S02]  /*4f90*/  FMNMX.FTZ R3, R45, R3, !PT ;  /* 0x000000032d037209 */ /* 0x000fe40007810000 */
[----:B------:R-:W-:Y:S01]  /*4fa0*/  FMNMX.FTZ R2, R187, R2, !PT ;  /* 0x00000002bb027209 */ /* 0x000fe20007810000 */
[----:B------:R-:W-:Y:S01]  /*4fb0*/  LDSM.16.MT88.4 R88, [R220+0x900] ;  /* 0x00090000dc58783b */ /* 0x000fe20000004200 */
[----:B------:R-:W-:Y:S02]  /*4fc0*/  FMNMX.FTZ R3, R188, R3, !PT ;  /* 0x00000003bc037209 */ /* 0x000fe40007810000 */
[----:B------:R-:W-:Y:S01]  /*4fd0*/  FMNMX.FTZ R2, R170, R2, !PT ;  /* 0x00000002aa027209 */ /* 0x000fe20007810000 */
[----:B------:R-:W-:Y:S01]  /*4fe0*/  LDSM.16.MT88.4 R80, [R219+0x900] ;  /* 0x00090000db50783b */ /* 0x000fe20000004200 */
        /* <DEDUP_REMOVED lines=20> */
[----:B------:R-:W-:Y:S01]  /*5130*/  PLOP3.LUT P5, PT, PT, PT, UP6, 0x40, 0x0 ;  /* 0x000000000000781c */ /* 0x000fe20003fae868 */
[----:B------:R-:W1:Y:S01]  /*5140*/  SHFL.BFLY PT, R13, R3, 0x2, 0x1f ;  /* 0x0c401f00030d7f89 */ /* 0x000e6200000e0000 */
[----:B------:R-:W-:Y:S01]  /*5150*/  PLOP3.LUT P2, PT, PT, PT, UP5, 0x40, 0x0 ;  /* 0x000000000000781c */ /* 0x000fe20003f4e858 */
[----:B------:R-:W-:Y:S01]  /*5160*/  UISETP.NE.AND UP6, UPT, UR35, URZ, UPT ;  /* 0x0000003f2300728c */ /* 0x000fe2000bfc5270 */
[----:B------:R-:W-:Y:S01]  /*5170*/  PLOP3.LUT P1, PT, PT, PT, UP2, 0x40, 0x0 ;  /* 0x000000000000781c */ /* 0x000fe20003f2e828 */
[----:B------:R-:W2:Y:S01]  /*5180*/  SHFL.BFLY PT, R12, R2, 0x2, 0x1f ;  /* 0x0c401f00020c7f89 */ /* 0x000ea200000e0000 */
[----:B------:R-:W-:Y:S01]  /*5190*/  PLOP3.LUT P0, PT, PT, PT, UP1, 0x40, 0x0 ;  /* 0x000000000000781c */ /* 0x000fe20003f0e818 */
[----:B------:R-:W-:Y:S01]  /*51a0*/  UISETP.NE.AND UP2, UPT, UR27, URZ, UPT ;  /* 0x0000003f1b00728c */ /* 0x000fe2000bf45270 */
[----:B------:R-:W-:Y:S01]  /*51b0*/  PLOP3.LUT P6, PT, PT, PT, UP0, 0x40, 0x0 ;  /* 0x000000000000781c */ /* 0x000fe20003fce808 */
[----:B------:R-:W-:Y:S01]  /*51c0*/  UISETP.NE.AND UP1, UPT, UR26, URZ, UPT ;  /* 0x0000003f1a00728c */ /* 0x000fe2000bf25270 */
[C---:B------:R-:W-:Y:S01]  /*51d0*/  ISETP.GT.AND P5, PT, R9.reuse, RZ, P5 ;  /* 0x000000ff0900720c */ /* 0x040fe20002fa4270 */
[----:B------:R-:W-:Y:S01]  /*51e0*/  UISETP.NE.AND UP0, UPT, UR25, URZ, UPT ;  /* 0x0000003f1900728c */ /* 0x000fe2000bf05270 */
[C---:B------:R-:W-:Y:S01]  /*51f0*/  ISETP.GT.AND P2, PT, R9.reuse, 0x1, P2 ;  /* 0x000000010900780c */ /* 0x040fe20001744270 */
[----:B------:R-:W-:Y:S01]  /*5200*/  UISETP.NE.AND UP5, UPT, UR34, URZ, UPT ;  /* 0x0000003f2200728c */ /* 0x000fe2000bfa5270 */
[----:B------:R-:W-:-:S02]  /*5210*/  ISETP.GT.AND P1, PT, R9, 0x8, P1 ;  /* 0x000000080900780c */ /* 0x000fc40000f24270 */
[C---:B------:R-:W-:Y:S02]  /*5220*/  ISETP.GT.AND P0, PT, R9.reuse, 0x9, P0 ;  /* 0x000000090900780c */ /* 0x040fe40000704270 */
[----:B------:R-:W-:Y:S02]  /*5230*/  ISETP.GT.AND P6, PT, R9, 0x10, P6 ;  /* 0x000000100900780c */ /* 0x000fe400037c4270 */
[C---:B------:R-:W-:Y:S02]  /*5240*/  ISETP.LT.OR P5, PT, R8.reuse, 0x1, P5 ;  /* 0x000000010800780c */ /* 0x040fe40002fa1670 */
[C---:B------:R-:W-:Y:S02]  /*5250*/  ISETP.LT.OR P2, PT, R8.reuse, 0x2, P2 ;  /* 0x000000020800780c */ /* 0x040fe40001741670 */
[----:B------:R-:W-:Y:S02]  /*5260*/  ISETP.LT.OR P1, PT, R8, 0x9, P1 ;  /* 0x000000090800780c */ /* 0x000fe40000f21670 */
[----:B-1----:R-:W-:-:S02]  /*5270*/  FMNMX.FTZ R13, R3, R13, !PT ;  /* 0x0000000d030d7209 */ /* 0x002fc40007810000 */
[C---:B------:R-:W-:Y:S02]  /*5280*/  ISETP.LT.OR P0, PT, R8.reuse, 0xa, P0 ;  /* 0x0000000a0800780c */ /* 0x040fe40000701670 */
[----:B------:R-:W-:Y:S01]  /*5290*/  ISETP.LT.OR P6, PT, R8, 0x11, P6 ;  /* 0x000000110800780c */ /* 0x000fe200037c1670 */
[----:B------:R-:W1:Y:S01]  /*52a0*/  SHFL.BFLY PT, R3, R13, 0x1, 0x1f ;  /* 0x0c201f000d037f89 */ /* 0x000e6200000e0000 */
[----:B------:R-:W-:Y:S02]  /*52b0*/  FSEL R43, R78, -INF , !P5 ;  /* 0xff8000004e2b7808 */ /* 0x000fe40006800000 */
[----:B------:R-:W-:Y:S02]  /*52c0*/  FSEL R42, R79, -INF , !P2 ;  /* 0xff8000004f2a7808 */ /* 0x000fe40005000000 */
[----:B------:R-:W-:Y:S01]  /*52d0*/  FSEL R40, R74, -INF , !P1 ;  /* 0xff8000004a287808 */ /* 0x000fe20004800000 */
[----:B------:R-:W-:Y:S01]  /*52e0*/  LDSM.16.MT88.4 R76, [R218+0x900] ;  /* 0x00090000da4c783b */ /* 0x000fe20000004200 */
[----:B------:R-:W-:-:S02]  /*52f0*/  FSEL R35, R75, -INF , !P0 ;  /* 0xff8000004b237808 */ /* 0x000fc40004000000 */
[----:B--2---:R-:W-:Y:S01]  /*5300*/  FMNMX.FTZ R12, R2, R12, !PT ;  /* 0x0000000c020c7209 */ /* 0x004fe20007810000 */
[----:B------:R-:W-:Y:S01]  /*5310*/  LDSM.16.MT88.4 R72, [R218+0x1100] ;  /* 0x00110000da48783b */ /* 0x000fe20000004200 */
        /* <DEDUP_REMOVED lines=8> */
[----:B------:R-:W-:Y:S01]  /*53a0*/  FSEL R33, R70, -INF , !P6 ;  /* 0xff80000046217808 */ /* 0x000fe20007000000 */
        /* <DEDUP_REMOVED lines=11> */
[----:B------:R-:W-:Y:S02]  /*5460*/  ISETP.LT.OR P0, PT, R8, 0x21, P0 ;  /* 0x000000210800780c */ /* 0x000fe40000701670 */
[----:B------:R-:W-:Y:S02]  /*5470*/  FMNMX.FTZ R0, R180, R184, !PT ;  /* 0x000000b8b4007209 */ /* 0x000fe40007810000 */
[----:B------:R-:W-:Y:S02]  /*5480*/  ISETP.LT.OR P6, PT, R8, 0x22, P6 ;  /* 0x000000220800780c */ /* 0x000fe400037c1670 */
[----:B------:R-:W-:Y:S02]  /*5490*/  FSEL R32, R71, -INF , !P5 ;  /* 0xff80000047207808 */ /* 0x000fe40006800000 */
[----:B------:R-:W-:Y:S01]  /*54a0*/  FSEL R27, R22, -INF , !P2 ;  /* 0xff800000161b7808 */ /* 0x000fe20005000000 */
[----:B------:R-:W-:Y:S01]  /*54b0*/  LDSM.16.MT88.4 R68, [R225+0x1900] ;  /* 0x00190000e144783b */ /* 0x000fe20000004200 */
[----:B------:R-:W-:-:S02]  /*54c0*/  FSEL R24, R23, -INF , !P1 ;  /* 0xff80000017187808 */ /* 0x000fc40004800000 */
[----:B------:R-:W-:Y:S01]  /*54d0*/  FSEL R247, R66, -INF , !P0 ;  /* 0xff80000042f77808 */ /* 0x000fe20004000000 */
[----:B------:R-:W-:Y:S01]  /*54e0*/  LDSM.16.MT88.4 R20, [R218+0x100] ;  /* 0x00010000da14783b */ /* 0x000fe20000004200 */
[----:B------:R-:W-:Y:S01]  /*54f0*/  PLOP3.LUT P5, PT, PT, PT, UP3, 0x40, 0x0 ;  /* 0x000000000000781c */ /* 0x000fe20003fae838 */
[----:B------:R-:W-:Y:S01]  /*5500*/  UISETP.NE.AND UP3, UPT, UR19, URZ, UPT ;  /* 0x0000003f1300728c */ /* 0x000fe2000bf65270 */
[----:B------:R-:W-:Y:S01]  /*5510*/  PLOP3.LUT P2, PT, PT, PT, UP2, 0x40, 0x0 ;  /* 0x000000000000781c */ /* 0x000fe20003f4e828 */
[----:B------:R-:W-:Y:S01]  /*5520*/  UISETP.NE.AND UP2, UPT, UR18, URZ, UPT ;  /* 0x0000003f1200728c */ /* 0x000fe2000bf45270 */
[----:B------:R-:W-:Y:S01]  /*5530*/  PLOP3.LUT P1, PT, PT, PT, UP1, 0x40, 0x0 ;  /* 0x000000000000781c */ /* 0x000fe20003f2e818 */
[----:B------:R-:W-:Y:S01]  /*5540*/  UISETP.NE.AND UP1, UPT, UR16, URZ, UPT ;  /* 0x0000003f1000728c */ /* 0x000fe2000bf25270 */
[----:B------:R-:W-:Y:S01]  /*5550*/  PLOP3.LUT P0, PT, PT, PT, UP0, 0x40, 0x0 ;  /* 0x000000000000781c */ /* 0x000fe20003f0e808 */
[----:B------:R-:W-:Y:S01]  /*5560*/  UISETP.NE.AND UP0, UPT, UR17, URZ, UPT ;  /* 0x0000003f1100728c */ /* 0x000fe2000bf05270 */
[----:B------:R-:W-:-:S02]  /*5570*/  FMNMX.FTZ R0, R183, R0, !PT ;  /* 0x00000000b7007209 */ /* 0x000fc40007810000 */
[----:B------:R-:W-:Y:S01]  /*5580*/  FSEL R246, R67, -INF , !P6 ;  /* 0xff80000043f67808 */ /* 0x000fe20007000000 */
[----:B------:R-:W-:Y:S01]  /*5590*/  ULDC.64 UR16, c[0x0][0x2c8] ;  /* 0x0000b20000107ab9 */ /* 0x000fe20000000a00 */
[----:B------:R-:W-:Y:S01]  /*55a0*/  PLOP3.LUT P6, PT, PT, PT, UP4, 0x40, 0x0 ;  /* 0x000000000000781c */ /* 0x000fe20003fce848 */
[----:B------:R-:W-:Y:S01]  /*55b0*/  UISETP.NE.AND UP4, UPT, UR33, URZ, UPT ;  /* 0x0000003f2100728c */ /* 0x000fe2000bf85270 */
[C---:B------:R-:W-:Y:S01]  /*55c0*/  ISETP.GT.AND P5, PT, R9.reuse, 0x28, P5 ;  /* 0x000000280900780c */ /* 0x040fe20002fa4270 */
[----:B------:R-:W-:Y:S01]  /*55d0*/  LDSM.16.MT88.4 R64, [R220+0x1900] ;  /* 0x00190000dc40783b */ /* 0x000fe20000004200 */
[C---:B------:R-:W-:Y:S01]  /*55e0*/  ISETP.GT.AND P2, PT, R9.reuse, 0x29, P2 ;  /* 0x000000290900780c */ /* 0x040fe20001744270 */
[----:B------:R-:W-:Y:S01]  /*55f0*/  UIMAD.WIDE.U32 UR18, UR14, UR16, URZ ;  /* 0x000000100e1272a5 */ /* 0x000fe2000f8e003f */
[C---:B------:R-:W-:Y:S02]  /*5600*/  ISETP.GT.AND P1, PT, R9.reuse, 0x30, P1 ;  /* 0x000000300900780c */ /* 0x040fe40000f24270 */
[----:B------:R-:W-:-:S02]  /*5610*/  ISETP.GT.AND P0, PT, R9, 0x31, P0 ;  /* 0x000000310900780c */ /* 0x000fc40000704270 */
[----:B------:R-:W-:Y:S02]  /*5620*/  FMNMX.FTZ R0, R44, R0, !PT ;  /* 0x000000002c007209 */ /* 0x000fe40007810000 */
[----:B------:R-:W-:Y:S02]  /*5630*/  ISETP.GT.AND P6, PT, R9, 0x38, P6 ;  /* 0x000000380900780c */ /* 0x000fe400037c4270 */
[C---:B------:R-:W-:Y:S02]  /*5640*/  ISETP.LT.OR P5, PT, R8.reuse, 0x29, P5 ;  /* 0x000000290800780c */ /* 0x040fe40002fa1670 */
[C---:B------:R-:W-:Y:S02]  /*5650*/  ISETP.LT.OR P2, PT, R8.reuse, 0x2a, P2 ;  /* 0x0000002a0800780c */ /* 0x040fe40001741670 */
[C---:B------:R-:W-:Y:S02]  /*5660*/  ISETP.LT.OR P1, PT, R8.reuse, 0x31, P1 ;  /* 0x000000310800780c */ /* 0x040fe40000f21670 */
[----:B------:R-:W-:-:S02]  /*5670*/  ISETP.LT.OR P0, PT, R8, 0x32, P0 ;  /* 0x000000320800780c */ /* 0x000fc40000701670 */
[----:B------:R-:W-:Y:S02]  /*5680*/  FMNMX.FTZ R0, R41, R0, !PT ;  /* 0x0000000029007209 */ /* 0x000fe40007810000 */
[----:B-1----:R-:W-:Y:S02]  /*5690*/  FMNMX.FTZ R3, R13, R3, !PT ;  /* 0x000000030d037209 */ /* 0x002fe40007810000 */
[----:B------:R-:W-:Y:S02]  /*56a0*/  ISETP.LT.OR P6, PT, R8, 0x39, P6 ;  /* 0x000000390800780c */ /* 0x000fe400037c1670 */
[----:B------:R-:W-:Y:S01]  /*56b0*/  FSEL R245, R18, -INF , !P5 ;  /* 0xff80000012f57808 */ /* 0x000fe20006800000 */
[----:B------:R-:W-:Y:S01]  /*56c0*/  FMUL.FTZ R239, R3, c[0x0][0x2d0] ;  /* 0x0000b40003ef7a20 */ /* 0x000fe20000410000 */
[----:B------:R-:W-:Y:S02]  /*56d0*/  FSEL R244, R19, -INF , !P2 ;  /* 0xff80000013f47808 */ /* 0x000fe40005000000 */
[----:B------:R-:W-:Y:S01]  /*56e0*/  FSEL R138, R62, -INF , !P1 ;  /* 0xff8000003e8a7808 */ /* 0x000fe20004800000 */
[----:B------:R-:W-:Y:S01]  /*56f0*/  LDSM.16.MT88.4 R16, [R225+0x100] ;  /* 0x00010000e110783b */ /* 0x000fe20000004200 */
[----:B------:R-:W-:-:S02]  /*5700*/  FSEL R204, R63, -INF , !P0 ;  /* 0xff8000003fcc7808 */ /* 0x000fc40004000000 */
[----:B------:R-:W-:Y:S01]  /*5710*/  PLOP3.LUT P5, PT, PT, PT, UP3, 0x40, 0x0 ;  /* 0x000000000000781c */ /* 0x000fe20003fae838 */
[----:B------:R-:W-:Y:S01]  /*5720*/  UISETP.NE.AND UP3, UPT, UR28, URZ, UPT ;  /* 0x0000003f1c00728c */ /* 0x000fe2000bf65270 */
[----:B------:R-:W-:Y:S01]  /*5730*/  PLOP3.LUT P2, PT, PT, PT, UP2, 0x40, 0x0 ;  /* 0x000000000000781c */ /* 0x000fe20003f4e828 */
[----:B------:R-:W-:Y:S01]  /*5740*/  LDSM.16.MT88.4 R60, [R219+0x1900] ;  /* 0x00190000db3c783b */ /* 0x000fe20000004200 */
[----:B------:R-:W-:Y:S01]  /*5750*/  PLOP3.LUT P1, PT, PT, PT, UP0, 0x40, 0x0 ;  /* 0x000000000000781c */ /* 0x000fe20003f2e808 */
[----:B------:R-:W-:Y:S01]  /*5760*/  UISETP.NE.AND UP2, UPT, UR29, URZ, UPT ;  /* 0x0000003f1d00728c */ /* 0x000fe2000bf45270 */
[----:B------:R-:W-:Y:S01]  /*5770*/  PLOP3.LUT P0, PT, PT, PT, UP1, 0x40, 0x0 ;  /* 0x000000000000781c */ /* 0x000fe20003f0e818 */
[----:B------:R-:W-:Y:S01]  /*5780*/  UISETP.NE.AND UP1, UPT, UR15, URZ, UPT ;  /* 0x0000003f0f00728c */ /* 0x000fe2000bf25270 */
[----:B------:R-:W-:Y:S01]  /*5790*/  FMNMX.FTZ R0, R34, R0, !PT ;  /* 0x0000000022007209 */ /* 0x000fe20007810000 */
[----:B------:R-:W-:Y:S01]  /*57a0*/  UISETP.NE.AND UP0, UPT, UR32, URZ, UPT ;  /* 0x0000003f2000728c */ /* 0x000fe2000bf05270 */
[----:B--2---:R-:W-:-:S02]  /*57b0*/  FMNMX.FTZ R2, R12, R2, !PT ;  /* 0x000000020c027209 */ /* 0x004fc40007810000 */
[----:B------:R-:W-:Y:S02]  /*57c0*/  FSEL R203, R14, -INF , !P6 ;  /* 0xff8000000ecb7808 */ /* 0x000fe40007000000 */
[----:B------:R-:W-:Y:S01]  /*57d0*/  FSETP.NEU.FTZ.AND P6, PT, R3, -INF , PT ;  /* 0xff8000000300780b */ /* 0x000fe20003fdd000 */
[----:B------:R-:W-:Y:S01]  /*57e0*/  FMUL.FTZ R207, R2, c[0x0][0x2d0] ;  /* 0x0000b40002cf7a20 */ /* 0x000fe20000410000 */
[C---:B------:R-:W-:Y:S01]  /*57f0*/  ISETP.GT.AND P5, PT, R9.reuse, 0x39, P5 ;  /* 0x000000390900780c */ /* 0x040fe20002fa4270 */
[----:B------:R-:W-:Y:S01]  /*5800*/  @UP2 UMOV UR15, UR19 ;  /* 0x00000013000f2c82 */ /* 0x000fe20008000000 */
[C---:B------:R-:W-:Y:S01]  /*5810*/  ISETP.GT.AND P2, PT, R9.reuse, 0x40, P2 ;  /* 0x000000400900780c */ /* 0x040fe20001744270 */
[----:B------:R-:W-:Y:S01]  /*5820*/  @UP2 USHF.R.U32.HI UR14, URZ, UR17, UR15 ;  /* 0x000000113f0e2299 */ /* 0x000fe2000801160f */
[C---:B------:R-:W-:Y:S02]  /*5830*/  ISETP.GT.AND P1, PT, R9.reuse, 0x41, P1 ;  /* 0x000000410900780c */ /* 0x040fe40000f24270 */
[----:B------:R-:W-:Y:S01]  /*5840*/  ISETP.GT.AND P0, PT, R9, 0x48, P0 ;  /* 0x000000480900780c */ /* 0x000fe20000704270 */
[----:B------:R-:W-:Y:S01]  /*5850*/  UIADD3 UR14, UR13, UR14, URZ ;  /* 0x0000000e0d0e7290 */ /* 0x000fe2000fffe03f */
[----:B------:R-:W-:-:S02]  /*5860*/  FMNMX.FTZ R0, R26, R0, !PT ;  /* 0x000000001a007209 */ /* 0x000fc40007810000 */
[----:B------:R-:W-:Y:S01]  /*5870*/  FSEL R239, R239, RZ, P6 ;  /* 0x000000ffefef7208 */ /* 0x000fe20003000000 */
[----:B------:R-:W-:Y:S01]  /*5880*/  ULDC UR13, c[0x0][0x328] ;  /* 0x0000ca00000d7ab9 */ /* 0x000fe20000000800 */
[----:B------:R-:W-:Y:S01]  /*5890*/  FSETP.NEU.FTZ.AND P6, PT, R2, -INF , PT ;  /* 0xff8000000200780b */ /* 0x000fe20003fdd000 */
[----:B------:R-:W-:Y:S01]  /*58a0*/  UIADD3 UR13, UR14, UR13, URZ ;  /* 0x0000000d0e0d7290 */ /* 0x000fe2000fffe03f */
[C---:B------:R-:W-:Y:S01]  /*58b0*/  ISETP.LT.OR P5, PT, R8.reuse, 0x3a, P5 ;  /* 0x0000003a0800780c */ /* 0x040fe20002fa1670 */
[--C-:B------:R-:W-:Y:S01]  /*58c0*/  FFMA.FTZ R142, R29, c[0x0][0x2d0], -R239.reuse ;  /* 0x0000b4001d8e7a23 */ /* 0x100fe200000108ef */
[----:B------:R-:W-:Y:S01]  /*58d0*/  ISETP.LT.OR P2, PT, R8, 0x41, P2 ;  /* 0x000000410800780c */ /* 0x000fe20001741670 */
[--C-:B------:R-:W-:Y:S01]  /*58e0*/  FFMA.FTZ R108, R28, c[0x0][0x2d0], -R239.reuse ;  /* 0x0000b4001c6c7a23 */ /* 0x100fe200000108ef */
[----:B------:R-:W-:Y:S01]  /*58f0*/  ISETP.LT.OR P1, PT, R8, 0x42, P1 ;  /* 0x000000420800780c */ /* 0x000fe20000f21670 */
[--C-:B------:R-:W-:Y:S01]  /*5900*/  FFMA.FTZ R166, R128, c[0x0][0x2d0], -R239.reuse ;  /* 0x0000b40080a67a23 */ /* 0x100fe200000108ef */
[----:B------:R-:W-:Y:S01]  /*5910*/  ISETP.LT.OR P0, PT, R8, 0x49, P0 ;  /* 0x000000490800780c */ /* 0x000fe20000701670 */
[--C-:B------:R-:W-:Y:S01]  /*5920*/  FFMA.FTZ R143, R129, c[0x0][0x2d0], -R239.reuse ;  /* 0x0000b400818f7a23 */ /* 0x100fe200000108ef */
[----:B------:R-:W-:Y:S01]  /*5930*/  FMNMX.FTZ R0, R25, R0, !PT ;  /* 0x0000000019007209 */ /* 0x000fe20007810000 */
[----:B------:R-:W-:Y:S01]  /*5940*/  MUFU.EX2 R142, R142 ;  /* 0x0000008e008e7308 */ /* 0x000fe20000000800 */
[----:B------:R-:W-:Y:S01]  /*5950*/  FSEL R207, R207, RZ, P6 ;  /* 0x000000ffcfcf7208 */ /* 0x000fe20003000000 */
[--C-:B------:R-:W-:Y:S01]  /*5960*/  FFMA.FTZ R167, R120, c[0x0][0x2d0], -R239.reuse ;  /* 0x0000b40078a77a23 */ /* 0x100fe200000108ef */
[----:B------:R-:W-:Y:S01]  /*5970*/  FSEL R201, R15, -INF , !P5 ;  /* 0xff8000000fc97808 */ /* 0x000fe20006800000 */
[----:B------:R-:W-:Y:S01]  /*5980*/  FFMA.FTZ R111, R121, c[0x0][0x2d0], -R239 ;  /* 0x0000b400796f7a23 */ /* 0x000fe200000108ef */
[----:B------:R-:W-:Y:S01]  /*5990*/  FSEL R177, R58, -INF , !P2 ;  /* 0xff8000003ab17808 */ /* 0x000fe20005000000 */
[--C-:B------:R-:W-:Y:S01]  /*59a0*/  FFMA.FTZ R109, R31, c[0x0][0x2d0], -R207.reuse ;  /* 0x0000b4001f6d7a23 */ /* 0x100fe200000108cf */
[----:B------:R-:W-:Y:S01]  /*59b0*/  FSEL R178, R59, -INF , !P1 ;  /* 0xff8000003bb27808 */ /* 0x000fe20004800000 */
[--C-:B------:R-:W-:Y:S01]  /*59c0*/  FFMA.FTZ R110, R30, c[0x0][0x2d0], -R207.reuse ;  /* 0x0000b4001e6e7a23 */ /* 0x100fe200000108cf */
[----:B------:R-:W-:Y:S01]  /*59d0*/  FSEL R179, R10, -INF , !P0 ;  /* 0xff8000000ab37808 */ /* 0x000fe20004000000 */
[----:B------:R-:W-:Y:S01]  /*59e0*/  LDSM.16.MT88.4 R28, [R219+0x100] ;  /* 0x00010000db1c783b */ /* 0x000fe20000004200 */
[----:B------:R-:W-:Y:S01]  /*59f0*/  FMNMX.FTZ R0, R243, R0, !PT ;  /* 0x00000000f3007209 */ /* 0x000fe20007810000 */
[--C-:B------:R-:W-:Y:S01]  /*5a00*/  FFMA.FTZ R141, R130, c[0x0][0x2d0], -R207.reuse ;  /* 0x0000b400828d7a23 */ /* 0x100fe200000108cf */
[----:B------:R-:W-:Y:S01]  /*5a10*/  PLOP3.LUT P6, PT, PT, PT, UP1, 0x40, 0x0 ;  /* 0x000000000000781c */ /* 0x000fe20003fce818 */
[--C-:B------:R-:W-:Y:S01]  /*5a20*/  FFMA.FTZ R140, R131, c[0x0][0x2d0], -R207.reuse ;  /* 0x0000b400838c7a23 */ /* 0x100fe200000108cf */
[----:B------:R-:W-:Y:S01]  /*5a30*/  PLOP3.LUT P5, PT, PT, PT, UP6, 0x40, 0x0 ;  /* 0x000000000000781c */ /* 0x000fe20003fae868 */
[----:B------:R-:W-:Y:S01]  /*5a40*/  MUFU.EX2 R166, R166 ;  /* 0x000000a600a67308 */ /* 0x000fe20000000800 */
[----:B------:R-:W-:Y:S01]  /*5a50*/  PLOP3.LUT P2, PT, PT, PT, UP5, 0x40, 0x0 ;  /* 0x000000000000781c */ /* 0x000fe20003f4e858 */
[----:B------:R-:W-:Y:S01]  /*5a60*/  FFMA.FTZ R165, R122, c[0x0][0x2d0], -R207 ;  /* 0x0000b4007aa57a23 */ /* 0x000fe200000108cf */
[----:B------:R-:W-:Y:S01]  /*5a70*/  PLOP3.LUT P1, PT, PT, PT, UP4, 0x40, 0x0 ;  /* 0x000000000000781c */ /* 0x000fe20003f2e848 */
[--C-:B------:R-:W-:Y:S01]  /*5a80*/  FFMA.FTZ R120, R116, c[0x0][0x2d0], -R239.reuse ;  /* 0x0000b40074787a23 */ /* 0x100fe200000108ef */
[----:B------:R-:W-:Y:S01]  /*5a90*/  PLOP3.LUT P0, PT, PT, PT, UP3, 0x40, 0x0 ;  /* 0x000000000000781c */ /* 0x000fe20003f0e838 */
[----:B------:R-:W-:Y:S01]  /*5aa0*/  FFMA.FTZ R123, R117, c[0x0][0x2d0], -R239 ;  /* 0x0000b400757b7a23 */ /* 0x000fe200000108ef */
[----:B------:R-:W-:Y:S01]  /*5ab0*/  FMNMX.FTZ R0, R242, R0, !PT ;  /* 0x00000000f2007209 */ /* 0x000fe20007810000 */
[----:B------:R-:W1:Y:S01]  /*5ac0*/  MUFU.EX2 R143, R143 ;  /* 0x0000008f008f7308 */ /* 0x000e620000000800 */
[C---:B------:R-:W-:Y:S01]  /*5ad0*/  ISETP.GT.AND P6, PT, R9.reuse, 0x49, P6 ;  /* 0x000000490900780c */ /* 0x040fe200037c4270 */
[--C-:B------:R-:W-:Y:S01]  /*5ae0*/  FFMA.FTZ R164, R50, c[0x0][0x2d0], -R207.reuse ;  /* 0x0000b40032a47a23 */ /* 0x100fe200000108cf */
[C---:B------:R-:W-:Y:S01]  /*5af0*/  ISETP.GT.AND P5, PT, R9.reuse, 0x50, P5 ;  /* 0x000000500900780c */ /* 0x040fe20002fa4270 */
[--C-:B------:R-:W-:Y:S01]  /*5b00*/  FFMA.FTZ R122, R118, c[0x0][0x2d0], -R207.reuse ;  /* 0x0000b400767a7a23 */ /* 0x100fe200000108cf */
[----:B------:R-:W-:Y:S01]  /*5b10*/  ISETP.GT.AND P2, PT, R9, 0x51, P2 ;  /* 0x000000510900780c */ /* 0x000fe20001744270 */
[----:B------:R-:W-:Y:S01]  /*5b20*/  FFMA.FTZ R121, R7, c[0x0][0x2d0], -R207 ;  /* 0x0000b40007797a23 */ /* 0x000fe200000108cf */
[C---:B------:R-:W-:Y:S01]  /*5b30*/  ISETP.GT.AND P1, PT, R9.reuse, 0x58, P1 ;  /* 0x000000580900780c */ /* 0x040fe20000f24270 */
[----:B------:R-:W2:Y:S01]  /*5b40*/  MUFU.EX2 R108, R108 ;  /* 0x0000006c006c7308 */ /* 0x000ea20000000800 */
[----:B------:R-:W-:Y:S01]  /*5b50*/  ISETP.GT.AND P0, PT, R9, 0x59, P0 ;  /* 0x000000590900780c */ /* 0x000fe20000704270 */
[--C-:B------:R-:W-:Y:S01]  /*5b60*/  FFMA.FTZ R99, R112, c[0x0][0x2d0], -R239.reuse ;  /* 0x0000b40070637a23 */ /* 0x100fe200000108ef */
[----:B------:R-:W-:Y:S01]  /*5b70*/  FMNMX.FTZ R9, R43, R42, !PT ;  /* 0x0000002a2b097209 */ /* 0x000fe20007810000 */
[----:B------:R-:W-:Y:S01]  /*5b80*/  FFMA.FTZ R98, R113, c[0x0][0x2d0], -R239 ;  /* 0x0000b40071627a23 */ /* 0x000fe200000108ef */
[----:B------:R-:W-:Y:S01]  /*5b90*/  FMNMX.FTZ R0, R241, R0, !PT ;  /* 0x00000000f1007209 */ /* 0x000fe20007810000 */
[--C-:B------:R-:W-:Y:S01]  /*5ba0*/  FFMA.FTZ R97, R49, c[0x0][0x2d0], -R207.reuse ;  /* 0x0000b40031617a23 */ /* 0x100fe200000108cf */
[----:B------:R-:W-:Y:S01]  /*5bb0*/  FMNMX.FTZ R9, R40, R9, !PT ;  /* 0x0000000928097209 */ /* 0x000fe20007810000 */
[----:B------:R-:W-:Y:S01]  /*5bc0*/  MUFU.EX2 R141, R141 ;  /* 0x0000008d008d7308 */ /* 0x000fe20000000800 */
[----:B------:R-:W-:Y:S01]  /*5bd0*/  FMNMX.FTZ R0, R240, R0, !PT ;  /* 0x00000000f0007209 */ /* 0x000fe20007810000 */
[----:B------:R-:W-:Y:S01]  /*5be0*/  FFMA.FTZ R85, R48, c[0x0][0x2d0], -R207 ;  /* 0x0000b40030557a23 */ /* 0x000fe200000108cf */
[----:B------:R-:W-:Y:S01]  /*5bf0*/  FMNMX.FTZ R9, R35, R9, !PT ;  /* 0x0000000923097209 */ /* 0x000fe20007810000 */
[----:B------:R-:W-:Y:S01]  /*5c00*/  LDSM.16.MT88.4 R48, [R225+0x1100] ;  /* 0x00110000e130783b */ /* 0x000fe20000004200 */
[----:B------:R-:W-:Y:S01]  /*5c10*/  FMNMX.FTZ R0, R136, R0, !PT ;  /* 0x0000000088007209 */ /* 0x000fe20007810000 */
[--C-:B------:R-:W-:Y:S01]  /*5c20*/  FFMA.FTZ R84, R6, c[0x0][0x2d0], -R239.reuse ;  /* 0x0000b40006547a23 */ /* 0x100fe200000108ef */
[----:B------:R-:W-:Y:S01]  /*5c30*/  FMNMX.FTZ R9, R33, R9, !PT ;  /* 0x0000000921097209 */ /* 0x000fe20007810000 */
[----:B------:R-:W3:Y:S01]  /*5c40*/  MUFU.EX2 R140, R140 ;  /* 0x0000008c008c7308 */ /* 0x000ee20000000800 */
[----:B------:R-:W-:Y:S01]  /*5c50*/  FMNMX.FTZ R0, R133, R0, !PT ;  /* 0x0000000085007209 */ /* 0x000fe20007810000 */
[----:B------:R-:W-:Y:S01]  /*5c60*/  LDSM.16.MT88.4 R12, [R220+0x1100] ;  /* 0x00110000dc0c783b */ /* 0x000fe20000004200 */
        /* <DEDUP_REMOVED lines=13> */
[----:B------:R-:W4:Y:S01]  /*5d40*/  MUFU.EX2 R110, R110 ;  /* 0x0000006e006e7308 */ /* 0x000f220000000800 */
[----:B------:R-:W-:Y:S01]  /*5d50*/  FMNMX.FTZ R0, R157, R0, !PT ;  /* 0x000000009d007209 */ /* 0x000fe20007810000 */
[----:B------:R-:W-:Y:S01]  /*5d60*/  FFMA.FTZ R168, R168, c[0x0][0x2d0], -R239 ;  /* 0x0000b400a8a87a23 */ /* 0x000fe200000108ef */
[----:B------:R-:W-:Y:S01]  /*5d70*/  FMNMX.FTZ R9, R246, R9, !PT ;  /* 0x00000009f6097209 */ /* 0x000fe20007810000 */
[--C-:B------:R-:W-:Y:S01]  /*5d80*/  FFMA.FTZ R170, R170, c[0x0][0x2d0], -R207.reuse ;  /* 0x0000b400aaaa7a23 */ /* 0x100fe200000108cf */
[----:B------:R-:W-:Y:S01]  /*5d90*/  FMNMX.FTZ R0, R159, R0, !PT ;  /* 0x000000009f007209 */ /* 0x000fe20007810000 */
[--C-:B------:R-:W-:Y:S01]  /*5da0*/  FFMA.FTZ R171, R171, c[0x0][0x2d0], -R207.reuse ;  /* 0x0000b400abab7a23 */ /* 0x100fe200000108cf */
[----:B------:R-:W-:Y:S01]  /*5db0*/  FMNMX.FTZ R9, R245, R9, !PT ;  /* 0x00000009f5097209 */ /* 0x000fe20007810000 */
[----:B------:R-:W-:Y:S01]  /*5dc0*/  MUFU.EX2 R167, R167 ;  /* 0x000000a700a77308 */ /* 0x000fe20000000800 */
[----:B------:R-:W-:Y:S01]  /*5dd0*/  FMNMX.FTZ R0, R174, R0, !PT ;  /* 0x00000000ae007209 */ /* 0x000fe20007810000 */
[--C-:B------:R-:W-:Y:S01]  /*5de0*/  FFMA.FTZ R172, R172, c[0x0][0x2d0], -R207.reuse ;  /* 0x0000b400acac7a23 */ /* 0x100fe200000108cf */
[----:B------:R-:W-:Y:S01]  /*5df0*/  FMNMX.FTZ R9, R244, R9, !PT ;  /* 0x00000009f4097209 */ /* 0x000fe20007810000 */
[----:B------:R-:W-:Y:S01]  /*5e00*/  FFMA.FTZ R206, R206, c[0x0][0x2d0], -R207 ;  /* 0x0000b400cece7a23 */ /* 0x000fe200000108cf */
[----:B------:R-:W-:Y:S01]  /*5e10*/  FMNMX.FTZ R0, R175, R0, !PT ;  /* 0x00000000af007209 */ /* 0x000fe20007810000 */
[----:B------:R-:W-:Y:S01]  /*5e20*/  FFMA.FTZ R210, R210, c[0x0][0x2d0], -R239 ;  /* 0x0000b400d2d27a23 */ /* 0x000fe200000108ef */
[----:B------:R-:W-:Y:S01]  /*5e30*/  FMNMX.FTZ R9, R138, R9, !PT ;  /* 0x000000098a097209 */ /* 0x000fe20007810000 */
[----:B------:R-:W5:Y:S01]  /*5e40*/  MUFU.EX2 R111, R111 ;  /* 0x0000006f006f7308 */ /* 0x000f620000000800 */
[----:B------:R-:W-:Y:S01]  /*5e50*/  FMNMX.FTZ R0, R176, R0, !PT ;  /* 0x00000000b0007209 */ /* 0x000fe20007810000 */
[----:B------:R-:W-:Y:S01]  /*5e60*/  UISETP.NE.AND UP1, UPT, UR30, URZ, UPT ;  /* 0x0000003f1e00728c */ /* 0x000fe2000bf25270 */
[----:B------:R-:W-:-:S02]  /*5e70*/  FMNMX.FTZ R9, R204, R9, !PT ;  /* 0x00000009cc097209 */ /* 0x000fc40007810000 */
[----:B------:R-:W-:Y:S02]  /*5e80*/  FMNMX.FTZ R0, R158, R0, !PT ;  /* 0x000000009e007209 */ /* 0x000fe40007810000 */
[----:B------:R-:W-:Y:S01]  /*5e90*/  FMNMX.FTZ R9, R203, R9, !PT ;  /* 0x00000009cb097209 */ /* 0x000fe20007810000 */
[----:B------:R-:W-:Y:S01]  /*5ea0*/  MUFU.EX2 R120, R120 ;  /* 0x0000007800787308 */ /* 0x000fe20000000800 */
[----:B------:R-:W-:Y:S02]  /*5eb0*/  FMNMX.FTZ R0, R173, R0, !PT ;  /* 0x00000000ad007209 */ /* 0x000fe40007810000 */
[----:B------:R-:W-:Y:S02]  /*5ec0*/  FMNMX.FTZ R9, R201, R9, !PT ;  /* 0x00000009c9097209 */ /* 0x000fe40007810000 */
[C---:B------:R-:W-:Y:S01]  /*5ed0*/  ISETP.LT.OR P6, PT, R8.reuse, 0x4a, P6 ;  /* 0x0000004a0800780c */ /* 0x040fe200037c1670 */
[----:B------:R-:W1:Y:S01]  /*5ee0*/  SHFL.BFLY PT, R52, R0, 0x2, 0x1f ;  /* 0x0c401f0000347f89 */ /* 0x000e6200000e0000 */
[----:B------:R-:W-:Y:S01]  /*5ef0*/  FMNMX.FTZ R53, R177, R9, !PT ;  /* 0x00000009b1357209 */ /* 0x000fe20007810000 */
[----:B------:R-:W-:Y:S01]  /*5f00*/  MUFU.EX2 R123, R123 ;  /* 0x0000007b007b7308 */ /* 0x000fe20000000800 */
[----:B------:R-:W-:-:S02]  /*5f10*/  ISETP.LT.OR P5, PT, R8, 0x51, P5 ;  /* 0x000000510800780c */ /* 0x000fc40002fa1670 */
[----:B------:R-:W-:Y:S02]  /*5f20*/  FMNMX.FTZ R53, R178, R53, !PT ;  /* 0x00000035b2357209 */ /* 0x000fe40007810000 */
[----:B------:R-:W-:Y:S02]  /*5f30*/  FSEL R189, R11, -INF , !P6 ;  /* 0xff8000000bbd7808 */ /* 0x000fe40007000000 */
[----:B------:R-:W-:Y:S01]  /*5f40*/  FMNMX.FTZ R53, R179, R53, !PT ;  /* 0x00000035b3357209 */ /* 0x000fe20007810000 */
[----:B------:R-:W-:Y:S01]  /*5f50*/  MUFU.EX2 R165, R165 ;  /* 0x000000a500a57308 */ /* 0x000fe20000000800 */
[----:B------:R-:W-:Y:S02]  /*5f60*/  ISETP.LT.OR P2, PT, R8, 0x52, P2 ;  /* 0x000000520800780c */ /* 0x000fe40001741670 */
[----:B------:R-:W-:Y:S02]  /*5f70*/  FSEL R186, R54, -INF , !P5 ;  /* 0xff80000036ba7808 */ /* 0x000fe40006800000 */
[----:B------:R-:W-:-:S02]  /*5f80*/  FMNMX.FTZ R53, R189, R53, !PT ;  /* 0x00000035bd357209 */ /* 0x000fc40007810000 */
[----:B------:R-:W-:Y:S01]  /*5f90*/  ISETP.LT.OR P1, PT, R8, 0x59, P1 ;  /* 0x000000590800780c */ /* 0x000fe20000f21670 */
[----:B------:R-:W2:Y:S01]  /*5fa0*/  MUFU.EX2 R164, R164 ;  /* 0x000000a400a47308 */ /* 0x000ea20000000800 */
[----:B------:R-:W-:Y:S02]  /*5fb0*/  FSEL R181, R55, -INF , !P2 ;  /* 0xff80000037b57808 */ /* 0x000fe40005000000 */
[----:B------:R-:W-:Y:S02]  /*5fc0*/  FMNMX.FTZ R53, R186, R53, !PT ;  /* 0x00000035ba357209 */ /* 0x000fe40007810000 */
[----:B------:R-:W-:Y:S02]  /*5fd0*/  ISETP.LT.OR P0, PT, R8, 0x5a, P0 ;  /* 0x0000005a0800780c */ /* 0x000fe40000701670 */
[----:B------:R-:W-:Y:S01]  /*5fe0*/  FSEL R182, R86, -INF , !P1 ;  /* 0xff80000056b67808 */ /* 0x000fe20004800000 */
[----:B------:R-:W-:Y:S01]  /*5ff0*/  MUFU.EX2 R122, R122 ;  /* 0x0000007a007a7308 */ /* 0x000fe20000000800 */
[----:B------:R-:W-:Y:S01]  /*6000*/  FMNMX.FTZ R53, R181, R53, !PT ;  /* 0x00000035b5357209 */ /* 0x000fe20007810000 */
[----:B------:R-:W-:Y:S01]  /*6010*/  LDSM.16.MT88.4 R8, [R219+0x1100] ;  /* 0x00110000db08783b */ /* 0x000fe20000004200 */
[----:B-1----:R-:W-:Y:S01]  /*6020*/  FMNMX.FTZ R0, R0, R52, !PT ;  /* 0x0000003400007209 */ /* 0x002fe20007810000 */
[--C-:B------:R-:W-:Y:S01]  /*6030*/  FFMA.FTZ R86, R188, c[0x0][0x2d0], -R239.reuse ;  /* 0x0000b400bc567a23 */ /* 0x100fe200000108ef */
[----:B------:R-:W-:Y:S01]  /*6040*/  FSEL R185, R87, -INF , !P0 ;  /* 0xff80000057b97808 */ /* 0x000fe20004000000 */
[----:B------:R-:W-:Y:S01]  /*6050*/  FFMA.FTZ R87, R169, c[0x0][0x2d0], -R239 ;  /* 0x0000b400a9577a23 */ /* 0x000fe200000108ef */
[----:B------:R-:W-:Y:S01]  /*6060*/  FMNMX.FTZ R52, R182, R53, !PT ;  /* 0x00000035b6347209 */ /* 0x000fe20007810000 */
[----:B------:R-:W1:Y:S01]  /*6070*/  MUFU.EX2 R121, R121 ;  /* 0x0000007900797308 */ /* 0x000e620000000800 */
[----:B------:R-:W1:Y:S01]  /*6080*/  SHFL.BFLY PT, R53, R0, 0x1, 0x1f ;  /* 0x0c201f0000357f89 */ /* 0x000e6200000e0000 */
[----:B------:R-:W-:Y:S01]  /*6090*/  F2FP.BF16.PACK_AB R128, R143, R166 ;  /* 0x000000a68f80723e */ /* 0x000fe200000010ff */
[----:B------:R-:W-:Y:S01]  /*60a0*/  FFMA.FTZ R169, R187, c[0x0][0x2d0], -R207 ;  /* 0x0000b400bba97a23 */ /* 0x000fe200000108cf */
[----:B------:R-:W-:Y:S01]  /*60b0*/  FMNMX.FTZ R52, R185, R52, !PT ;  /* 0x00000034b9347209 */ /* 0x000fe20007810000 */
[----:B------:R-:W-:Y:S01]  /*60c0*/  FADD.FTZ R143, R166, R143 ;  /* 0x0000008fa68f7221 */ /* 0x000fe20000010000 */
[----:B--2---:R-:W-:-:S02]  /*60d0*/  F2FP.BF16.PACK_AB R130, R108, R142 ;  /* 0x0000008e6c82723e */ /* 0x004fc400000010ff */
[----:B---3--:R-:W-:Y:S01]  /*60e0*/  F2FP.BF16.PACK_AB R129, R140, R141 ;  /* 0x0000008d8c81723e */ /* 0x008fe200000010ff */
[----:B------:R-:W2:Y:S01]  /*60f0*/  SHFL.BFLY PT, R54, R52, 0x2, 0x1f ;  /* 0x0c401f0034367f89 */ /* 0x000ea200000e0000 */
[----:B----4-:R-:W-:Y:S01]  /*6100*/  F2FP.BF16.PACK_AB R131, R110, R109 ;  /* 0x0000006d6e83723e */ /* 0x010fe200000010ff */
[----:B------:R-:W-:Y:S01]  /*6110*/  MUFU.EX2 R99, R99 ;  /* 0x0000006300637308 */ /* 0x000fe20000000800 */
[----:B-----5:R-:W-:Y:S02]  /*6120*/  F2FP.BF16.PACK_AB R4, R111, R167 ;  /* 0x000000a76f04723e */ /* 0x020fe400000010ff */
[----:B------:R-:W-:Y:S02]  /*6130*/  F2FP.BF16.PACK_AB R5, R164, R165 ;  /* 0x000000a5a405723e */ /* 0x000fe400000010ff */
[----:B------:R-:W-:Y:S01]  /*6140*/  F2FP.BF16.PACK_AB R6, R123, R120 ;  /* 0x000000787b06723e */ /* 0x000fe200000010ff */
[C---:B------:R-:W-:Y:S01]  /*6150*/  HMMA.16816.F32.BF16 R160, R128.reuse, R16, RZ ;  /* 0x0000001080a0723c */ /* 0x040fe200000418ff */
[----:B-1----:R-:W-:Y:S01]  /*6160*/  F2FP.BF16.PACK_AB R7, R121, R122 ;  /* 0x0000007a7907723e */ /* 0x002fe200000010ff */
[----:B------:R-:W1:Y:S06]  /*6170*/  MUFU.EX2 R98, R98 ;  /* 0x0000006200627308 */ /* 0x000e6c0000000800 */
[----:B------:R-:W-:Y:S01]  /*6180*/  HMMA.16816.F32.BF16 R144, R128, R36, RZ ;  /* 0x000000248090723c */ /* 0x000fe200000418ff */
[----:B------:R-:W-:Y:S01]  /*6190*/  FMNMX.FTZ R0, R0, R53, !PT ;  /* 0x0000003500007209 */ /* 0x000fe20007810000 */
[----:B------:R-:W-:Y:S03]  /*61a0*/  MUFU.EX2 R84, R84 ;  /* 0x0000005400547308 */ /* 0x000fe60000000800 */
[C---:B------:R-:W-:Y:S01]  /*61b0*/  FSETP.NEU.FTZ.AND P0, PT, R0.reuse, -INF , PT ;  /* 0xff8000000000780b */ /* 0x040fe20003f1d000 */
[----:B------:R-:W-:-:S02]  /*61c0*/  FMUL.FTZ R202, R0, c[0x0][0x2d0] ;  /* 0x0000b40000ca7a20 */ /* 0x000fc40000410000 */
[----:B------:R-:W-:Y:S01]  /*61d0*/  HMMA.16816.F32.BF16 R104, R128, R28, RZ ;  /* 0x0000001c8068723c */ /* 0x000fe200000418ff */
[----:B--2---:R-:W-:Y:S01]  /*61e0*/  FMNMX.FTZ R52, R52, R54, !PT ;  /* 0x0000003634347209 */ /* 0x004fe20007810000 */
[----:B------:R-:W-:Y:S01]  /*61f0*/  MUFU.EX2 R46, R46 ;  /* 0x0000002e002e7308 */ /* 0x000fe20000000800 */
[----:B------:R-:W-:-:S03]  /*6200*/  FSEL R202, R202, RZ, P0 ;  /* 0x000000ffcaca7208 */ /* 0x000fc60000000000 */
[----:B------:R-:W2:Y:S02]  /*6210*/  SHFL.BFLY PT, R53, R52, 0x1, 0x1f ;  /* 0x0c201f0034357f89 */ /* 0x000ea400000e0000 */
[C---:B------:R-:W-:Y:S01]  /*6220*/  HMMA.16816.F32.BF16 R116, R128.reuse, R20, RZ ;  /* 0x000000148074723c */ /* 0x040fe200000418ff */
[--C-:B------:R-:W-:Y:S01]  /*6230*/  FFMA.FTZ R188, R44, c[0x0][0x2d0], -R202.reuse ;  /* 0x0000b4002cbc7a23 */ /* 0x100fe200000108ca */
[----:B------:R-:W-:Y:S01]  /*6240*/  MUFU.EX2 R97, R97 ;  /* 0x0000006100617308 */ /* 0x000fe20000000800 */
[--C-:B------:R-:W-:Y:S02]  /*6250*/  FFMA.FTZ R180, R180, c[0x0][0x2d0], -R202.reuse ;  /* 0x0000b400b4b47a23 */ /* 0x100fe400000108ca */
[--C-:B------:R-:W-:Y:S02]  /*6260*/  FFMA.FTZ R184, R184, c[0x0][0x2d0], -R202.reuse ;  /* 0x0000b400b8b87a23 */ /* 0x100fe400000108ca */
[--C-:B------:R-:W-:Y:S01]  /*6270*/  FFMA.FTZ R183, R183, c[0x0][0x2d0], -R202.reuse ;  /* 0x0000b400b7b77a23 */ /* 0x100fe200000108ca */
[----:B------:R-:W-:Y:S01]  /*6280*/  HMMA.16816.F32.BF16 R148, R128, R18, RZ ;  /* 0x000000128094723c */ /* 0x000fe200000418ff */
[--C-:B------:R-:W-:Y:S01]  /*6290*/  FFMA.FTZ R187, R41, c[0x0][0x2d0], -R202.reuse ;  /* 0x0000b40029bb7a23 */ /* 0x100fe200000108ca */
[----:B------:R-:W3:Y:S01]  /*62a0*/  MUFU.EX2 R85, R85 ;  /* 0x0000005500557308 */ /* 0x000ee20000000800 */
[----:B------:R-:W-:-:S02]  /*62b0*/  FFMA.FTZ R190, R34, c[0x0][0x2d0], -R202 ;  /* 0x0000b40022be7a23 */ /* 0x000fc400000108ca */
[--C-:B------:R-:W-:Y:S02]  /*62c0*/  FFMA.FTZ R195, R26, c[0x0][0x2d0], -R202.reuse ;  /* 0x0000b4001ac37a23 */ /* 0x100fe400000108ca */
[----:B------:R-:W-:Y:S01]  /*62d0*/  FFMA.FTZ R196, R25, c[0x0][0x2d0], -R202 ;  /* 0x0000b40019c47a23 */ /* 0x000fe200000108ca */
[----:B------:R-:W-:Y:S02]  /*62e0*/  HMMA.16816.F32.BF16 R100, R128, R38, RZ ;  /* 0x000000268064723c */ /* 0x000fe400000418ff */
[----:B------:R-:W-:Y:S01]  /*62f0*/  MUFU.EX2 R96, R96 ;  /* 0x0000006000607308 */ /* 0x000fe20000000800 */
[----:B--2---:R-:W-:-:S05]  /*6300*/  FMNMX.FTZ R44, R52, R53, !PT ;  /* 0x00000035342c7209 */ /* 0x004fca0007810000 */
[----:B------:R-:W-:Y:S02]  /*6310*/  HMMA.16816.F32.BF16 R112, R128, R30, RZ ;  /* 0x0000001e8070723c */ /* 0x000fe400000418ff */
[----:B------:R-:W2:Y:S01]  /*6320*/  MUFU.EX2 R47, R47 ;  /* 0x0000002f002f7308 */ /* 0x000ea20000000800 */
[C---:B------:R-:W-:Y:S01]  /*6330*/  FMUL.FTZ R205, R44.reuse, c[0x0][0x2d0] ;  /* 0x0000b4002ccd7a20 */ /* 0x040fe20000410000 */
[----:B------:R-:W-:-:S04]  /*6340*/  FSETP.NEU.FTZ.AND P0, PT, R44, -INF , PT ;  /* 0xff8000002c00780b */ /* 0x000fc80003f1d000 */
[----:B------:R-:W-:Y:S01]  /*6350*/  HMMA.16816.F32.BF16 R128, R128, R22, RZ ;  /* 0x000000168080723c */ /* 0x000fe200000418ff */
[----:B------:R-:W-:Y:S01]  /*6360*/  FSEL R205, R205, RZ, P0 ;  /* 0x000000ffcdcd7208 */ /* 0x000fe20000000000 */
[----:B------:R-:W-:Y:S01]  /*6370*/  MUFU.EX2 R45, R45 ;  /* 0x0000002d002d7308 */ /* 0x000fe20000000800 */
[----:B------:R-:W-:-:S03]  /*6380*/  PLOP3.LUT P0, PT, PT, PT, UP0, 0x40, 0x0 ;  /* 0x000000000000781c */ /* 0x000fc60003f0e808 */
[--C-:B------:R-:W-:Y:S02]  /*6390*/  FFMA.FTZ R191, R43, c[0x0][0x2d0], -R205.reuse ;  /* 0x0000b4002bbf7a23 */ /* 0x100fe400000108cd */
[C---:B------:R-:W-:Y:S01]  /*63a0*/  HMMA.16816.F32.BF16 R160, R4.reuse, R92, R160 ;  /* 0x0000005c04a0723c */ /* 0x040fe200000418a0 */
[--C-:B------:R-:W-:Y:S01]  /*63b0*/  FFMA.FTZ R192, R42, c[0x0][0x2d0], -R205.reuse ;  /* 0x0000b4002ac07a23 */ /* 0x100fe200000108cd */
[----:B------:R-:W4:Y:S01]  /*63c0*/  MUFU.EX2 R86, R86 ;  /* 0x0000005600567308 */ /* 0x000f220000000800 */
[--C-:B------:R-:W-:Y:S02]  /*63d0*/  FFMA.FTZ R194, R40, c[0x0][0x2d0], -R205.reuse ;  /* 0x0000b40028c27a23 */ /* 0x100fe400000108cd */
[--C-:B------:R-:W-:Y:S02]  /*63e0*/  FFMA.FTZ R193, R35, c[0x0][0x2d0], -R205.reuse ;  /* 0x0000b40023c17a23 */ /* 0x100fe400000108cd */
[--C-:B------:R-:W-:Y:S01]  /*63f0*/  FFMA.FTZ R198, R33, c[0x0][0x2d0], -R205.reuse ;  /* 0x0000b40021c67a23 */ /* 0x100fe200000108cd */
[----:B------:R-:W-:Y:S01]  /*6400*/  HMMA.16816.F32.BF16 R144, R4, R88, R144 ;  /* 0x000000580490723c */ /* 0x000fe20000041890 */
[--C-:B------:R-:W-:Y:S01]  /*6410*/  FFMA.FTZ R197, R32, c[0x0][0x2d0], -R205.reuse ;  /* 0x0000b40020c57a23 */ /* 0x100fe200000108cd */
[----:B------:R-:W-:Y:S01]  /*6420*/  MUFU.EX2 R168, R168 ;  /* 0x000000a800a87308 */ /* 0x000fe20000000800 */
[----:B------:R-:W-:-:S02]  /*6430*/  FFMA.FTZ R200, R27, c[0x0][0x2d0], -R205 ;  /* 0x0000b4001bc87a23 */ /* 0x000fc400000108cd */
[--C-:B------:R-:W-:Y:S02]  /*6440*/  FFMA.FTZ R199, R24, c[0x0][0x2d0], -R205.reuse ;  /* 0x0000b40018c77a23 */ /* 0x100fe400000108cd */
[--C-:B------:R-:W-:Y:S01]  /*6450*/  FFMA.FTZ R204, R204, c[0x0][0x2d0], -R205.reuse ;  /* 0x0000b400cccc7a23 */ /* 0x100fe200000108cd */
[----:B------:R-:W-:Y:S01]  /*6460*/  HMMA.16816.F32.BF16 R104, R4, R80, R104 ;  /* 0x000000500468723c */ /* 0x000fe20000041868 */
[--C-:B------:R-:W-:Y:S01]  /*6470*/  FFMA.FTZ R203, R203, c[0x0][0x2d0], -R205.reuse ;  /* 0x0000b400cbcb7a23 */ /* 0x100fe200000108cd */
[----:B------:R-:W-:Y:S01]  /*6480*/  MUFU.EX2 R87, R87 ;  /* 0x0000005700577308 */ /* 0x000fe20000000800 */
[--C-:B------:R-:W-:Y:S02]  /*6490*/  FFMA.FTZ R201, R201, c[0x0][0x2d0], -R205.reuse ;  /* 0x0000b400c9c97a23 */ /* 0x100fe400000108cd */
[----:B------:R-:W-:-:S03]  /*64a0*/  FFMA.FTZ R185, R185, c[0x0][0x2d0], -R205 ;  /* 0x0000b400b9b97a23 */ /* 0x000fc600000108cd */
[C---:B------:R-:W-:Y:S02]  /*64b0*/  HMMA.16816.F32.BF16 R116, R4.reuse, R76, R116 ;  /* 0x0000004c0474723c */ /* 0x040fe40000041874 */
[----:B------:R-:W-:Y:S06]  /*64c0*/  MUFU.EX2 R169, R169 ;  /* 0x000000a900a97308 */ /* 0x000fec0000000800 */
[C---:B------:R-:W-:Y:S02]  /*64d0*/  HMMA.16816.F32.BF16 R148, R4.reuse, R94, R148 ;  /* 0x0000005e0494723c */ /* 0x040fe40000041894 */
[----:B------:R-:W5:Y:S06]  /*64e0*/  MUFU.EX2 R170, R170 ;  /* 0x000000aa00aa7308 */ /* 0x000f6c0000000800 */
[C---:B------:R-:W-:Y:S02]  /*64f0*/  HMMA.16816.F32.BF16 R100, R4.reuse, R90, R100 ;  /* 0x0000005a0464723c */ /* 0x040fe40000041864 */
[----:B------:R-:W-:Y:S06]  /*6500*/  MUFU.EX2 R171, R171 ;  /* 0x000000ab00ab7308 */ /* 0x000fec0000000800 */
[C---:B------:R-:W-:Y:S02]  /*6510*/  HMMA.16816.F32.BF16 R112, R4.reuse, R82, R112 ;  /* 0x000000520470723c */ /* 0x040fe40000041870 */
[----:B------:R-:W2:Y:S06]  /*6520*/  MUFU.EX2 R172, R172 ;  /* 0x000000ac00ac7308 */ /* 0x000eac0000000800 */
[----:B------:R-:W-:Y:S02]  /*6530*/  HMMA.16816.F32.BF16 R128, R4, R78, R128 ;  /* 0x0000004e0480723c */ /* 0x000fe40000041880 */
[----:B------:R-:W-:Y:S05]  /*6540*/  MUFU.EX2 R180, R180 ;  /* 0x000000b400b47308 */ /* 0x000fea0000000800 */
[----:B-1----:R-:W-:-:S02]  /*6550*/  F2FP.BF16.PACK_AB R4, R98, R99 ;  /* 0x000000636204723e */ /* 0x002fc400000010ff */
[----:B---3--:R-:W-:Y:S01]  /*6560*/  F2FP.BF16.PACK_AB R5, R85, R97 ;  /* 0x000000615505723e */ /* 0x008fe200000010ff */
[----:B------:R-:W1:Y:S01]  /*6570*/  MUFU.EX2 R184, R184 ;  /* 0x000000b800b87308 */ /* 0x000e620000000800 */
[----:B------:R-:W-:Y:S02]  /*6580*/  F2FP.BF16.PACK_AB R6, R46, R84 ;  /* 0x000000542e06723e */ /* 0x000fe400000010ff */
[----:B--2---:R-:W-:-:S05]  /*6590*/  F2FP.BF16.PACK_AB R7, R47, R96 ;  /* 0x000000602f07723e */ /* 0x004fca00000010ff */
[----:B------:R-:W-:Y:S02]  /*65a0*/  MUFU.EX2 R183, R183 ;  /* 0x000000b700b77308 */ /* 0x000fe40000000800 */
[C---:B------:R-:W-:Y:S06]  /*65b0*/  HMMA.16816.F32.BF16 R160, R4.reuse, R48, R160 ;  /* 0x0000003004a0723c */ /* 0x040fec00000418a0 */
[----:B------:R-:W2:Y:S02]  /*65c0*/  MUFU.EX2 R188, R188 ;  /* 0x000000bc00bc7308 */ /* 0x000ea40000000800 */
[C---:B------:R-:W-:Y:S06]  /*65d0*/  HMMA.16816.F32.BF16 R144, R4.reuse, R12, R144 ;  /* 0x0000000c0490723c */ /* 0x040fec0000041890 */
[----:B------:R-:W-:Y:S02]  /*65e0*/  MUFU.EX2 R191, R191 ;  /* 0x000000bf00bf7308 */ /* 0x000fe40000000800 */
[C---:B------:R-:W-:Y:S06]  /*65f0*/  HMMA.16816.F32.BF16 R104, R4.reuse, R8, R104 ;  /* 0x000000080468723c */ /* 0x040fec0000041868 */
[----:B------:R-:W3:Y:S02]  /*6600*/  MUFU.EX2 R192, R192 ;  /* 0x000000c000c07308 */ /* 0x000ee40000000800 */
[C---:B------:R-:W-:Y:S06]  /*6610*/  HMMA.16816.F32.BF16 R116, R4.reuse, R72, R116 ;  /* 0x000000480474723c */ /* 0x040fec0000041874 */
[----:B------:R-:W-:Y:S02]  /*6620*/  MUFU.EX2 R194, R194 ;  /* 0x000000c200c27308 */ /* 0x000fe40000000800 */
[C---:B------:R-:W-:Y:S06]  /*6630*/  HMMA.16816.F32.BF16 R148, R4.reuse, R50, R148 ;  /* 0x000000320494723c */ /* 0x040fec0000041894 */
[----:B------:R-:W1:Y:S02]  /*6640*/  MUFU.EX2 R193, R193 ;  /* 0x000000c100c17308 */ /* 0x000e640000000800 */
[C---:B------:R-:W-:Y:S06]  /*6650*/  HMMA.16816.F32.BF16 R100, R4.reuse, R14, R100 ;  /* 0x0000000e0464723c */ /* 0x040fec0000041864 */
[----:B------:R-:W1:Y:S02]  /*6660*/  MUFU.EX2 R187, R187 ;  /* 0x000000bb00bb7308 */ /* 0x000e640000000800 */
[C---:B------:R-:W-:Y:S06]  /*6670*/  HMMA.16816.F32.BF16 R112, R4.reuse, R10, R112 ;  /* 0x0000000a0470723c */ /* 0x040fec0000041870 */
[----:B------:R-:W-:Y:S02]  /*6680*/  MUFU.EX2 R190, R190 ;  /* 0x000000be00be7308 */ /* 0x000fe40000000800 */
[----:B------:R-:W-:Y:S06]  /*6690*/  HMMA.16816.F32.BF16 R128, R4, R74, R128 ;  /* 0x0000004a0480723c */ /* 0x000fec0000041880 */
[----:B------:R-:W-:Y:S01]  /*66a0*/  MUFU.EX2 R195, R195 ;  /* 0x000000c300c37308 */ /* 0x000fe20000000800 */
[----:B----4-:R-:W-:-:S02]  /*66b0*/  F2FP.BF16.PACK_AB R4, R86, R45 ;  /* 0x0000002d5604723e */ /* 0x010fc400000010ff */
[----:B-----5:R-:W-:Y:S02]  /*66c0*/  F2FP.BF16.PACK_AB R5, R170, R169 ;  /* 0x000000a9aa05723e */ /* 0x020fe400000010ff */
[----:B------:R-:W-:Y:S02]  /*66d0*/  F2FP.BF16.PACK_AB R6, R87, R168 ;  /* 0x000000a85706723e */ /* 0x000fe400000010ff */
[----:B------:R-:W-:Y:S01]  /*66e0*/  F2FP.BF16.PACK_AB R7, R172, R171 ;  /* 0x000000abac07723e */ /* 0x000fe200000010ff */
[----:B------:R-:W-:Y:S06]  /*66f0*/  MUFU.EX2 R196, R196 ;  /* 0x000000c400c47308 */ /* 0x000fec0000000800 */
[C---:B------:R-:W-:Y:S02]  /*6700*/  HMMA.16816.F32.BF16 R160, R4.reuse, R68, R160 ;  /* 0x0000004404a0723c */ /* 0x040fe400000418a0 */
[----:B------:R-:W4:Y:S06]  /*6710*/  MUFU.EX2 R198, R198 ;  /* 0x000000c600c67308 */ /* 0x000f2c0000000800 */
[C---:B------:R-:W-:Y:S02]  /*6720*/  HMMA.16816.F32.BF16 R148, R4.reuse, R70, R148 ;  /* 0x000000460494723c */ /* 0x040fe40000041894 */
[----:B------:R-:W5:Y:S06]  /*6730*/  MUFU.EX2 R197, R197 ;  /* 0x000000c500c57308 */ /* 0x000f6c0000000800 */
[C---:B------:R-:W-:Y:S02]  /*6740*/  HMMA.16816.F32.BF16 R144, R4.reuse, R64, R144 ;  /* 0x000000400490723c */ /* 0x040fe40000041890 */
[----:B------:R-:W1:Y:S06]  /*6750*/  MUFU.EX2 R200, R200 ;  /* 0x000000c800c87308 */ /* 0x000e6c0000000800 */
[C---:B------:R-:W-:Y:S02]  /*6760*/  HMMA.16816.F32.BF16 R100, R4.reuse, R66, R100 ;  /* 0x000000420464723c */ /* 0x040fe40000041864 */
[----:B------:R-:W1:Y:S06]  /*6770*/  MUFU.EX2 R199, R199 ;  /* 0x000000c700c77308 */ /* 0x000e6c0000000800 */
[C---:B------:R-:W-:Y:S02]  /*6780*/  HMMA.16816.F32.BF16 R104, R4.reuse, R60, R104 ;  /* 0x0000003c0468723c */ /* 0x040fe40000041868 */
[----:B------:R-:W-:Y:S06]  /*6790*/  MUFU.EX2 R206, R206 ;  /* 0x000000ce00ce7308 */ /* 0x000fec0000000800 */
[C---:B------:R-:W-:Y:S02]  /*67a0*/  HMMA.16816.F32.BF16 R112, R4.reuse, R62, R112 ;  /* 0x0000003e0470723c */ /* 0x040fe40000041870 */
[----:B------:R-:W-:Y:S06]  /*67b0*/  MUFU.EX2 R204, R204 ;  /* 0x000000cc00cc7308 */ /* 0x000fec0000000800 */
[C---:B------:R-:W-:Y:S02]  /*67c0*/  HMMA.16816.F32.BF16 R116, R4.reuse, R56, R116 ;  /* 0x000000380474723c */ /* 0x040fe40000041874 */
[----:B------:R-:W-:Y:S06]  /*67d0*/  MUFU.EX2 R203, R203 ;  /* 0x000000cb00cb7308 */ /* 0x000fec0000000800 */
[----:B------:R-:W-:Y:S02]  /*67e0*/  HMMA.16816.F32.BF16 R128, R4, R58, R128 ;  /* 0x0000003a0480723c */ /* 0x000fe40000041880 */
[----:B------:R-:W-:Y:S05]  /*67f0*/  MUFU.EX2 R201, R201 ;  /* 0x000000c900c97308 */ /* 0x000fea0000000800 */
[----:B-1----:R-:W-:Y:S01]  /*6800*/  F2FP.BF16.PACK_AB R4, R184, R180 ;  /* 0x000000b4b804723e */ /* 0x002fe200000010ff */
[----:B------:R-:W-:Y:S01]  /*6810*/  FADD.FTZ R180, R180, R184 ;  /* 0x000000b8b4b47221 */ /* 0x000fe20000010000 */
[----:B--2---:R-:W-:-:S02]  /*6820*/  F2FP.BF16.PACK_AB R6, R188, R183 ;  /* 0x000000b7bc06723e */ /* 0x004fc400000010ff */
[----:B---3--:R-:W-:Y:S01]  /*6830*/  F2FP.BF16.PACK_AB R5, R192, R191 ;  /* 0x000000bfc005723e */ /* 0x008fe200000010ff */
[----:B------:R-:W-:Y:S01]  /*6840*/  FADD.FTZ R191, R191, R192 ;  /* 0x000000c0bfbf7221 */ /* 0x000fe20000010000 */
[----:B------:R-:W-:Y:S01]  /*6850*/  F2FP.BF16.PACK_AB R7, R193, R194 ;  /* 0x000000c2c107723e */ /* 0x000fe200000010ff */
[----:B------:R-:W-:Y:S02]  /*6860*/  FADD.FTZ R180, R183, R180 ;  /* 0x000000b4b7b47221 */ /* 0x000fe40000010000 */
[----:B------:R-:W-:Y:S02]  /*6870*/  FADD.FTZ R191, R194, R191 ;  /* 0x000000bfc2bf7221 */ /* 0x000fe40000010000 */
[----:B------:R-:W-:Y:S02]  /*6880*/  FADD.FTZ R180, R188, R180 ;  /* 0x000000b4bcb47221 */ /* 0x000fe40000010000 */
[----:B------:R-:W-:Y:S01]  /*6890*/  HMMA.16816.F32.BF16 R40, R4, R36, RZ ;  /* 0x000000240428723c */ /* 0x000fe200000418ff */
[----:B------:R-:W-:-:S02]  /*68a0*/  FADD.FTZ R191, R193, R191 ;  /* 0x000000bfc1bf7221 */ /* 0x000fc40000010000 */
[----:B------:R-:W-:Y:S02]  /*68b0*/  FADD.FTZ R180, R187, R180 ;  /* 0x000000b4bbb47221 */ /* 0x000fe40000010000 */
[----:B----4-:R-:W-:Y:S02]  /*68c0*/  FADD.FTZ R191, R198, R191 ;  /* 0x000000bfc6bf7221 */ /* 0x010fe40000010000 */
[----:B------:R-:W-:Y:S01]  /*68d0*/  FADD.FTZ R180, R190, R180 ;  /* 0x000000b4beb47221 */ /* 0x000fe20000010000 */
[----:B------:R-:W-:Y:S01]  /*68e0*/  HMMA.16816.F32.BF16 R36, R4, R38, RZ ;  /* 0x000000260424723c */ /* 0x000fe200000418ff */
[----:B-----5:R-:W-:Y:S02]  /*68f0*/  FADD.FTZ R191, R197, R191 ;  /* 0x000000bfc5bf7221 */ /* 0x020fe40000010000 */
[----:B------:R-:W-:Y:S02]  /*6900*/  FADD.FTZ R180, R195, R180 ;  /* 0x000000b4c3b47221 */ /* 0x000fe40000010000 */
[----:B------:R-:W-:-:S02]  /*6910*/  FADD.FTZ R191, R200, R191 ;  /* 0x000000bfc8bf7221 */ /* 0x000fc40000010000 */
[----:B------:R-:W-:Y:S01]  /*6920*/  FADD.FTZ R180, R196, R180 ;  /* 0x000000b4c4b47221 */ /* 0x000fe20000010000 */
[----:B------:R-:W-:Y:S01]  /*6930*/  HMMA.16816.F32.BF16 R32, R4, R28, RZ ;  /* 0x0000001c0420723c */ /* 0x000fe200000418ff */
[----:B------:R-:W-:-:S07]  /*6940*/  FADD.FTZ R191, R199, R191 ;  /* 0x000000bfc7bf7221 */ /* 0x000fce0000010000 */
[C---:B------:R-:W-:Y:S08]  /*6950*/  HMMA.16816.F32.BF16 R24, R4.reuse, R20, RZ ;  /* 0x000000140418723c */ /* 0x040ff000000418ff */
[C---:B------:R-:W-:Y:S08]  /*6960*/  HMMA.16816.F32.BF16 R52, R4.reuse, R16, RZ ;  /* 0x000000100434723c */ /* 0x040ff000000418ff */
[C---:B------:R-:W-:Y:S08]  /*6970*/  HMMA.16816.F32.BF16 R16, R4.reuse, R18, RZ ;  /* 0x000000120410723c */ /* 0x040ff000000418ff */
[C---:B------:R-:W-:Y:S08]  /*6980*/  HMMA.16816.F32.BF16 R28, R4.reuse, R30, RZ ;  /* 0x0000001e041c723c */ /* 0x040ff000000418ff */
[----:B------:R-:W-:Y:S07]  /*6990*/  HMMA.16816.F32.BF16 R20, R4, R22, RZ ;  /* 0x000000160414723c */ /* 0x000fee00000418ff */
[----:B------:R-:W-:-:S02]  /*69a0*/  F2FP.BF16.PACK_AB R4, R190, R187 ;  /* 0x000000bbbe04723e */ /* 0x000fc400000010ff */
[----:B------:R-:W-:Y:S02]  /*69b0*/  F2FP.BF16.PACK_AB R6, R196, R195 ;  /* 0x000000c3c406723e */ /* 0x000fe400000010ff */
[----:B------:R-:W-:Y:S02]  /*69c0*/  F2FP.BF16.PACK_AB R5, R197, R198 ;  /* 0x000000c6c505723e */ /* 0x000fe400000010ff */
[----:B------:R-:W-:-:S07]  /*69d0*/  F2FP.BF16.PACK_AB R7, R199, R200 ;  /* 0x000000c8c707723e */ /* 0x000fce00000010ff */
[C---:B------:R-:W-:Y:S07]  /*69e0*/  HMMA.16816.F32.BF16 R40, R4.reuse, R88, R40 ;  /* 0x000000580428723c */ /* 0x040fee0000041828 */
[----:B------:R-:W-:Y:S01]  /*69f0*/  FFMA.FTZ R89, R241, c[0x0][0x2d0], -R202 ;  /* 0x0000b400f1597a23 */ /* 0x000fe200000108ca */
[----:B------:R-:W-:Y:S01]  /*6a00*/  HMMA.16816.F32.BF16 R32, R4, R80, R32 ;  /* 0x000000500420723c */ /* 0x000fe20000041820 */
[----:B------:R-:W-:Y:S02]  /*6a10*/  FFMA.FTZ R88, R247, c[0x0][0x2d0], -R205 ;  /* 0x0000b400f7587a23 */ /* 0x000fe400000108cd */
[----:B------:R-:W-:-:S02]  /*6a20*/  FFMA.FTZ R241, R125, c[0x0][0x2d0], -R207 ;  /* 0x0000b4007df17a23 */ /* 0x000fc400000108cf */
[----:B------:R-:W-:Y:S02]  /*6a30*/  MUFU.EX2 R89, R89 ;  /* 0x0000005900597308 */ /* 0x000fe40000000800 */
[--C-:B------:R-:W-:Y:S01]  /*6a40*/  FFMA.FTZ R81, R240, c[0x0][0x2d0], -R202.reuse ;  /* 0x0000b400f0517a23 */ /* 0x100fe200000108ca */
[C---:B------:R-:W-:Y:S01]  /*6a50*/  HMMA.16816.F32.BF16 R24, R4.reuse, R76, R24 ;  /* 0x0000004c0418723c */ /* 0x040fe20000041818 */
[--C-:B------:R-:W-:Y:S02]  /*6a60*/  FFMA.FTZ R80, R246, c[0x0][0x2d0], -R205.reuse ;  /* 0x0000b400f6507a23 */ /* 0x100fe400000108cd */
[----:B------:R-:W-:Y:S02]  /*6a70*/  FFMA.FTZ R240, R133, c[0x0][0x2d0], -R202 ;  /* 0x0000b40085f07a23 */ /* 0x000fe400000108ca */
[----:B------:R-:W-:Y:S02]  /*6a80*/  MUFU.EX2 R81, R81 ;  /* 0x0000005100517308 */ /* 0x000fe40000000800 */
[--C-:B------:R-:W-:Y:S01]  /*6a90*/  FFMA.FTZ R77, R245, c[0x0][0x2d0], -R205.reuse ;  /* 0x0000b400f54d7a23 */ /* 0x100fe200000108cd */
[----:B------:R-:W-:Y:S01]  /*6aa0*/  HMMA.16816.F32.BF16 R36, R4, R90, R36 ;  /* 0x0000005a0424723c */ /* 0x000fe20000041824 */
[----:B------:R-:W-:-:S02]  /*6ab0*/  FFMA.FTZ R76, R244, c[0x0][0x2d0], -R205 ;  /* 0x0000b400f44c7a23 */ /* 0x000fc400000108cd */
[--C-:B------:R-:W-:Y:S02]  /*6ac0*/  FFMA.FTZ R244, R124, c[0x0][0x2d0], -R202.reuse ;  /* 0x0000b4007cf47a23 */ /* 0x100fe400000108ca */
[----:B------:R-:W1:Y:S01]  /*6ad0*/  MUFU.EX2 R88, R88 ;  /* 0x0000005800587308 */ /* 0x000e620000000800 */
[----:B------:R-:W-:Y:S02]  /*6ae0*/  FFMA.FTZ R245, R138, c[0x0][0x2d0], -R205 ;  /* 0x0000b4008af57a23 */ /* 0x000fe400000108cd */
[--C-:B------:R-:W-:Y:S01]  /*6af0*/  FFMA.FTZ R91, R243, c[0x0][0x2d0], -R202.reuse ;  /* 0x0000b400f35b7a23 */ /* 0x100fe200000108ca */
[----:B------:R-:W-:Y:S01]  /*6b00*/  HMMA.16816.F32.BF16 R52, R4, R92, R52 ;  /* 0x0000005c0434723c */ /* 0x000fe20000041834 */
[--C-:B------:R-:W-:Y:S02]  /*6b10*/  FFMA.FTZ R90, R242, c[0x0][0x2d0], -R202.reuse ;  /* 0x0000b400f25a7a23 */ /* 0x100fe400000108ca */
[----:B------:R-:W-:Y:S01]  /*6b20*/  FFMA.FTZ R242, R132, c[0x0][0x2d0], -R239 ;  /* 0x0000b40084f27a23 */ /* 0x000fe200000108ef */
[----:B------:R-:W2:Y:S01]  /*6b30*/  MUFU.EX2 R80, R80 ;  /* 0x0000005000507308 */ /* 0x000ea20000000800 */
[----:B------:R-:W-:-:S02]  /*6b40*/  FFMA.FTZ R243, R126, c[0x0][0x2d0], -R202 ;  /* 0x0000b4007ef37a23 */ /* 0x000fc400000108ca */
[--C-:B------:R-:W-:Y:S01]  /*6b50*/  FFMA.FTZ R92, R153, c[0x0][0x2d0], -R239.reuse ;  /* 0x0000b400995c7a23 */ /* 0x100fe200000108ef */
[----:B------:R-:W-:Y:S01]  /*6b60*/  HMMA.16816.F32.BF16 R16, R4, R94, R16 ;  /* 0x0000005e0410723c */ /* 0x000fe20000041810 */
[----:B------:R-:W-:-:S03]  /*6b70*/  FFMA.FTZ R93, R139, c[0x0][0x2d0], -R239 ;  /* 0x0000b4008b5d7a23 */ /* 0x000fc600000108ef */
[----:B------:R-:W-:Y:S01]  /*6b80*/  MUFU.EX2 R91, R91 ;  /* 0x0000005b005b7308 */ /* 0x000fe20000000800 */
[----:B-1----:R-:W-:Y:S02]  /*6b90*/  FADD.FTZ R191, R88, R191 ;  /* 0x000000bf58bf7221 */ /* 0x002fe40000010000 */
[--C-:B------:R-:W-:Y:S01]  /*6ba0*/  FFMA.FTZ R94, R211, c[0x0][0x2d0], -R207.reuse ;  /* 0x0000b400d35e7a23 */ /* 0x100fe200000108cf */
[C---:B------:R-:W-:Y:S01]  /*6bb0*/  HMMA.16816.F32.BF16 R28, R4.reuse, R82, R28 ;  /* 0x00000052041c723c */ /* 0x040fe2000004181c */
[--C-:B------:R-:W-:Y:S02]  /*6bc0*/  FFMA.FTZ R95, R155, c[0x0][0x2d0], -R207.reuse ;  /* 0x0000b4009b5f7a23 */ /* 0x100fe400000108cf */
[----:B------:R-:W-:Y:S01]  /*6bd0*/  FFMA.FTZ R211, R134, c[0x0][0x2d0], -R207 ;  /* 0x0000b40086d37a23 */ /* 0x000fe200000108cf */
[----:B------:R-:W1:Y:S01]  /*6be0*/  MUFU.EX2 R90, R90 ;  /* 0x0000005a005a7308 */ /* 0x000e620000000800 */
[----:B--2---:R-:W-:Y:S02]  /*6bf0*/  FADD.FTZ R191, R80, R191 ;  /* 0x000000bf50bf7221 */ /* 0x004fe40000010000 */
[--C-:B------:R-:W-:Y:S01]  /*6c00*/  FFMA.FTZ R82, R208, c[0x0][0x2d0], -R239.reuse ;  /* 0x0000b400d0527a23 */ /* 0x100fe200000108ef */
[----:B------:R-:W-:Y:S01]  /*6c10*/  HMMA.16816.F32.BF16 R20, R4, R78, R20 ;  /* 0x0000004e0414723c */ /* 0x000fe20000041814 */
[----:B------:R-:W-:-:S02]  /*6c20*/  FFMA.FTZ R83, R209, c[0x0][0x2d0], -R239 ;  /* 0x0000b400d1537a23 */ /* 0x000fc400000108ef */
[----:B------:R-:W-:Y:S01]  /*6c30*/  FFMA.FTZ R208, R152, c[0x0][0x2d0], -R207 ;  /* 0x0000b40098d07a23 */ /* 0x000fe200000108cf */
[----:B------:R-:W2:Y:S01]  /*6c40*/  MUFU.EX2 R77, R77 ;  /* 0x0000004d004d7308 */ /* 0x000ea20000000800 */
[--C-:B------:R-:W-:Y:S02]  /*6c50*/  FFMA.FTZ R209, R135, c[0x0][0x2d0], -R239.reuse ;  /* 0x0000b40087d17a23 */ /* 0x100fe400000108ef */
[----:B------:R-:W-:Y:S01]  /*6c60*/  F2FP.BF16.PACK_AB R6, R81, R89 ;  /* 0x000000595106723e */ /* 0x000fe200000010ff */
[----:B------:R-:W-:Y:S01]  /*6c70*/  FFMA.FTZ R79, R154, c[0x0][0x2d0], -R239 ;  /* 0x0000b4009a4f7a23 */ /* 0x000fe200000108ef */
[----:B------:R-:W-:Y:S01]  /*6c80*/  F2FP.BF16.PACK_AB R5, R80, R88 ;  /* 0x000000585005723e */ /* 0x000fe200000010ff */
[----:B------:R-:W-:Y:S01]  /*6c90*/  FFMA.FTZ R239, R127, c[0x0][0x2d0], -R207 ;  /* 0x0000b4007fef7a23 */ /* 0x000fe200000108cf */
[----:B------:R-:W-:Y:S01]  /*6ca0*/  LDSM.16.MT88.4 R152, [R225+0x2900] ;  /* 0x00290000e198783b */ /* 0x000fe20000004200 */
[----:B------:R-:W3:Y:S01]  /*6cb0*/  MUFU.EX2 R76, R76 ;  /* 0x0000004c004c7308 */ /* 0x000ee20000000800 */
[C---:B-1----:R-:W-:Y:S01]  /*6cc0*/  F2FP.BF16.PACK_AB R4, R90.reuse, R91 ;  /* 0x0000005b5a04723e */ /* 0x042fe200000010ff */
[----:B------:R-:W-:Y:S01]  /*6cd0*/  FADD.FTZ R180, R91, R180 ;  /* 0x000000b45bb47221 */ /* 0x000fe20000010000 */
[----:B------:R-:W-:Y:S03]  /*6ce0*/  LDSM.16.MT88.4 R132, [R219+0x2900] ;  /* 0x00290000db84783b */ /* 0x000fe60000004200 */
[----:B------:R-:W-:Y:S01]  /*6cf0*/  FADD.FTZ R180, R90, R180 ;  /* 0x000000b45ab47221 */ /* 0x000fe20000010000 */
[----:B------:R-:W-:Y:S01]  /*6d00*/  LDSM.16.MT88.4 R124, [R218+0x2900] ;  /* 0x00290000da7c783b */ /* 0x000fe20000004200 */
[----:B------:R-:W-:Y:S01]  /*6d10*/  MUFU.EX2 R82, R82 ;  /* 0x0000005200527308 */ /* 0x000fe20000000800 */
[----:B--2---:R-:W-:-:S02]  /*6d20*/  FADD.FTZ R191, R77, R191 ;  /* 0x000000bf4dbf7221 */ /* 0x004fc40000010000 */
[----:B------:R-:W-:-:S04]  /*6d30*/  FADD.FTZ R180, R89, R180 ;  /* 0x000000b459b47221 */ /* 0x000fc80000010000 */
[----:B------:R-:W-:Y:S01]  /*6d40*/  FADD.FTZ R180, R81, R180 ;  /* 0x000000b451b47221 */ /* 0x000fe20000010000 */
[C---:B---3--:R-:W-:Y:S01]  /*6d50*/  F2FP.BF16.PACK_AB R7, R76.reuse, R77 ;  /* 0x0000004d4c07723e */ /* 0x048fe200000010ff */
[----:B------:R-:W1:Y:S01]  /*6d60*/  MUFU.EX2 R83, R83 ;  /* 0x0000005300537308 */ /* 0x000e620000000800 */
[----:B------:R-:W-:-:S05]  /*6d70*/  FADD.FTZ R191, R76, R191 ;  /* 0x000000bf4cbf7221 */ /* 0x000fca0000010000 */
[C---:B------:R-:W-:Y:S02]  /*6d80*/  HMMA.16816.F32.BF16 R52, R4.reuse, R48, R52 ;  /* 0x000000300434723c */ /* 0x040fe40000041834 */
[----:B------:R2:W-:Y:S06]  /*6d90*/  MUFU.EX2 R78, R210 ;  /* 0x000000d2004e7308 */ /* 0x0005ec0000000800 */
[C---:B------:R-:W-:Y:S01]  /*6da0*/  HMMA.16816.F32.BF16 R48, R4.reuse, R50, R16 ;  /* 0x000000320430723c */ /* 0x040fe20000041810 */
[----:B------:R-:W3:Y:S01]  /*6db0*/  LDSM.16.MT88.4 R16, [R225+0x2100] ;  /* 0x00210000e110783b */ /* 0x000ee20000004200 */
[----:B------:R-:W-:Y:S06]  /*6dc0*/  MUFU.EX2 R79, R79 ;  /* 0x0000004f004f7308 */ /* 0x000fec0000000800 */
[----:B------:R-:W-:Y:S02]  /*6dd0*/  HMMA.16816.F32.BF16 R40, R4, R12, R40 ;  /* 0x0000000c0428723c */ /* 0x000fe40000041828 */
[----:B------:R-:W-:Y:S01]  /*6de0*/  MUFU.EX2 R94, R94 ;  /* 0x0000005e005e7308 */ /* 0x000fe20000000800 */
[----:B--2---:R-:W-:-:S02]  /*6df0*/  FFMA.FTZ R210, R137, c[0x0][0x2d0], -R207 ;  /* 0x0000b40089d27a23 */ /* 0x004fc400000108cf */
[----:B------:R-:W-:Y:S02]  /*6e00*/  FFMA.FTZ R207, R136, c[0x0][0x2d0], -R202 ;  /* 0x0000b40088cf7a23 */ /* 0x000fe400000108ca */
[----:B------:R-:W-:Y:S01]  /*6e10*/  LDSM.16.MT88.4 R136, [R220+0x2900] ;  /* 0x00290000dc88783b */ /* 0x000fe20000004200 */
[C---:B------:R-:W-:Y:S02]  /*6e20*/  HMMA.16816.F32.BF16 R36, R4.reuse, R14, R36 ;  /* 0x0000000e0424723c */ /* 0x040fe40000041824 */
[----:B------:R-:W2:Y:S01]  /*6e30*/  MUFU.EX2 R95, R95 ;  /* 0x0000005f005f7308 */ /* 0x000ea20000000800 */
[----:B------:R-:W4:Y:S05]  /*6e40*/  LDSM.16.MT88.4 R12, [R220+0x2100] ;  /* 0x00210000dc0c783b */ /* 0x000f2a0000004200 */
[C---:B------:R-:W-:Y:S02]  /*6e50*/  HMMA.16816.F32.BF16 R32, R4.reuse, R8, R32 ;  /* 0x000000080420723c */ /* 0x040fe40000041820 */
[----:B------:R-:W5:Y:S06]  /*6e60*/  MUFU.EX2 R208, R208 ;  /* 0x000000d000d07308 */ /* 0x000f6c0000000800 */
[C---:B------:R-:W-:Y:S01]  /*6e70*/  HMMA.16816.F32.BF16 R28, R4.reuse, R10, R28 ;  /* 0x0000000a041c723c */ /* 0x040fe2000004181c */
[----:B------:R-:W4:Y:S01]  /*6e80*/  LDSM.16.MT88.4 R8, [R219+0x2100] ;  /* 0x00210000db08783b */ /* 0x000f220000004200 */
[----:B------:R-:W-:Y:S06]  /*6e90*/  MUFU.EX2 R92, R92 ;  /* 0x0000005c005c7308 */ /* 0x000fec0000000800 */
[C---:B------:R-:W-:Y:S02]  /*6ea0*/  HMMA.16816.F32.BF16 R24, R4.reuse, R72, R24 ;  /* 0x000000480418723c */ /* 0x040fe40000041818 */
[----:B------:R-:W-:Y:S05]  /*6eb0*/  MUFU.EX2 R93, R93 ;  /* 0x0000005d005d7308 */ /* 0x000fea0000000800 */
[----:B-1----:R-:W-:Y:S01]  /*6ec0*/  F2FP.BF16.PACK_AB R72, R83, R82 ;  /* 0x000000525348723e */ /* 0x002fe200000010ff */
[----:B------:R-:W-:Y:S01]  /*6ed0*/  HMMA.16816.F32.BF16 R20, R4, R74, R20 ;  /* 0x0000004a0414723c */ /* 0x000fe20000041814 */
[----:B------:R-:W1:Y:S01]  /*6ee0*/  LDSM.16.MT88.4 R4, [R218+0x2100] ;  /* 0x00210000da04783b */ /* 0x000e620000004200 */
[----:B--2---:R-:W-:Y:S01]  /*6ef0*/  F2FP.BF16.PACK_AB R73, R95, R94 ;  /* 0x0000005e5f49723e */ /* 0x004fe200000010ff */
[----:B------:R-:W-:Y:S04]  /*6f00*/  MUFU.EX2 R209, R209 ;  /* 0x000000d100d17308 */ /* 0x000fe80000000800 */
[----:B------:R-:W-:-:S02]  /*6f10*/  F2FP.BF16.PACK_AB R74, R79, R78 ;  /* 0x0000004e4f4a723e */ /* 0x000fc400000010ff */
[----:B-----5:R-:W-:Y:S02]  /*6f20*/  F2FP.BF16.PACK_AB R75, R208, R206 ;  /* 0x000000ced04b723e */ /* 0x020fe400000010ff */
[----:B------:R-:W-:Y:S05]  /*6f30*/  MUFU.EX2 R242, R242 ;  /* 0x000000f200f27308 */ /* 0x000fea0000000800 */
[C---:B---3--:R-:W-:Y:S03]  /*6f40*/  HMMA.16816.F32.BF16 R160, R72.reuse, R16, R160 ;  /* 0x0000001048a0723c */ /* 0x048fe600000418a0 */
[----:B------:R-:W-:Y:S05]  /*6f50*/  MUFU.EX2 R210, R210 ;  /* 0x000000d200d27308 */ /* 0x000fea0000000800 */
[C---:B------:R-:W-:Y:S03]  /*6f60*/  HMMA.16816.F32.BF16 R148, R72.reuse, R18, R148 ;  /* 0x000000124894723c */ /* 0x040fe60000041894 */
[----:B------:R-:W-:Y:S05]  /*6f70*/  MUFU.EX2 R211, R211 ;  /* 0x000000d300d37308 */ /* 0x000fea0000000800 */
[C---:B----4-:R-:W-:Y:S03]  /*6f80*/  HMMA.16816.F32.BF16 R144, R72.reuse, R12, R144 ;  /* 0x0000000c4890723c */ /* 0x050fe60000041890 */
[----:B------:R-:W-:Y:S05]  /*6f90*/  MUFU.EX2 R239, R239 ;  /* 0x000000ef00ef7308 */ /* 0x000fea0000000800 */
[C---:B------:R-:W-:Y:S03]  /*6fa0*/  HMMA.16816.F32.BF16 R100, R72.reuse, R14, R100 ;  /* 0x0000000e4864723c */ /* 0x040fe60000041864 */
[----:B------:R-:W-:Y:S05]  /*6fb0*/  MUFU.EX2 R241, R241 ;  /* 0x000000f100f17308 */ /* 0x000fea0000000800 */
[C---:B------:R-:W-:Y:S03]  /*6fc0*/  HMMA.16816.F32.BF16 R104, R72.reuse, R8, R104 ;  /* 0x000000084868723c */ /* 0x040fe60000041868 */
[----:B------:R-:W2:Y:S05]  /*6fd0*/  MUFU.EX2 R207, R207 ;  /* 0x000000cf00cf7308 */ /* 0x000eaa0000000800 */
[C---:B------:R-:W-:Y:S03]  /*6fe0*/  HMMA.16816.F32.BF16 R112, R72.reuse, R10, R112 ;  /* 0x0000000a4870723c */ /* 0x040fe60000041870 */
[----:B------:R-:W3:Y:S05]  /*6ff0*/  MUFU.EX2 R240, R240 ;  /* 0x000000f000f07308 */ /* 0x000eea0000000800 */
[----:B-1----:R-:W-:Y:S03]  /*7000*/  HMMA.16816.F32.BF16 R116, R72, R4, R116 ;  /* 0x000000044874723c */ /* 0x002fe60000041874 */
[----:B------:R-:W1:Y:S01]  /*7010*/  MUFU.EX2 R243, R243 ;  /* 0x000000f300f37308 */ /* 0x000e620000000800 */
[----:B--2---:R-:W-:-:S04]  /*7020*/  FADD.FTZ R180, R207, R180 ;  /* 0x000000b4cfb47221 */ /* 0x004fc80000010000 */
[----:B------:R-:W-:Y:S03]  /*7030*/  HMMA.16816.F32.BF16 R128, R72, R6, R128 ;  /* 0x000000064880723c */ /* 0x000fe60000041880 */
[----:B------:R-:W2:Y:S01]  /*7040*/  MUFU.EX2 R244, R244 ;  /* 0x000000f400f47308 */ /* 0x000ea20000000800 */
[----:B---3--:R-:W-:-:S03]  /*7050*/  FADD.FTZ R180, R240, R180 ;  /* 0x000000b4f0b47221 */ /* 0x008fc60000010000 */
[----:B------:R-:W-:Y:S02]  /*7060*/  F2FP.BF16.PACK_AB R72, R93, R92 ;  /* 0x0000005c5d48723e */ /* 0x000fe400000010ff */
[----:B------:R-:W-:Y:S02]  /*7070*/  F2FP.BF16.PACK_AB R73, R211, R210 ;  /* 0x000000d2d349723e */ /* 0x000fe400000010ff */
[----:B------:R-:W3:Y:S01]  /*7080*/  MUFU.EX2 R245, R245 ;  /* 0x000000f500f57308 */ /* 0x000ee20000000800 */
[----:B------:R-:W-:Y:S01]  /*7090*/  F2FP.BF16.PACK_AB R74, R242, R209 ;  /* 0x000000d1f24a723e */ /* 0x000fe200000010ff */
[----:B-1----:R-:W-:Y:S01]  /*70a0*/  FADD.FTZ R180, R243, R180 ;  /* 0x000000b4f3b47221 */ /* 0x002fe20000010000 */
[----:B------:R-:W-:-:S03]  /*70b0*/  F2FP.BF16.PACK_AB R75, R241, R239 ;  /* 0x000000eff14b723e */ /* 0x000fc600000010ff */
[----:B--2---:R-:W-:-:S04]  /*70c0*/  FADD.FTZ R180, R244, R180 ;  /* 0x000000b4f4b47221 */ /* 0x004fc80000010000 */
[----:B------:R-:W-:Y:S01]  /*70d0*/  HMMA.16816.F32.BF16 R160, R72, R152, R160 ;  /* 0x0000009848a0723c */ /* 0x000fe200000418a0 */
[----:B---3--:R-:W-:-:S07]  /*70e0*/  FADD.FTZ R191, R245, R191 ;  /* 0x000000bff5bf7221 */ /* 0x008fce0000010000 */
[----:B------:R-:W-:Y:S01]  /*70f0*/  HMMA.16816.F32.BF16 R148, R72, R154, R148 ;  /* 0x0000009a4894723c */ /* 0x000fe20000041894 */
[----:B------:R-:W-:-:S04]  /*7100*/  FADD.FTZ R191, R204, R191 ;  /* 0x000000bfccbf7221 */ /* 0x000fc80000010000 */
[----:B------:R-:W-:-:S03]  /*7110*/  FADD.FTZ R191, R203, R191 ;  /* 0x000000bfcbbf7221 */ /* 0x000fc60000010000 */
[----:B------:R-:W-:Y:S01]  /*7120*/  HMMA.16816.F32.BF16 R144, R72, R136, R144 ;  /* 0x000000884890723c */ /* 0x000fe20000041890 */
[----:B------:R-:W-:-:S07]  /*7130*/  FADD.FTZ R191, R201, R191 ;  /* 0x000000bfc9bf7221 */ /* 0x000fce0000010000 */
[C---:B------:R-:W-:Y:S08]  /*7140*/  HMMA.16816.F32.BF16 R100, R72.reuse, R138, R100 ;  /* 0x0000008a4864723c */ /* 0x040ff00000041864 */
[C---:B------:R-:W-:Y:S08]  /*7150*/  HMMA.16816.F32.BF16 R104, R72.reuse, R132, R104 ;  /* 0x000000844868723c */ /* 0x040ff00000041868 */
[C---:B------:R-:W-:Y:S08]  /*7160*/  HMMA.16816.F32.BF16 R112, R72.reuse, R134, R112 ;  /* 0x000000864870723c */ /* 0x040ff00000041870 */
[C---:B------:R-:W-:Y:S08]  /*7170*/  HMMA.16816.F32.BF16 R116, R72.reuse, R124, R116 ;  /* 0x0000007c4874723c */ /* 0x040ff00000041874 */
[----:B------:R-:W-:Y:S07]  /*7180*/  HMMA.16816.F32.BF16 R128, R72, R126, R128 ;  /* 0x0000007e4880723c */ /* 0x000fee0000041880 */
[----:B------:R-:W-:-:S02]  /*7190*/  F2FP.BF16.PACK_AB R72, R240, R207 ;  /* 0x000000cff048723e */ /* 0x000fc400000010ff */
[----:B------:R-:W-:Y:S01]  /*71a0*/  F2FP.BF16.PACK_AB R74, R244, R243 ;  /* 0x000000f3f44a723e */ /* 0x000fe200000010ff */
[----:B------:R-:W-:Y:S01]  /*71b0*/  IMAD.U32 R243, RZ, RZ, UR6 ;  /* 0x00000006fff37e24 */ /* 0x000fe2000f8e00ff */
[----:B------:R-:W-:Y:S02]  /*71c0*/  F2FP.BF16.PACK_AB R73, R204, R245 ;  /* 0x000000f5cc49723e */ /* 0x000fe400000010ff */
[----:B------:R-:W-:-:S07]  /*71d0*/  F2FP.BF16.PACK_AB R75, R201, R203 ;  /* 0x000000cbc94b723e */ /* 0x000fce00000010ff */
[C---:B------:R-:W-:Y:S07]  /*71e0*/  HMMA.16816.F32.BF16 R52, R72.reuse, R68, R52 ;  /* 0x000000444834723c */ /* 0x040fee0000041834 */
[--C-:B------:R-:W-:Y:S01]  /*71f0*/  FFMA.FTZ R68, R179, c[0x0][0x2d0], -R205.reuse ;  /* 0x0000b400b3447a23 */ /* 0x100fe200000108cd */
[----:B------:R-:W-:Y:S01]  /*7200*/  HMMA.16816.F32.BF16 R36, R72, R66, R36 ;  /* 0x000000424824723c */ /* 0x000fe20000041824 */
[----:B------:R-:W-:-:S04]  /*7210*/  FFMA.FTZ R69, R189, c[0x0][0x2d0], -R205 ;  /* 0x0000b400bd457a23 */ /* 0x000fc800000108cd */
[----:B------:R-:W-:Y:S02]  /*7220*/  MUFU.EX2 R68, R68 ;  /* 0x0000004400447308 */ /* 0x000fe40000000800 */
[--C-:B------:R-:W-:Y:S01]  /*7230*/  FFMA.FTZ R66, R177, c[0x0][0x2d0], -R205.reuse ;  /* 0x0000b400b1427a23 */ /* 0x100fe200000108cd */
[----:B------:R-:W-:Y:S01]  /*7240*/  HMMA.16816.F32.BF16 R32, R72, R60, R32 ;  /* 0x0000003c4820723c */ /* 0x000fe20000041820 */
[----:B------:R-:W-:-:S04]  /*7250*/  FFMA.FTZ R67, R178, c[0x0][0x2d0], -R205 ;  /* 0x0000b400b2437a23 */ /* 0x000fc800000108cd */
[----:B------:R-:W1:Y:S02]  /*7260*/  MUFU.EX2 R66, R66 ;  /* 0x0000004200427308 */ /* 0x000e640000000800 */
[--C-:B------:R-:W-:Y:S01]  /*7270*/  FFMA.FTZ R60, R156, c[0x0][0x2d0], -R202.reuse ;  /* 0x0000b4009c3c7a23 */ /* 0x100fe200000108ca */
[----:B------:R-:W-:Y:S01]  /*7280*/  HMMA.16816.F32.BF16 R28, R72, R62, R28 ;  /* 0x0000003e481c723c */ /* 0x000fe2000004181c */
[----:B------:R-:W-:-:S04]  /*7290*/  FFMA.FTZ R61, R157, c[0x0][0x2d0], -R202 ;  /* 0x0000b4009d3d7a23 */ /* 0x000fc800000108ca */
[----:B------:R-:W2:Y:S02]  /*72a0*/  MUFU.EX2 R60, R60 ;  /* 0x0000003c003c7308 */ /* 0x000ea40000000800 */
[--C-:B------:R-:W-:Y:S01]  /*72b0*/  FFMA.FTZ R62, R159, c[0x0][0x2d0], -R202.reuse ;  /* 0x0000b4009f3e7a23 */ /* 0x100fe200000108ca */
[----:B------:R-:W-:Y:S01]  /*72c0*/  HMMA.16816.F32.BF16 R24, R72, R56, R24 ;  /* 0x000000384818723c */ /* 0x000fe20000041818 */
[----:B------:R-:W-:-:S04]  /*72d0*/  FFMA.FTZ R63, R174, c[0x0][0x2d0], -R202 ;  /* 0x0000b400ae3f7a23 */ /* 0x000fc800000108ca */
[----:B------:R-:W3:Y:S01]  /*72e0*/  MUFU.EX2 R61, R61 ;  /* 0x0000003d003d7308 */ /* 0x000ee20000000800 */
[----:B-1----:R-:W-:Y:S02]  /*72f0*/  FADD.FTZ R191, R66, R191 ;  /* 0x000000bf42bf7221 */ /* 0x002fe40000010000 */
[C---:B------:R-:W-:Y:S05]  /*7300*/  HMMA.16816.F32.BF16 R20, R72.reuse, R58, R20 ;  /* 0x0000003a4814723c */ /* 0x040fea0000041814 */
[----:B------:R-:W-:Y:S01]  /*7310*/  MUFU.EX2 R62, R62 ;  /* 0x0000003e003e7308 */ /* 0x000fe20000000800 */
[----:B--2---:R-:W-:Y:S02]  /*7320*/  FADD.FTZ R180, R60, R180 ;  /* 0x000000b43cb47221 */ /* 0x004fe40000010000 */
[C---:B------:R-:W-:Y:S05]  /*7330*/  HMMA.16816.F32.BF16 R40, R72.reuse, R64, R40 ;  /* 0x000000404828723c */ /* 0x040fea0000041828 */
[----:B------:R-:W1:Y:S01]  /*7340*/  MUFU.EX2 R63, R63 ;  /* 0x0000003f003f7308 */ /* 0x000e620000000800 */
[----:B---3--:R-:W-:Y:S01]  /*7350*/  F2FP.BF16.PACK_AB R56, R61, R60 ;  /* 0x0000003c3d38723e */ /* 0x008fe200000010ff */
[--C-:B------:R-:W-:Y:S01]  /*7360*/  FFMA.FTZ R64, R175, c[0x0][0x2d0], -R202.reuse ;  /* 0x0000b400af407a23 */ /* 0x100fe200000108ca */
[----:B------:R-:W-:Y:S01]  /*7370*/  HMMA.16816.F32.BF16 R48, R72, R70, R48 ;  /* 0x000000464830723c */ /* 0x000fe20000041830 */
[----:B------:R-:W-:-:S02]  /*7380*/  FFMA.FTZ R65, R176, c[0x0][0x2d0], -R202 ;  /* 0x0000b400b0417a23 */ /* 0x000fc400000108ca */
[----:B------:R-:W-:Y:S02]  /*7390*/  FADD.FTZ R180, R61, R180 ;  /* 0x000000b43db47221 */ /* 0x000fe40000010000 */
[----:B------:R-:W2:Y:S02]  /*73a0*/  MUFU.EX2 R67, R67 ;  /* 0x0000004300437308 */ /* 0x000ea40000000800 */
[----:B------:R-:W-:Y:S02]  /*73b0*/  FFMA.FTZ R72, R186, c[0x0][0x2d0], -R205 ;  /* 0x0000b400ba487a23 */ /* 0x000fe400000108cd */
[--C-:B------:R-:W-:Y:S02]  /*73c0*/  FFMA.FTZ R70, R158, c[0x0][0x2d0], -R202.reuse ;  /* 0x0000b4009e467a23 */ /* 0x100fe400000108ca */
[----:B------:R-:W-:Y:S02]  /*73d0*/  FFMA.FTZ R71, R173, c[0x0][0x2d0], -R202 ;  /* 0x0000b400ad477a23 */ /* 0x000fe400000108ca */
[----:B------:R-:W3:Y:S01]  /*73e0*/  MUFU.EX2 R69, R69 ;  /* 0x0000004500457308 */ /* 0x000ee20000000800 */
[----:B-1----:R-:W-:Y:S01]  /*73f0*/  F2FP.BF16.PACK_AB R58, R63, R62 ;  /* 0x0000003e3f3a723e */ /* 0x002fe200000010ff */
[----:B------:R-:W-:-:S04]  /*7400*/  FADD.FTZ R180, R62, R180 ;  /* 0x000000b43eb47221 */ /* 0x000fc80000010000 */
[----:B------:R-:W-:Y:S01]  /*7410*/  FADD.FTZ R180, R63, R180 ;  /* 0x000000b43fb47221 */ /* 0x000fe20000010000 */
[C---:B--2---:R-:W-:Y:S01]  /*7420*/  F2FP.BF16.PACK_AB R57, R67.reuse, R66 ;  /* 0x000000424339723e */ /* 0x044fe200000010ff */
[----:B------:R-:W1:Y:S01]  /*7430*/  MUFU.EX2 R64, R64 ;  /* 0x0000004000407308 */ /* 0x000e620000000800 */
[----:B------:R-:W-:-:S04]  /*7440*/  FADD.FTZ R191, R67, R191 ;  /* 0x000000bf43bf7221 */ /* 0x000fc80000010000 */
[----:B------:R-:W-:Y:S01]  /*7450*/  FADD.FTZ R191, R68, R191 ;  /* 0x000000bf44bf7221 */ /* 0x000fe20000010000 */
[C---:B---3--:R-:W-:Y:S02]  /*7460*/  F2FP.BF16.PACK_AB R59, R69.reuse, R68 ;  /* 0x00000044453b723e */ /* 0x048fe400000010ff */
[----:B------:R-:W-:Y:S01]  /*7470*/  MUFU.EX2 R72, R72 ;  /* 0x0000004800487308 */ /* 0x000fe20000000800 */
[----:B------:R-:W-:-:S04]  /*7480*/  FADD.FTZ R191, R69, R191 ;  /* 0x000000bf45bf7221 */ /* 0x000fc80000010000 */
[----:B------:R-:W-:Y:S03]  /*7490*/  HMMA.16816.F32.BF16 R32, R56, R8, R32 ;  /* 0x000000083820723c */ /* 0x000fe60000041820 */
[----:B------:R-:W2:Y:S01]  /*74a0*/  MUFU.EX2 R65, R65 ;  /* 0x0000004100417308 */ /* 0x000ea20000000800 */
[----:B-1----:R-:W-:-:S03]  /*74b0*/  FADD.FTZ R180, R64, R180 ;  /* 0x000000b440b47221 */ /* 0x002fc60000010000 */
[----:B------:R-:W-:Y:S01]  /*74c0*/  FADD.FTZ R8, R141, R140 ;  /* 0x0000008c8d087221 */ /* 0x000fe20000010000 */
[C---:B------:R-:W-:Y:S01]  /*74d0*/  HMMA.16816.F32.BF16 R52, R56.reuse, R16, R52 ;  /* 0x000000103834723c */ /* 0x040fe20000041834 */
[----:B------:R-:W-:Y:S02]  /*74e0*/  FADD.FTZ R9, R142, R143 ;  /* 0x0000008f8e097221 */ /* 0x000fe40000010000 */
[----:B------:R-:W-:Y:S01]  /*74f0*/  MUFU.EX2 R70, R70 ;  /* 0x0000004600467308 */ /* 0x000fe20000000800 */
[----:B------:R-:W-:Y:S02]  /*7500*/  FADD.FTZ R8, R109, R8 ;  /* 0x000000086d087221 */ /* 0x000fe40000010000 */
[----:B------:R-:W-:Y:S02]  /*7510*/  FADD.FTZ R9, R108, R9 ;  /* 0x000000096c097221 */ /* 0x000fe40000010000 */
[----:B------:R-:W-:Y:S01]  /*7520*/  FADD.FTZ R8, R110, R8 ;  /* 0x000000086e087221 */ /* 0x000fe20000010000 */
[----:B------:R-:W-:Y:S01]  /*7530*/  HMMA.16816.F32.BF16 R40, R56, R12, R40 ;  /* 0x0000000c3828723c */ /* 0x000fe20000041828 */
[----:B------:R-:W-:Y:S01]  /*7540*/  FADD.FTZ R9, R167, R9 ;  /* 0x00000009a7097221 */ /* 0x000fe20000010000 */
[----:B------:R-:W1:Y:S01]  /*7550*/  MUFU.EX2 R71, R71 ;  /* 0x0000004700477308 */ /* 0x000e620000000800 */
[----:B------:R-:W-:-:S02]  /*7560*/  FADD.FTZ R8, R165, R8 ;  /* 0x00000008a5087221 */ /* 0x000fc40000010000 */
[----:B------:R-:W-:Y:S02]  /*7570*/  FADD.FTZ R9, R111, R9 ;  /* 0x000000096f097221 */ /* 0x000fe40000010000 */
[----:B------:R-:W-:Y:S01]  /*7580*/  FADD.FTZ R8, R164, R8 ;  /* 0x00000008a4087221 */ /* 0x000fe20000010000 */
[C---:B------:R-:W-:Y:S01]  /*7590*/  HMMA.16816.F32.BF16 R24, R56.reuse, R4, R24 ;  /* 0x000000043818723c */ /* 0x040fe20000041818 */
[----:B------:R-:W-:Y:S01]  /*75a0*/  FADD.FTZ R9, R120, R9 ;  /* 0x0000000978097221 */ /* 0x000fe20000010000 */
[----:B------:R-:W-:Y:S01]  /*75b0*/  MUFU.EX2 R12, R185 ;  /* 0x000000b9000c7308 */ /* 0x000fe20000000800 */
[----:B------:R-:W-:Y:S02]  /*75c0*/  FADD.FTZ R8, R122, R8 ;  /* 0x000000087a087221 */ /* 0x000fe40000010000 */
[----:B------:R-:W-:Y:S02]  /*75d0*/  FADD.FTZ R9, R123, R9 ;  /* 0x000000097b097221 */ /* 0x000fe40000010000 */
[----:B------:R-:W-:Y:S01]  /*75e0*/  FADD.FTZ R8, R121, R8 ;  /* 0x0000000879087221 */ /* 0x000fe20000010000 */
[----:B------:R-:W-:Y:S01]  /*75f0*/  HMMA.16816.F32.BF16 R48, R56, R18, R48 ;  /* 0x000000123830723c */ /* 0x000fe20000041830 */
[----:B------:R-:W-:Y:S01]  /*7600*/  FADD.FTZ R9, R99, R9 ;  /* 0x0000000963097221 */ /* 0x000fe20000010000 */
[----:B--2---:R-:W-:Y:S01]  /*7610*/  F2FP.BF16.PACK_AB R4, R65, R64 ;  /* 0x000000404104723e */ /* 0x004fe200000010ff */
        /* <DEDUP_REMOVED lines=16> */
[----:B------:R-:W-:-:S02]  /*7720*/  FFMA.FTZ R16, R181, c[0x0][0x2d0], -R205 ;  /* 0x0000b400b5107a23 */ /* 0x000fc400000108cd */
[----:B------:R-:W-:Y:S01]  /*7730*/  FFMA.FTZ R17, R182, c[0x0][0x2d0], -R205 ;  /* 0x0000b400b6117a23 */ /* 0x000fe200000108cd */
[----:B-1----:R-:W-:Y:S01]  /*7740*/  F2FP.BF16.PACK_AB R6, R71, R70 ;  /* 0x000000464706723e */ /* 0x002fe200000010ff */
[----:B------:R-:W-:Y:S02]  /*7750*/  FADD.FTZ R9, R87, R9 ;  /* 0x0000000957097221 */ /* 0x000fe40000010000 */
[----:B------:R-:W-:Y:S01]  /*7760*/  FADD.FTZ R8, R172, R8 ;  /* 0x00000008ac087221 */ /* 0x000fe20000010000 */
[----:B------:R-:W1:Y:S01]  /*7770*/  MUFU.EX2 R16, R16 ;  /* 0x0000001000107308 */ /* 0x000e620000000800 */
[----:B------:R-:W-:Y:S02]  /*7780*/  FADD.FTZ R9, R82, R9 ;  /* 0x0000000952097221 */ /* 0x000fe40000010000 */
[----:B------:R-:W-:Y:S02]  /*7790*/  FADD.FTZ R8, R94, R8 ;  /* 0x000000085e087221 */ /* 0x000fe40000010000 */
[----:B------:R-:W-:-:S02]  /*77a0*/  FADD.FTZ R9, R83, R9 ;  /* 0x0000000953097221 */ /* 0x000fc40000010000 */
[----:B------:R-:W-:Y:S01]  /*77b0*/  FADD.FTZ R8, R95, R8 ;  /* 0x000000085f087221 */ /* 0x000fe20000010000 */
[----:B------:R-:W2:Y:S01]  /*77c0*/  MUFU.EX2 R17, R17 ;  /* 0x0000001100117308 */ /* 0x000ea20000000800 */
[----:B------:R-:W-:Y:S02]  /*77d0*/  FADD.FTZ R9, R78, R9 ;  /* 0x000000094e097221 */ /* 0x000fe40000010000 */
[----:B------:R-:W-:Y:S02]  /*77e0*/  FADD.FTZ R8, R206, R8 ;  /* 0x00000008ce087221 */ /* 0x000fe40000010000 */
[----:B------:R-:W-:Y:S02]  /*77f0*/  FADD.FTZ R9, R79, R9 ;  /* 0x000000094f097221 */ /* 0x000fe40000010000 */
[----:B------:R-:W-:Y:S01]  /*7800*/  FADD.FTZ R8, R208, R8 ;  /* 0x00000008d0087221 */ /* 0x000fe20000010000 */
[----:B-1----:R-:W-:Y:S01]  /*7810*/  F2FP.BF16.PACK_AB R5, R16, R72 ;  /* 0x000000481005723e */ /* 0x002fe200000010ff */
[----:B------:R-:W-:-:S02]  /*7820*/  FADD.FTZ R9, R92, R9 ;  /* 0x000000095c097221 */ /* 0x000fc40000010000 */
[----:B------:R-:W-:Y:S02]  /*7830*/  FADD.FTZ R8, R210, R8 ;  /* 0x00000008d2087221 */ /* 0x000fe40000010000 */
[----:B------:R-:W-:Y:S02]  /*7840*/  FADD.FTZ R191, R72, R191 ;  /* 0x000000bf48bf7221 */ /* 0x000fe40000010000 */
[----:B------:R-:W-:Y:S01]  /*7850*/  FADD.FTZ R9, R93, R9 ;  /* 0x000000095d097221 */ /* 0x000fe20000010000 */
[----:B--2---:R-:W-:Y:S01]  /*7860*/  F2FP.BF16.PACK_AB R7, R12, R17 ;  /* 0x000000110c07723e */ /* 0x004fe200000010ff */
[----:B------:R-:W-:Y:S02]  /*7870*/  FADD.FTZ R8, R211, R8 ;  /* 0x00000008d3087221 */ /* 0x000fe40000010000 */
[----:B------:R-:W-:Y:S02]  /*7880*/  FADD.FTZ R180, R65, R180 ;  /* 0x000000b441b47221 */ /* 0x000fe40000010000 */
[----:B------:R-:W-:-:S02]  /*7890*/  FADD.FTZ R191, R16, R191 ;  /* 0x000000bf10bf7221 */ /* 0x000fc40000010000 */
[C---:B------:R-:W-:Y:S01]  /*78a0*/  HMMA.16816.F32.BF16 R156, R4.reuse, R152, R52 ;  /* 0x00000098049c723c */ /* 0x040fe20000041834 */
[----:B------:R-:W-:Y:S02]  /*78b0*/  FADD.FTZ R9, R209, R9 ;  /* 0x00000009d1097221 */ /* 0x000fe40000010000 */
[----:B------:R-:W-:Y:S02]  /*78c0*/  FADD.FTZ R8, R239, R8 ;  /* 0x00000008ef087221 */ /* 0x000fe40000010000 */
[----:B------:R-:W-:Y:S02]  /*78d0*/  FADD.FTZ R180, R70, R180 ;  /* 0x000000b446b47221 */ /* 0x000fe40000010000 */
[----:B------:R-:W-:Y:S01]  /*78e0*/  FADD.FTZ R17, R17, R191 ;  /* 0x000000bf11117221 */ /* 0x000fe20000010000 */
[----:B------:R-:W-:Y:S01]  /*78f0*/  HMMA.16816.F32.BF16 R140, R4, R136, R40 ;  /* 0x00000088048c723c */ /* 0x000fe20000041828 */
[----:B------:R-:W-:Y:S02]  /*7900*/  FADD.FTZ R242, R242, R9 ;  /* 0x00000009f2f27221 */ /* 0x000fe40000010000 */
[----:B------:R-:W-:-:S02]  /*7910*/  FADD.FTZ R241, R241, R8 ;  /* 0x00000008f1f17221 */ /* 0x000fc40000010000 */
[----:B------:R-:W-:Y:S02]  /*7920*/  FADD.FTZ R240, R71, R180 ;  /* 0x000000b447f07221 */ /* 0x000fe40000010000 */
[----:B------:R-:W-:Y:S01]  /*7930*/  FADD.FTZ R239, R12, R17 ;  /* 0x000000110cef7221 */ /* 0x000fe20000010000 */
[C---:B------:R-:W-:Y:S08]  /*7940*/  HMMA.16816.F32.BF16 R108, R4.reuse, R132, R32 ;  /* 0x00000084046c723c */ /* 0x040ff00000041820 */
[C---:B------:R-:W-:Y:S08]  /*7950*/  HMMA.16816.F32.BF16 R120, R4.reuse, R124, R24 ;  /* 0x0000007c0478723c */ /* 0x040ff00000041818 */
[C---:B------:R-:W-:Y:S08]  /*7960*/  HMMA.16816.F32.BF16 R152, R4.reuse, R154, R48 ;  /* 0x0000009a0498723c */ /* 0x040ff00000041830 */
[C---:B------:R-:W-:Y:S08]  /*7970*/  HMMA.16816.F32.BF16 R136, R4.reuse, R138, R36 ;  /* 0x0000008a0488723c */ /* 0x040ff00000041824 */
[C---:B------:R-:W-:Y:S08]  /*7980*/  HMMA.16816.F32.BF16 R132, R4.reuse, R134, R28 ;  /* 0x000000860484723c */ /* 0x040ff0000004181c */
[----:B------:R-:W-:Y:S01]  /*7990*/  HMMA.16816.F32.BF16 R124, R4, R126, R20 ;  /* 0x0000007e047c723c */ /* 0x000fe20000041814 */
[----:B------:R-:W-:Y:S07]  /*79a0*/  @P0 BRA `(.L_x_167) ;  /* 0x0000015000000947 */ /* 0x000fee0003800000 */
[----:B------:R-:W-:Y:S01]  /*79b0*/  ISETP.LT.AND P0, PT, RZ, UR14, PT ;  /* 0x0000000eff007c0c */ /* 0x000fe2000bf01270 */
[----:B------:R-:W-:-:S02]  /*79c0*/  UIADD3 UR16, UR14, -0x1, URZ ;  /* 0xffffffff0e107890 */ /* 0x000fc4000fffe03f */
[----:B------:R-:W-:-:S10]  /*79d0*/  ULDC UR6, c[0x0][0x32c] ;  /* 0x0000cb0000067ab9 */ /* 0x000fd40000000800 */
[----:B------:R-:W-:Y:S05]  /*79e0*/  @P0 BRA `(.L_x_168) ;  /* 0x0000008000000947 */ /* 0x000fea0003800000 */
[----:B------:R-:W-:Y:S02]  /*79f0*/  UISETP.NE.AND UP3, UPT, UR6, 0x1, UPT ;  /* 0x000000010600788c */ /* 0x000fe4000bf65270 */
[----:B------:R-:W-:-:S03]  /*7a00*/  UIADD3 UR16, -UR14, URZ, URZ ;  /* 0x0000003f0e107290 */ /* 0x000fc6000fffe13f */
[----:B------:R-:W-:Y:S02]  /*7a10*/  ULDC.64 UR14, c[0x0][0x330] ;  /* 0x0000cc00000e7ab9 */ /* 0x000fe40000000a00 */
[----:B------:R-:W-:-:S07]  /*7a20*/  UIMAD.WIDE.U32 UR18, UR16, UR14, URZ ;  /* 0x0000000e101272a5 */ /* 0x000fce000f8e003f */
[----:B------:R-:W-:Y:S02]  /*7a30*/  @UP3 UMOV UR17, UR19 ;  /* 0x0000001300113c82 */ /* 0x000fe40008000000 */
[----:B------:R-:W-:-:S04]  /*7a40*/  @UP3 USHF.R.U32.HI UR16, URZ, UR15, UR17 ;  /* 0x0000000f3f103299 */ /* 0x000fc80008011611 */
[----:B------:R-:W-:Y:S01]  /*7a50*/  ULOP3.LUT UR16, URZ, UR16, URZ, 0x33, !UPT ;  /* 0x000000103f107292 */ /* 0x000fe2000f8e333f */
[----:B------:R-:W-:Y:S05]  /*7a60*/  BRA `(.L_x_169) ;  /* 0x0000005000007947 */ /* 0x000fea0003800000 */
.L_x_168:
[----:B------:R-:W-:Y:S02]  /*7a70*/  UISETP.NE.AND UP3, UPT, UR6, 0x1, UPT ;  /* 0x000000010600788c */ /* 0x000fe4000bf65270 */
[----:B------:R-:W-:Y:S02]  /*7a80*/  ULDC.64 UR14, c[0x0][0x330] ;  /* 0x0000cc00000e7ab9 */ /* 0x000fe40000000a00 */
[----:B------:R-:W-:-:S07]  /*7a90*/  UIMAD.WIDE.U32 UR18, UR16, UR14, URZ ;  /* 0x0000000e101272a5 */ /* 0x000fce000f8e003f */
[----:B------:R-:W-:Y:S02]  /*7aa0*/  @UP3 UMOV UR17, UR19 ;  /* 0x0000001300113c82 */ /* 0x000fe40008000000 */
[----:B------:R-:W-:Y:S02]  /*7ab0*/  @UP3 USHF.R.U32.HI UR16, URZ, UR15, UR17 ;  /* 0x0000000f3f103299 */ /* 0x000fe40008011611 */
.L_x_169:
[----:B------:R-:W-:Y:S02]  /*7ac0*/  ULDC UR14, c[0x0][0x32c] ;  /* 0x0000cb00000e7ab9 */ /* 0x000fe40000000800 */
[----:B------:R-:W-:-:S04]  /*7ad0*/  UIMAD UR14, UR16, UR6, UR14 ;  /* 0x00000006100e72a4 */ /* 0x000fc8000f8e020e */
[----:B------:R-:W-:-:S04]  /*7ae0*/  UISETP.LT.AND UP3, UPT, UR13, UR14, UPT ;  /* 0x0000000e0d00728c */ /* 0x000fc8000bf61270 */
[----:B------:R-:W-:-:S04]  /*7af0*/  USEL UR13, UR13, UR14, UP3 ;  /* 0x0000000e0d0d7287 */ /* 0x000fc80009800000 */
.L_x_167:
[----:B------:R-:W-:-:S07]  /*7b00*/  UIMAD.WIDE UR14, UR13, 0x2aaaaaab, URZ ;  /* 0x2aaaaaab0d0e78a5 */ /* 0x000fce000f8e023f */
[----:B------:R-:W-:Y:S02]  /*7b10*/  UMOV UR13, UR15 ;  /* 0x0000000f000d7c82 */ /* 0x000fe40008000000 */
[----:B------:R-:W-:-:S04]  /*7b20*/  USHF.R.U32.HI UR6, URZ, 0x1f, UR13 ;  /* 0x0000001f3f067899 */ /* 0x000fc8000801160d */
[----:B------:R-:W-:-:S04]  /*7b30*/  ULEA.HI.SX32 UR6, UR13, UR6, 0x1c ;  /* 0x000000060d067291 */ /* 0x000fc8000f8fe23f */
[----:B------:R-:W-:-:S04]  /*7b40*/  UISETP.LT.AND UP3, UPT, UR5, UR6, UPT ;  /* 0x000000060500728c */ /* 0x000fc8000bf61270 */
[----:B------:R-:W-:-:S06]  /*7b50*/  USEL UR6, UR5, UR6, !UP3 ;  /* 0x0000000605067287 */ /* 0x000fcc000d800000 */
[----:B------:R-:W-:-:S13]  /*7b60*/  ISETP.GE.AND P0, PT, R243, UR6, PT ;  /* 0x00000006f3007c0c */ /* 0x000fda000bf06270 */
[----:B------:R-:W-:Y:S05]  /*7b70*/  @!P0 BRA `(.L_x_170) ;  /* 0x00005d3000008947 */ /* 0x000fea0003800000 */
[----:B------:R-:W-:Y:S01]  /*7b80*/  IMAD.MOV.U32 R166, RZ, RZ, R2 ;  /* 0x000000ffffa67224 */ /* 0x000fe200078e0002 */
[----:B------:R-:W-:Y:S01]  /*7b90*/  MOV R164, R44 ;  /* 0x0000002c00a47202 */ /* 0x000fe20000000f00 */
[----:B------:R-:W-:Y:S01]  /*7ba0*/  IMAD.MOV.U32 R167, RZ, RZ, R3 ;  /* 0x000000ffffa77224 */ /* 0x000fe200078e0003 */
[----:B------:R-:W-:Y:S02]  /*7bb0*/  MOV R165, R0 ;  /* 0x0000000000a57202 */ /* 0x000fe40000000f00 */
.L_x_189:
[----:B------:R-:W-:Y:S04]  /*7bc0*/  DEPBAR.LE SB0, 0x0 ;  /* 0x000080000000791a */ /* 0x000fe80000000000 */
[----:B------:R-:W-:Y:S01]  /*7bd0*/  BAR.SYNC.DEFER_BLOCKING 0x0 ;  /* 0x0000000000007b1d */ /* 0x000fe20000010000 */
[----:B------:R-:W-:Y:S05]  /*7be0*/  ISETP.LT.AND P0, PT, R243, UR5, PT ;  /* 0x00000005f3007c0c */ /* 0x000fea000bf01270 */
[----:B------:R1:W2:Y:S04]  /*7bf0*/  LDSM.16.M88.4 R96, [R228+0x6100] ;  /* 0x00610000e460783b */ /* 0x0002a80000000200 */
[----:B------:R1:W3:Y:S04]  /*7c00*/  LDSM.16.M88.4 R92, [R228+0x8100] ;  /* 0x00810000e45c783b */ /* 0x0002e80000000200 */
        /* <DEDUP_REMOVED lines=9> */
[----:B------:R1:W1:Y:S04]  /*7ca0*/  LDSM.16.M88.4 R184, [R217] ;  /* 0x00000000d9b8783b */ /* 0x0002680000000200 */
[----:B------:R1:W1:Y:S04]  /*7cb0*/  LDSM.16.M88.4 R188, [R216] ;  /* 0x00000000d8bc783b */ /* 0x0002680000000200 */
[----:B------:R1:W1:Y:S04]  /*7cc0*/  LDSM.16.M88.4 R192, [R215] ;  /* 0x00000000d7c0783b */ /* 0x0002680000000200 */
[----:B------:R1:W1:Y:S04]  /*7cd0*/  LDSM.16.M88.4 R196, [R214] ;  /* 0x00000000d6c4783b */ /* 0x0002680000000200 */
[----:B------:R1:W1:Y:S01]  /*7ce0*/  LDSM.16.M88.4 R200, [R213] ;  /* 0x00000000d5c8783b */ /* 0x0002620000000200 */
[----:B------:R-:W-:-:S05]  /*7cf0*/  @P0 BRA `(.L_x_171) ;  /* 0x000002b000000947 */ /* 0x000fca0003800000 */
[----:B--234-:R-:W-:Y:S01]  /*7d00*/  SHF.R.S32.HI R4, RZ, 0x1f, R231 ;  /* 0x0000001fff047819 */ /* 0x01cfe200000114e7 */
[C---:B------:R-:W-:Y:S01]  /*7d10*/  IMAD.WIDE.U32 R2, R231.reuse, c[0x0][0x208], RZ ;  /* 0x00008200e7027a25 */ /* 0x040fe200078e00ff */
[----:B------:R-:W-:Y:S03]  /*7d20*/  SHF.R.S32.HI R0, RZ, 0x1f, R230 ;  /* 0x0000001fff007819 */ /* 0x000fe600000114e6 */
[----:B------:R-:W-:Y:S02]  /*7d30*/  IMAD R4, R4, c[0x0][0x208], RZ ;  /* 0x0000820004047a24 */ /* 0x000fe400078e02ff */
[----:B------:R-:W-:Y:S02]  /*7d40*/  IMAD R0, R0, c[0x0][0x218], RZ ;  /* 0x0000860000007a24 */ /* 0x000fe400078e02ff */
[----:B------:R-:W-:Y:S02]  /*7d50*/  IMAD R4, R231, c[0x0][0x20c], R4 ;  /* 0x00008300e7047a24 */ /* 0x000fe400078e0204 */
[C---:B------:R-:W-:Y:S02]  /*7d60*/  IMAD R0, R230.reuse, c[0x0][0x21c], R0 ;  /* 0x00008700e6007a24 */ /* 0x040fe400078e0200 */
[----:B------:R-:W-:Y:S04]  /*7d70*/  IMAD.IADD R3, R3, 0x1, R4 ;  /* 0x0000000103037824 */ /* 0x000fe800078e0204 */
[----:B------:R-:W-:Y:S05]  /*7d80*/  IMAD.WIDE.U32 R2, R230, c[0x0][0x218], R2 ;  /* 0x00008600e6027a25 */ /* 0x000fea00078e0002 */
[----:B------:R-:W-:Y:S04]  /*7d90*/  IADD3 R14, P0, R2, UR48, RZ ;  /* 0x00000030020e7c10 */ /* 0x000fe8000ff1e0ff */
[----:B------:R-:W-:Y:S02]  /*7da0*/  IADD3.X R0, R3, UR9, R0, P0, !PT ;  /* 0x0000000903007c10 */ /* 0x000fe400087fe400 */
[C---:B------:R-:W-:Y:S04]  /*7db0*/  LEA R20, P0, R14.reuse, c[0x0][0x1f8], 0x1 ;  /* 0x00007e000e147a11 */ /* 0x040fe800078008ff */
[----:B------:R-:W-:Y:S01]  /*7dc0*/  LEA.HI.X R14, R14, c[0x0][0x1fc], R0, 0x1, P0 ;  /* 0x00007f000e0e7a11 */ /* 0x000fe200000f0c00 */
[----:B------:R-:W2:Y:S04]  /*7dd0*/  SHFL.IDX PT, R12, R20, RZ, 0x181f ;  /* 0x00181fff140c7589 */ /* 0x000ea800000e0000 */
[----:B------:R-:W3:Y:S04]  /*7de0*/  SHFL.IDX PT, R11, R14, RZ, 0x181f ;  /* 0x00181fff0e0b7589 */ /* 0x000ee800000e0000 */
[----:B------:R-:W4:Y:S04]  /*7df0*/  SHFL.IDX PT, R9, R20, 0x1, 0x181f ;  /* 0x00381f0014097f89 */ /* 0x000f2800000e0000 */
[----:B------:R-:W5:Y:S04]  /*7e00*/  SHFL.IDX PT, R10, R14, 0x1, 0x181f ;  /* 0x00381f000e0a7f89 */ /* 0x000f6800000e0000 */
[----:B------:R-:W-:Y:S04]  /*7e10*/  SHFL.IDX PT, R8, R14, 0x2, 0x181f ;  /* 0x00581f000e087f89 */ /* 0x000fe800000e0000 */
[----:B------:R-:W-:Y:S04]  /*7e20*/  SHFL.IDX PT, R6, R14, 0x3, 0x181f ;  /* 0x00781f000e067f89 */ /* 0x000fe800000e0000 */
[----:B------:R-:W-:Y:S04]  /*7e30*/  SHFL.IDX PT, R4, R14, 0x4, 0x181f ;  /* 0x00981f000e047f89 */ /* 0x000fe800000e0000 */
[----:B------:R4:W-:Y:S04]  /*7e40*/  SHFL.IDX PT, R2, R14, 0x5, 0x181f ;  /* 0x00b81f000e027f89 */ /* 0x0009e800000e0000 */
[----:B------:R-:W-:Y:S04]  /*7e50*/  SHFL.IDX PT, R7, R20, 0x2, 0x181f ;  /* 0x00581f0014077f89 */ /* 0x000fe800000e0000 */
[----:B------:R-:W1:Y:S04]  /*7e60*/  SHFL.IDX PT, R5, R20, 0x3, 0x181f ;  /* 0x00781f0014057f89 */ /* 0x000e6800000e0000 */
[----:B------:R-:W1:Y:S04]  /*7e70*/  SHFL.IDX PT, R3, R20, 0x4, 0x181f ;  /* 0x00981f0014037f89 */ /* 0x000e6800000e0000 */
[----:B------:R1:W1:Y:S01]  /*7e80*/  SHFL.IDX PT, R0, R20, 0x5, 0x181f ;  /* 0x00b81f0014007f89 */ /* 0x00026200000e0000 */
[-C--:B--2---:R-:W-:Y:S05]  /*7e90*/  IADD3 R12, P0, R12, R235.reuse, RZ ;  /* 0x000000eb0c0c7210 */ /* 0x084fea0007f1e0ff */
[--C-:B---3--:R-:W-:Y:S01]  /*7ea0*/  IMAD.X R13, R11, 0x1, R234.reuse, P0 ;  /* 0x000000010b0d7824 */ /* 0x108fe200000e06ea */
[-C--:B----4-:R-:W-:Y:S04]  /*7eb0*/  IADD3 R14, P0, R9, R235.reuse, RZ ;  /* 0x000000eb090e7210 */ /* 0x090fe80007f1e0ff */
[----:B------:R2:W-:Y:S01]  /*7ec0*/  LDGSTS.E.BYPASS.LTC128B.128 [R238], [R12.64], !P3 ;  /* 0x000000000cee7fae */ /* 0x0005e2000d901d74 */
[--C-:B-----5:R-:W-:Y:S01]  /*7ed0*/  IMAD.X R15, R10, 0x1, R234.reuse, P0 ;  /* 0x000000010a0f7824 */ /* 0x120fe200000e06ea */
[-C--:B-1----:R-:W-:Y:S04]  /*7ee0*/  IADD3 R10, P2, R5, R235.reuse, RZ ;  /* 0x000000eb050a7210 */ /* 0x082fe80007f5e0ff */
[----:B------:R1:W-:Y:S01]  /*7ef0*/  LDGSTS.E.BYPASS.LTC128B.128 [R238+0x800], [R14.64], !P3 ;  /* 0x008000000eee7fae */ /* 0x0003e2000d901d74 */
[--C-:B------:R-:W-:Y:S01]  /*7f00*/  IMAD.X R11, R6, 0x1, R234.reuse, P2 ;  /* 0x00000001060b7824 */ /* 0x100fe200010e06ea */
[-C--:B------:R-:W-:Y:S02]  /*7f10*/  IADD3 R20, P1, R3, R235.reuse, RZ ;  /* 0x000000eb03147210 */ /* 0x080fe40007f3e0ff */
[-C--:B------:R-:W-:Y:S03]  /*7f20*/  IADD3 R22, P0, R0, R235.reuse, RZ ;  /* 0x000000eb00167210 */ /* 0x080fe60007f1e0ff */
[----:B------:R-:W-:Y:S01]  /*7f30*/  IMAD.X R21, R4, 0x1, R234, P1 ;  /* 0x0000000104157824 */ /* 0x000fe200008e06ea */
[-C--:B------:R-:W-:Y:S02]  /*7f40*/  IADD3.X R23, R2, R234.reuse, RZ, P0, !PT ;  /* 0x000000ea02177210 */ /* 0x080fe400007fe4ff */
[----:B--2---:R-:W-:Y:S04]  /*7f50*/  IADD3 R12, P5, R7, R235, RZ ;  /* 0x000000eb070c7210 */ /* 0x004fe80007fbe0ff */
[----:B------:R-:W-:Y:S05]  /*7f60*/  IADD3.X R13, R8, R234, RZ, P5, !PT ;  /* 0x000000ea080d7210 */ /* 0x000fea0002ffe4ff */
[----:B------:R1:W-:Y:S04]  /*7f70*/  LDGSTS.E.BYPASS.LTC128B.128 [R238+0x1000], [R12.64], !P3 ;  /* 0x010000000cee7fae */ /* 0x0003e8000d901d74 */
[----:B------:R1:W-:Y:S04]  /*7f80*/  LDGSTS.E.BYPASS.LTC128B.128 [R238+0x1800], [R10.64], !P3 ;  /* 0x018000000aee7fae */ /* 0x0003e8000d901d74 */
[----:B------:R1:W-:Y:S04]  /*7f90*/  LDGSTS.E.BYPASS.LTC128B.128 [R238+0x2000], [R20.64], !P3 ;  /* 0x0200000014ee7fae */ /* 0x0003e8000d901d74 */
[----:B------:R1:W-:Y:S02]  /*7fa0*/  LDGSTS.E.BYPASS.LTC128B.128 [R238+0x2800], [R22.64], !P3 ;  /* 0x0280000016ee7fae */ /* 0x0003e4000d901d74 */
.L_x_171:
[-C--:B--234-:R-:W-:Y:S01]  /*7fb0*/  HMMA.16816.F32.BF16 R4, R96, R16.reuse, RZ ;  /* 0x000000106004723c */ /* 0x09cfe200000418ff */
[----:B------:R-:W-:Y:S02]  /*7fc0*/  LDSM.16.M88.4 R204, [R222+0x4100] ;  /* 0x00410000decc783b */ /* 0x000fe40000000200 */
[----:B------:R-:W-:Y:S05]  /*7fd0*/  ISETP.GT.AND P0, PT, R243, UR5, PT ;  /* 0x00000005f3007c0c */ /* 0x000fea000bf04270 */
[C---:B-1----:R-:W-:Y:S01]  /*7fe0*/  HMMA.16816.F32.BF16 R8, R92.reuse, R16, RZ ;  /* 0x000000105c08723c */ /* 0x042fe200000418ff */
[----:B------:R-:W0:Y:S07]  /*7ff0*/  LDGDEPBAR ;  /* 0x00000000000079af */ /* 0x000e2e0000000000 */
[-C--:B------:R-:W-:Y:S01]  /*8000*/  HMMA.16816.F32.BF16 R12, R92, R18.reuse, RZ ;  /* 0x000000125c0c723c */ /* 0x080fe200000418ff */
[----:B------:R-:W-:Y:S07]  /*8010*/  LDSM.16.M88.4 R208, [R222+0x4900] ;  /* 0x00490000ded0783b */ /* 0x000fee0000000200 */
[C---:B------:R-:W-:Y:S08]  /*8020*/  HMMA.16816.F32.BF16 R16, R96.reuse, R18, RZ ;  /* 0x000000126010723c */ /* 0x040ff000000418ff */
[-C--:B------:R-:W-:Y:S08]  /*8030*/  HMMA.16816.F32.BF16 R20, R96, R32.reuse, RZ ;  /* 0x000000206014723c */ /* 0x080ff000000418ff */
        /* <DEDUP_REMOVED lines=48> */
[----:B------:R-:W-:Y:S07]  /*8340*/  LDSM.16.M88.4 R180, [R221+0x6100] ;  /* 0x00610000ddb4783b */ /* 0x000fee0000000200 */
[----:B------:R-:W-:Y:S01]  /*8350*/  HMMA.16816.F32.BF16 R96, R172, R202, R96 ;  /* 0x000000caac60723c */ /* 0x000fe20000041860 */
[----:B------:R-:W4:Y:S07]  /*8360*/  LDSM.16.M88.4 R172, [R222+0x5100] ;  /* 0x00510000deac783b */ /* 0x000f2e0000000200 */
[-C--:B-1----:R-:W-:Y:S01]  /*8370*/  HMMA.16816.F32.BF16 R4, R168, R176.reuse, R4 ;  /* 0x000000b0a804723c */ /* 0x082fe20000041804 */
[----:B------:R-:W-:Y:S07]  /*8380*/  LDSM.16.M88.4 R200, [R212+0x1000] ;  /* 0x00100000d4c8783b */ /* 0x000fee0000000200 */
        /* <DEDUP_REMOVED lines=8> */
[----:B------:R-:W2:Y:S07]  /*8410*/  LDSM.16.M88.4 R188, [R212] ;  /* 0x00000000d4bc783b */ /* 0x000eae0000000200 */
        /* <DEDUP_REMOVED lines=9> */
[----:B------:R-:W5:Y:S07]  /*84b0*/  LDSM.16.M88.4 R208, [R212+0x2000] ;  /* 0x00200000d4d0783b */ /* 0x000f6e0000000200 */
[-C--:B----4-:R-:W-:Y:S08]  /*84c0*/  HMMA.16816.F32.BF16 R68, R168, R172.reuse, R68 ;  /* 0x000000aca844723c */ /* 0x090ff00000041844 */
[C---:B------:R-:W-:Y:S08]  /*84d0*/  HMMA.16816.F32.BF16 R72, R184.reuse, R172, R72 ;  /* 0x000000acb848723c */ /* 0x040ff00000041848 */
[-C--:B------:R-:W-:Y:S08]  /*84e0*/  HMMA.16816.F32.BF16 R76, R184, R174.reuse, R76 ;  /* 0x000000aeb84c723c */ /* 0x080ff0000004184c */
[C---:B------:R-:W-:Y:S01]  /*84f0*/  HMMA.16816.F32.BF16 R80, R168.reuse, R174, R80 ;  /* 0x000000aea850723c */ /* 0x040fe20000041850 */
[----:B------:R-:W4:Y:S01]  /*8500*/  LDSM.16.M88.4 R172, [R212+0x2800] ;  /* 0x00280000d4ac783b */ /* 0x000f220000000200 */
[----:B------:R-:W-:Y:S06]  /*8510*/  DEPBAR.LE SB0, 0x0 ;  /* 0x000080000000791a */ /* 0x000fec0000000000 */
[-C--:B-1----:R-:W-:Y:S01]  /*8520*/  HMMA.16816.F32.BF16 R84, R168, R176.reuse, R84 ;  /* 0x000000b0a854723c */ /* 0x082fe20000041854 */
[----:B------:R-:W-:Y:S07]  /*8530*/  BAR.SYNC.DEFER_BLOCKING 0x0 ;  /* 0x0000000000007b1d */ /* 0x000fee0000010000 */
[C---:B------:R-:W-:Y:S08]  /*8540*/  HMMA.16816.F32.BF16 R88, R184.reuse, R176, R88 ;  /* 0x000000b0b858723c */ /* 0x040ff00000041858 */
[-C--:B------:R-:W-:Y:S08]  /*8550*/  HMMA.16816.F32.BF16 R92, R184, R178.reuse, R92 ;  /* 0x000000b2b85c723c */ /* 0x080ff0000004185c */
[----:B------:R-:W-:Y:S08]  /*8560*/  HMMA.16816.F32.BF16 R96, R168, R178, R96 ;  /* 0x000000b2a860723c */ /* 0x000ff00000041860 */
[-C--:B--2---:R-:W-:Y:S08]  /*8570*/  HMMA.16816.F32.BF16 R4, R180, R188.reuse, R4 ;  /* 0x000000bcb404723c */ /* 0x084ff00000041804 */
        /* <DEDUP_REMOVED lines=15> */
[-C--:B-----5:R-:W-:Y:S08]  /*8670*/  HMMA.16816.F32.BF16 R68, R180, R208.reuse, R68 ;  /* 0x000000d0b444723c */ /* 0x0a0ff00000041844 */
[C---:B------:R-:W-:Y:S08]  /*8680*/  HMMA.16816.F32.BF16 R72, R192.reuse, R208, R72 ;  /* 0x000000d0c048723c */ /* 0x040ff00000041848 */
[-C--:B------:R-:W-:Y:S08]  /*8690*/  HMMA.16816.F32.BF16 R76, R192, R210.reuse, R76 ;  /* 0x000000d2c04c723c */ /* 0x080ff0000004184c */
[C---:B------:R-:W-:Y:S08]  /*86a0*/  HMMA.16816.F32.BF16 R80, R180.reuse, R210, R80 ;  /* 0x000000d2b450723c */ /* 0x040ff00000041850 */
[-C--:B----4-:R-:W-:Y:S08]  /*86b0*/  HMMA.16816.F32.BF16 R84, R180, R172.reuse, R84 ;  /* 0x000000acb454723c */ /* 0x090ff00000041854 */
[C---:B------:R-:W-:Y:S08]  /*86c0*/  HMMA.16816.F32.BF16 R88, R192.reuse, R172, R88 ;  /* 0x000000acc058723c */ /* 0x040ff00000041858 */
[-C--:B------:R-:W-:Y:S08]  /*86d0*/  HMMA.16816.F32.BF16 R92, R192, R174.reuse, R92 ;  /* 0x000000aec05c723c */ /* 0x080ff0000004185c */
[----:B------:R-:W-:Y:S01]  /*86e0*/  HMMA.16816.F32.BF16 R96, R180, R174, R96 ;  /* 0x000000aeb460723c */ /* 0x000fe20000041860 */
[----:B------:R-:W-:-:S07]  /*86f0*/  @!P0 BRA `(.L_x_172) ;  /* 0x000003a000008947 */ /* 0x000fce0003800000 */
[----:B------:R-:W-:Y:S01]  /*8700*/  PLOP3.LUT P1, PT, PT, PT, UP1, 0x80, 0x0 ;  /* 0x000000000000781c */ /* 0x000fe20003f2f018 */
[----:B------:R-:W-:Y:S01]  /*8710*/  IMAD R231, R243, 0x60, R233 ;  /* 0x00000060f3e77824 */ /* 0x000fe200078e02e9 */
[----:B------:R-:W-:Y:S01]  /*8720*/  PLOP3.LUT P0, PT, PT, PT, UP1, 0x80, 0x0 ;  /* 0x000000000000781c */ /* 0x000fe20003f0f018 */
[----:B------:R-:W-:Y:S03]  /*8730*/  IMAD.MOV.U32 R230, RZ, RZ, RZ ;  /* 0x000000ffffe67224 */ /* 0x000fe600078e00ff */
[----:B------:R-:W-:Y:S05]  /*8740*/  IADD3 R231, R231, -0x60, R232 ;  /* 0xffffffa0e7e77810 */ /* 0x000fea0007ffe0e8 */
[--C-:B------:R-:W-:Y:S02]  /*8750*/  IMAD.MOV.U32 R0, RZ, RZ, R231.reuse ;  /* 0x000000ffff007224 */ /* 0x100fe400078e00e7 */
[----:B------:R-:W-:Y:S05]  /*8760*/  @P1 IMAD.HI.U32 R2, R231, c[0x0][0x2bc], RZ ;  /* 0x0000af00e7021a27 */ /* 0x000fea00078e00ff */
[----:B------:R-:W-:Y:S04]  /*8770*/  @P0 SHF.R.U32.HI R0, RZ, c[0x0][0x2c0], R2 ;  /* 0x0000b000ff000a19 */ /* 0x000fe80000011602 */
[C---:B------:R-:W-:Y:S04]  /*8780*/  @!P4 IADD3 R168, P0, R0.reuse, UR46, RZ ;  /* 0x0000002e00a8cc10 */ /* 0x040fe8000ff1e0ff */
[----:B------:R-:W-:Y:S01]  /*8790*/  @!P4 LEA.HI.X.SX32 R3, R0, UR4, 0x1, P0 ;  /* 0x000000040003cc11 */ /* 0x000fe200080f0eff */
[----:B------:R-:W-:Y:S01]  /*87a0*/  IMAD.MOV R0, RZ, RZ, -R0 ;  /* 0x000000ffff007224 */ /* 0x000fe200078e0a00 */
[----:B------:R-:W-:Y:S03]  /*87b0*/  @!P4 LEA R2, P0, R168, c[0x0][0x2a0], 0x2 ;  /* 0x0000a800a802ca11 */ /* 0x000fe600078010ff */
        /* <DEDUP_REMOVED lines=16> */
[----:B------:R-:W1:Y:S04]  /*88c0*/  SHFL.IDX PT, R175, R180, RZ, 0x181f ;  /* 0x00181fffb4af7589 */ /* 0x000e6800000e0000 */
[----:B------:R-:W2:Y:S04]  /*88d0*/  SHFL.IDX PT, R176, R0, RZ, 0x181f ;  /* 0x00181fff00b07589 */ /* 0x000ea800000e0000 */
[----:B------:R-:W3:Y:S04]  /*88e0*/  SHFL.IDX PT, R173, R180, 0x1, 0x181f ;  /* 0x00381f00b4ad7f89 */ /* 0x000ee800000e0000 */
[----:B------:R-:W-:Y:S04]  /*88f0*/  SHFL.IDX PT, R171, R180, 0x2, 0x181f ;  /* 0x00581f00b4ab7f89 */ /* 0x000fe800000e0000 */
[----:B------:R-:W4:Y:S04]  /*8900*/  SHFL.IDX PT, R174, R0, 0x1, 0x181f ;  /* 0x00381f0000ae7f89 */ /* 0x000f2800000e0000 */
[----:B------:R-:W5:Y:S04]  /*8910*/  SHFL.IDX PT, R169, R180, 0x3, 0x181f ;  /* 0x00781f00b4a97f89 */ /* 0x000f6800000e0000 */
[----:B------:R-:W-:Y:S01]  /*8920*/  SHFL.IDX PT, R172, R0, 0x2, 0x181f ;  /* 0x00581f0000ac7f89 */ /* 0x000fe200000e0000 */
[-C--:B-1----:R-:W-:Y:S03]  /*8930*/  IADD3 R178, P0, R175, R235.reuse, RZ ;  /* 0x000000ebafb27210 */ /* 0x082fe60007f1e0ff */
[----:B------:R-:W1:Y:S02]  /*8940*/  SHFL.IDX PT, R3, R180, 0x4, 0x181f ;  /* 0x00981f00b4037f89 */ /* 0x000e6400000e0000 */
[--C-:B--2---:R-:W-:Y:S02]  /*8950*/  IMAD.X R179, R176, 0x1, R234.reuse, P0 ;  /* 0x00000001b0b37824 */ /* 0x104fe400000e06ea */
[----:B------:R1:W2:Y:S01]  /*8960*/  SHFL.IDX PT, R2, R180, 0x5, 0x181f ;  /* 0x00b81f00b4027f89 */ /* 0x0002a200000e0000 */
[-C--:B---3--:R-:W-:Y:S03]  /*8970*/  IADD3 R176, P0, R173, R235.reuse, RZ ;  /* 0x000000ebadb07210 */ /* 0x088fe60007f1e0ff */
[----:B------:R3:W-:Y:S04]  /*8980*/  LDGSTS.E.BYPASS.LTC128B.128 [R229+0x3100], [R178.64], !P3 ;  /* 0x03100000b2e57fae */ /* 0x0007e8000d901d74 */
[----:B------:R-:W3:Y:S01]  /*8990*/  SHFL.IDX PT, R170, R0, 0x3, 0x181f ;  /* 0x00781f0000aa7f89 */ /* 0x000ee200000e0000 */
[--C-:B----4-:R-:W-:Y:S03]  /*89a0*/  IMAD.X R177, R174, 0x1, R234.reuse, P0 ;  /* 0x00000001aeb17824 */ /* 0x110fe600000e06ea */
[----:B------:R-:W4:Y:S01]  /*89b0*/  SHFL.IDX PT, R168, R0, 0x4, 0x181f ;  /* 0x00981f0000a87f89 */ /* 0x000f2200000e0000 */
[-C--:B-----5:R-:W-:Y:S03]  /*89c0*/  IADD3 R174, P2, R169, R235.reuse, RZ ;  /* 0x000000eba9ae7210 */ /* 0x0a0fe60007f5e0ff */
[----:B------:R-:W5:Y:S04]  /*89d0*/  SHFL.IDX PT, R0, R0, 0x5, 0x181f ;  /* 0x00b81f0000007f89 */ /* 0x000f6800000e0000 */
[----:B------:R5:W-:Y:S01]  /*89e0*/  LDGSTS.E.BYPASS.LTC128B.128 [R229+0x3900], [R176.64], !P3 ;  /* 0x03900000b0e57fae */ /* 0x000be2000d901d74 */
[-C--:B-1----:R-:W-:Y:S02]  /*89f0*/  IADD3 R180, P1, R3, R235.reuse, RZ ;  /* 0x000000eb03b47210 */ /* 0x082fe40007f3e0ff */
[-C--:B--2---:R-:W-:Y:S02]  /*8a00*/  IADD3 R2, P0, R2, R235.reuse, RZ ;  /* 0x000000eb02027210 */ /* 0x084fe40007f1e0ff */
[----:B---3--:R-:W-:Y:S01]  /*8a10*/  IADD3 R178, P5, R171, R235, RZ ;  /* 0x000000ebabb27210 */ /* 0x008fe20007fbe0ff */
[--C-:B------:R-:W-:Y:S04]  /*8a20*/  IMAD.X R175, R170, 0x1, R234.reuse, P2 ;  /* 0x00000001aaaf7824 */ /* 0x100fe800010e06ea */
[--C-:B------:R-:W-:Y:S02]  /*8a30*/  IMAD.X R179, R172, 0x1, R234.reuse, P5 ;  /* 0x00000001acb37824 */ /* 0x100fe400028e06ea */
[--C-:B----4-:R-:W-:Y:S02]  /*8a40*/  IMAD.X R181, R168, 0x1, R234.reuse, P1 ;  /* 0x00000001a8b57824 */ /* 0x110fe400008e06ea */
[----:B-----5:R-:W-:Y:S01]  /*8a50*/  IMAD.X R3, R0, 0x1, R234, P0 ;  /* 0x0000000100037824 */ /* 0x020fe200000e06ea */
[----:B------:R1:W-:Y:S04]  /*8a60*/  LDGSTS.E.BYPASS.LTC128B.128 [R229+0x4100], [R178.64], !P3 ;  /* 0x04100000b2e57fae */ /* 0x0003e8000d901d74 */
[----:B------:R1:W-:Y:S04]  /*8a70*/  LDGSTS.E.BYPASS.LTC128B.128 [R229+0x4900], [R174.64], !P3 ;  /* 0x04900000aee57fae */ /* 0x0003e8000d901d74 */
[----:B------:R1:W-:Y:S04]  /*8a80*/  LDGSTS.E.BYPASS.LTC128B.128 [R229+0x5100], [R180.64], !P3 ;  /* 0x05100000b4e57fae */ /* 0x0003e8000d901d74 */
[----:B------:R1:W-:Y:S02]  /*8a90*/  LDGSTS.E.BYPASS.LTC128B.128 [R229+0x5900], [R2.64], !P3 ;  /* 0x0590000002e57fae */ /* 0x0003e4000d901d74 */
.L_x_172:
[----:B------:R-:W-:Y:S01]  /*8aa0*/  IMAD.MOV.U32 R171, RZ, RZ, R236 ;  /* 0x000000ffffab7224 */ /* 0x000fe200078e00ec */
[----:B------:R-:W-:Y:S01]  /*8ab0*/  PLOP3.LUT P1, PT, PT, PT, UP2, 0x80, 0x0 ;  /* 0x000000000000781c */ /* 0x000fe20003f2f028 */
[----:B------:R-:W0:Y:S01]  /*8ac0*/  LDGDEPBAR ;  /* 0x00000000000079af */ /* 0x000e220000000000 */
[----:B------:R-:W-:Y:S01]  /*8ad0*/  PLOP3.LUT P0, PT, PT, PT, UP2, 0x80, 0x0 ;  /* 0x000000000000781c */ /* 0x000fe20003f0f028 */
[----:B------:R-:W-:Y:S05]  /*8ae0*/  IMAD R170, R243, -0x60, RZ ;  /* 0xffffffa0f3aa7824 */ /* 0x000fea00078e02ff */
[----:B-1----:R-:W-:Y:S05]  /*8af0*/  IADD3 R2, -R237, 0x1, R170 ;  /* 0x00000001ed027810 */ /* 0x002fea0007ffe1aa */
[----:B------:R-:W-:Y:S05]  /*8b00*/  @P1 IMAD.HI.U32 R0, R236, c[0x0][0x2c8], RZ ;  /* 0x0000b200ec001a27 */ /* 0x000fea00078e00ff */
[----:B------:R-:W-:Y:S01]  /*8b10*/  @P0 SHF.R.U32.HI R171, RZ, c[0x0][0x2cc], R0 ;  /* 0x0000b300ffab0a19 */ /* 0x000fe20000011600 */
[----:B------:R-:W-:Y:S01]  /*8b20*/  IMAD.U32 R0, RZ, RZ, UR7 ;  /* 0x00000007ff007e24 */ /* 0x000fe2000f8e00ff */
[----:B------:R-:W-:Y:S03]  /*8b30*/  PLOP3.LUT P0, PT, PT, PT, UP0, 0x40, 0x0 ;  /* 0x000000000000781c */ /* 0x000fe60003f0e808 */
[----:B------:R-:W1:Y:S01]  /*8b40*/  SHFL.IDX PT, R168, R171, RZ, 0x1c1f ;  /* 0x001c1fffaba87589 */ /* 0x000e6200000e0000 */
[----:B------:R-:W-:Y:S05]  /*8b50*/  IMAD R2, R0, c[0x0][0x1d0], R2 ;  /* 0x0000740000027a24 */ /* 0x000fea00078e0202 */
[----:B------:R-:W-:Y:S04]  /*8b60*/  IADD3 R2, R2, -c[0x0][0x168], RZ ;  /* 0x80005a0002027a10 */ /* 0x000fe80007ffe0ff */
[C---:B------:R-:W-:Y:S02]  /*8b70*/  IADD3 R3, R2.reuse, c[0x0][0x328], RZ ;  /* 0x0000ca0002037a10 */ /* 0x040fe40007ffe0ff */
[----:B------:R-:W-:Y:S03]  /*8b80*/  IADD3 R2, R2, UR12, RZ ;  /* 0x0000000c02027c10 */ /* 0x000fe6000fffe0ff */
[----:B-1----:R-:W-:Y:S02]  /*8b90*/  IMAD.IADD R183, R3, 0x1, R168 ;  /* 0x0000000103b77824 */ /* 0x002fe400078e02a8 */
[----:B------:R-:W-:Y:S01]  /*8ba0*/  IMAD.IADD R180, R168, 0x1, R2 ;  /* 0x00000001a8b47824 */ /* 0x000fe200078e0202 */
[----:B------:R-:W-:-:S05]  /*8bb0*/  @P0 BRA `(.L_x_173) ;  /* 0x000001a000000947 */ /* 0x000fca0003800000 */
[----:B------:R-:W-:Y:S01]  /*8bc0*/  MOV R0, UR7 ;  /* 0x0000000700007c02 */ /* 0x000fe20008000f00 */
[----:B------:R-:W-:Y:S04]  /*8bd0*/  BSSY B0, `(.L_x_174) ;  /* 0x0000013000007945 */ /* 0x000fe80003800000 */
[----:B------:R-:W-:Y:S05]  /*8be0*/  IMAD R168, R0, c[0x0][0x1d0], R168 ;  /* 0x0000740000a87a24 */ /* 0x000fea00078e02a8 */
[----:B------:R-:W-:Y:S04]  /*8bf0*/  IADD3 R168, R168, -c[0x0][0x168], RZ ;  /* 0x80005a00a8a87a10 */ /* 0x000fe80007ffe0ff */
[----:B------:R-:W-:Y:S11]  /*8c00*/  ISETP.GT.AND P0, PT, R168, -0x1, PT ;  /* 0xffffffffa800780c */ /* 0x000ff60003f04270 */
[----:B------:R-:W-:Y:S02]  /*8c10*/  @!UPT UIADD3 URZ, URZ, URZ, URZ ;  /* 0x0000003f3f3ff290 */ /* 0x000fe4000fffe03f */
[----:B------:R-:W-:-:S05]  /*8c20*/  @P0 BRA `(.L_x_175) ;  /* 0x0000008000000947 */ /* 0x000fca0003800000 */
[----:B------:R-:W-:Y:S01]  /*8c30*/  LOP3.LUT R168, RZ, R168, RZ, 0x33, !PT ;  /* 0x000000a8ffa87212 */ /* 0x000fe200078e33ff */
[----:B------:R-:W-:Y:S05]  /*8c40*/  IMAD.MOV.U32 R0, RZ, RZ, c[0x0][0x32c] ;  /* 0x0000cb00ff007624 */ /* 0x000fea00078e00ff */
[----:B------:R-:W-:Y:S11]  /*8c50*/  ISETP.NE.AND P0, PT, R0, 0x1, PT ;  /* 0x000000010000780c */ /* 0x000ff60003f05270 */
[----:B------:R-:W-:Y:S02]  /*8c60*/  @!UPT UIADD3 URZ, URZ, URZ, URZ ;  /* 0x0000003f3f3ff290 */ /* 0x000fe4000fffe03f */
[----:B------:R-:W-:Y:S05]  /*8c70*/  @P0 IMAD.HI.U32 R0, R168, c[0x0][0x330], RZ ;  /* 0x0000cc00a8000a27 */ /* 0x000fea00078e00ff */
[----:B------:R-:W-:Y:S04]  /*8c80*/  @P0 SHF.R.U32.HI R168, RZ, c[0x0][0x334], R0 ;  /* 0x0000cd00ffa80a19 */ /* 0x000fe80000011600 */
[----:B------:R-:W-:Y:S01]  /*8c90*/  LOP3.LUT R168, RZ, R168, RZ, 0x33, !PT ;  /* 0x000000a8ffa87212 */ /* 0x000fe200078e33ff */
[----:B------:R-:W-:-:S05]  /*8ca0*/  BRA `(.L_x_176) ;  /* 0x0000005000007947 */ /* 0x000fca0003800000 */
.L_x_175:
[----:B------:R-:W-:Y:S04]  /*8cb0*/  MOV R0, c[0x0][0x32c] ;  /* 0x0000cb0000007a02 */ /* 0x000fe80000000f00 */
[----:B------:R-:W-:Y:S11]  /*8cc0*/  ISETP.NE.AND P0, PT, R0, 0x1, PT ;  /* 0x000000010000780c */ /* 0x000ff60003f05270 */
[----:B------:R-:W-:Y:S02]  /*8cd0*/  @!UPT UIADD3 URZ, URZ, URZ, URZ ;  /* 0x0000003f3f3ff290 */ /* 0x000fe4000fffe03f */
[----:B------:R-:W-:Y:S05]  /*8ce0*/  @P0 IMAD.HI.U32 R0, R168, c[0x0][0x330], RZ ;  /* 0x0000cc00a8000a27 */ /* 0x000fea00078e00ff */
[----:B------:R-:W-:Y:S02]  /*8cf0*/  @P0 SHF.R.U32.HI R168, RZ, c[0x0][0x334], R0 ;  /* 0x0000cd00ffa80a19 */ /* 0x000fe40000011600 */
.L_x_176:
[----:B------:R-:W-:Y:S05]  /*8d00*/  BSYNC B0 ;  /* 0x0000000000007941 */ /* 0x000fea0003800000 */
.L_x_174:
[----:B------:R-:W-:Y:S04]  /*8d10*/  IMAD.IADD R0, R170, 0x1, -R237 ;  /* 0x00000001aa007824 */ /* 0x000fe800078e0aed */
[----:B------:R-:W-:Y:S05]  /*8d20*/  IMAD R168, R168, c[0x0][0x32c], R0 ;  /* 0x0000cb00a8a87a24 */ /* 0x000fea00078e0200 */
[----:B------:R-:W-:Y:S02]  /*8d30*/  IADD3 R0, R168, c[0x0][0x32c], RZ ;  /* 0x0000cb00a8007a10 */ /* 0x000fe40007ffe0ff */
[----:B------:R-:W-:Y:S02]  /*8d40*/  IMNMX R180, R180, R168, !PT ;  /* 0x000000a8b4b47217 */ /* 0x000fe40007800200 */
[----:B------:R-:W-:Y:S02]  /*8d50*/  IMNMX R183, R183, R0, PT ;  /* 0x00000000b7b77217 */ /* 0x000fe40003800200 */
.L_x_173:
[----:B------:R-:W-:Y:S01]  /*8d60*/  PLOP3.LUT P0, PT, PT, PT, UP0, 0x40, 0x0 ;  /* 0x000000000000781c */ /* 0x000fe20003f0e808 */
[----:B------:R-:W1:Y:S02]  /*8d70*/  SHFL.IDX PT, R168, R171, 0x1, 0x1c1f ;  /* 0x003c1f00aba87f89 */ /* 0x000e6400000e0000 */
[----:B-1----:R-:W-:Y:S01]  /*8d80*/  IADD3 R177, R2, R168, RZ ;  /* 0x000000a802b17210 */ /* 0x002fe20007ffe0ff */
[----:B------:R-:W-:Y:S09]  /*8d90*/  IMAD.IADD R181, R3, 0x1, R168 ;  /* 0x0000000103b57824 */ /* 0x000ff200078e02a8 */
        /* <DEDUP_REMOVED lines=16> */
.L_x_179:
[----:B------:R-:W-:Y:S04]  /*8ea0*/  MOV R0, c[0x0][0x32c] ;  /* 0x0000cb0000007a02 */ /* 0x000fe80000000f00 */
[----:B------:R-:W-:Y:S11]  /*8eb0*/  ISETP.NE.AND P0, PT, R0, 0x1, PT ;  /* 0x000000010000780c */ /* 0x000ff60003f05270 */
[----:B------:R-:W-:Y:S02]  /*8ec0*/  @!UPT UIADD3 URZ, URZ, URZ, URZ ;  /* 0x0000003f3f3ff290 */ /* 0x000fe4000fffe03f */
[----:B------:R-:W-:Y:S05]  /*8ed0*/  @P0 IMAD.HI.U32 R0, R168, c[0x0][0x330], RZ ;  /* 0x0000cc00a8000a27 */ /* 0x000fea00078e00ff */
[----:B------:R-:W-:Y:S02]  /*8ee0*/  @P0 SHF.R.U32.HI R168, RZ, c[0x0][0x334], R0 ;  /* 0x0000cd00ffa80a19 */ /* 0x000fe40000011600 */
.L_x_180:
[----:B------:R-:W-:Y:S05]  /*8ef0*/  BSYNC B0 ;  /* 0x0000000000007941 */ /* 0x000fea0003800000 */
.L_x_178:
[----:B------:R-:W-:Y:S04]  /*8f00*/  IMAD.IADD R0, R170, 0x1, -R237 ;  /* 0x00000001aa007824 */ /* 0x000fe800078e0aed */
[----:B------:R-:W-:Y:S05]  /*8f10*/  IMAD R0, R168, c[0x0][0x32c], R0 ;  /* 0x0000cb00a8007a24 */ /* 0x000fea00078e0200 */
[----:B------:R-:W-:Y:S02]  /*8f20*/  IADD3 R168, R0, c[0x0][0x32c], RZ ;  /* 0x0000cb0000a87a10 */ /* 0x000fe40007ffe0ff */
[----:B------:R-:W-:Y:S02]  /*8f30*/  IMNMX R177, R177, R0, !PT ;  /* 0x00000000b1b17217 */ /* 0x000fe40007800200 */
[----:B------:R-:W-:Y:S02]  /*8f40*/  IMNMX R181, R181, R168, PT ;  /* 0x000000a8b5b57217 */ /* 0x000fe40003800200 */
.L_x_177:
        /* <DEDUP_REMOVED lines=20> */
.L_x_183:
[----:B------:R-:W-:Y:S04]  /*9090*/  MOV R0, c[0x0][0x32c] ;  /* 0x0000cb0000007a02 */ /* 0x000fe80000000f00 */
[----:B------:R-:W-:Y:S11]  /*90a0*/  ISETP.NE.AND P0, PT, R0, 0x1, PT ;  /* 0x000000010000780c */ /* 0x000ff60003f05270 */
[----:B------:R-:W-:Y:S02]  /*90b0*/  @!UPT UIADD3 URZ, URZ, URZ, URZ ;  /* 0x0000003f3f3ff290 */ /* 0x000fe4000fffe03f */
[----:B------:R-:W-:Y:S05]  /*90c0*/  @P0 IMAD.HI.U32 R0, R168, c[0x0][0x330], RZ ;  /* 0x0000cc00a8000a27 */ /* 0x000fea00078e00ff */
[----:B------:R-:W-:Y:S02]  /*90d0*/  @P0 SHF.R.U32.HI R168, RZ, c[0x0][0x334], R0 ;  /* 0x0000cd00ffa80a19 */ /* 0x000fe40000011600 */
.L_x_184:
[----:B------:R-:W-:Y:S05]  /*90e0*/  BSYNC B0 ;  /* 0x0000000000007941 */ /* 0x000fea0003800000 */
.L_x_182:
[----:B------:R-:W-:Y:S04]  /*90f0*/  IMAD.IADD R0, R170, 0x1, -R237 ;  /* 0x00000001aa007824 */ /* 0x000fe800078e0aed */
[----:B------:R-:W-:Y:S05]  /*9100*/  IMAD R0, R168, c[0x0][0x32c], R0 ;  /* 0x0000cb00a8007a24 */ /* 0x000fea00078e0200 */
[----:B------:R-:W-:Y:S02]  /*9110*/  IADD3 R168, R0, c[0x0][0x32c], RZ ;  /* 0x0000cb0000a87a10 */ /* 0x000fe40007ffe0ff */
[----:B------:R-:W-:Y:S02]  /*9120*/  IMNMX R174, R174, R0, !PT ;  /* 0x00000000aeae7217 */ /* 0x000fe40007800200 */
[----:B------:R-:W-:Y:S02]  /*9130*/  IMNMX R175, R175, R168, PT ;  /* 0x000000a8afaf7217 */ /* 0x000fe40003800200 */
.L_x_181:
[C---:B------:R-:W-:Y:S02]  /*9140*/  ISETP.GE.AND P1, PT, R170.reuse, 0x9, PT ;  /* 0x00000009aa00780c */ /* 0x040fe40003f26270 */
[----:B------:R-:W-:Y:S02]  /*9150*/  ISETP.GE.AND P5, PT, R170, 0xa, PT ;  /* 0x0000000aaa00780c */ /* 0x000fe40003fa6270 */
[----:B------:R-:W-:Y:S02]  /*9160*/  ISETP.GT.AND P0, PT, R180, 0x8, !P1 ;  /* 0x00000008b400780c */ /* 0x000fe40004f04270 */
[----:B------:R-:W-:Y:S02]  /*9170*/  P2R R173, PR, RZ, 0x2 ;  /* 0x00000002ffad7803 */ /* 0x000fe40000000000 */
[----:B------:R-:W-:Y:S02]  /*9180*/  ISETP.LT.OR P0, PT, R183, 0x9, P0 ;  /* 0x00000009b700780c */ /* 0x000fe40000701670 */
[C---:B------:R-:W-:Y:S02]  /*9190*/  ISETP.GT.AND P1, PT, R177.reuse, 0x8, !P1 ;  /* 0x00000008b100780c */ /* 0x040fe40004f24270 */
[----:B------:R-:W-:Y:S02]  /*91a0*/  P2R R179, PR, RZ, 0x10 ;  /* 0x00000010ffb37803 */ /* 0x000fe40000000000 */
[----:B------:R-:W-:Y:S02]  /*91b0*/  FSEL R169, R16, -INF , !P0 ;  /* 0xff80000010a97808 */ /* 0x000fe40004000000 */
[----:B------:R-:W-:Y:S02]  /*91c0*/  ISETP.GT.AND P0, PT, R177, 0x9, !P5 ;  /* 0x00000009b100780c */ /* 0x000fe40006f04270 */
[C---:B------:R-:W-:Y:S02]  /*91d0*/  ISETP.LT.OR P1, PT, R181.reuse, 0x9, P1 ;  /* 0x00000009b500780c */ /* 0x040fe40000f21670 */
[----:B------:R-:W-:Y:S02]  /*91e0*/  ISETP.GE.AND P4, PT, R170, 0x11, PT ;  /* 0x00000011aa00780c */ /* 0x000fe40003f86270 */
[----:B------:R-:W-:Y:S02]  /*91f0*/  ISETP.LT.OR P0, PT, R181, 0xa, P0 ;  /* 0x0000000ab500780c */ /* 0x000fe40000701670 */
[----:B------:R-:W-:Y:S02]  /*9200*/  FSEL R0, R18, -INF , !P1 ;  /* 0xff80000012007808 */ /* 0x000fe40004800000 */
[----:B------:R-:W-:Y:S02]  /*9210*/  ISETP.GT.AND P1, PT, R180, 0x10, !P4 ;  /* 0x00000010b400780c */ /* 0x000fe40006724270 */
[----:B------:R-:W-:Y:S02]  /*9220*/  P2R R176, PR, RZ, 0x8 ;  /* 0x00000008ffb07803 */ /* 0x000fe40000000000 */
[----:B------:R-:W-:Y:S02]  /*9230*/  FSEL R19, R19, -INF , !P0 ;  /* 0xff80000013137808 */ /* 0x000fe40004000000 */
[C---:B------:R-:W-:Y:S02]  /*9240*/  ISETP.LT.OR P0, PT, R183.reuse, 0x11, P1 ;  /* 0x00000011b700780c */ /* 0x040fe40000f01670 */
[----:B------:R-:W-:Y:S02]  /*9250*/  ISETP.GE.AND P3, PT, R170, 0x12, PT ;  /* 0x00000012aa00780c */ /* 0x000fe40003f66270 */
[----:B------:R-:W-:Y:S02]  /*9260*/  ISETP.GT.AND P2, PT, R180, 0x9, !P5 ;  /* 0x00000009b400780c */ /* 0x000fe40006f44270 */
[----:B------:R-:W-:Y:S02]  /*9270*/  FSEL R20, R20, -INF , !P0 ;  /* 0xff80000014147808 */ /* 0x000fe40004000000 */
[----:B------:R-:W-:Y:S02]  /*9280*/  ISETP.GT.AND P0, PT, R180, 0x11, !P3 ;  /* 0x00000011b400780c */ /* 0x000fe40005f04270 */
[C---:B------:R-:W-:Y:S02]  /*9290*/  ISETP.LT.OR P2, PT, R183.reuse, 0xa, P2 ;  /* 0x0000000ab700780c */ /* 0x040fe40001741670 */
[----:B------:R-:W-:Y:S02]  /*92a0*/  ISETP.LT.OR P0, PT, R183, 0x12, P0 ;  /* 0x00000012b700780c */ /* 0x000fe40000701670 */
[----:B------:R-:W-:Y:S02]  /*92b0*/  FSEL R168, R17, -INF , !P2 ;  /* 0xff80000011a87808 */ /* 0x000fe40005000000 */
[----:B------:R-:W-:Y:S02]  /*92c0*/  FSEL R17, R21, -INF , !P0 ;  /* 0xff80000015117808 */ /* 0x000fe40004000000 */
[----:B------:R-:W-:Y:S02]  /*92d0*/  ISETP.GT.AND P0, PT, R177, 0x10, !P4 ;  /* 0x00000010b100780c */ /* 0x000fe40006704270 */
[C---:B------:R-:W-:Y:S02]  /*92e0*/  ISETP.GE.AND P2, PT, R170.reuse, 0x19, PT ;  /* 0x00000019aa00780c */ /* 0x040fe40003f46270 */
[----:B------:R-:W-:Y:S02]  /*92f0*/  ISETP.LT.OR P0, PT, R181, 0x11, P0 ;  /* 0x00000011b500780c */ /* 0x000fe40000701670 */
[----:B------:R-:W-:Y:S02]  /*9300*/  ISETP.GE.AND P1, PT, R170, 0x1a, PT ;  /* 0x0000001aaa00780c */ /* 0x000fe40003f26270 */
[----:B------:R-:W-:Y:S02]  /*9310*/  FSEL R18, R22, -INF , !P0 ;  /* 0xff80000016127808 */ /* 0x000fe40004000000 */
[----:B------:R-:W-:Y:S02]  /*9320*/  ISETP.GT.AND P0, PT, R177, 0x11, !P3 ;  /* 0x00000011b100780c */ /* 0x000fe40005f04270 */
[----:B------:R-:W-:Y:S02]  /*9330*/  P2R R22, PR, RZ, 0x4 ;  /* 0x00000004ff167803 */ /* 0x000fe40000000000 */
[----:B------:R-:W-:Y:S02]  /*9340*/  ISETP.LT.OR P0, PT, R181, 0x12, P0 ;  /* 0x00000012b500780c */ /* 0x000fe40000701670 */
[----:B------:R-:W-:Y:S02]  /*9350*/  P2R R21, PR, RZ, 0x2 ;  /* 0x00000002ff157803 */ /* 0x000fe40000000000 */
[----:B------:R-:W-:Y:S02]  /*9360*/  FSEL R16, R23, -INF , !P0 ;  /* 0xff80000017107808 */ /* 0x000fe40004000000 */
[----:B------:R-:W-:Y:S02]  /*9370*/  ISETP.GT.AND P0, PT, R180, 0x18, !P2 ;  /* 0x00000018b400780c */ /* 0x000fe40005704270 */
[----:B------:R-:W-:Y:S02]  /*9380*/  P2R R178, PR, RZ, 0x10 ;  /* 0x00000010ffb27803 */ /* 0x000fe40000000000 */
[C---:B------:R-:W-:Y:S02]  /*9390*/  ISETP.LT.OR P0, PT, R183.reuse, 0x19, P0 ;  /* 0x00000019b700780c */ /* 0x040fe40000701670 */
[----:B------:R-:W-:Y:S02]  /*93a0*/  ISETP.GE.AND P4, PT, R170, 0x4a, PT ;  /* 0x0000004aaa00780c */ /* 0x000fe40003f86270 */
[----:B------:R-:W-:Y:S02]  /*93b0*/  FSEL R32, R32, -INF , !P0 ;  /* 0xff80000020207808 */ /* 0x000fe40004000000 */
[----:B------:R-:W-:Y:S02]  /*93c0*/  ISETP.GT.AND P0, PT, R180, 0x19, !P1 ;  /* 0x00000019b400780c */ /* 0x000fe40004f04270 */
[C---:B------:R-:W-:Y:S02]  /*93d0*/  ISETP.GE.AND P6, PT, R170.reuse, 0x52, PT ;  /* 0x00000052aa00780c */ /* 0x040fe40003fc6270 */
[----:B------:R-:W-:Y:S02]  /*93e0*/  ISETP.LT.OR P0, PT, R183, 0x1a, P0 ;  /* 0x0000001ab700780c */ /* 0x000fe40000701670 */
[----:B------:R-:W-:Y:S02]  /*93f0*/  P2R R182, PR, RZ, 0x8 ;  /* 0x00000008ffb67803 */ /* 0x000fe40000000000 */
[----:B------:R-:W-:Y:S02]  /*9400*/  FSEL R33, R33, -INF , !P0 ;  /* 0xff80000021217808 */ /* 0x000fe40004000000 */
[----:B------:R-:W-:Y:S02]  /*9410*/  ISETP.GT.AND P0, PT, R177, 0x18, !P2 ;  /* 0x00000018b100780c */ /* 0x000fe40005704270 */
[----:B------:R-:W-:Y:S02]  /*9420*/  ISETP.GE.AND P2, PT, R170, 0x21, PT ;  /* 0x00000021aa00780c */ /* 0x000fe40003f46270 */
        /* <DEDUP_REMOVED lines=10> */
[C---:B------:R-:W-:Y:S02]  /*94d0*/  ISETP.LT.OR P0, PT, R183.reuse, 0x21, P0 ;  /* 0x00000021b700780c */ /* 0x040fe40000701670 */
[----:B------:R-:W-:Y:S02]  /*94e0*/  P2R R172, PR, RZ, 0x20 ;  /* 0x00000020ffac7803 */ /* 0x000fe40000000000 */
[----:B------:R-:W-:Y:S02]  /*94f0*/  FSEL R188, R36, -INF , !P0 ;  /* 0xff80000024bc7808 */ /* 0x000fe40004000000 */
[----:B------:R-:W-:Y:S02]  /*9500*/  ISETP.GT.AND P0, PT, R180, 0x21, !P1 ;  /* 0x00000021b400780c */ /* 0x000fe40004f04270 */
[C---:B------:R-:W-:Y:S02]  /*9510*/  ISETP.GE.AND P5, PT, R170.reuse, 0x59, PT ;  /* 0x00000059aa00780c */ /* 0x040fe40003fa6270 */
[----:B------:R-:W-:Y:S04]  /*9520*/  ISETP.LT.OR P0, PT, R183, 0x22, P0 ;  /* 0x00000022b700780c */ /* 0x000fe80000701670 */
        /* <DEDUP_REMOVED lines=11> */
[----:B------:R-:W-:Y:S04]  /*95e0*/  ISETP.GT.AND P0, PT, R180, 0x28, !P2 ;  /* 0x00000028b400780c */ /* 0x000fe80005704270 */
[C---:B------:R-:W-:Y:S04]  /*95f0*/  ISETP.LT.OR P0, PT, R183.reuse, 0x29, P0 ;  /* 0x00000029b700780c */ /* 0x040fe80000701670 */
[----:B------:R-:W-:Y:S02]  /*9600*/  FSEL R193, R48, -INF , !P0 ;  /* 0xff80000030c17808 */ /* 0x000fe40004000000 */
[----:B------:R-:W-:Y:S04]  /*9610*/  ISETP.GT.AND P0, PT, R180, 0x29, !P1 ;  /* 0x00000029b400780c */ /* 0x000fe80004f04270 */
        /* <DEDUP_REMOVED lines=28> */
[----:B------:R-:W-:Y:S03]  /*97e0*/  ISETP.GT.AND P0, PT, R180, 0x38, !P2 ;  /* 0x00000038b400780c */ /* 0x000fe60005704270 */
[----:B------:R1:W-:Y:S01]  /*97f0*/  STL [R1], R48 ;  /* 0x0000003001007387 */ /* 0x0003e20000100800 */
[C---:B------:R-:W-:Y:S04]  /*9800*/  ISETP.LT.OR P0, PT, R183.reuse, 0x39, P0 ;  /* 0x00000039b700780c */ /* 0x040fe80000701670 */
[----:B------:R-:W-:Y:S02]  /*9810*/  FSEL R252, R64, -INF , !P0 ;  /* 0xff80000040fc7808 */ /* 0x000fe40004000000 */
[----:B------:R-:W-:Y:S02]  /*9820*/  ISETP.GT.AND P0, PT, R180, 0x39, !P1 ;  /* 0x00000039b400780c */ /* 0x000fe40004f04270 */
[----:B------:R-:W-:Y:S02]  /*9830*/  P2R R64, PR, RZ, 0x10 ;  /* 0x00000010ff407803 */ /* 0x000fe40000000000 */
        /* <DEDUP_REMOVED lines=13> */
[----:B-1----:R-:W-:Y:S02]  /*9910*/  P2R R48, PR, RZ, 0x10 ;  /* 0x00000010ff307803 */ /* 0x002fe40000000000 */
[C---:B------:R-:W-:Y:S02]  /*9920*/  ISETP.LT.OR P0, PT, R183.reuse, 0x41, P0 ;  /* 0x00000041b700780c */ /* 0x040fe40000701670 */
[----:B------:R-:W-:Y:S02]  /*9930*/  P2R R67, PR, RZ, 0x8 ;  /* 0x00000008ff437803 */ /* 0x000fe40000000000 */
[----:B------:R-:W-:Y:S02]  /*9940*/  FSEL R248, R68, -INF , !P0 ;  /* 0xff80000044f87808 */ /* 0x000fe40004000000 */
[----:B------:R-:W-:Y:S04]  /*9950*/  ISETP.GT.AND P0, PT, R180, 0x41, !P1 ;  /* 0x00000041b400780c */ /* 0x000fe80004f04270 */
[----:B------:R-:W-:Y:S04]  /*9960*/  ISETP.LT.OR P0, PT, R183, 0x42, P0 ;  /* 0x00000042b700780c */ /* 0x000fe80000701670 */
        /* <DEDUP_REMOVED lines=30> */
[----:B------:R-:W-:Y:S04]  /*9b50*/  ISETP.GT.AND P0, PT, R177, 0x50, !P1 ;  /* 0x00000050b100780c */ /* 0x000fe80004f04270 */
[----:B------:R-:W-:Y:S04]  /*9b60*/  ISETP.LT.OR P0, PT, R181, 0x51, P0 ;  /* 0x00000051b500780c */ /* 0x000fe80000701670 */
[----:B------:R-:W-:Y:S02]  /*9b70*/  FSEL R194, R86, -INF , !P0 ;  /* 0xff80000056c27808 */ /* 0x000fe40004000000 */
[----:B------:R-:W-:Y:S04]  /*9b80*/  ISETP.GT.AND P0, PT, R177, 0x51, !P6 ;  /* 0x00000051b100780c */ /* 0x000fe80007704270 */
[----:B------:R-:W-:Y:S04]  /*9b90*/  ISETP.LT.OR P0, PT, R181, 0x52, P0 ;  /* 0x00000052b500780c */ /* 0x000fe80000701670 */
[----:B------:R-:W-:Y:S02]  /*9ba0*/  FSEL R189, R87, -INF , !P0 ;  /* 0xff80000057bd7808 */ /* 0x000fe40004000000 */
[----:B------:R-:W-:Y:S04]  /*9bb0*/  ISETP.GT.AND P0, PT, R180, RZ, !P3 ;  /* 0x000000ffb400720c */ /* 0x000fe80005f04270 */
        /* <DEDUP_REMOVED lines=9> */
[----:B------:R-:W-:Y:S04]  /*9c50*/  ISETP.LT.OR P0, PT, R181, 0x1, P0 ;  /* 0x00000001b500780c */ /* 0x000fe80000701670 */
[----:B------:R-:W-:Y:S02]  /*9c60*/  FSEL R6, R6, -INF , !P0 ;  /* 0xff80000006067808 */ /* 0x000fe40004000000 */
[----:B------:R-:W-:Y:S04]  /*9c70*/  ISETP.GT.AND P0, PT, R180, 0x58, !P5 ;  /* 0x00000058b400780c */ /* 0x000fe80006f04270 */
[C---:B------:R-:W-:Y:S04]  /*9c80*/  ISETP.LT.OR P0, PT, R183.reuse, 0x59, P0 ;  /* 0x00000059b700780c */ /* 0x040fe80000701670 */
[----:B------:R-:W-:Y:S02]  /*9c90*/  FSEL R186, R96, -INF , !P0 ;  /* 0xff80000060ba7808 */ /* 0x000fe40004000000 */
[----:B------:R-:W-:Y:S04]  /*9ca0*/  ISETP.GE.AND P0, PT, R170, 0x5a, PT ;  /* 0x0000005aaa00780c */ /* 0x000fe80003f06270 */
        /* <DEDUP_REMOVED lines=10> */
[----:B------:R-:W-:Y:S02]  /*9d50*/  ISETP.NE.AND P4, PT, R48, RZ, PT ;  /* 0x000000ff3000720c */ /* 0x000fe40003f85270 */
[----:B------:R-:W-:Y:S04]  /*9d60*/  ISETP.LT.OR P2, PT, R175, 0x2, P2 ;  /* 0x00000002af00780c */ /* 0x000fe80001741670 */
[----:B------:R-:W-:Y:S02]  /*9d70*/  FSEL R9, R9, -INF , !P2 ;  /* 0xff80000009097808 */ /* 0x000fe40005000000 */
[----:B------:R-:W-:Y:S04]  /*9d80*/  ISETP.NE.AND P2, PT, R173, RZ, PT ;  /* 0x000000ffad00720c */ /* 0x000fe80003f45270 */
[----:B------:R-:W-:Y:S04]  /*9d90*/  ISETP.GT.AND P2, PT, R174, 0x8, !P2 ;  /* 0x00000008ae00780c */ /* 0x000fe80005744270 */
[C---:B------:R-:W-:Y:S04]  /*9da0*/  ISETP.LT.OR P2, PT, R175.reuse, 0x9, P2 ;  /* 0x00000009af00780c */ /* 0x040fe80001741670 */
[----:B------:R-:W-:Y:S02]  /*9db0*/  FSEL R12, R12, -INF , !P2 ;  /* 0xff8000000c0c7808 */ /* 0x000fe40005000000 */
[----:B------:R-:W-:Y:S04]  /*9dc0*/  ISETP.NE.AND P2, PT, R172, RZ, PT ;  /* 0x000000ffac00720c */ /* 0x000fe80003f45270 */
[----:B------:R-:W-:Y:S04]  /*9dd0*/  ISETP.GT.AND P2, PT, R174, 0x9, !P2 ;  /* 0x00000009ae00780c */ /* 0x000fe80005744270 */
        /* <DEDUP_REMOVED lines=12> */
[----:B------:R-:W-:Y:S04]  /*9ea0*/  ISETP.LT.OR P2, PT, R175, 0x19, P2 ;  /* 0x00000019af00780c */ /* 0x000fe80001741670 */
[----:B------:R-:W-:Y:S02]  /*9eb0*/  FSEL R49, R28, -INF , !P2 ;  /* 0xff8000001c317808 */ /* 0x000fe40005000000 */
[----:B------:R-:W-:Y:S01]  /*9ec0*/  ISETP.NE.AND P2, PT, R21, RZ, PT ;  /* 0x000000ff1500720c */ /* 0x000fe20003f45270 */
[----:B------:R-:W1:Y:S03]  /*9ed0*/  SHFL.IDX PT, R28, R171, 0x3, 0x1c1f ;  /* 0x007c1f00ab1c7f89 */ /* 0x000e6600000e0000 */
[----:B------:R-:W-:Y:S04]  /*9ee0*/  ISETP.GT.AND P2, PT, R174, 0x19, !P2 ;  /* 0x00000019ae00780c */ /* 0x000fe80005744270 */
[----:B------:R-:W-:Y:S04]  /*9ef0*/  ISETP.LT.OR P2, PT, R175, 0x1a, P2 ;  /* 0x0000001aaf00780c */ /* 0x000fe80001741670 */
[----:B------:R-:W-:Y:S02]  /*9f00*/  FSEL R48, R29, -INF , !P2 ;  /* 0xff8000001d307808 */ /* 0x000fe40005000000 */
[----:B------:R-:W-:Y:S04]  /*9f10*/  ISETP.NE.AND P2, PT, R184, RZ, PT ;  /* 0x000000ffb800720c */ /* 0x000fe80003f45270 */
[----:B------:R-:W-:Y:S04]  /*9f20*/  ISETP.GT.AND P2, PT, R174, 0x20, !P2 ;  /* 0x00000020ae00780c */ /* 0x000fe80005744270 */
[----:B------:R-:W-:Y:S01]  /*9f30*/  ISETP.LT.OR P2, PT, R175, 0x21, P2 ;  /* 0x00000021af00780c */ /* 0x000fe20001741670 */
[--C-:B-1----:R-:W-:Y:S03]  /*9f40*/  IMAD.IADD R24, R3, 0x1, R28.reuse ;  /* 0x0000000103187824 */ /* 0x102fe600078e021c */
[----:B------:R-:W-:Y:S01]  /*9f50*/  FSEL R40, R40, -INF , !P2 ;  /* 0xff80000028287808 */ /* 0x000fe20005000000 */
[----:B------:R-:W-:Y:S01]  /*9f60*/  IMAD.IADD R25, R2, 0x1, R28 ;  /* 0x0000000102197824 */ /* 0x000fe200078e021c */
[----:B------:R-:W-:Y:S04]  /*9f70*/  ISETP.NE.AND P2, PT, R23, RZ, PT ;  /* 0x000000ff1700720c */ /* 0x000fe80003f45270 */
[C---:B------:R-:W-:Y:S04]  /*9f80*/  ISETP.GT.AND P2, PT, R174.reuse, 0x21, !P2 ;  /* 0x00000021ae00780c */ /* 0x040fe80005744270 */
[----:B------:R-:W-:Y:S04]  /*9f90*/  ISETP.LT.OR P2, PT, R175, 0x22, P2 ;  /* 0x00000022af00780c */ /* 0x000fe80001741670 */
[----:B------:R-:W-:Y:S02]  /*9fa0*/  FSEL R41, R41, -INF , !P2 ;  /* 0xff80000029297808 */ /* 0x000fe40005000000 */
[----:B------:R-:W-:Y:S04]  /*9fb0*/  ISETP.NE.AND P2, PT, R37, RZ, PT ;  /* 0x000000ff2500720c */ /* 0x000fe80003f45270 */
[----:B------:R-:W-:Y:S04]  /*9fc0*/  ISETP.GT.AND P2, PT, R174, 0x28, !P2 ;  /* 0x00000028ae00780c */ /* 0x000fe80005744270 */
[C---:B------:R-:W-:Y:S04]  /*9fd0*/  ISETP.LT.OR P2, PT, R175.reuse, 0x29, P2 ;  /* 0x00000029af00780c */ /* 0x040fe80001741670 */
[----:B------:R-:W-:Y:S02]  /*9fe0*/  FSEL R84, R44, -INF , !P2 ;  /* 0xff8000002c547808 */ /* 0x000fe40005000000 */
        /* <DEDUP_REMOVED lines=30> */
[----:B------:R-:W-:Y:S04]  /*a1d0*/  ISETP.LT.OR P2, PT, R175, 0x49, P2 ;  /* 0x00000049af00780c */ /* 0x000fe80001741670 */
[----:B------:R-:W-:Y:S02]  /*a1e0*/  FSEL R207, R76, -INF , !P2 ;  /* 0xff8000004ccf7808 */ /* 0x000fe40005000000 */
[C---:B------:R-:W-:Y:S02]  /*a1f0*/  ISETP.GT.AND P2, PT, R174.reuse, 0x49, !P4 ;  /* 0x00000049ae00780c */ /* 0x040fe40006744270 */
[----:B------:R-:W-:Y:S02]  /*a200*/  ISETP.NE.AND P4, PT, R179, RZ, PT ;  /* 0x000000ffb300720c */ /* 0x000fe40003f85270 */
[----:B------:R-:W-:Y:S04]  /*a210*/  ISETP.LT.OR P2, PT, R175, 0x4a, P2 ;  /* 0x0000004aaf00780c */ /* 0x000fe80001741670 */
[----:B------:R-:W-:Y:S02]  /*a220*/  FSEL R204, R77, -INF , !P2 ;  /* 0xff8000004dcc7808 */ /* 0x000fe40005000000 */
[----:B------:R-:W-:Y:S04]  /*a230*/  ISETP.GT.AND P2, PT, R174, 0x50, !P1 ;  /* 0x00000050ae00780c */ /* 0x000fe80004f44270 */
[C---:B------:R-:W-:Y:S04]  /*a240*/  ISETP.LT.OR P2, PT, R175.reuse, 0x51, P2 ;  /* 0x00000051af00780c */ /* 0x040fe80001741670 */
[----:B------:R-:W-:Y:S02]  /*a250*/  FSEL R185, R88, -INF , !P2 ;  /* 0xff80000058b97808 */ /* 0x000fe40005000000 */
[C---:B------:R-:W-:Y:S04]  /*a260*/  ISETP.GT.AND P2, PT, R174.reuse, 0x51, !P6 ;  /* 0x00000051ae00780c */ /* 0x040fe80007744270 */
[----:B------:R-:W-:Y:S04]  /*a270*/  ISETP.LT.OR P2, PT, R175, 0x52, P2 ;  /* 0x00000052af00780c */ /* 0x000fe80001741670 */
[----:B------:R-:W-:Y:S02]  /*a280*/  FSEL R181, R89, -INF , !P2 ;  /* 0xff80000059b57808 */ /* 0x000fe40005000000 */
[----:B------:R-:W-:Y:S04]  /*a290*/  ISETP.GT.AND P2, PT, R174, 0x58, !P5 ;  /* 0x00000058ae00780c */ /* 0x000fe80006f44270 */
[C---:B------:R-:W-:Y:S04]  /*a2a0*/  ISETP.LT.OR P2, PT, R175.reuse, 0x59, P2 ;  /* 0x00000059af00780c */ /* 0x040fe80001741670 */
[----:B------:R-:W-:Y:S02]  /*a2b0*/  FSEL R179, R92, -INF , !P2 ;  /* 0xff8000005cb37808 */ /* 0x000fe40005000000 */
[----:B------:R-:W-:Y:S02]  /*a2c0*/  ISETP.GT.AND P2, PT, R174, RZ, !P3 ;  /* 0x000000ffae00720c */ /* 0x000fe40005f44270 */
[----:B------:R-:W-:Y:S02]  /*a2d0*/  ISETP.NE.AND P3, PT, R176, RZ, PT ;  /* 0x000000ffb000720c */ /* 0x000fe40003f65270 */
[C---:B------:R-:W-:Y:S04]  /*a2e0*/  ISETP.LT.OR P2, PT, R175.reuse, 0x1, P2 ;  /* 0x00000001af00780c */ /* 0x040fe80001741670 */
[----:B------:R-:W-:Y:S02]  /*a2f0*/  FSEL R8, R8, -INF , !P2 ;  /* 0xff80000008087808 */ /* 0x000fe40005000000 */
[----:B------:R-:W-:Y:S04]  /*a300*/  ISETP.GT.AND P2, PT, R174, 0x59, !P0 ;  /* 0x00000059ae00780c */ /* 0x000fe80004744270 */
[----:B------:R-:W-:Y:S04]  /*a310*/  ISETP.LT.OR P2, PT, R175, 0x5a, P2 ;  /* 0x0000005aaf00780c */ /* 0x000fe80001741670 */
[----:B------:R-:W-:Y:S02]  /*a320*/  FSEL R176, R93, -INF , !P2 ;  /* 0xff8000005db07808 */ /* 0x000fe40005000000 */
[----:B------:R-:W-:Y:S11]  /*a330*/  PLOP3.LUT P2, PT, PT, PT, UP0, 0x40, 0x0 ;  /* 0x000000000000781c */ /* 0x000ff60003f4e808 */
[----:B------:R-:W-:Y:S02]  /*a340*/  @!UPT UIADD3 URZ, URZ, URZ, URZ ;  /* 0x0000003f3f3ff290 */ /* 0x000fe4000fffe03f */
        /* <DEDUP_REMOVED lines=16> */
.L_x_187:
[----:B------:R-:W-:Y:S04]  /*a450*/  MOV R2, c[0x0][0x32c] ;  /* 0x0000cb0000027a02 */ /* 0x000fe80000000f00 */
[----:B------:R-:W-:Y:S11]  /*a460*/  ISETP.NE.AND P2, PT, R2, 0x1, PT ;  /* 0x000000010200780c */ /* 0x000ff60003f45270 */
[----:B------:R-:W-:Y:S02]  /*a470*/  @!UPT UIADD3 URZ, URZ, URZ, URZ ;  /* 0x0000003f3f3ff290 */ /* 0x000fe4000fffe03f */
[----:B------:R-:W-:Y:S05]  /*a480*/  @P2 IMAD.HI.U32 R2, R28, c[0x0][0x330], RZ ;  /* 0x0000cc001c022a27 */ /* 0x000fea00078e00ff */
[----:B------:R-:W-:Y:S02]  /*a490*/  @P2 SHF.R.U32.HI R28, RZ, c[0x0][0x334], R2 ;  /* 0x0000cd00ff1c2a19 */ /* 0x000fe40000011602 */
.L_x_188:
[----:B------:R-:W-:Y:S05]  /*a4a0*/  BSYNC B0 ;  /* 0x0000000000007941 */ /* 0x000fea0003800000 */
.L_x_186:
[----:B------:R-:W-:Y:S04]  /*a4b0*/  IMAD.IADD R170, R170, 0x1, -R237 ;  /* 0x00000001aaaa7824 */ /* 0x000fe800078e0aed */
[----:B------:R-:W-:Y:S05]  /*a4c0*/  IMAD R170, R28, c[0x0][0x32c], R170 ;  /* 0x0000cb001caa7a24 */ /* 0x000fea00078e02aa */
[----:B------:R-:W-:Y:S02]  /*a4d0*/  IADD3 R2, R170, c[0x0][0x32c], RZ ;  /* 0x0000cb00aa027a10 */ /* 0x000fe40007ffe0ff */
[----:B------:R-:W-:Y:S02]  /*a4e0*/  IMNMX R25, R25, R170, !PT ;  /* 0x000000aa19197217 */ /* 0x000fe40007800200 */
[----:B------:R-:W-:Y:S02]  /*a4f0*/  IMNMX R24, R24, R2, PT ;  /* 0x0000000218187217 */ /* 0x000fe40003800200 */
.L_x_185:
[----:B------:R-:W2:Y:S01]  /*a500*/  LDL.LU R92, [R1] ;  /* 0x00000000015c7983 */ /* 0x000ea20000300800 */
[----:B------:R-:W-:Y:S01]  /*a510*/  ISETP.NE.AND P2, PT, R67, RZ, PT ;  /* 0x000000ff4300720c */ /* 0x000fe20003f45270 */
[----:B------:R-:W-:Y:S01]  /*a520*/  IMAD.MOV.U32 R44, RZ, RZ, R211 ;  /* 0x000000ffff2c7224 */ /* 0x000fe200078e00d3 */
[----:B------:R-:W-:Y:S01]  /*a530*/  MOV R89, R245 ;  /* 0x000000f500597202 */ /* 0x000fe20000000f00 */
[----:B------:R-:W-:Y:S01]  /*a540*/  IMAD.MOV.U32 R61, RZ, RZ, R205 ;  /* 0x000000ffff3d7224 */ /* 0x000fe200078e00cd */
[C---:B------:R-:W-:Y:S02]  /*a550*/  ISETP.GT.AND P2, PT, R25.reuse, RZ, !P2 ;  /* 0x000000ff1900720c */ /* 0x040fe40005744270 */
[----:B------:R-:W-:Y:S02]  /*a560*/  MOV R45, R208 ;  /* 0x000000d0002d7202 */ /* 0x000fe40000000f00 */
[----:B------:R-:W-:Y:S02]  /*a570*/  ISETP.LT.OR P2, PT, R24, 0x1, P2 ;  /* 0x000000011800780c */ /* 0x000fe40001741670 */
[----:B------:R-:W-:Y:S02]  /*a580*/  MOV R85, R199 ;  /* 0x000000c700557202 */ /* 0x000fe40000000f00 */
[----:B------:R-:W-:Y:S02]  /*a590*/  FSEL R10, R10, -INF , !P2 ;  /* 0xff8000000a0a7808 */ /* 0x000fe40005000000 */
[----:B------:R-:W-:Y:S02]  /*a5a0*/  ISETP.NE.AND P2, PT, R66, RZ, PT ;  /* 0x000000ff4200720c */ /* 0x000fe40003f45270 */
[C---:B------:R-:W-:Y:S02]  /*a5b0*/  ISETP.GT.AND P1, PT, R25.reuse, 0x50, !P1 ;  /* 0x000000501900780c */ /* 0x040fe40004f24270 */
[C---:B------:R-:W-:Y:S02]  /*a5c0*/  ISETP.GT.AND P2, PT, R25.reuse, 0x1, !P2 ;  /* 0x000000011900780c */ /* 0x040fe40005744270 */
[C---:B------:R-:W-:Y:S02]  /*a5d0*/  ISETP.LT.OR P1, PT, R24.reuse, 0x51, P1 ;  /* 0x000000511800780c */ /* 0x040fe40000f21670 */
[C---:B------:R-:W-:Y:S02]  /*a5e0*/  ISETP.LT.OR P2, PT, R24.reuse, 0x2, P2 ;  /* 0x000000021800780c */ /* 0x040fe40001741670 */
[----:B------:R-:W-:Y:S02]  /*a5f0*/  ISETP.GT.AND P6, PT, R25, 0x51, !P6 ;  /* 0x000000511900780c */ /* 0x000fe400077c4270 */
[----:B------:R-:W-:Y:S02]  /*a600*/  FSEL R11, R11, -INF , !P2 ;  /* 0xff8000000b0b7808 */ /* 0x000fe40005000000 */
[----:B------:R-:W-:Y:S02]  /*a610*/  ISETP.NE.AND P2, PT, R173, RZ, PT ;  /* 0x000000ffad00720c */ /* 0x000fe40003f45270 */
[C---:B------:R-:W-:Y:S02]  /*a620*/  ISETP.LT.OR P6, PT, R24.reuse, 0x52, P6 ;  /* 0x000000521800780c */ /* 0x040fe400037c1670 */
[C---:B------:R-:W-:Y:S02]  /*a630*/  ISETP.GT.AND P2, PT, R25.reuse, 0x8, !P2 ;  /* 0x000000081900780c */ /* 0x040fe40005744270 */
[C---:B------:R-:W-:Y:S02]  /*a640*/  ISETP.GT.AND P5, PT, R25.reuse, 0x58, !P5 ;  /* 0x000000581900780c */ /* 0x040fe40006fa4270 */
[C---:B------:R-:W-:Y:S02]  /*a650*/  ISETP.LT.OR P2, PT, R24.reuse, 0x9, P2 ;  /* 0x000000091800780c */ /* 0x040fe40001741670 */
[----:B------:R-:W-:Y:S02]  /*a660*/  ISETP.LT.OR P5, PT, R24, 0x59, P5 ;  /* 0x000000591800780c */ /* 0x000fe40002fa1670 */
[----:B------:R-:W-:Y:S02]  /*a670*/  FSEL R14, R14, -INF , !P2 ;  /* 0xff8000000e0e7808 */ /* 0x000fe40005000000 */
[----:B------:R-:W-:Y:S02]  /*a680*/  ISETP.NE.AND P2, PT, R172, RZ, PT ;  /* 0x000000ffac00720c */ /* 0x000fe40003f45270 */
[C---:B------:R-:W-:Y:S02]  /*a690*/  ISETP.GT.AND P0, PT, R25.reuse, 0x59, !P0 ;  /* 0x000000591900780c */ /* 0x040fe40004704270 */
[----:B------:R-:W-:Y:S02]  /*a6a0*/  ISETP.GT.AND P2, PT, R25, 0x9, !P2 ;  /* 0x000000091900780c */ /* 0x000fe40005744270 */
[C---:B------:R-:W-:Y:S02]  /*a6b0*/  ISETP.LT.OR P0, PT, R24.reuse, 0x5a, P0 ;  /* 0x0000005a1800780c */ /* 0x040fe40000701670 */
[----:B------:R-:W-:Y:S02]  /*a6c0*/  ISETP.LT.OR P2, PT, R24, 0xa, P2 ;  /* 0x0000000a1800780c */ /* 0x000fe40001741670 */
[----:B------:R-:W-:Y:S02]  /*a6d0*/  FSEL R73, R95, -INF , !P0 ;  /* 0xff8000005f497808 */ /* 0x000fe40004000000 */
[----:B------:R-:W-:Y:S02]  /*a6e0*/  FSEL R15, R15, -INF , !P2 ;  /* 0xff8000000f0f7808 */ /* 0x000fe40005000000 */
[----:B------:R-:W-:Y:S04]  /*a6f0*/  ISETP.NE.AND P2, PT, R178, RZ, PT ;  /* 0x000000ffb200720c */ /* 0x000fe80003f45270 */
[C---:B------:R-:W-:Y:S04]  /*a700*/  ISETP.GT.AND P2, PT, R25.reuse, 0x10, !P2 ;  /* 0x000000101900780c */ /* 0x040fe80005744270 */
[----:B------:R-:W-:Y:S04]  /*a710*/  ISETP.LT.OR P2, PT, R24, 0x11, P2 ;  /* 0x000000111800780c */ /* 0x000fe80001741670 */
[----:B------:R-:W-:Y:S02]  /*a720*/  FSEL R57, R26, -INF , !P2 ;  /* 0xff8000001a397808 */ /* 0x000fe40005000000 */
[----:B------:R-:W-:Y:S02]  /*a730*/  ISETP.NE.AND P2, PT, R182, RZ, PT ;  /* 0x000000ffb600720c */ /* 0x000fe40003f45270 */
[----:B------:R-:W-:Y:S02]  /*a740*/  FMNMX.FTZ R26, R6, R166, !PT ;  /* 0x000000a6061a7209 */ /* 0x000fe40007810000 */
[----:B------:R-:W-:Y:S02]  /*a750*/  ISETP.GT.AND P2, PT, R25, 0x11, !P2 ;  /* 0x000000111900780c */ /* 0x000fe40005744270 */
[----:B------:R-:W-:Y:S02]  /*a760*/  FMNMX.FTZ R26, R7, R26, !PT ;  /* 0x0000001a071a7209 */ /* 0x000fe40007810000 */
[----:B------:R-:W-:Y:S02]  /*a770*/  ISETP.LT.OR P2, PT, R24, 0x12, P2 ;  /* 0x000000121800780c */ /* 0x000fe40001741670 */
[----:B------:R-:W-:Y:S02]  /*a780*/  FMNMX.FTZ R26, R0, R26, !PT ;  /* 0x0000001a001a7209 */ /* 0x000fe40007810000 */
        /* <DEDUP_REMOVED lines=35> */
[----:B------:R-:W-:Y:S01]  /*a9c0*/  FSEL R80, R46, -INF , !P2 ;  /* 0xff8000002e507808 */ /* 0x000fe20005000000 */
[----:B------:R-:W-:Y:S01]  /*a9d0*/  IMAD.MOV.U32 R46, RZ, RZ, R198 ;  /* 0x000000ffff2e7224 */ /* 0x000fe200078e00c6 */
        /* <DEDUP_REMOVED lines=8> */
[----:B------:R-:W-:Y:S02]  /*aa60*/  MOV R47, R196 ;  /* 0x000000c4002f7202 */ /* 0x000fe40000000f00 */
[----:B------:R-:W-:Y:S02]  /*aa70*/  ISETP.GT.AND P2, PT, R25, 0x30, !P2 ;  /* 0x000000301900780c */ /* 0x000fe40005744270 */
[----:B------:R-:W-:Y:S02]  /*aa80*/  FMNMX.FTZ R26, R47, R26, !PT ;  /* 0x0000001a2f1a7209 */ /* 0x000fe40007810000 */
[----:B------:R-:W-:Y:S02]  /*aa90*/  ISETP.LT.OR P2, PT, R24, 0x31, P2 ;  /* 0x000000311800780c */ /* 0x000fe40001741670 */
[----:B------:R-:W-:Y:S02]  /*aaa0*/  FMNMX.FTZ R21, R41, R21, !PT ;  /* 0x0000001529157209 */ /* 0x000fe40007810000 */
[----:B------:R-:W-:Y:S01]  /*aab0*/  FSEL R93, R58, -INF , !P2 ;  /* 0xff8000003a5d7808 */ /* 0x000fe20005000000 */
[----:B------:R-:W-:Y:S01]  /*aac0*/  IMAD.MOV.U32 R58, RZ, RZ, R195 ;  /* 0x000000ffff3a7224 */ /* 0x000fe200078e00c3 */
[----:B------:R-:W-:Y:S02]  /*aad0*/  ISETP.NE.AND P2, PT, R38, RZ, PT ;  /* 0x000000ff2600720c */ /* 0x000fe40003f45270 */
[----:B------:R-:W-:Y:S01]  /*aae0*/  FMNMX.FTZ R21, R84, R21, !PT ;  /* 0x0000001554157209 */ /* 0x000fe20007810000 */
[----:B------:R-:W-:Y:S01]  /*aaf0*/  LDSM.16.MT88.4 R36, [R220+0x100] ;  /* 0x00010000dc24783b */ /* 0x000fe20000004200 */
        /* <DEDUP_REMOVED lines=8> */
[----:B------:R-:W-:Y:S02]  /*ab80*/  MOV R59, R192 ;  /* 0x000000c0003b7202 */ /* 0x000fe40000000f00 */
[----:B------:R-:W-:Y:S02]  /*ab90*/  ISETP.LT.OR P2, PT, R24, 0x39, P2 ;  /* 0x000000391800780c */ /* 0x000fe40001741670 */
[----:B------:R-:W-:Y:S02]  /*aba0*/  FMNMX.FTZ R23, R10, R164, !PT ;  /* 0x000000a40a177209 */ /* 0x000fe40007810000 */
[----:B------:R-:W-:Y:S01]  /*abb0*/  FSEL R27, R62, -INF , !P2 ;  /* 0xff8000003e1b7808 */ /* 0x000fe20005000000 */
[----:B------:R-:W-:Y:S01]  /*abc0*/  IMAD.MOV.U32 R62, RZ, RZ, R2 ;  /* 0x000000ffff3e7224 */ /* 0x000fe200078e0002 */
[----:B------:R-:W-:Y:S02]  /*abd0*/  FMNMX.FTZ R2, R4, R167, !PT ;  /* 0x000000a704027209 */ /* 0x000fe40007810000 */
[----:B------:R-:W-:Y:S02]  /*abe0*/  ISETP.NE.AND P2, PT, R52, RZ, PT ;  /* 0x000000ff3400720c */ /* 0x000fe40003f45270 */
[----:B------:R-:W-:Y:S02]  /*abf0*/  FMNMX.FTZ R2, R5, R2, !PT ;  /* 0x0000000205027209 */ /* 0x000fe40007810000 */
[----:B------:R-:W-:Y:S02]  /*ac00*/  ISETP.GT.AND P2, PT, R25, 0x39, !P2 ;  /* 0x000000391900780c */ /* 0x000fe40005744270 */
[----:B------:R-:W-:Y:S02]  /*ac10*/  FMNMX.FTZ R2, R169, R2, !PT ;  /* 0x00000002a9027209 */ /* 0x000fe40007810000 */
[----:B------:R-:W-:Y:S02]  /*ac20*/  ISETP.LT.OR P2, PT, R24, 0x3a, P2 ;  /* 0x0000003a1800780c */ /* 0x000fe40001741670 */
[----:B------:R-:W-:Y:S02]  /*ac30*/  FMNMX.FTZ R2, R168, R2, !PT ;  /* 0x00000002a8027209 */ /* 0x000fe40007810000 */
[----:B------:R-:W-:Y:S02]  /*ac40*/  FSEL R30, R63, -INF , !P2 ;  /* 0xff8000003f1e7808 */ /* 0x000fe40005000000 */
[----:B------:R-:W-:Y:S02]  /*ac50*/  FMNMX.FTZ R2, R20, R2, !PT ;  /* 0x0000000214027209 */ /* 0x000fe40007810000 */
[----:B------:R-:W-:Y:S02]  /*ac60*/  MOV R63, R191 ;  /* 0x000000bf003f7202 */ /* 0x000fe40000000f00 */
        /* <DEDUP_REMOVED lines=9> */
[----:B------:R-:W-:Y:S02]  /*ad00*/  ISETP.NE.AND P2, PT, R54, RZ, PT ;  /* 0x000000ff3600720c */ /* 0x000fe40003f45270 */
[----:B------:R-:W-:Y:S01]  /*ad10*/  FMNMX.FTZ R2, R193, R2, !PT ;  /* 0x00000002c1027209 */ /* 0x000fe20007810000 */
[----:B------:R-:W-:Y:S01]  /*ad20*/  LDSM.16.MT88.4 R52, [R219+0x100] ;  /* 0x00010000db34783b */ /* 0x000fe20000004200 */
[----:B------:R-:W-:Y:S02]  /*ad30*/  ISETP.GT.AND P2, PT, R25, 0x41, !P2 ;  /* 0x000000411900780c */ /* 0x000fe40005744270 */
[----:B------:R-:W-:Y:S02]  /*ad40*/  FMNMX.FTZ R2, R190, R2, !PT ;  /* 0x00000002be027209 */ /* 0x000fe40007810000 */
[----:B------:R-:W-:Y:S02]  /*ad50*/  FMNMX.FTZ R21, R59, R21, !PT ;  /* 0x000000153b157209 */ /* 0x000fe40007810000 */
[----:B------:R-:W-:Y:S02]  /*ad60*/  FMNMX.FTZ R2, R63, R2, !PT ;  /* 0x000000023f027209 */ /* 0x000fe40007810000 */
[----:B------:R-:W-:Y:S02]  /*ad70*/  ISETP.LT.OR P2, PT, R24, 0x42, P2 ;  /* 0x000000421800780c */ /* 0x000fe40001741670 */
[----:B------:R-:W-:Y:S02]  /*ad80*/  FMNMX.FTZ R2, R45, R2, !PT ;  /* 0x000000022d027209 */ /* 0x000fe40007810000 */
[----:B------:R-:W-:Y:S02]  /*ad90*/  FMNMX.FTZ R23, R11, R23, !PT ;  /* 0x000000170b177209 */ /* 0x000fe40007810000 */
[----:B------:R-:W-:Y:S02]  /*ada0*/  FMNMX.FTZ R2, R252, R2, !PT ;  /* 0x00000002fc027209 */ /* 0x000fe40007810000 */
[----:B------:R-:W-:Y:S02]  /*adb0*/  FMNMX.FTZ R21, R58, R21, !PT ;  /* 0x000000153a157209 */ /* 0x000fe40007810000 */
[----:B------:R-:W-:Y:S02]  /*adc0*/  FMNMX.FTZ R2, R251, R2, !PT ;  /* 0x00000002fb027209 */ /* 0x000fe40007810000 */
[----:B------:R-:W-:Y:S02]  /*add0*/  FSEL R211, R75, -INF , !P2 ;  /* 0xff8000004bd37808 */ /* 0x000fe40005000000 */
[----:B------:R-:W-:Y:S02]  /*ade0*/  FMNMX.FTZ R2, R248, R2, !PT ;  /* 0x00000002f8027209 */ /* 0x000fe40007810000 */
[----:B------:R-:W-:Y:S02]  /*adf0*/  ISETP.NE.AND P2, PT, R65, RZ, PT ;  /* 0x000000ff4100720c */ /* 0x000fe40003f45270 */
[----:B------:R-:W-:Y:S02]  /*ae00*/  FMNMX.FTZ R2, R247, R2, !PT ;  /* 0x00000002f7027209 */ /* 0x000fe40007810000 */
[----:B------:R-:W-:Y:S02]  /*ae10*/  FMNMX.FTZ R23, R14, R23, !PT ;  /* 0x000000170e177209 */ /* 0x000fe40007810000 */
[----:B------:R-:W-:Y:S02]  /*ae20*/  FMNMX.FTZ R2, R206, R2, !PT ;  /* 0x00000002ce027209 */ /* 0x000fe40007810000 */
[----:B------:R-:W-:Y:S02]  /*ae30*/  FMNMX.FTZ R21, R244, R21, !PT ;  /* 0x00000015f4157209 */ /* 0x000fe40007810000 */
[----:B------:R-:W-:Y:S02]  /*ae40*/  FMNMX.FTZ R2, R203, R2, !PT ;  /* 0x00000002cb027209 */ /* 0x000fe40007810000 */
[----:B------:R-:W-:Y:S02]  /*ae50*/  ISETP.GT.AND P2, PT, R25, 0x48, !P2 ;  /* 0x000000481900780c */ /* 0x000fe40005744270 */
[----:B------:R-:W-:Y:S02]  /*ae60*/  FMNMX.FTZ R2, R200, R2, !PT ;  /* 0x00000002c8027209 */ /* 0x000fe40007810000 */
[----:B------:R-:W-:Y:S02]  /*ae70*/  FMNMX.FTZ R23, R15, R23, !PT ;  /* 0x000000170f177209 */ /* 0x000fe40007810000 */
[----:B------:R-:W-:Y:S02]  /*ae80*/  FMNMX.FTZ R2, R197, R2, !PT ;  /* 0x00000002c5027209 */ /* 0x000fe40007810000 */
[----:B------:R-:W-:Y:S02]  /*ae90*/  FMNMX.FTZ R21, R210, R21, !PT ;  /* 0x00000015d2157209 */ /* 0x000fe40007810000 */
[----:B------:R-:W-:Y:S02]  /*aea0*/  FMNMX.FTZ R2, R186, R2, !PT ;  /* 0x00000002ba027209 */ /* 0x000fe40007810000 */
[----:B--2---:R-:W-:Y:S02]  /*aeb0*/  FMNMX.FTZ R26, R92, R26, !PT ;  /* 0x0000001a5c1a7209 */ /* 0x004fe40007810000 */
[----:B------:R-:W-:Y:S02]  /*aec0*/  FMNMX.FTZ R2, R183, R2, !PT ;  /* 0x00000002b7027209 */ /* 0x000fe40007810000 */
[----:B------:R-:W-:Y:S02]  /*aed0*/  FMNMX.FTZ R26, R250, R26, !PT ;  /* 0x0000001afa1a7209 */ /* 0x000fe40007810000 */
[----:B------:R-:W-:Y:S01]  /*aee0*/  ISETP.LT.OR P2, PT, R24, 0x49, P2 ;  /* 0x000000491800780c */ /* 0x000fe20001741670 */
[----:B------:R-:W1:Y:S01]  /*aef0*/  SHFL.BFLY PT, R22, R2, 0x2, 0x1f ;  /* 0x0c401f0002167f89 */ /* 0x000e6200000e0000 */
        /* <DEDUP_REMOVED lines=12> */
[----:B-1----:R-:W-:Y:S02]  /*afc0*/  FMNMX.FTZ R22, R2, R22, !PT ;  /* 0x0000001602167209 */ /* 0x002fe40007810000 */
[----:B------:R-:W-:Y:S02]  /*afd0*/  FMNMX.FTZ R26, R189, R26, !PT ;  /* 0x0000001abd1a7209 */ /* 0x000fe40007810000 */
[----:B------:R-:W-:Y:S01]  /*afe0*/  ISETP.GT.AND P2, PT, R25, 0x49, !P2 ;  /* 0x000000491900780c */ /* 0x000fe20005744270 */
[----:B------:R-:W1:Y:S01]  /*aff0*/  SHFL.BFLY PT, R3, R22, 0x1, 0x1f ;  /* 0x0c201f0016037f89 */ /* 0x000e6200000e0000 */
[----:B------:R-:W-:Y:S02]  /*b000*/  FMNMX.FTZ R26, R180, R26, !PT ;  /* 0x0000001ab41a7209 */ /* 0x000fe40007810000 */
[----:B------:R-:W-:Y:S02]  /*b010*/  FMNMX.FTZ R23, R60, R23, !PT ;  /* 0x000000173c177209 */ /* 0x000fe40007810000 */
[----:B------:R-:W-:Y:S02]  /*b020*/  FMNMX.FTZ R26, R177, R26, !PT ;  /* 0x0000001ab11a7209 */ /* 0x000fe40007810000 */
[----:B------:R-:W-:Y:S02]  /*b030*/  FMNMX.FTZ R21, R185, R21, !PT ;  /* 0x00000015b9157209 */ /* 0x000fe40007810000 */
[----:B------:R-:W-:Y:S01]  /*b040*/  ISETP.LT.OR P2, PT, R24, 0x4a, P2 ;  /* 0x0000004a1800780c */ /* 0x000fe20001741670 */
[----:B------:R-:W2:Y:S01]  /*b050*/  SHFL.BFLY PT, R2, R26, 0x2, 0x1f ;  /* 0x0c401f001a027f89 */ /* 0x000ea200000e0000 */
[----:B------:R-:W-:Y:S02]  /*b060*/  FMNMX.FTZ R23, R88, R23, !PT ;  /* 0x0000001758177209 */ /* 0x000fe40007810000 */
[----:B------:R-:W-:Y:S02]  /*b070*/  FMNMX.FTZ R21, R181, R21, !PT ;  /* 0x00000015b5157209 */ /* 0x000fe40007810000 */
[----:B------:R-:W-:Y:S02]  /*b080*/  FSEL R205, R79, -INF , !P2 ;  /* 0xff8000004fcd7808 */ /* 0x000fe40005000000 */
[----:B------:R-:W-:Y:S02]  /*b090*/  FMNMX.FTZ R23, R62, R23, !PT ;  /* 0x000000173e177209 */ /* 0x000fe40007810000 */
[----:B------:R-:W-:Y:S02]  /*b0a0*/  FMNMX.FTZ R21, R179, R21, !PT ;  /* 0x00000015b3157209 */ /* 0x000fe40007810000 */
[----:B------:R-:W-:Y:S02]  /*b0b0*/  FMNMX.FTZ R23, R28, R23, !PT ;  /* 0x000000171c177209 */ /* 0x000fe40007810000 */
[----:B------:R-:W-:Y:S02]  /*b0c0*/  FMNMX.FTZ R21, R176, R21, !PT ;  /* 0x00000015b0157209 */ /* 0x000fe40007810000 */
[----:B-1----:R-:W-:Y:S02]  /*b0d0*/  FMNMX.FTZ R3, R22, R3, !PT ;  /* 0x0000000316037209 */ /* 0x002fe40007810000 */
[----:B------:R-:W-:Y:S02]  /*b0e0*/  FMNMX.FTZ R23, R80, R23, !PT ;  /* 0x0000001750177209 */ /* 0x000fe40007810000 */
[C---:B------:R-:W-:Y:S01]  /*b0f0*/  FSETP.NEU.FTZ.AND P2, PT, R3.reuse, -INF , PT ;  /* 0xff8000000300780b */ /* 0x040fe20003f5d000 */
[----:B------:R-:W-:Y:S01]  /*b100*/  FMUL.FTZ R199, R3, c[0x0][0x2d0] ;  /* 0x0000b40003c77a20 */ /* 0x000fe20000410000 */
[----:B------:R-:W-:Y:S01]  /*b110*/  FSEL R191, R90, -INF , !P1 ;  /* 0xff8000005abf7808 */ /* 0x000fe20004800000 */
[----:B------:R-:W-:Y:S01]  /*b120*/  IMAD.MOV.U32 R90, RZ, RZ, R187 ;  /* 0x000000ffff5a7224 */ /* 0x000fe200078e00bb */
[----:B------:R-:W-:Y:S02]  /*b130*/  FSEL R187, R91, -INF , !P6 ;  /* 0xff8000005bbb7808 */ /* 0x000fe40007000000 */
[----:B------:R-:W-:Y:S02]  /*b140*/  FSEL R199, R199, RZ, P2 ;  /* 0x000000ffc7c77208 */ /* 0x000fe40001000000 */
[----:B--2---:R-:W-:Y:S02]  /*b150*/  FMNMX.FTZ R2, R26, R2, !PT ;  /* 0x000000021a027209 */ /* 0x004fe40007810000 */
[----:B------:R-:W-:Y:S01]  /*b160*/  FSEL R184, R94, -INF , !P5 ;  /* 0xff8000005eb87808 */ /* 0x000fe20006800000 */
[--C-:B------:R-:W-:Y:S01]  /*b170*/  FFMA.FTZ R172, R4, c[0x0][0x2d0], -R199.reuse ;  /* 0x0000b40004ac7a23 */ /* 0x100fe200000108c7 */
[----:B------:R-:W-:Y:S01]  /*b180*/  FSEL R71, R3, RZ, P2 ;  /* 0x000000ff03477208 */ /* 0x000fe20001000000 */
[----:B------:R-:W1:Y:S01]  /*b190*/  SHFL.BFLY PT, R4, R21, 0x2, 0x1f ;  /* 0x0c401f0015047f89 */ /* 0x000e6200000e0000 */
[--C-:B------:R-:W-:Y:S01]  /*b1a0*/  FFMA.FTZ R97, R5, c[0x0][0x2d0], -R199.reuse ;  /* 0x0000b40005617a23 */ /* 0x100fe200000108c7 */
[----:B------:R-:W-:Y:S01]  /*b1b0*/  FMNMX.FTZ R5, R31, R23, !PT ;  /* 0x000000171f057209 */ /* 0x000fe20007810000 */
[----:B------:R-:W-:Y:S01]  /*b1c0*/  FFMA.FTZ R171, R20, c[0x0][0x2d0], -R199 ;  /* 0x0000b40014ab7a23 */ /* 0x000fe200000108c7 */
[----:B------:R-:W-:Y:S01]  /*b1d0*/  MUFU.EX2 R172, R172 ;  /* 0x000000ac00ac7308 */ /* 0x000fe20000000800 */
[----:B------:R-:W-:Y:S01]  /*b1e0*/  FADD.FTZ R71, -R71, R167 ;  /* 0x000000a747477221 */ /* 0x000fe20000010100 */
[----:B------:R-:W-:Y:S01]  /*b1f0*/  FMNMX.FTZ R5, R93, R5, !PT ;  /* 0x000000055d057209 */ /* 0x000fe20007810000 */
[--C-:B------:R-:W-:Y:S01]  /*b200*/  FFMA.FTZ R75, R168, c[0x0][0x2d0], -R199.reuse ;  /* 0x0000b400a84b7a23 */ /* 0x100fe200000108c7 */
[----:B------:R-:W2:Y:S01]  /*b210*/  SHFL.BFLY PT, R22, R2, 0x1, 0x1f ;  /* 0x0c201f0002167f89 */ /* 0x000ea200000e0000 */
[----:B------:R-:W-:Y:S01]  /*b220*/  FMUL.FTZ R71, R71, c[0x0][0x2d0] ;  /* 0x0000b40047477a20 */ /* 0x000fe20000410000 */
[----:B------:R-:W-:Y:S01]  /*b230*/  FMNMX.FTZ R5, R29, R5, !PT ;  /* 0x000000051d057209 */ /* 0x000fe20007810000 */
[--C-:B------:R-:W-:Y:S01]  /*b240*/  FFMA.FTZ R74, R169, c[0x0][0x2d0], -R199.reuse ;  /* 0x0000b400a94a7a23 */ /* 0x100fe200000108c7 */
[----:B------:R-:W-:Y:S01]  /*b250*/  MOV R95, R27 ;  /* 0x0000001b005f7202 */ /* 0x000fe20000000f00 */
[----:B------:R-:W-:Y:S01]  /*b260*/  IMAD.MOV.U32 R94, RZ, RZ, R28 ;  /* 0x000000ffff5e7224 */ /* 0x000fe200078e001c */
[----:B------:R-:W3:Y:S01]  /*b270*/  MUFU.EX2 R97, R97 ;  /* 0x0000006100617308 */ /* 0x000ee20000000800 */
[----:B------:R-:W-:Y:S01]  /*b280*/  FMNMX.FTZ R5, R27, R5, !PT ;  /* 0x000000051b057209 */ /* 0x000fe20007810000 */
[--C-:B------:R-:W-:Y:S01]  /*b290*/  FFMA.FTZ R178, R17, c[0x0][0x2d0], -R199.reuse ;  /* 0x0000b40011b27a23 */ /* 0x100fe200000108c7 */
[----:B------:R-:W-:Y:S01]  /*b2a0*/  MOV R91, R31 ;  /* 0x0000001f005b7202 */ /* 0x000fe20000000f00 */
[--C-:B------:R-:W-:Y:S01]  /*b2b0*/  FFMA.FTZ R252, R252, c[0x0][0x2d0], -R199.reuse ;  /* 0x0000b400fcfc7a23 */ /* 0x100fe200000108c7 */
[----:B------:R-:W-:Y:S01]  /*b2c0*/  FMNMX.FTZ R5, R30, R5, !PT ;  /* 0x000000051e057209 */ /* 0x000fe20007810000 */
[--C-:B------:R-:W-:Y:S02]  /*b2d0*/  FFMA.FTZ R251, R251, c[0x0][0x2d0], -R199.reuse ;  /* 0x0000b400fbfb7a23 */ /* 0x100fe400000108c7 */
[--C-:B------:R-:W-:Y:S01]  /*b2e0*/  FFMA.FTZ R248, R248, c[0x0][0x2d0], -R199.reuse ;  /* 0x0000b400f8f87a23 */ /* 0x100fe200000108c7 */
[----:B------:R-:W-:Y:S01]  /*b2f0*/  FMNMX.FTZ R5, R245, R5, !PT ;  /* 0x00000005f5057209 */ /* 0x000fe20007810000 */
[----:B------:R-:W-:Y:S01]  /*b300*/  MUFU.EX2 R74, R74 ;  /* 0x0000004a004a7308 */ /* 0x000fe20000000800 */
[----:B-1----:R-:W-:Y:S01]  /*b310*/  FMNMX.FTZ R21, R21, R4, !PT ;  /* 0x0000000415157209 */ /* 0x002fe20007810000 */
[--C-:B------:R-:W-:Y:S01]  /*b320*/  FFMA.FTZ R247, R247, c[0x0][0x2d0], -R199.reuse ;  /* 0x0000b400f7f77a23 */ /* 0x100fe200000108c7 */
[----:B------:R-:W-:Y:S01]  /*b330*/  FMNMX.FTZ R5, R211, R5, !PT ;  /* 0x00000005d3057209 */ /* 0x000fe20007810000 */
[--C-:B------:R-:W-:Y:S02]  /*b340*/  FFMA.FTZ R206, R206, c[0x0][0x2d0], -R199.reuse ;  /* 0x0000b400cece7a23 */ /* 0x100fe400000108c7 */
[----:B------:R-:W1:Y:S01]  /*b350*/  SHFL.BFLY PT, R4, R21, 0x1, 0x1f ;  /* 0x0c201f0015047f89 */ /* 0x000e6200000e0000 */
[----:B------:R-:W-:Y:S01]  /*b360*/  FMNMX.FTZ R5, R208, R5, !PT ;  /* 0x00000005d0057209 */ /* 0x000fe20007810000 */
[--C-:B------:R-:W-:Y:S01]  /*b370*/  FFMA.FTZ R203, R203, c[0x0][0x2d0], -R199.reuse ;  /* 0x0000b400cbcb7a23 */ /* 0x100fe200000108c7 */
[----:B--2---:R-:W-:Y:S01]  /*b380*/  FMNMX.FTZ R2, R2, R22, !PT ;  /* 0x0000001602027209 */ /* 0x004fe20007810000 */
[----:B------:R-:W2:Y:S01]  /*b390*/  MUFU.EX2 R75, R75 ;  /* 0x0000004b004b7308 */ /* 0x000ea20000000800 */
[----:B------:R-:W-:Y:S01]  /*b3a0*/  FMNMX.FTZ R5, R205, R5, !PT ;  /* 0x00000005cd057209 */ /* 0x000fe20007810000 */
[--C-:B------:R-:W-:Y:S01]  /*b3b0*/  FFMA.FTZ R200, R200, c[0x0][0x2d0], -R199.reuse ;  /* 0x0000b400c8c87a23 */ /* 0x100fe200000108c7 */
[C---:B------:R-:W-:Y:S01]  /*b3c0*/  FSETP.NEU.FTZ.AND P1, PT, R2.reuse, -INF , PT ;  /* 0xff8000000200780b */ /* 0x040fe20003f3d000 */
[C---:B------:R-:W-:Y:S01]  /*b3d0*/  FMUL.FTZ R198, R2.reuse, c[0x0][0x2d0] ;  /* 0x0000b40002c67a20 */ /* 0x040fe20000410000 */
[----:B------:R-:W-:Y:S01]  /*b3e0*/  FMNMX.FTZ R5, R191, R5, !PT ;  /* 0x00000005bf057209 */ /* 0x000fe20007810000 */
[--C-:B------:R-:W-:Y:S01]  /*b3f0*/  FFMA.FTZ R197, R197, c[0x0][0x2d0], -R199.reuse ;  /* 0x0000b400c5c57a23 */ /* 0x100fe200000108c7 */
[----:B------:R-:W-:Y:S01]  /*b400*/  FSEL R70, R2, RZ, P1 ;  /* 0x000000ff02467208 */ /* 0x000fe20000800000 */
[----:B------:R-:W-:Y:S01]  /*b410*/  FFMA.FTZ R186, R186, c[0x0][0x2d0], -R199 ;  /* 0x0000b400baba7a23 */ /* 0x000fe200000108c7 */
[----:B------:R-:W-:Y:S01]  /*b420*/  FMNMX.FTZ R5, R187, R5, !PT ;  /* 0x00000005bb057209 */ /* 0x000fe20007810000 */
[----:B------:R-:W4:Y:S01]  /*b430*/  MUFU.EX2 R71, R71 ;  /* 0x0000004700477308 */ /* 0x000f220000000800 */
[----:B------:R-:W-:Y:S01]  /*b440*/  FSEL R198, R198, RZ, P1 ;  /* 0x000000ffc6c67208 */ /* 0x000fe20000800000 */
[----:B------:R-:W-:Y:S01]  /*b450*/  FADD.FTZ R70, -R70, R166 ;  /* 0x000000a646467221 */ /* 0x000fe20000010100 */
[----:B------:R-:W-:Y:S02]  /*b460*/  FMNMX.FTZ R5, R184, R5, !PT ;  /* 0x00000005b8057209 */ /* 0x000fe40007810000 */
[----:B---3--:R-:W-:Y:S01]  /*b470*/  F2FP.BF16.PACK_AB R76, R97, R172 ;  /* 0x000000ac614c723e */ /* 0x008fe200000010ff */
[--C-:B------:R-:W-:Y:S01]  /*b480*/  FFMA.FTZ R96, R0, c[0x0][0x2d0], -R198.reuse ;  /* 0x0000b40000607a23 */ /* 0x100fe200000108c6 */
[----:B------:R-:W-:Y:S01]  /*b490*/  FMNMX.FTZ R5, R73, R5, !PT ;  /* 0x0000000549057209 */ /* 0x000fe20007810000 */
[--C-:B------:R-:W-:Y:S02]  /*b4a0*/  FFMA.FTZ R168, R19, c[0x0][0x2d0], -R198.reuse ;  /* 0x0000b40013a87a23 */ /* 0x100fe400000108c6 */
[----:B------:R-:W-:Y:S01]  /*b4b0*/  MUFU.EX2 R171, R171 ;  /* 0x000000ab00ab7308 */ /* 0x000fe20000000800 */
[----:B-1----:R-:W-:Y:S01]  /*b4c0*/  FMNMX.FTZ R0, R21, R4, !PT ;  /* 0x0000000415007209 */ /* 0x002fe20007810000 */
[--C-:B------:R-:W-:Y:S01]  /*b4d0*/  FFMA.FTZ R174, R6, c[0x0][0x2d0], -R198.reuse ;  /* 0x0000b40006ae7a23 */ /* 0x100fe200000108c6 */
[----:B------:R-:W1:Y:S01]  /*b4e0*/  SHFL.BFLY PT, R4, R5, 0x2, 0x1f ;  /* 0x0c401f0005047f89 */ /* 0x000e6200000e0000 */
[--C-:B------:R-:W-:Y:S01]  /*b4f0*/  FFMA.FTZ R169, R7, c[0x0][0x2d0], -R198.reuse ;  /* 0x0000b40007a97a23 */ /* 0x100fe200000108c6 */
[C---:B------:R-:W-:Y:S01]  /*b500*/  FSETP.NEU.FTZ.AND P0, PT, R0.reuse, -INF , PT ;  /* 0xff8000000000780b */ /* 0x040fe20003f1d000 */
[----:B------:R-:W-:Y:S01]  /*b510*/  FMUL.FTZ R195, R0, c[0x0][0x2d0] ;  /* 0x0000b40000c37a20 */ /* 0x000fe20000410000 */
[----:B--2---:R-:W-:Y:S01]  /*b520*/  F2FP.BF16.PACK_AB R78, R75, R74 ;  /* 0x0000004a4b4e723e */ /* 0x004fe200000010ff */
[----:B------:R-:W-:Y:S02]  /*b530*/  FMUL.FTZ R70, R70, c[0x0][0x2d0] ;  /* 0x0000b40046467a20 */ /* 0x000fe40000410000 */
[----:B------:R-:W-:Y:S01]  /*b540*/  MUFU.EX2 R174, R174 ;  /* 0x000000ae00ae7308 */ /* 0x000fe20000000800 */
[----:B------:R-:W-:Y:S01]  /*b550*/  FSEL R195, R195, RZ, P0 ;  /* 0x000000ffc3c37208 */ /* 0x000fe20000000000 */
[----:B------:R-:W-:Y:S01]  /*b560*/  LDSM.16.MT88.4 R20, [R225+0x100] ;  /* 0x00010000e114783b */ /* 0x000fe20000004200 */
[--C-:B------:R-:W-:Y:S02]  /*b570*/  FFMA.FTZ R182, R16, c[0x0][0x2d0], -R198.reuse ;  /* 0x0000b40010b67a23 */ /* 0x100fe400000108c6 */
[C---:B----4-:R-:W-:Y:S02]  /*b580*/  FMUL.FTZ R16, R71.reuse, R148 ;  /* 0x0000009447107220 */ /* 0x050fe40000410000 */
[--C-:B------:R-:W-:Y:S02]  /*b590*/  FFMA.FTZ R173, R8, c[0x0][0x2d0], -R195.reuse ;  /* 0x0000b40008ad7a23 */ /* 0x100fe400000108c3 */
[--C-:B------:R-:W-:Y:S01]  /*b5a0*/  FFMA.FTZ R98, R12, c[0x0][0x2d0], -R195.reuse ;  /* 0x0000b4000c627a23 */ /* 0x100fe200000108c3 */
[----:B------:R-:W2:Y:S01]  /*b5b0*/  MUFU.EX2 R169, R169 ;  /* 0x000000a900a97308 */ /* 0x000ea20000000800 */
[----:B------:R-:W-:Y:S01]  /*b5c0*/  FMUL.FTZ R17, R71, R149 ;  /* 0x0000009547117220 */ /* 0x000fe20000410000 */
[----:B------:R-:W-:Y:S01]  /*b5d0*/  MOV R149, R63 ;  /* 0x0000003f00957202 */ /* 0x000fe20000000f00 */
[--C-:B------:R-:W-:Y:S02]  /*b5e0*/  FFMA.FTZ R196, R35, c[0x0][0x2d0], -R198.reuse ;  /* 0x0000b40023c47a23 */ /* 0x100fe400000108c6 */
[--C-:B------:R-:W-:Y:S01]  /*b5f0*/  FFMA.FTZ R51, R51, c[0x0][0x2d0], -R195.reuse ;  /* 0x0000b40033337a23 */ /* 0x100fe200000108c3 */
[----:B-1----:R-:W-:Y:S01]  /*b600*/  FMNMX.FTZ R4, R5, R4, !PT ;  /* 0x0000000405047209 */ /* 0x002fe20007810000 */
[--C-:B------:R-:W-:Y:S01]  /*b610*/  FFMA.FTZ R49, R49, c[0x0][0x2d0], -R195.reuse ;  /* 0x0000b40031317a23 */ /* 0x100fe200000108c3 */
[----:B------:R-:W-:Y:S02]  /*b620*/  FSEL R5, R0, RZ, P0 ;  /* 0x000000ff00057208 */ /* 0x000fe40000000000 */
[----:B------:R-:W-:Y:S01]  /*b630*/  MUFU.EX2 R96, R96 ;  /* 0x0000006000607308 */ /* 0x000fe20000000800 */
[--C-:B------:R-:W-:Y:S01]  /*b640*/  FFMA.FTZ R99, R9, c[0x0][0x2d0], -R195.reuse ;  /* 0x0000b40009637a23 */ /* 0x100fe200000108c3 */
[----:B------:R-:W1:Y:S01]  /*b650*/  SHFL.BFLY PT, R72, R4, 0x1, 0x1f ;  /* 0x0c201f0004487f89 */ /* 0x000e6200000e0000 */
[----:B------:R-:W-:Y:S02]  /*b660*/  FFMA.FTZ R170, R13, c[0x0][0x2d0], -R195 ;  /* 0x0000b4000daa7a23 */ /* 0x000fe400000108c3 */
[----:B------:R-:W-:Y:S02]  /*b670*/  FADD.FTZ R5, -R5, R165 ;  /* 0x000000a505057221 */ /* 0x000fe40000010100 */
[--C-:B------:R-:W-:Y:S02]  /*b680*/  FFMA.FTZ R250, R250, c[0x0][0x2d0], -R198.reuse ;  /* 0x0000b400fafa7a23 */ /* 0x100fe400000108c6 */
[----:B------:R-:W-:Y:S01]  /*b690*/  FMUL.FTZ R5, R5, c[0x0][0x2d0] ;  /* 0x0000b40005057a20 */ /* 0x000fe20000410000 */
[----:B------:R-:W3:Y:S01]  /*b6a0*/  MUFU.EX2 R168, R168 ;  /* 0x000000a800a87308 */ /* 0x000ee20000000800 */
[--C-:B------:R-:W-:Y:S02]  /*b6b0*/  FFMA.FTZ R249, R249, c[0x0][0x2d0], -R198.reuse ;  /* 0x0000b400f9f97a23 */ /* 0x100fe400000108c6 */
[--C-:B------:R-:W-:Y:S01]  /*b6c0*/  FFMA.FTZ R246, R246, c[0x0][0x2d0], -R198.reuse ;  /* 0x0000b400f6f67a23 */ /* 0x100fe200000108c6 */
[----:B--2---:R-:W-:Y:S01]  /*b6d0*/  F2FP.BF16.PACK_AB R77, R169, R174 ;  /* 0x000000aea94d723e */ /* 0x004fe200000010ff */
[--C-:B------:R-:W-:Y:S02]  /*b6e0*/  FFMA.FTZ R209, R209, c[0x0][0x2d0], -R198.reuse ;  /* 0x0000b400d1d17a23 */ /* 0x100fe400000108c6 */
[--C-:B------:R-:W-:Y:S02]  /*b6f0*/  FFMA.FTZ R202, R202, c[0x0][0x2d0], -R198.reuse ;  /* 0x0000b400caca7a23 */ /* 0x100fe400000108c6 */
[--C-:B------:R-:W-:Y:S01]  /*b700*/  FFMA.FTZ R201, R201, c[0x0][0x2d0], -R198.reuse ;  /* 0x0000b400c9c97a23 */ /* 0x100fe200000108c6 */
[----:B------:R-:W2:Y:S01]  /*b710*/  MUFU.EX2 R70, R70 ;  /* 0x0000004600467308 */ /* 0x000ea20000000800 */
[--C-:B------:R-:W-:Y:S02]  /*b720*/  FFMA.FTZ R244, R244, c[0x0][0x2d0], -R195.reuse ;  /* 0x0000b400f4f47a23 */ /* 0x100fe400000108c3 */
[--C-:B------:R-:W-:Y:S02]  /*b730*/  FFMA.FTZ R210, R210, c[0x0][0x2d0], -R195.reuse ;  /* 0x0000b400d2d27a23 */ /* 0x100fe400000108c3 */
[--C-:B------:R-:W-:Y:S01]  /*b740*/  FFMA.FTZ R207, R207, c[0x0][0x2d0], -R195.reuse ;  /* 0x0000b400cfcf7a23 */ /* 0x100fe200000108c3 */
[----:B-1----:R-:W-:Y:S01]  /*b750*/  FMNMX.FTZ R72, R4, R72, !PT ;  /* 0x0000004804487209 */ /* 0x002fe20007810000 */
[----:B------:R-:W-:Y:S02]  /*b760*/  FFMA.FTZ R204, R204, c[0x0][0x2d0], -R195 ;  /* 0x0000b400cccc7a23 */ /* 0x000fe400000108c3 */
[--C-:B------:R-:W-:Y:S01]  /*b770*/  FFMA.FTZ R194, R194, c[0x0][0x2d0], -R198.reuse ;  /* 0x0000b400c2c27a23 */ /* 0x100fe200000108c6 */
[----:B------:R-:W1:Y:S01]  /*b780*/  MUFU.EX2 R69, R5 ;  /* 0x0000000500457308 */ /* 0x000e620000000800 */
[C---:B------:R-:W-:Y:S01]  /*b790*/  FSETP.NEU.FTZ.AND P0, PT, R72.reuse, -INF , PT ;  /* 0xff8000004800780b */ /* 0x040fe20003f1d000 */
[----:B------:R-:W-:Y:S01]  /*b7a0*/  FMUL.FTZ R192, R72, c[0x0][0x2d0] ;  /* 0x0000b40048c07a20 */ /* 0x000fe20000410000 */
[----:B---3--:R-:W-:Y:S01]  /*b7b0*/  F2FP.BF16.PACK_AB R79, R168, R96 ;  /* 0x00000060a84f723e */ /* 0x008fe200000010ff */
[--C-:B------:R-:W-:Y:S01]  /*b7c0*/  FFMA.FTZ R189, R189, c[0x0][0x2d0], -R198.reuse ;  /* 0x0000b400bdbd7a23 */ /* 0x100fe200000108c6 */
[----:B------:R-:W-:Y:S01]  /*b7d0*/  FSEL R4, R72, RZ, P0 ;  /* 0x000000ff48047208 */ /* 0x000fe20000000000 */
[----:B------:R-:W-:Y:S01]  /*b7e0*/  FFMA.FTZ R180, R180, c[0x0][0x2d0], -R198 ;  /* 0x0000b400b4b47a23 */ /* 0x000fe200000108c6 */
[----:B------:R-:W-:Y:S01]  /*b7f0*/  FSEL R192, R192, RZ, P0 ;  /* 0x000000ffc0c07208 */ /* 0x000fe20000000000 */
[----:B------:R-:W-:Y:S02]  /*b800*/  FFMA.FTZ R172, R71, R242, R172 ;  /* 0x000000f247ac7223 */ /* 0x000fe400000100ac */
[----:B------:R-:W-:Y:S01]  /*b810*/  MUFU.EX2 R173, R173 ;  /* 0x000000ad00ad7308 */ /* 0x000fe20000000800 */
[----:B------:R-:W-:Y:S01]  /*b820*/  FADD.FTZ R4, -R4, R164 ;  /* 0x000000a404047221 */ /* 0x000fe20000010100 */
[C---:B------:R-:W-:Y:S01]  /*b830*/  ISETP.GT.AND P0, PT, R243.reuse, UR6, PT ;  /* 0x00000006f3007c0c */ /* 0x040fe2000bf04270 */
[--C-:B------:R-:W-:Y:S01]  /*b840*/  FFMA.FTZ R175, R10, c[0x0][0x2d0], -R192.reuse ;  /* 0x0000b4000aaf7a23 */ /* 0x100fe200000108c0 */
[----:B------:R-:W-:Y:S01]  /*b850*/  IADD3 R243, R243, -0x1, RZ ;  /* 0xfffffffff3f37810 */ /* 0x000fe20007ffe0ff */
[----:B------:R-:W-:Y:S02]  /*b860*/  FMUL.FTZ R4, R4, c[0x0][0x2d0] ;  /* 0x0000b40004047a20 */ /* 0x000fe40000410000 */
[C---:B--2---:R-:W-:Y:S01]  /*b870*/  FMUL.FTZ R19, R70.reuse, R151 ;  /* 0x0000009746137220 */ /* 0x044fe20000410000 */
[----:B------:R-:W-:Y:S01]  /*b880*/  MOV R151, R87 ;  /* 0x0000005700977202 */ /* 0x000fe20000000f00 */
[----:B------:R-:W-:Y:S01]  /*b890*/  FMUL.FTZ R35, R70, R103 ;  /* 0x0000006746237220 */ /* 0x000fe20000410000 */
[----:B------:R-:W2:Y:S01]  /*b8a0*/  MUFU.EX2 R68, R4 ;  /* 0x0000000400447308 */ /* 0x000ea20000000800 */
[--C-:B------:R-:W-:Y:S02]  /*b8b0*/  FFMA.FTZ R167, R11, c[0x0][0x2d0], -R192.reuse ;  /* 0x0000b4000ba77a23 */ /* 0x100fe400000108c0 */
[--C-:B------:R-:W-:Y:S02]  /*b8c0*/  FFMA.FTZ R166, R14, c[0x0][0x2d0], -R192.reuse ;  /* 0x0000b4000ea67a23 */ /* 0x100fe400000108c0 */
[----:B------:R-:W-:Y:S02]  /*b8d0*/  FFMA.FTZ R165, R15, c[0x0][0x2d0], -R192 ;  /* 0x0000b4000fa57a23 */ /* 0x000fe400000108c0 */
[C---:B-1----:R-:W-:Y:S02]  /*b8e0*/  FMUL.FTZ R8, R69.reuse, R156 ;  /* 0x0000009c45087220 */ /* 0x042fe40000410000 */
[----:B------:R-:W-:Y:S01]  /*b8f0*/  IMAD.MOV.U32 R156, RZ, RZ, R80 ;  /* 0x000000ffff9c7224 */ /* 0x000fe200078e0050 */
[----:B------:R-:W1:Y:S01]  /*b900*/  MUFU.EX2 R99, R99 ;  /* 0x0000006300637308 */ /* 0x000e620000000800 */
[----:B------:R-:W3:Y:S01]  /*b910*/  LDSM.16.MT88.4 R80, [R218+0x100] ;  /* 0x00010000da50783b */ /* 0x000ee20000004200 */
[----:B------:R-:W-:Y:S02]  /*b920*/  FMUL.FTZ R12, R69, R152 ;  /* 0x00000098450c7220 */ /* 0x000fe40000410000 */
[----:B------:R-:W-:Y:S02]  /*b930*/  IMAD.MOV.U32 R148, RZ, RZ, R156 ;  /* 0x000000ffff947224 */ /* 0x000fe400078e009c */
[----:B------:R-:W-:Y:S02]  /*b940*/  IMAD.MOV.U32 R152, RZ, RZ, R90 ;  /* 0x000000ffff987224 */ /* 0x000fe400078e005a */
[----:B------:R-:W-:Y:S02]  /*b950*/  FMUL.FTZ R5, R71, R161 ;  /* 0x000000a147057220 */ /* 0x000fe40000410000 */
[----:B------:R-:W-:Y:S01]  /*b960*/  MUFU.EX2 R98, R98 ;  /* 0x0000006200627308 */ /* 0x000fe20000000800 */
[----:B------:R-:W-:Y:S02]  /*b970*/  IMAD.MOV.U32 R161, RZ, RZ, R29 ;  /* 0x000000ffffa17224 */ /* 0x000fe400078e001d */
[----:B------:R-:W-:Y:S01]  /*b980*/  FMUL.FTZ R6, R70, R162 ;  /* 0x000000a246067220 */ /* 0x000fe20000410000 */
[----:B------:R-:W-:Y:S01]  /*b990*/  MOV R162, R40 ;  /* 0x0000002800a27202 */ /* 0x000fe20000000f00 */
[C---:B--2---:R-:W-:Y:S01]  /*b9a0*/  FMUL.FTZ R15, R68.reuse, R155 ;  /* 0x0000009b440f7220 */ /* 0x044fe20000410000 */
[----:B------:R-:W-:Y:S01]  /*b9b0*/  MOV R155, R91 ;  /* 0x0000005b009b7202 */ /* 0x000fe20000000f00 */
[----:B------:R-:W-:Y:S02]  /*b9c0*/  FMUL.FTZ R42, R68, R110 ;  /* 0x0000006e442a7220 */ /* 0x000fe40000410000 */
[----:B------:R-:W-:Y:S01]  /*b9d0*/  FFMA.FTZ R110, R88, c[0x0][0x2d0], -R192 ;  /* 0x0000b400586e7a23 */ /* 0x000fe200000108c0 */
[----:B------:R-:W2:Y:S01]  /*b9e0*/  MUFU.EX2 R170, R170 ;  /* 0x000000aa00aa7308 */ /* 0x000ea20000000800 */
[----:B------:R-:W-:Y:S02]  /*b9f0*/  FMUL.FTZ R43, R68, R111 ;  /* 0x0000006f442b7220 */ /* 0x000fe40000410000 */
[--C-:B------:R-:W-:Y:S01]  /*ba00*/  FFMA.FTZ R111, R89, c[0x0][0x2d0], -R199.reuse ;  /* 0x0000b400596f7a23 */ /* 0x100fe200000108c7 */
[----:B-1----:R-:W-:Y:S01]  /*ba10*/  F2FP.BF16.PACK_AB R64, R99, R173 ;  /* 0x000000ad6340723e */ /* 0x002fe200000010ff */
[----:B------:R-:W-:Y:S01]  /*ba20*/  LDSM.16.MT88.4 R88, [R220+0x900] ;  /* 0x00090000dc58783b */ /* 0x000fe20000004200 */
[----:B------:R-:W-:Y:S02]  /*ba30*/  FMUL.FTZ R4, R71, R160 ;  /* 0x000000a047047220 */ /* 0x000fe40000410000 */
[----:B------:R-:W-:Y:S02]  /*ba40*/  IMAD.MOV.U32 R160, RZ, RZ, R30 ;  /* 0x000000ffffa07224 */ /* 0x000fe400078e001e */
[----:B------:R-:W-:Y:S01]  /*ba50*/  MUFU.EX2 R175, R175 ;  /* 0x000000af00af7308 */ /* 0x000fe20000000800 */
[----:B------:R-:W-:Y:S01]  /*ba60*/  FMUL.FTZ R7, R70, R163 ;  /* 0x000000a346077220 */ /* 0x000fe20000410000 */
[----:B------:R-:W-:Y:S01]  /*ba70*/  MOV R163, R193 ;  /* 0x000000c100a37202 */ /* 0x000fe20000000f00 */
[C---:B------:R-:W-:Y:S01]  /*ba80*/  FMUL.FTZ R9, R69.reuse, R157 ;  /* 0x0000009d45097220 */ /* 0x040fe20000410000 */
[----:B------:R-:W-:Y:S01]  /*ba90*/  MOV R157, R41 ;  /* 0x00000029009d7202 */ /* 0x000fe20000000f00 */
[C---:B------:R-:W-:Y:S02]  /*baa0*/  FMUL.FTZ R10, R68.reuse, R158 ;  /* 0x0000009e440a7220 */ /* 0x040fe40000410000 */
[----:B------:R-:W-:Y:S01]  /*bab0*/  IMAD.MOV.U32 R158, RZ, RZ, R190 ;  /* 0x000000ffff9e7224 */ /* 0x000fe200078e00be */
[-C--:B------:R-:W-:Y:S01]  /*bac0*/  HMMA.16816.F32.BF16 R4, R76, R20.reuse, R4 ;  /* 0x000000144c04723c */ /* 0x080fe20000041804 */
[C---:B------:R-:W-:Y:S01]  /*bad0*/  FMUL.FTZ R11, R68.reuse, R159 ;  /* 0x0000009f440b7220 */ /* 0x040fe20000410000 */
[----:B------:R-:W1:Y:S01]  /*bae0*/  MUFU.EX2 R167, R167 ;  /* 0x000000a700a77308 */ /* 0x000e620000000800 */
[C---:B------:R-:W-:Y:S01]  /*baf0*/  FMUL.FTZ R13, R69.reuse, R153 ;  /* 0x00000099450d7220 */ /* 0x040fe20000410000 */
[----:B------:R-:W-:Y:S01]  /*bb00*/  MOV R153, R47 ;  /* 0x0000002f00997202 */ /* 0x000fe20000000f00 */
[----:B------:R-:W-:Y:S01]  /*bb10*/  FMUL.FTZ R47, R68, R135 ;  /* 0x00000087442f7220 */ /* 0x000fe20000410000 */
[----:B--2---:R-:W-:Y:S01]  /*bb20*/  F2FP.BF16.PACK_AB R66, R170, R98 ;  /* 0x00000062aa42723e */ /* 0x004fe200000010ff */
[----:B------:R-:W-:Y:S01]  /*bb30*/  FMUL.FTZ R14, R68, R154 ;  /* 0x0000009a440e7220 */ /* 0x000fe20000410000 */
[----:B------:R-:W-:Y:S01]  /*bb40*/  MOV R154, R45 ;  /* 0x0000002d009a7202 */ /* 0x000fe20000000f00 */
[----:B------:R-:W-:Y:S03]  /*bb50*/  FFMA.FTZ R164, R18, c[0x0][0x2d0], -R198 ;  /* 0x0000b40012a47a23 */ /* 0x000fe600000108c6 */
[----:B------:R-:W-:Y:S01]  /*bb60*/  MUFU.EX2 R166, R166 ;  /* 0x000000a600a67308 */ /* 0x000fe20000000800 */
[----:B------:R-:W-:Y:S01]  /*bb70*/  FMUL.FTZ R18, R70, R150 ;  /* 0x0000009646127220 */ /* 0x000fe20000410000 */
[----:B------:R-:W-:Y:S01]  /*bb80*/  MOV R159, R188 ;  /* 0x000000bc009f7202 */ /* 0x000fe20000000f00 */
[----:B------:R-:W-:Y:S02]  /*bb90*/  IMAD.MOV.U32 R150, RZ, RZ, R62 ;  /* 0x000000ffff967224 */ /* 0x000fe400078e003e */
[C---:B------:R-:W-:Y:S02]  /*bba0*/  FMUL.FTZ R24, R69.reuse, R140 ;  /* 0x0000008c45187220 */ /* 0x040fe40000410000 */
[----:B------:R-:W-:Y:S02]  /*bbb0*/  FFMA.FTZ R135, R150, c[0x0][0x2d0], -R192 ;  /* 0x0000b40096877a23 */ /* 0x000fe400000108c0 */
[----:B------:R-:W-:Y:S01]  /*bbc0*/  IMAD.MOV.U32 R140, RZ, RZ, R158 ;  /* 0x000000ffff8c7224 */ /* 0x000fe200078e009e */
[----:B------:R-:W2:Y:S01]  /*bbd0*/  MUFU.EX2 R165, R165 ;  /* 0x000000a500a57308 */ /* 0x000ea20000000800 */
[----:B------:R-:W-:Y:S01]  /*bbe0*/  FMUL.FTZ R25, R69, R141 ;  /* 0x0000008d45197220 */ /* 0x000fe20000410000 */
[----:B------:R-:W-:Y:S01]  /*bbf0*/  MOV R141, R44 ;  /* 0x0000002c008d7202 */ /* 0x000fe20000000f00 */
[C---:B------:R-:W-:Y:S01]  /*bc00*/  FMUL.FTZ R26, R68.reuse, R142 ;  /* 0x0000008e441a7220 */ /* 0x040fe20000410000 */
[----:B-1----:R-:W-:Y:S01]  /*bc10*/  F2FP.BF16.PACK_AB R65, R167, R175 ;  /* 0x000000afa741723e */ /* 0x002fe200000010ff */
[C---:B------:R-:W-:Y:S02]  /*bc20*/  FMUL.FTZ R27, R68.reuse, R143 ;  /* 0x0000008f441b7220 */ /* 0x040fe40000410000 */
[C---:B------:R-:W-:Y:S02]  /*bc30*/  FMUL.FTZ R28, R69.reuse, R136 ;  /* 0x00000088451c7220 */ /* 0x040fe40000410000 */
[----:B------:R-:W-:Y:S01]  /*bc40*/  FMUL.FTZ R29, R69, R137 ;  /* 0x00000089451d7220 */ /* 0x000fe20000410000 */
[----:B------:R1:W-:Y:S01]  /*bc50*/  MUFU.EX2 R136, R51 ;  /* 0x0000003300887308 */ /* 0x0003e20000000800 */
[C---:B------:R-:W-:Y:S02]  /*bc60*/  FMUL.FTZ R30, R68.reuse, R138 ;  /* 0x0000008a441e7220 */ /* 0x040fe40000410000 */
[----:B------:R-:W-:Y:S02]  /*bc70*/  FMUL.FTZ R31, R68, R139 ;  /* 0x0000008b441f7220 */ /* 0x000fe40000410000 */
[--C-:B------:R-:W-:Y:S02]  /*bc80*/  FFMA.FTZ R188, R32, c[0x0][0x2d0], -R199.reuse ;  /* 0x0000b40020bc7a23 */ /* 0x100fe400000108c7 */
[----:B------:R-:W-:Y:S02]  /*bc90*/  FMUL.FTZ R32, R71, R100 ;  /* 0x0000006447207220 */ /* 0x000fe40000410000 */
[----:B------:R-:W-:Y:S01]  /*bca0*/  FFMA.FTZ R190, R33, c[0x0][0x2d0], -R199 ;  /* 0x0000b40021be7a23 */ /* 0x000fe200000108c7 */
[----:B------:R-:W-:Y:S01]  /*bcb0*/  MUFU.EX2 R178, R178 ;  /* 0x000000b200b27308 */ /* 0x000fe20000000800 */
[----:B------:R-:W-:Y:S02]  /*bcc0*/  FMUL.FTZ R33, R71, R101 ;  /* 0x0000006547217220 */ /* 0x000fe40000410000 */
[----:B------:R-:W-:Y:S01]  /*bcd0*/  FFMA.FTZ R193, R34, c[0x0][0x2d0], -R198 ;  /* 0x0000b40022c17a23 */ /* 0x000fe200000108c6 */
[----:B--2---:R-:W-:Y:S01]  /*bce0*/  F2FP.BF16.PACK_AB R67, R165, R166 ;  /* 0x000000a6a543723e */ /* 0x004fe200000010ff */
[C---:B------:R-:W-:Y:S02]  /*bcf0*/  FMUL.FTZ R34, R70.reuse, R102 ;  /* 0x0000006646227220 */ /* 0x040fe40000410000 */
[C---:B------:R-:W-:Y:S02]  /*bd00*/  FMUL.FTZ R40, R69.reuse, R108 ;  /* 0x0000006c45287220 */ /* 0x040fe40000410000 */
[C---:B------:R-:W-:Y:S01]  /*bd10*/  FMUL.FTZ R41, R69.reuse, R109 ;  /* 0x0000006d45297220 */ /* 0x040fe20000410000 */
[----:B------:R-:W-:Y:S01]  /*bd20*/  MUFU.EX2 R164, R164 ;  /* 0x000000a400a47308 */ /* 0x000fe20000000800 */
[C---:B------:R-:W-:Y:S01]  /*bd30*/  HMMA.16816.F32.BF16 R8, R64.reuse, R20, R8 ;  /* 0x000000144008723c */ /* 0x040fe20000041808 */
[C---:B------:R-:W-:Y:S02]  /*bd40*/  FMUL.FTZ R44, R69.reuse, R132 ;  /* 0x00000084452c7220 */ /* 0x040fe40000410000 */
[----:B------:R-:W-:Y:S02]  /*bd50*/  FMUL.FTZ R45, R69, R133 ;  /* 0x00000085452d7220 */ /* 0x000fe40000410000 */
[----:B-1----:R-:W-:Y:S02]  /*bd60*/  FMUL.FTZ R51, R70, R115 ;  /* 0x0000007346337220 */ /* 0x002fe40000410000 */
[C---:B------:R-:W-:Y:S01]  /*bd70*/  FMUL.FTZ R20, R71.reuse, R144 ;  /* 0x0000009047147220 */ /* 0x040fe20000410000 */
[-C--:B------:R-:W-:Y:S01]  /*bd80*/  HMMA.16816.F32.BF16 R12, R64, R22.reuse, R12 ;  /* 0x00000016400c723c */ /* 0x080fe2000004180c */
[----:B------:R-:W-:Y:S03]  /*bd90*/  MUFU.EX2 R182, R182 ;  /* 0x000000b600b67308 */ /* 0x000fe60000000800 */
[----:B------:R-:W-:Y:S01]  /*bda0*/  FMUL.FTZ R21, R71, R145 ;  /* 0x0000009147157220 */ /* 0x000fe20000410000 */
[----:B------:R-:W-:Y:S01]  /*bdb0*/  MOV R144, R85 ;  /* 0x0000005500907202 */ /* 0x000fe20000000f00 */
[----:B------:R-:W-:Y:S02]  /*bdc0*/  FFMA.FTZ R137, R50, c[0x0][0x2d0], -R195 ;  /* 0x0000b40032897a23 */ /* 0x000fe400000108c3 */
[C---:B------:R-:W-:Y:S01]  /*bdd0*/  HMMA.16816.F32.BF16 R16, R76.reuse, R22, R16 ;  /* 0x000000164c10723c */ /* 0x040fe20000041810 */
[----:B------:R-:W-:Y:S02]  /*bde0*/  FMUL.FTZ R50, R70, R114 ;  /* 0x0000007246327220 */ /* 0x000fe40000410000 */
[----:B------:R-:W-:Y:S01]  /*bdf0*/  MUFU.EX2 R188, R188 ;  /* 0x000000bc00bc7308 */ /* 0x000fe20000000800 */
[----:B------:R-:W-:Y:S02]  /*be00*/  IMAD.MOV.U32 R156, RZ, RZ, R58 ;  /* 0x000000ffff9c7224 */ /* 0x000fe400078e003a */
[----:B------:R-:W-:Y:S02]  /*be10*/  FFMA.FTZ R108, R56, c[0x0][0x2d0], -R192 ;  /* 0x0000b400386c7a23 */ /* 0x000fe400000108c0 */
[C---:B------:R-:W-:Y:S01]  /*be20*/  FMUL.FTZ R22, R70.reuse, R146 ;  /* 0x0000009246167220 */ /* 0x040fe20000410000 */
[----:B------:R-:W-:Y:S03]  /*be30*/  MOV R146, R157 ;  /* 0x0000009d00927202 */ /* 0x000fe60000000f00 */
[----:B------:R-:W-:Y:S01]  /*be40*/  FMUL.FTZ R23, R70, R147 ;  /* 0x0000009346177220 */ /* 0x000fe20000410000 */
[----:B------:R-:W-:Y:S01]  /*be50*/  MUFU.EX2 R190, R190 ;  /* 0x000000be00be7308 */ /* 0x000fe20000000800 */
[----:B------:R-:W-:Y:S01]  /*be60*/  IMAD.MOV.U32 R158, RZ, RZ, R86 ;  /* 0x000000ffff9e7224 */ /* 0x000fe200078e0056 */
[----:B------:R-:W-:Y:S01]  /*be70*/  MOV R157, R59 ;  /* 0x0000003b009d7202 */ /* 0x000fe20000000f00 */
[----:B------:R-:W-:Y:S02]  /*be80*/  IMAD.MOV.U32 R145, RZ, RZ, R84 ;  /* 0x000000ffff917224 */ /* 0x000fe400078e0054 */
[----:B------:R-:W1:Y:S01]  /*be90*/  LDSM.16.MT88.4 R84, [R225+0x900] ;  /* 0x00090000e154783b */ /* 0x000e620000004200 */
[-C--:B------:R-:W-:Y:S01]  /*bea0*/  HMMA.16816.F32.BF16 R20, R76, R36.reuse, R20 ;  /* 0x000000244c14723c */ /* 0x080fe20000041814 */
[C---:B------:R-:W-:Y:S02]  /*beb0*/  FMUL.FTZ R56, R69.reuse, R120 ;  /* 0x0000007845387220 */ /* 0x040fe40000410000 */
[C---:B------:R-:W-:Y:S01]  /*bec0*/  FMUL.FTZ R58, R68.reuse, R122 ;  /* 0x0000007a443a7220 */ /* 0x040fe20000410000 */
[----:B------:R-:W-:Y:S01]  /*bed0*/  MUFU.EX2 R193, R193 ;  /* 0x000000c100c17308 */ /* 0x000fe20000000800 */
[----:B------:R-:W-:Y:S02]  /*bee0*/  FMUL.FTZ R59, R68, R123 ;  /* 0x0000007b443b7220 */ /* 0x000fe40000410000 */
[----:B------:R-:W-:Y:S01]  /*bef0*/  IMAD.MOV.U32 R147, RZ, RZ, R61 ;  /* 0x000000ffff937224 */ /* 0x000fe200078e003d */
[C---:B------:R-:W-:Y:S01]  /*bf00*/  HMMA.16816.F32.BF16 R24, R64.reuse, R36, R24 ;  /* 0x000000244018723c */ /* 0x040fe20000041818 */
[----:B------:R-:W-:Y:S03]  /*bf10*/  FMUL.FTZ R61, R69, R125 ;  /* 0x0000007d453d7220 */ /* 0x000fe60000410000 */
[--C-:B------:R-:W-:Y:S02]  /*bf20*/  FFMA.FTZ R109, R60, c[0x0][0x2d0], -R192.reuse ;  /* 0x0000b4003c6d7a23 */ /* 0x100fe400000108c0 */
[----:B------:R-:W-:Y:S01]  /*bf30*/  MUFU.EX2 R196, R196 ;  /* 0x000000c400c47308 */ /* 0x000fe20000000800 */
[C---:B------:R-:W-:Y:S01]  /*bf40*/  FMUL.FTZ R36, R71.reuse, R104 ;  /* 0x0000006847247220 */ /* 0x040fe20000410000 */
[-C--:B------:R-:W-:Y:S01]  /*bf50*/  HMMA.16816.F32.BF16 R28, R64, R38.reuse, R28 ;  /* 0x00000026401c723c */ /* 0x080fe2000004181c */
[C---:B------:R-:W-:Y:S03]  /*bf60*/  FMUL.FTZ R37, R71.reuse, R105 ;  /* 0x0000006947257220 */ /* 0x040fe60000410000 */
[----:B------:R-:W-:Y:S02]  /*bf70*/  FFMA.FTZ R105, R48, c[0x0][0x2d0], -R195 ;  /* 0x0000b40030697a23 */ /* 0x000fe400000108c3 */
[----:B------:R-:W-:Y:S02]  /*bf80*/  FMUL.FTZ R48, R71, R112 ;  /* 0x0000007047307220 */ /* 0x000fe40000410000 */
[C---:B------:R-:W-:Y:S01]  /*bf90*/  HMMA.16816.F32.BF16 R32, R76.reuse, R38, R32 ;  /* 0x000000264c20723c */ /* 0x040fe20000041820 */
[----:B------:R2:W-:Y:S03]  /*bfa0*/  MUFU.EX2 R104, R49 ;  /* 0x0000003100687308 */ /* 0x0005e60000000800 */
[----:B------:R-:W-:Y:S02]  /*bfb0*/  FMUL.FTZ R60, R69, R124 ;  /* 0x0000007c453c7220 */ /* 0x000fe40000410000 */
[----:B------:R-:W-:Y:S02]  /*bfc0*/  FMUL.FTZ R62, R68, R126 ;  /* 0x0000007e443e7220 */ /* 0x000fe40000410000 */
[C---:B------:R-:W-:Y:S03]  /*bfd0*/  FMUL.FTZ R38, R70.reuse, R106 ;  /* 0x0000006a46267220 */ /* 0x040fe60000410000 */
[----:B------:R-:W4:Y:S01]  /*bfe0*/  MUFU.EX2 R137, R137 ;  /* 0x0000008900897308 */ /* 0x000f220000000800 */
[----:B------:R-:W-:Y:S02]  /*bff0*/  FMUL.FTZ R39, R70, R107 ;  /* 0x0000006b46277220 */ /* 0x000fe40000410000 */
[----:B------:R-:W-:Y:S02]  /*c000*/  FFMA.FTZ R107, R57, c[0x0][0x2d0], -R192 ;  /* 0x0000b400396b7a23 */ /* 0x000fe400000108c0 */
[----:B------:R-:W-:Y:S02]  /*c010*/  FMUL.FTZ R57, R69, R121 ;  /* 0x0000007945397220 */ /* 0x000fe40000410000 */
[C---:B------:R-:W-:Y:S01]  /*c020*/  FMUL.FTZ R63, R68.reuse, R127 ;  /* 0x0000007f443f7220 */ /* 0x040fe20000410000 */
[-C--:B------:R-:W-:Y:S01]  /*c030*/  HMMA.16816.F32.BF16 R36, R76, R52.reuse, R36 ;  /* 0x000000344c24723c */ /* 0x080fe20000041824 */
[----:B------:R-:W-:Y:S01]  /*c040*/  IMAD.MOV.U32 R142, RZ, RZ, R140 ;  /* 0x000000ffff8e7224 */ /* 0x000fe200078e008c */
[----:B------:R-:W-:Y:S01]  /*c050*/  MOV R140, R152 ;  /* 0x00000098008c7202 */ /* 0x000fe20000000f00 */
[----:B------:R-:W-:Y:S01]  /*c060*/  MUFU.EX2 R135, R135 ;  /* 0x0000008700877308 */ /* 0x000fe20000000800 */
[----:B------:R-:W-:Y:S01]  /*c070*/  MOV R152, R92 ;  /* 0x0000005c00987202 */ /* 0x000fe20000000f00 */
[----:B------:R-:W-:Y:S02]  /*c080*/  FFMA.FTZ R245, R245, c[0x0][0x2d0], -R192 ;  /* 0x0000b400f5f57a23 */ /* 0x000fe400000108c0 */
[----:B--2---:R-:W-:Y:S01]  /*c090*/  FMUL.FTZ R49, R71, R113 ;  /* 0x0000007147317220 */ /* 0x004fe20000410000 */
[C---:B------:R-:W-:Y:S01]  /*c0a0*/  HMMA.16816.F32.BF16 R40, R64.reuse, R52, R40 ;  /* 0x000000344028723c */ /* 0x040fe20000041828 */
[----:B------:R-:W-:Y:S03]  /*c0b0*/  FFMA.FTZ R106, R159, c[0x0][0x2d0], -R199 ;  /* 0x0000b4009f6a7a23 */ /* 0x000fe600000108c7 */
[----:B------:R-:W-:Y:S01]  /*c0c0*/  IMAD.MOV.U32 R159, RZ, RZ, R46 ;  /* 0x000000ffff9f7224 */ /* 0x000fe200078e002e */
[----:B------:R-:W-:Y:S01]  /*c0d0*/  MUFU.EX2 R105, R105 ;  /* 0x0000006900697308 */ /* 0x000fe20000000800 */
[----:B------:R-:W-:Y:S02]  /*c0e0*/  FMUL.FTZ R46, R68, R134 ;  /* 0x00000086442e7220 */ /* 0x000fe40000410000 */
[C---:B------:R-:W-:Y:S04]  /*c0f0*/  FMUL.FTZ R52, R71.reuse, R116 ;  /* 0x0000007447347220 */ /* 0x040fe80000410000 */
[----:B------:R-:W-:Y:S01]  /*c100*/  FMUL.FTZ R53, R71, R117 ;  /* 0x0000007547357220 */ /* 0x000fe20000410000 */
[-C--:B------:R-:W-:Y:S01]  /*c110*/  HMMA.16816.F32.BF16 R44, R64, R54.reuse, R44 ;  /* 0x00000036402c723c */ /* 0x080fe2000004182c */
[--C-:B------:R-:W-:Y:S01]  /*c120*/  FFMA.FTZ R211, R211, c[0x0][0x2d0], -R192.reuse ;  /* 0x0000b400d3d37a23 */ /* 0x100fe200000108c0 */
[----:B------:R-:W-:Y:S01]  /*c130*/  MUFU.EX2 R107, R107 ;  /* 0x0000006b006b7308 */ /* 0x000fe20000000800 */
[--C-:B------:R-:W-:Y:S02]  /*c140*/  FFMA.FTZ R208, R208, c[0x0][0x2d0], -R192.reuse ;  /* 0x0000b400d0d07a23 */ /* 0x100fe400000108c0 */
[----:B------:R-:W-:Y:S02]  /*c150*/  FFMA.FTZ R205, R205, c[0x0][0x2d0], -R192 ;  /* 0x0000b400cdcd7a23 */ /* 0x000fe400000108c0 */
[--C-:B------:R-:W-:Y:S01]  /*c160*/  FFMA.FTZ R116, R141, c[0x0][0x2d0], -R198.reuse ;  /* 0x0000b4008d747a23 */ /* 0x100fe200000108c6 */
[C---:B------:R-:W-:Y:S01]  /*c170*/  HMMA.16816.F32.BF16 R48, R76.reuse, R54, R48 ;  /* 0x000000364c30723c */ /* 0x040fe20000041830 */
[----:B------:R-:W-:Y:S03]  /*c180*/  MOV R141, R144 ;  /* 0x00000090008d7202 */ /* 0x000fe60000000f00 */
[----:B------:R-:W2:Y:S01]  /*c190*/  MUFU.EX2 R108, R108 ;  /* 0x0000006c006c7308 */ /* 0x000ea20000000800 */
[----:B------:R-:W-:Y:S01]  /*c1a0*/  MOV R144, R151 ;  /* 0x0000009700907202 */ /* 0x000fe20000000f00 */
[----:B------:R-:W-:Y:S01]  /*c1b0*/  IMAD.MOV.U32 R151, RZ, RZ, R149 ;  /* 0x000000ffff977224 */ /* 0x000fe200078e0095 */
[----:B------:R-:W-:Y:S01]  /*c1c0*/  MOV R149, R94 ;  /* 0x0000005e00957202 */ /* 0x000fe20000000f00 */
[C---:B------:R-:W-:Y:S04]  /*c1d0*/  FMUL.FTZ R54, R70.reuse, R118 ;  /* 0x0000007646367220 */ /* 0x040fe80000410000 */
[----:B------:R-:W-:Y:S02]  /*c1e0*/  FMUL.FTZ R55, R70, R119 ;  /* 0x0000007746377220 */ /* 0x000fe40000410000 */
[--C-:B------:R-:W-:Y:S01]  /*c1f0*/  FFMA.FTZ R134, R151, c[0x0][0x2d0], -R199.reuse ;  /* 0x0000b40097867a23 */ /* 0x100fe200000108c7 */
[----:B------:R-:W-:Y:S01]  /*c200*/  MUFU.EX2 R109, R109 ;  /* 0x0000006d006d7308 */ /* 0x000fe20000000800 */
[----:B------:R-:W-:Y:S02]  /*c210*/  FFMA.FTZ R118, R163, c[0x0][0x2d0], -R199 ;  /* 0x0000b400a3767a23 */ /* 0x000fe400000108c7 */
[----:B------:R-:W-:Y:S01]  /*c220*/  IMAD.MOV.U32 R163, RZ, RZ, R93 ;  /* 0x000000ffffa37224 */ /* 0x000fe200078e005d */
[-C--:B---3--:R-:W-:Y:S01]  /*c230*/  HMMA.16816.F32.BF16 R52, R76, R80.reuse, R52 ;  /* 0x000000504c34723c */ /* 0x088fe20000041834 */
[--C-:B------:R-:W-:Y:S01]  /*c240*/  FFMA.FTZ R117, R147, c[0x0][0x2d0], -R198.reuse ;  /* 0x0000b40093757a23 */ /* 0x100fe200000108c6 */
[----:B------:R-:W-:Y:S01]  /*c250*/  MOV R147, R162 ;  /* 0x000000a200937202 */ /* 0x000fe20000000f00 */
[----:B------:R-:W-:Y:S01]  /*c260*/  IMAD.MOV.U32 R162, RZ, RZ, R161 ;  /* 0x000000ffffa27224 */ /* 0x000fe200078e00a1 */
[----:B------:R-:W-:Y:S01]  /*c270*/  MOV R161, R95 ;  /* 0x0000005f00a17202 */ /* 0x000fe20000000f00 */
[----:B------:R-:W-:Y:S01]  /*c280*/  FFMA.FTZ R119, R142, c[0x0][0x2d0], -R199 ;  /* 0x0000b4008e777a23 */ /* 0x000fe200000108c7 */
[----:B------:R-:W3:Y:S01]  /*c290*/  LDSM.16.MT88.4 R92, [R219+0x900] ;  /* 0x00090000db5c783b */ /* 0x000ee20000004200 */
[----:B------:R-:W-:Y:S01]  /*c2a0*/  MUFU.EX2 R134, R134 ;  /* 0x0000008600867308 */ /* 0x000fe20000000800 */
[C---:B------:R-:W-:Y:S01]  /*c2b0*/  HMMA.16816.F32.BF16 R56, R64.reuse, R80, R56 ;  /* 0x000000504038723c */ /* 0x040fe20000041838 */
[--C-:B------:R-:W-:Y:S03]  /*c2c0*/  FFMA.FTZ R120, R141, c[0x0][0x2d0], -R198.reuse ;  /* 0x0000b4008d787a23 */ /* 0x100fe600000108c6 */
[----:B------:R-:W-:Y:S02]  /*c2d0*/  FFMA.FTZ R121, R140, c[0x0][0x2d0], -R198 ;  /* 0x0000b4008c797a23 */ /* 0x000fe400000108c6 */
[--C-:B------:R-:W-:Y:S01]  /*c2e0*/  FFMA.FTZ R122, R147, c[0x0][0x2d0], -R195.reuse ;  /* 0x0000b400937a7a23 */ /* 0x100fe200000108c3 */
[----:B----4-:R-:W-:Y:S01]  /*c2f0*/  F2FP.BF16.PACK_AB R80, R137, R136 ;  /* 0x000000888950723e */ /* 0x010fe200000010ff */
[-C--:B------:R-:W-:Y:S01]  /*c300*/  HMMA.16816.F32.BF16 R60, R64, R82.reuse, R60 ;  /* 0x00000052403c723c */ /* 0x080fe2000004183c */
[----:B------:R-:W4:Y:S03]  /*c310*/  MUFU.EX2 R110, R110 ;  /* 0x0000006e006e7308 */ /* 0x000f260000000800 */
[----:B--2---:R-:W-:Y:S01]  /*c320*/  F2FP.BF16.PACK_AB R81, R108, R107 ;  /* 0x0000006b6c51723e */ /* 0x004fe200000010ff */
[--C-:B------:R-:W-:Y:S02]  /*c330*/  FFMA.FTZ R123, R146, c[0x0][0x2d0], -R195.reuse ;  /* 0x0000b400927b7a23 */ /* 0x100fe400000108c3 */
[C---:B------:R-:W-:Y:S02]  /*c340*/  FMUL.FTZ R64, R71.reuse, R128 ;  /* 0x0000008047407220 */ /* 0x040fe40000410000 */
[----:B------:R-:W-:Y:S02]  /*c350*/  FMUL.FTZ R65, R71, R129 ;  /* 0x0000008147417220 */ /* 0x000fe40000410000 */
[----:B------:R-:W-:Y:S01]  /*c360*/  MUFU.EX2 R106, R106 ;  /* 0x0000006a006a7308 */ /* 0x000fe20000000800 */
[C---:B------:R-:W-:Y:S02]  /*c370*/  FMUL.FTZ R66, R70.reuse, R130 ;  /* 0x0000008246427220 */ /* 0x040fe40000410000 */
[----:B------:R-:W-:Y:S02]  /*c380*/  FMUL.FTZ R67, R70, R131 ;  /* 0x0000008346437220 */ /* 0x000fe40000410000 */
[--C-:B------:R-:W-:Y:S02]  /*c390*/  FFMA.FTZ R132, R145, c[0x0][0x2d0], -R195.reuse ;  /* 0x0000b40091847a23 */ /* 0x100fe400000108c3 */
[----:B------:R-:W-:Y:S02]  /*c3a0*/  FFMA.FTZ R133, R144, c[0x0][0x2d0], -R195 ;  /* 0x0000b40090857a23 */ /* 0x000fe400000108c3 */
[----:B------:R-:W-:Y:S01]  /*c3b0*/  FFMA.FTZ R173, R69, R240, R173 ;  /* 0x000000f045ad7223 */ /* 0x000fe200000100ad */
[----:B------:R-:W-:Y:S01]  /*c3c0*/  HMMA.16816.F32.BF16 R64, R76, R82, R64 ;  /* 0x000000524c40723c */ /* 0x000fe20000041840 */
[----:B------:R-:W-:Y:S01]  /*c3d0*/  MUFU.EX2 R111, R111 ;  /* 0x0000006f006f7308 */ /* 0x000fe20000000800 */
[----:B------:R-:W-:Y:S02]  /*c3e0*/  FADD.FTZ R172, R97, R172 ;  /* 0x000000ac61ac7221 */ /* 0x000fe40000010000 */
[----:B------:R-:W-:Y:S02]  /*c3f0*/  FADD.FTZ R173, R99, R173 ;  /* 0x000000ad63ad7221 */ /* 0x000fe40000010000 */
[----:B------:R-:W-:Y:S01]  /*c400*/  FADD.FTZ R172, R74, R172 ;  /* 0x000000ac4aac7221 */ /* 0x000fe20000010000 */
[----:B------:R-:W-:Y:S01]  /*c410*/  F2FP.BF16.PACK_AB R76, R178, R171 ;  /* 0x000000abb24c723e */ /* 0x000fe200000010ff */
[----:B------:R-:W-:Y:S01]  /*c420*/  FADD.FTZ R173, R98, R173 ;  /* 0x000000ad62ad7221 */ /* 0x000fe20000010000 */
[----:B------:R-:W-:Y:S02]  /*c430*/  F2FP.BF16.PACK_AB R77, R182, R164 ;  /* 0x000000a4b64d723e */ /* 0x000fe400000010ff */
[----:B------:R-:W2:Y:S01]  /*c440*/  MUFU.EX2 R116, R116 ;  /* 0x0000007400747308 */ /* 0x000ea20000000800 */
[----:B------:R-:W-:Y:S01]  /*c450*/  F2FP.BF16.PACK_AB R78, R190, R188 ;  /* 0x000000bcbe4e723e */ /* 0x000fe200000010ff */
[----:B------:R-:W-:Y:S01]  /*c460*/  FFMA.FTZ R175, R68, R239, R175 ;  /* 0x000000ef44af7223 */ /* 0x000fe200000100af */
[----:B------:R-:W-:Y:S01]  /*c470*/  F2FP.BF16.PACK_AB R79, R196, R193 ;  /* 0x000000c1c44f723e */ /* 0x000fe200000010ff */
[----:B------:R-:W-:Y:S01]  /*c480*/  FADD.FTZ R172, R75, R172 ;  /* 0x000000ac4bac7221 */ /* 0x000fe20000010000 */
[----:B------:R-:W-:Y:S01]  /*c490*/  F2FP.BF16.PACK_AB R82, R105, R104 ;  /* 0x000000686952723e */ /* 0x000fe200000010ff */
[----:B------:R-:W-:Y:S01]  /*c4a0*/  FADD.FTZ R173, R170, R173 ;  /* 0x000000adaaad7221 */ /* 0x000fe20000010000 */
[----:B----4-:R-:W-:Y:S01]  /*c4b0*/  F2FP.BF16.PACK_AB R83, R110, R109 ;  /* 0x0000006d6e53723e */ /* 0x010fe200000010ff */
[----:B------:R-:W-:Y:S02]  /*c4c0*/  FADD.FTZ R175, R167, R175 ;  /* 0x000000afa7af7221 */ /* 0x000fe40000010000 */
[-C--:B-1----:R-:W-:Y:S01]  /*c4d0*/  HMMA.16816.F32.BF16 R4, R76, R84.reuse, R4 ;  /* 0x000000544c04723c */ /* 0x082fe20000041804 */
[----:B------:R-:W-:Y:S01]  /*c4e0*/  MUFU.EX2 R117, R117 ;  /* 0x0000007500757308 */ /* 0x000fe20000000800 */
[----:B------:R-:W-:Y:S02]  /*c4f0*/  FADD.FTZ R172, R171, R172 ;  /* 0x000000acabac7221 */ /* 0x000fe40000010000 */
[----:B------:R-:W-:Y:S02]  /*c500*/  FADD.FTZ R173, R136, R173 ;  /* 0x000000ad88ad7221 */ /* 0x000fe40000010000 */
[----:B------:R-:W-:Y:S02]  /*c510*/  FFMA.FTZ R174, R70, R241, R174 ;  /* 0x000000f146ae7223 */ /* 0x000fe400000100ae */
[C---:B------:R-:W-:Y:S01]  /*c520*/  HMMA.16816.F32.BF16 R8, R80.reuse, R84, R8 ;  /* 0x000000545008723c */ /* 0x040fe20000041808 */
[----:B------:R-:W-:Y:S02]  /*c530*/  FADD.FTZ R175, R166, R175 ;  /* 0x000000afa6af7221 */ /* 0x000fe40000010000 */
[----:B------:R-:W-:Y:S01]  /*c540*/  MUFU.EX2 R118, R118 ;  /* 0x0000007600767308 */ /* 0x000fe20000000800 */
[----:B------:R-:W-:Y:S01]  /*c550*/  MOV R166, R2 ;  /* 0x0000000200a67202 */ /* 0x000fe20000000f00 */
[----:B------:R-:W-:Y:S02]  /*c560*/  FADD.FTZ R172, R178, R172 ;  /* 0x000000acb2ac7221 */ /* 0x000fe40000010000 */
[----:B------:R-:W-:Y:S01]  /*c570*/  FADD.FTZ R173, R137, R173 ;  /* 0x000000ad89ad7221 */ /* 0x000fe20000010000 */
[-C--:B------:R-:W-:Y:S01]  /*c580*/  HMMA.16816.F32.BF16 R12, R80, R86.reuse, R12 ;  /* 0x00000056500c723c */ /* 0x080fe2000004180c */
[----:B------:R-:W-:Y:S03]  /*c590*/  FADD.FTZ R174, R169, R174 ;  /* 0x000000aea9ae7221 */ /* 0x000fe60000010000 */
[----:B------:R-:W-:Y:S01]  /*c5a0*/  FADD.FTZ R175, R165, R175 ;  /* 0x000000afa5af7221 */ /* 0x000fe20000010000 */
[----:B------:R-:W-:Y:S01]  /*c5b0*/  MUFU.EX2 R119, R119 ;  /* 0x0000007700777308 */ /* 0x000fe20000000800 */
[----:B------:R-:W-:Y:S01]  /*c5c0*/  FADD.FTZ R172, R188, R172 ;  /* 0x000000acbcac7221 */ /* 0x000fe20000010000 */
[----:B------:R-:W-:Y:S01]  /*c5d0*/  MOV R165, R0 ;  /* 0x0000000000a57202 */ /* 0x000fe20000000f00 */
[C---:B------:R-:W-:Y:S01]  /*c5e0*/  HMMA.16816.F32.BF16 R16, R76.reuse, R86, R16 ;  /* 0x000000564c10723c */ /* 0x040fe20000041810 */
[----:B------:R-:W1:Y:S03]  /*c5f0*/  LDSM.16.MT88.4 R84, [R218+0x900] ;  /* 0x00090000da54783b */ /* 0x000e660000004200 */
[----:B------:R-:W-:Y:S02]  /*c600*/  FADD.FTZ R173, R104, R173 ;  /* 0x000000ad68ad7221 */ /* 0x000fe40000010000 */
[----:B------:R-:W-:Y:S01]  /*c610*/  FADD.FTZ R174, R96, R174 ;  /* 0x000000ae60ae7221 */ /* 0x000fe20000010000 */
[----:B------:R-:W-:Y:S01]  /*c620*/  MUFU.EX2 R120, R120 ;  /* 0x0000007800787308 */ /* 0x000fe20000000800 */
[-C--:B------:R-:W-:Y:S01]  /*c630*/  HMMA.16816.F32.BF16 R20, R76, R88.reuse, R20 ;  /* 0x000000584c14723c */ /* 0x080fe20000041814 */
[----:B------:R-:W-:Y:S03]  /*c640*/  FADD.FTZ R175, R107, R175 ;  /* 0x000000af6baf7221 */ /* 0x000fe60000010000 */
[----:B------:R-:W-:Y:S02]  /*c650*/  FADD.FTZ R172, R190, R172 ;  /* 0x000000acbeac7221 */ /* 0x000fe40000010000 */
[----:B------:R-:W-:Y:S02]  /*c660*/  FADD.FTZ R105, R105, R173 ;  /* 0x000000ad69697221 */ /* 0x000fe40000010000 */
[C---:B------:R-:W-:Y:S01]  /*c670*/  HMMA.16816.F32.BF16 R24, R80.reuse, R88, R24 ;  /* 0x000000585018723c */ /* 0x040fe20000041818 */
[----:B------:R-:W-:Y:S03]  /*c680*/  MUFU.EX2 R121, R121 ;  /* 0x0000007900797308 */ /* 0x000fe60000000800 */
[----:B------:R-:W-:Y:S02]  /*c690*/  FADD.FTZ R174, R168, R174 ;  /* 0x000000aea8ae7221 */ /* 0x000fe40000010000 */
[----:B------:R-:W-:Y:S02]  /*c6a0*/  FADD.FTZ R108, R108, R175 ;  /* 0x000000af6c6c7221 */ /* 0x000fe40000010000 */
[-C--:B------:R-:W-:Y:S01]  /*c6b0*/  HMMA.16816.F32.BF16 R28, R80, R90.reuse, R28 ;  /* 0x0000005a501c723c */ /* 0x080fe2000004181c */
[----:B------:R-:W-:Y:S02]  /*c6c0*/  FADD.FTZ R174, R164, R174 ;  /* 0x000000aea4ae7221 */ /* 0x000fe40000010000 */
[----:B------:R-:W4:Y:S01]  /*c6d0*/  MUFU.EX2 R122, R122 ;  /* 0x0000007a007a7308 */ /* 0x000f220000000800 */
[----:B------:R-:W-:Y:S01]  /*c6e0*/  FADD.FTZ R108, R109, R108 ;  /* 0x0000006c6d6c7221 */ /* 0x000fe20000010000 */
[----:B------:R-:W-:Y:S01]  /*c6f0*/  MOV R164, R72 ;  /* 0x0000004800a47202 */ /* 0x000fe20000000f00 */
[----:B------:R-:W-:Y:S02]  /*c700*/  FADD.FTZ R174, R182, R174 ;  /* 0x000000aeb6ae7221 */ /* 0x000fe40000010000 */
[C---:B------:R-:W-:Y:S01]  /*c710*/  HMMA.16816.F32.BF16 R32, R76.reuse, R90, R32 ;  /* 0x0000005a4c20723c */ /* 0x040fe20000041820 */
[----:B------:R-:W5:Y:S03]  /*c720*/  LDSM.16.MT88.4 R88, [R225+0x1100] ;  /* 0x00110000e158783b */ /* 0x000f660000004200 */
[----:B------:R-:W-:Y:S01]  /*c730*/  FADD.FTZ R108, R110, R108 ;  /* 0x0000006c6e6c7221 */ /* 0x000fe20000010000 */
[----:B------:R-:W-:Y:S01]  /*c740*/  MUFU.EX2 R123, R123 ;  /* 0x0000007b007b7308 */ /* 0x000fe20000000800 */
[----:B------:R-:W-:Y:S02]  /*c750*/  FADD.FTZ R174, R193, R174 ;  /* 0x000000aec1ae7221 */ /* 0x000fe40000010000 */
[-C--:B---3--:R-:W-:Y:S01]  /*c760*/  HMMA.16816.F32.BF16 R36, R76, R92.reuse, R36 ;  /* 0x0000005c4c24723c */ /* 0x088fe20000041824 */
[----:B------:R-:W-:Y:S03]  /*c770*/  IMAD.MOV.U32 R167, RZ, RZ, R3 ;  /* 0x000000ffffa77224 */ /* 0x000fe600078e0003 */
[----:B------:R-:W-:Y:S03]  /*c780*/  FADD.FTZ R174, R196, R174 ;  /* 0x000000aec4ae7221 */ /* 0x000fe60000010000 */
[----:B------:R-:W-:Y:S01]  /*c790*/  MUFU.EX2 R132, R132 ;  /* 0x0000008400847308 */ /* 0x000fe20000000800 */
[C---:B------:R-:W-:Y:S01]  /*c7a0*/  HMMA.16816.F32.BF16 R40, R80.reuse, R92, R40 ;  /* 0x0000005c5028723c */ /* 0x040fe20000041828 */
[----:B--2---:R-:W-:Y:S03]  /*c7b0*/  FADD.FTZ R174, R116, R174 ;  /* 0x000000ae74ae7221 */ /* 0x004fe60000010000 */
[----:B----4-:R-:W-:Y:S02]  /*c7c0*/  FADD.FTZ R105, R122, R105 ;  /* 0x000000697a697221 */ /* 0x010fe40000010000 */
[----:B------:R-:W-:Y:S02]  /*c7d0*/  FADD.FTZ R174, R117, R174 ;  /* 0x000000ae75ae7221 */ /* 0x000fe40000010000 */
[-C--:B------:R-:W-:Y:S01]  /*c7e0*/  HMMA.16816.F32.BF16 R44, R80, R94.reuse, R44 ;  /* 0x0000005e502c723c */ /* 0x080fe2000004182c */
[----:B------:R-:W-:Y:S01]  /*c7f0*/  FFMA.FTZ R92, R149, c[0x0][0x2d0], -R192 ;  /* 0x0000b400955c7a23 */ /* 0x000fe200000108c0 */
[----:B------:R-:W-:Y:S02]  /*c800*/  MUFU.EX2 R133, R133 ;  /* 0x0000008500857308 */ /* 0x000fe40000000800 */
[----:B------:R-:W-:Y:S04]  /*c810*/  FADD.FTZ R174, R120, R174 ;  /* 0x000000ae78ae7221 */ /* 0x000fe80000010000 */
[C---:B------:R-:W-:Y:S01]  /*c820*/  HMMA.16816.F32.BF16 R48, R76.reuse, R94, R48 ;  /* 0x0000005e4c30723c */ /* 0x040fe20000041830 */
[----:B------:R-:W-:Y:S03]  /*c830*/  FADD.FTZ R174, R121, R174 ;  /* 0x000000ae79ae7221 */ /* 0x000fe60000010000 */
[----:B------:R2:W3:Y:S04]  /*c840*/  MUFU.EX2 R100, R92 ;  /* 0x0000005c00647308 */ /* 0x0004e80000000800 */
[-C--:B-1----:R-:W-:Y:S06]  /*c850*/  HMMA.16816.F32.BF16 R52, R76, R84.reuse, R52 ;  /* 0x000000544c34723c */ /* 0x082fec0000041834 */
[----:B------:R-:W-:Y:S02]  /*c860*/  MUFU.EX2 R252, R252 ;  /* 0x000000fc00fc7308 */ /* 0x000fe40000000800 */
[C---:B------:R-:W-:Y:S07]  /*c870*/  HMMA.16816.F32.BF16 R56, R80.reuse, R84, R56 ;  /* 0x000000545038723c */ /* 0x040fee0000041838 */
[--C-:B------:R-:W-:Y:S01]  /*c880*/  FFMA.FTZ R84, R155, c[0x0][0x2d0], -R192.reuse ;  /* 0x0000b4009b547a23 */ /* 0x100fe200000108c0 */
[-C--:B------:R-:W-:Y:S01]  /*c890*/  HMMA.16816.F32.BF16 R60, R80, R86.reuse, R60 ;  /* 0x00000056503c723c */ /* 0x080fe2000004183c */
[----:B------:R-:W-:Y:S03]  /*c8a0*/  MUFU.EX2 R251, R251 ;  /* 0x000000fb00fb7308 */ /* 0x000fe60000000800 */
[----:B--2---:R-:W-:Y:S02]  /*c8b0*/  FFMA.FTZ R92, R148, c[0x0][0x2d0], -R192 ;  /* 0x0000b400945c7a23 */ /* 0x004fe400000108c0 */
[----:B------:R-:W-:Y:S01]  /*c8c0*/  LDSM.16.MT88.4 R148, [R225+0x2900] ;  /* 0x00290000e194783b */ /* 0x000fe20000004200 */
[--C-:B------:R-:W-:Y:S01]  /*c8d0*/  FFMA.FTZ R80, R154, c[0x0][0x2d0], -R199.reuse ;  /* 0x0000b4009a507a23 */ /* 0x100fe200000108c7 */
[----:B------:R-:W-:Y:S01]  /*c8e0*/  HMMA.16816.F32.BF16 R64, R76, R86, R64 ;  /* 0x000000564c40723c */ /* 0x000fe20000041840 */
[----:B---3--:R-:W-:Y:S02]  /*c8f0*/  F2FP.BF16.PACK_AB R81, R100, R135 ;  /* 0x000000876451723e */ /* 0x008fe400000010ff */
[----:B------:R1:W-:Y:S01]  /*c900*/  MUFU.EX2 R112, R80 ;  /* 0x0000005000707308 */ /* 0x0003e20000000800 */
[----:B------:R-:W-:Y:S01]  /*c910*/  F2FP.BF16.PACK_AB R82, R133, R132 ;  /* 0x000000848552723e */ /* 0x000fe200000010ff */
[----:B------:R-:W-:Y:S02]  /*c920*/  FFMA.FTZ R199, R183, c[0x0][0x2d0], -R199 ;  /* 0x0000b400b7c77a23 */ /* 0x000fe400000108c7 */
[----:B------:R-:W-:Y:S01]  /*c930*/  F2FP.BF16.PACK_AB R76, R111, R106 ;  /* 0x0000006a6f4c723e */ /* 0x000fe200000010ff */
[----:B------:R-:W-:Y:S01]  /*c940*/  FADD.FTZ R106, R106, R172 ;  /* 0x000000ac6a6a7221 */ /* 0x000fe20000010000 */
[----:B------:R-:W-:Y:S03]  /*c950*/  F2FP.BF16.PACK_AB R77, R117, R116 ;  /* 0x00000074754d723e */ /* 0x000fe600000010ff */
[----:B------:R-:W-:Y:S01]  /*c960*/  F2FP.BF16.PACK_AB R78, R119, R118 ;  /* 0x00000076774e723e */ /* 0x000fe200000010ff */
[----:B------:R2:W-:Y:S01]  /*c970*/  MUFU.EX2 R115, R84 ;  /* 0x0000005400737308 */ /* 0x0005e20000000800 */
[----:B------:R-:W-:Y:S01]  /*c980*/  F2FP.BF16.PACK_AB R79, R121, R120 ;  /* 0x00000078794f723e */ /* 0x000fe200000010ff */
[----:B------:R-:W-:Y:S02]  /*c990*/  FADD.FTZ R111, R111, R106 ;  /* 0x0000006a6f6f7221 */ /* 0x000fe40000010000 */
[----:B------:R-:W-:Y:S02]  /*c9a0*/  FADD.FTZ R135, R135, R108 ;  /* 0x0000006c87877221 */ /* 0x000fe40000010000 */
[----:B------:R-:W-:Y:S02]  /*c9b0*/  FADD.FTZ R111, R118, R111 ;  /* 0x0000006f766f7221 */ /* 0x000fe40000010000 */
[-C--:B-----5:R-:W-:Y:S02]  /*c9c0*/  HMMA.16816.F32.BF16 R4, R76, R88.reuse, R4 ;  /* 0x000000584c04723c */ /* 0x0a0fe40000041804 */
[----:B------:R-:W3:Y:S01]  /*c9d0*/  MUFU.EX2 R103, R92 ;  /* 0x0000005c00677308 */ /* 0x000ee20000000800 */
[----:B------:R-:W-:Y:S02]  /*c9e0*/  FADD.FTZ R119, R119, R111 ;  /* 0x0000006f77777221 */ /* 0x000fe40000010000 */
[--C-:B-1----:R-:W-:Y:S02]  /*c9f0*/  FFMA.FTZ R80, R153, c[0x0][0x2d0], -R198.reuse ;  /* 0x0000b40099507a23 */ /* 0x102fe400000108c6 */
[----:B------:R-:W-:Y:S05]  /*ca00*/  FADD.FTZ R119, R134, R119 ;  /* 0x0000007786777221 */ /* 0x000fea0000010000 */
[----:B------:R1:W-:Y:S01]  /*ca10*/  MUFU.EX2 R101, R80 ;  /* 0x0000005000657308 */ /* 0x0003e20000000800 */
[----:B--2---:R-:W2:Y:S09]  /*ca20*/  LDSM.16.MT88.4 R84, [R220+0x1100] ;  /* 0x00110000dc54783b */ /* 0x004eb20000004200 */
[----:B------:R-:W-:Y:S01]  /*ca30*/  MUFU.EX2 R250, R250 ;  /* 0x000000fa00fa7308 */ /* 0x000fe20000000800 */
[----:B---3--:R-:W-:Y:S01]  /*ca40*/  F2FP.BF16.PACK_AB R83, R115, R103 ;  /* 0x000000677353723e */ /* 0x008fe200000010ff */
[--C-:B------:R-:W-:Y:S02]  /*ca50*/  FFMA.FTZ R92, R152, c[0x0][0x2d0], -R198.reuse ;  /* 0x0000b400985c7a23 */ /* 0x100fe400000108c6 */
[----:B------:R-:W-:Y:S06]  /*ca60*/  FFMA.FTZ R198, R177, c[0x0][0x2d0], -R198 ;  /* 0x0000b400b1c67a23 */ /* 0x000fec00000108c6 */
[----:B------:R3:W-:Y:S01]  /*ca70*/  MUFU.EX2 R113, R92 ;  /* 0x0000005c00717308 */ /* 0x0007e20000000800 */
[C---:B-1----:R-:W-:Y:S01]  /*ca80*/  F2FP.BF16.PACK_AB R80, R123.reuse, R122 ;  /* 0x0000007a7b50723e */ /* 0x042fe200000010ff */
[----:B------:R-:W-:Y:S04]  /*ca90*/  FADD.FTZ R123, R123, R105 ;  /* 0x000000697b7b7221 */ /* 0x000fe80000010000 */
[----:B------:R-:W-:Y:S04]  /*caa0*/  FADD.FTZ R123, R132, R123 ;  /* 0x0000007b847b7221 */ /* 0x000fe80000010000 */
[----:B------:R-:W-:Y:S01]  /*cab0*/  MUFU.EX2 R249, R249 ;  /* 0x000000f900f97308 */ /* 0x000fe20000000800 */
[C---:B------:R-:W-:Y:S01]  /*cac0*/  HMMA.16816.F32.BF16 R8, R80.reuse, R88, R8 ;  /* 0x000000585008723c */ /* 0x040fe20000041808 */
[----:B------:R-:W-:Y:S07]  /*cad0*/  FADD.FTZ R123, R133, R123 ;  /* 0x0000007b857b7221 */ /* 0x000fee0000010000 */
[-C--:B------:R-:W-:Y:S01]  /*cae0*/  HMMA.16816.F32.BF16 R12, R80, R90.reuse, R12 ;  /* 0x0000005a500c723c */ /* 0x080fe2000004180c */
[----:B------:R-:W-:Y:S01]  /*caf0*/  MUFU.EX2 R248, R248 ;  /* 0x000000f800f87308 */ /* 0x000fe20000000800 */
[----:B---3--:R-:W1:Y:S06]  /*cb00*/  LDSM.16.MT88.4 R92, [R219+0x1100] ;  /* 0x00110000db5c783b */ /* 0x008e6c0000004200 */
[C---:B------:R-:W-:Y:S03]  /*cb10*/  HMMA.16816.F32.BF16 R16, R76.reuse, R90, R16 ;  /* 0x0000005a4c10723c */ /* 0x040fe60000041810 */
[----:B------:R-:W-:Y:S01]  /*cb20*/  MUFU.EX2 R247, R247 ;  /* 0x000000f700f77308 */ /* 0x000fe20000000800 */
[----:B------:R-:W3:Y:S04]  /*cb30*/  LDSM.16.MT88.4 R88, [R218+0x1100] ;  /* 0x00110000da58783b */ /* 0x000ee80000004200 */
[-C--:B--2---:R-:W-:Y:S05]  /*cb40*/  HMMA.16816.F32.BF16 R20, R76, R84.reuse, R20 ;  /* 0x000000544c14723c */ /* 0x084fea0000041814 */
[----:B------:R-:W-:Y:S03]  /*cb50*/  MUFU.EX2 R246, R246 ;  /* 0x000000f600f67308 */ /* 0x000fe60000000800 */
[C---:B------:R-:W-:Y:S07]  /*cb60*/  HMMA.16816.F32.BF16 R24, R80.reuse, R84, R24 ;  /* 0x000000545018723c */ /* 0x040fee0000041818 */
[--C-:B------:R-:W-:Y:S01]  /*cb70*/  FFMA.FTZ R84, R159, c[0x0][0x2d0], -R195.reuse ;  /* 0x0000b4009f547a23 */ /* 0x100fe200000108c3 */
[-C--:B------:R-:W-:Y:S01]  /*cb80*/  HMMA.16816.F32.BF16 R28, R80, R86.reuse, R28 ;  /* 0x00000056501c723c */ /* 0x080fe2000004181c */
[----:B------:R-:W-:Y:S07]  /*cb90*/  MUFU.EX2 R209, R209 ;  /* 0x000000d100d17308 */ /* 0x000fee0000000800 */
[C---:B------:R-:W-:Y:S03]  /*cba0*/  HMMA.16816.F32.BF16 R32, R76.reuse, R86, R32 ;  /* 0x000000564c20723c */ /* 0x040fe60000041820 */
[----:B------:R2:W-:Y:S05]  /*cbb0*/  MUFU.EX2 R102, R84 ;  /* 0x0000005400667308 */ /* 0x0005ea0000000800 */
[-C--:B-1----:R-:W-:Y:S05]  /*cbc0*/  HMMA.16816.F32.BF16 R36, R76, R92.reuse, R36 ;  /* 0x0000005c4c24723c */ /* 0x082fea0000041824 */
[----:B------:R-:W-:Y:S03]  /*cbd0*/  MUFU.EX2 R206, R206 ;  /* 0x000000ce00ce7308 */ /* 0x000fe60000000800 */
[C---:B------:R-:W-:Y:S07]  /*cbe0*/  HMMA.16816.F32.BF16 R40, R80.reuse, R92, R40 ;  /* 0x0000005c5028723c */ /* 0x040fee0000041828 */
[--C-:B------:R-:W-:Y:S01]  /*cbf0*/  FFMA.FTZ R92, R162, c[0x0][0x2d0], -R192.reuse ;  /* 0x0000b400a25c7a23 */ /* 0x100fe200000108c0 */
[-C--:B------:R-:W-:Y:S01]  /*cc00*/  HMMA.16816.F32.BF16 R44, R80, R94.reuse, R44 ;  /* 0x0000005e502c723c */ /* 0x080fe2000004182c */
[----:B------:R-:W-:Y:S03]  /*cc10*/  MUFU.EX2 R203, R203 ;  /* 0x000000cb00cb7308 */ /* 0x000fe60000000800 */
[--C-:B--2---:R-:W-:Y:S04]  /*cc20*/  FFMA.FTZ R84, R158, c[0x0][0x2d0], -R195.reuse ;  /* 0x0000b4009e547a23 */ /* 0x104fe800000108c3 */
[C---:B------:R-:W-:Y:S03]  /*cc30*/  HMMA.16816.F32.BF16 R48, R76.reuse, R94, R48 ;  /* 0x0000005e4c30723c */ /* 0x040fe60000041830 */
[----:B------:R1:W2:Y:S05]  /*cc40*/  MUFU.EX2 R114, R84 ;  /* 0x0000005400727308 */ /* 0x0002aa0000000800 */
[-C--:B---3--:R-:W-:Y:S05]  /*cc50*/  HMMA.16816.F32.BF16 R52, R76, R88.reuse, R52 ;  /* 0x000000584c34723c */ /* 0x088fea0000041834 */
[----:B------:R3:W-:Y:S03]  /*cc60*/  MUFU.EX2 R126, R92 ;  /* 0x0000005c007e7308 */ /* 0x0007e60000000800 */
[C---:B------:R-:W-:Y:S07]  /*cc70*/  HMMA.16816.F32.BF16 R56, R80.reuse, R88, R56 ;  /* 0x000000585038723c */ /* 0x040fee0000041838 */
[--C-:B------:R-:W-:Y:S01]  /*cc80*/  FFMA.FTZ R88, R160, c[0x0][0x2d0], -R192.reuse ;  /* 0x0000b400a0587a23 */ /* 0x100fe200000108c0 */
[-C--:B------:R-:W-:Y:S01]  /*cc90*/  HMMA.16816.F32.BF16 R60, R80, R90.reuse, R60 ;  /* 0x0000005a503c723c */ /* 0x080fe2000004183c */
[----:B------:R-:W-:Y:S03]  /*cca0*/  MUFU.EX2 R202, R202 ;  /* 0x000000ca00ca7308 */ /* 0x000fe60000000800 */
[--C-:B-1----:R-:W-:Y:S03]  /*ccb0*/  FFMA.FTZ R84, R157, c[0x0][0x2d0], -R195.reuse ;  /* 0x0000b4009d547a23 */ /* 0x102fe600000108c3 */
[----:B--2---:R-:W-:Y:S01]  /*ccc0*/  F2FP.BF16.PACK_AB R80, R114, R102 ;  /* 0x000000667250723e */ /* 0x004fe200000010ff */
[----:B------:R-:W-:Y:S03]  /*ccd0*/  HMMA.16816.F32.BF16 R64, R76, R90, R64 ;  /* 0x0000005a4c40723c */ /* 0x000fe60000041840 */
[----:B------:R1:W-:Y:S01]  /*cce0*/  MUFU.EX2 R124, R84 ;  /* 0x00000054007c7308 */ /* 0x0003e20000000800 */
[----:B---3--:R-:W-:Y:S03]  /*ccf0*/  FFMA.FTZ R92, R161, c[0x0][0x2d0], -R192 ;  /* 0x0000b400a15c7a23 */ /* 0x008fe600000108c0 */
[----:B------:R-:W-:Y:S02]  /*cd00*/  F2FP.BF16.PACK_AB R76, R112, R134 ;  /* 0x00000086704c723e */ /* 0x000fe400000010ff */
[----:B------:R-:W-:Y:S03]  /*cd10*/  F2FP.BF16.PACK_AB R77, R113, R101 ;  /* 0x00000065714d723e */ /* 0x000fe600000010ff */
[----:B------:R-:W-:Y:S01]  /*cd20*/  F2FP.BF16.PACK_AB R78, R251, R252 ;  /* 0x000000fcfb4e723e */ /* 0x000fe200000010ff */
[----:B------:R2:W3:Y:S01]  /*cd30*/  MUFU.EX2 R129, R88 ;  /* 0x0000005800817308 */ /* 0x0004e20000000800 */
[----:B------:R-:W-:Y:S09]  /*cd40*/  F2FP.BF16.PACK_AB R79, R249, R250 ;  /* 0x000000faf94f723e */ /* 0x000ff200000010ff */
[----:B------:R-:W4:Y:S01]  /*cd50*/  MUFU.EX2 R128, R92 ;  /* 0x0000005c00807308 */ /* 0x000f220000000800 */
[--C-:B-1----:R-:W-:Y:S09]  /*cd60*/  FFMA.FTZ R84, R156, c[0x0][0x2d0], -R195.reuse ;  /* 0x0000b4009c547a23 */ /* 0x102ff200000108c3 */
[----:B------:R1:W5:Y:S01]  /*cd70*/  MUFU.EX2 R127, R84 ;  /* 0x00000054007f7308 */ /* 0x0003620000000800 */
[----:B--2---:R-:W-:Y:S01]  /*cd80*/  LDSM.16.MT88.4 R88, [R220+0x1900] ;  /* 0x00190000dc58783b */ /* 0x004fe20000004200 */
[----:B---3--:R-:W-:Y:S08]  /*cd90*/  MOV R183, R129 ;  /* 0x0000008100b77202 */ /* 0x008ff00000000f00 */
[----:B------:R-:W-:Y:S01]  /*cda0*/  MUFU.EX2 R201, R201 ;  /* 0x000000c900c97308 */ /* 0x000fe20000000800 */
[----:B----4-:R-:W-:Y:S01]  /*cdb0*/  F2FP.BF16.PACK_AB R83, R129, R128 ;  /* 0x000000808153723e */ /* 0x010fe200000010ff */
[----:B------:R-:W-:Y:S01]  /*cdc0*/  LDSM.16.MT88.4 R92, [R219+0x1900] ;  /* 0x00190000db5c783b */ /* 0x000fe20000004200 */
[----:B------:R-:W-:Y:S07]  /*cdd0*/  IMAD.MOV.U32 R177, RZ, RZ, R128 ;  /* 0x000000ffffb17224 */ /* 0x000fee00078e0080 */
[----:B------:R-:W-:Y:S01]  /*cde0*/  MUFU.EX2 R244, R244 ;  /* 0x000000f400f47308 */ /* 0x000fe20000000800 */
[--C-:B-1----:R-:W-:Y:S01]  /*cdf0*/  FFMA.FTZ R84, R163, c[0x0][0x2d0], -R192.reuse ;  /* 0x0000b400a3547a23 */ /* 0x102fe200000108c0 */
[----:B-----5:R-:W-:Y:S08]  /*ce00*/  F2FP.BF16.PACK_AB R82, R127, R124 ;  /* 0x0000007c7f52723e */ /* 0x020ff000000010ff */
[----:B------:R1:W2:Y:S10]  /*ce10*/  MUFU.EX2 R125, R84 ;  /* 0x00000054007d7308 */ /* 0x0002b40000000800 */
[----:B------:R-:W-:Y:S10]  /*ce20*/  MUFU.EX2 R210, R210 ;  /* 0x000000d200d27308 */ /* 0x000ff40000000800 */
[----:B------:R-:W-:Y:S01]  /*ce30*/  MUFU.EX2 R207, R207 ;  /* 0x000000cf00cf7308 */ /* 0x000fe20000000800 */
[----:B-1----:R-:W1:Y:S01]  /*ce40*/  LDSM.16.MT88.4 R84, [R225+0x1900] ;  /* 0x00190000e154783b */ /* 0x002e620000004200 */
[----:B--2---:R-:W-:Y:S08]  /*ce50*/  F2FP.BF16.PACK_AB R81, R126, R125 ;  /* 0x0000007d7e51723e */ /* 0x004ff000000010ff */
[----:B------:R-:W-:Y:S10]  /*ce60*/  MUFU.EX2 R204, R204 ;  /* 0x000000cc00cc7308 */ /* 0x000ff40000000800 */
[----:B------:R-:W-:Y:S10]  /*ce70*/  MUFU.EX2 R245, R245 ;  /* 0x000000f500f57308 */ /* 0x000ff40000000800 */
[----:B------:R-:W-:Y:S10]  /*ce80*/  MUFU.EX2 R211, R211 ;  /* 0x000000d300d37308 */ /* 0x000ff40000000800 */
[----:B------:R-:W-:Y:S01]  /*ce90*/  MUFU.EX2 R208, R208 ;  /* 0x000000d000d07308 */ /* 0x000fe20000000800 */
[-C--:B-1----:R-:W-:Y:S09]  /*cea0*/  HMMA.16816.F32.BF16 R4, R76, R84.reuse, R4 ;  /* 0x000000544c04723c */ /* 0x082ff20000041804 */
[----:B------:R-:W-:Y:S01]  /*ceb0*/  MUFU.EX2 R205, R205 ;  /* 0x000000cd00cd7308 */ /* 0x000fe20000000800 */
[C---:B------:R-:W-:Y:S08]  /*cec0*/  HMMA.16816.F32.BF16 R8, R80.reuse, R84, R8 ;  /* 0x000000545008723c */ /* 0x040ff00000041808 */
[-C--:B------:R-:W-:Y:S01]  /*ced0*/  HMMA.16816.F32.BF16 R12, R80, R86.reuse, R12 ;  /* 0x00000056500c723c */ /* 0x080fe2000004180c */
[----:B------:R-:W-:Y:S07]  /*cee0*/  MUFU.EX2 R200, R200 ;  /* 0x000000c800c87308 */ /* 0x000fee0000000800 */
[C---:B------:R-:W-:Y:S01]  /*cef0*/  HMMA.16816.F32.BF16 R16, R76.reuse, R86, R16 ;  /* 0x000000564c10723c */ /* 0x040fe20000041810 */
[----:B------:R-:W1:Y:S02]  /*cf00*/  LDSM.16.MT88.4 R84, [R218+0x1900] ;  /* 0x00190000da54783b */ /* 0x000e640000004200 */
[----:B------:R-:W2:Y:S05]  /*cf10*/  MUFU.EX2 R197, R197 ;  /* 0x000000c500c57308 */ /* 0x000eaa0000000800 */
[-C--:B------:R-:W-:Y:S05]  /*cf20*/  HMMA.16816.F32.BF16 R20, R76, R88.reuse, R20 ;  /* 0x000000584c14723c */ /* 0x080fea0000041814 */
[----:B------:R-:W-:Y:S03]  /*cf30*/  MUFU.EX2 R194, R194 ;  /* 0x000000c200c27308 */ /* 0x000fe60000000800 */
[C---:B------:R-:W-:Y:S07]  /*cf40*/  HMMA.16816.F32.BF16 R24, R80.reuse, R88, R24 ;  /* 0x000000585018723c */ /* 0x040fee0000041818 */
[----:B------:R-:W3:Y:S01]  /*cf50*/  MUFU.EX2 R189, R189 ;  /* 0x000000bd00bd7308 */ /* 0x000ee20000000800 */
[-C--:B------:R-:W-:Y:S01]  /*cf60*/  HMMA.16816.F32.BF16 R28, R80, R90.reuse, R28 ;  /* 0x0000005a501c723c */ /* 0x080fe2000004181c */
[----:B--2---:R-:W-:Y:S07]  /*cf70*/  F2FP.BF16.PACK_AB R128, R197, R200 ;  /* 0x000000c8c580723e */ /* 0x004fee00000010ff */
[C---:B------:R-:W-:Y:S01]  /*cf80*/  HMMA.16816.F32.BF16 R32, R76.reuse, R90, R32 ;  /* 0x0000005a4c20723c */ /* 0x040fe20000041820 */
[----:B------:R-:W2:Y:S01]  /*cf90*/  LDSM.16.MT88.4 R88, [R225+0x2100] ;  /* 0x00210000e158783b */ /* 0x000ea20000004200 */
[----:B------:R-:W-:Y:S06]  /*cfa0*/  MUFU.EX2 R186, R186 ;  /* 0x000000ba00ba7308 */ /* 0x000fec0000000800 */
[-C--:B------:R-:W-:Y:S04]  /*cfb0*/  HMMA.16816.F32.BF16 R36, R76, R92.reuse, R36 ;  /* 0x0000005c4c24723c */ /* 0x080fe80000041824 */
[----:B------:R-:W4:Y:S01]  /*cfc0*/  MUFU.EX2 R199, R199 ;  /* 0x000000c700c77308 */ /* 0x000f220000000800 */
[----:B---3--:R-:W-:Y:S03]  /*cfd0*/  F2FP.BF16.PACK_AB R129, R189, R194 ;  /* 0x000000c2bd81723e */ /* 0x008fe600000010ff */
[C---:B------:R-:W-:Y:S06]  /*cfe0*/  HMMA.16816.F32.BF16 R40, R80.reuse, R92, R40 ;  /* 0x0000005c5028723c */ /* 0x040fec0000041828 */
[----:B------:R-:W-:Y:S02]  /*cff0*/  MUFU.EX2 R180, R180 ;  /* 0x000000b400b47308 */ /* 0x000fe40000000800 */
[-C--:B------:R-:W-:Y:S08]  /*d000*/  HMMA.16816.F32.BF16 R44, R80, R94.reuse, R44 ;  /* 0x0000005e502c723c */ /* 0x080ff0000004182c */
[C---:B------:R-:W-:Y:S01]  /*d010*/  HMMA.16816.F32.BF16 R48, R76.reuse, R94, R48 ;  /* 0x0000005e4c30723c */ /* 0x040fe20000041830 */
[----:B------:R-:W-:Y:S01]  /*d020*/  LDSM.16.MT88.4 R92, [R219+0x2100] ;  /* 0x00210000db5c783b */ /* 0x000fe20000004200 */
[----:B------:R-:W3:Y:S02]  /*d030*/  MUFU.EX2 R198, R198 ;  /* 0x000000c600c67308 */ /* 0x000ee40000000800 */
[----:B----4-:R-:W-:Y:S04]  /*d040*/  F2FP.BF16.PACK_AB R130, R199, R186 ;  /* 0x000000bac782723e */ /* 0x010fe800000010ff */
[-C--:B-1----:R-:W-:Y:S08]  /*d050*/  HMMA.16816.F32.BF16 R52, R76, R84.reuse, R52 ;  /* 0x000000544c34723c */ /* 0x082ff00000041834 */
[C---:B------:R-:W-:Y:S08]  /*d060*/  HMMA.16816.F32.BF16 R56, R80.reuse, R84, R56 ;  /* 0x000000545038723c */ /* 0x040ff00000041838 */
[-C--:B------:R-:W-:Y:S01]  /*d070*/  HMMA.16816.F32.BF16 R60, R80, R86.reuse, R60 ;  /* 0x00000056503c723c */ /* 0x080fe2000004183c */
[----:B---3--:R-:W-:Y:S06]  /*d080*/  F2FP.BF16.PACK_AB R131, R198, R180 ;  /* 0x000000b4c683723e */ /* 0x008fec00000010ff */
[----:B------:R-:W-:Y:S01]  /*d090*/  F2FP.BF16.PACK_AB R80, R210, R244 ;  /* 0x000000f4d250723e */ /* 0x000fe200000010ff */
[----:B------:R-:W-:Y:S01]  /*d0a0*/  HMMA.16816.F32.BF16 R64, R76, R86, R64 ;  /* 0x000000564c40723c */ /* 0x000fe20000041840 */
[----:B------:R-:W1:Y:S03]  /*d0b0*/  LDSM.16.MT88.4 R84, [R220+0x2100] ;  /* 0x00210000dc54783b */ /* 0x000e660000004200 */
[----:B------:R-:W-:Y:S02]  /*d0c0*/  F2FP.BF16.PACK_AB R82, R204, R207 ;  /* 0x000000cfcc52723e */ /* 0x000fe400000010ff */
[----:B------:R-:W-:Y:S02]  /*d0d0*/  F2FP.BF16.PACK_AB R81, R211, R245 ;  /* 0x000000f5d351723e */ /* 0x000fe400000010ff */
[----:B------:R-:W-:Y:S04]  /*d0e0*/  F2FP.BF16.PACK_AB R76, R247, R248 ;  /* 0x000000f8f74c723e */ /* 0x000fe800000010ff */
[----:B------:R-:W-:Y:S02]  /*d0f0*/  F2FP.BF16.PACK_AB R77, R209, R246 ;  /* 0x000000f6d14d723e */ /* 0x000fe400000010ff */
[----:B------:R-:W-:Y:S02]  /*d100*/  F2FP.BF16.PACK_AB R78, R203, R206 ;  /* 0x000000cecb4e723e */ /* 0x000fe400000010ff */
[----:B------:R-:W-:Y:S02]  /*d110*/  F2FP.BF16.PACK_AB R79, R201, R202 ;  /* 0x000000cac94f723e */ /* 0x000fe400000010ff */
[----:B------:R-:W-:Y:S05]  /*d120*/  F2FP.BF16.PACK_AB R83, R205, R208 ;  /* 0x000000d0cd53723e */ /* 0x000fea00000010ff */
[-C--:B--2---:R-:W-:Y:S08]  /*d130*/  HMMA.16816.F32.BF16 R4, R76, R88.reuse, R4 ;  /* 0x000000584c04723c */ /* 0x084ff00000041804 */
[C---:B------:R-:W-:Y:S08]  /*d140*/  HMMA.16816.F32.BF16 R8, R80.reuse, R88, R8 ;  /* 0x000000585008723c */ /* 0x040ff00000041808 */
[-C--:B------:R-:W-:Y:S08]  /*d150*/  HMMA.16816.F32.BF16 R12, R80, R90.reuse, R12 ;  /* 0x0000005a500c723c */ /* 0x080ff0000004180c */
[C---:B------:R-:W-:Y:S01]  /*d160*/  HMMA.16816.F32.BF16 R16, R76.reuse, R90, R16 ;  /* 0x0000005a4c10723c */ /* 0x040fe20000041810 */
[----:B------:R-:W2:Y:S07]  /*d170*/  LDSM.16.MT88.4 R88, [R218+0x2100] ;  /* 0x00210000da58783b */ /* 0x000eae0000004200 */
[-C--:B-1----:R-:W-:Y:S08]  /*d180*/  HMMA.16816.F32.BF16 R20, R76, R84.reuse, R20 ;  /* 0x000000544c14723c */ /* 0x082ff00000041814 */
[C---:B------:R-:W-:Y:S07]  /*d190*/  HMMA.16816.F32.BF16 R24, R80.reuse, R84, R24 ;  /* 0x000000545018723c */ /* 0x040fee0000041818 */
[--C-:B------:R-:W-:Y:S01]  /*d1a0*/  FFMA.FTZ R84, R185, c[0x0][0x2d0], -R195.reuse ;  /* 0x0000b400b9547a23 */ /* 0x100fe200000108c3 */
[-C--:B------:R-:W-:Y:S01]  /*d1b0*/  HMMA.16816.F32.BF16 R28, R80, R86.reuse, R28 ;  /* 0x00000056501c723c */ /* 0x080fe2000004181c */
[----:B------:R-:W-:Y:S03]  /*d1c0*/  MOV R185, R127 ;  /* 0x0000007f00b97202 */ /* 0x000fe60000000f00 */
[--C-:B------:R-:W-:Y:S01]  /*d1d0*/  FFMA.FTZ R85, R181, c[0x0][0x2d0], -R195.reuse ;  /* 0x0000b400b5557a23 */ /* 0x100fe200000108c3 */
[----:B------:R-:W-:Y:S01]  /*d1e0*/  MUFU.EX2 R84, R84 ;  /* 0x0000005400547308 */ /* 0x000fe20000000800 */
[----:B------:R-:W-:Y:S02]  /*d1f0*/  MOV R181, R126 ;  /* 0x0000007e00b57202 */ /* 0x000fe40000000f00 */
[C---:B------:R-:W-:Y:S07]  /*d200*/  HMMA.16816.F32.BF16 R32, R76.reuse, R86, R32 ;  /* 0x000000564c20723c */ /* 0x040fee0000041820 */
[--C-:B------:R-:W-:Y:S01]  /*d210*/  FFMA.FTZ R87, R191, c[0x0][0x2d0], -R192.reuse ;  /* 0x0000b400bf577a23 */ /* 0x100fe200000108c0 */
[-C--:B------:R-:W-:Y:S01]  /*d220*/  HMMA.16816.F32.BF16 R36, R76, R92.reuse, R36 ;  /* 0x0000005c4c24723c */ /* 0x080fe20000041824 */
[----:B------:R-:W-:Y:S01]  /*d230*/  MOV R191, R115 ;  /* 0x0000007300bf7202 */ /* 0x000fe20000000f00 */
[----:B------:R-:W1:Y:S02]  /*d240*/  MUFU.EX2 R85, R85 ;  /* 0x0000005500557308 */ /* 0x000e640000000800 */
[--C-:B------:R-:W-:Y:S02]  /*d250*/  FFMA.FTZ R86, R179, c[0x0][0x2d0], -R195.reuse ;  /* 0x0000b400b3567a23 */ /* 0x100fe400000108c3 */
[----:B------:R-:W-:Y:S01]  /*d260*/  FFMA.FTZ R195, R176, c[0x0][0x2d0], -R195 ;  /* 0x0000b400b0c37a23 */ /* 0x000fe200000108c3 */
[----:B------:R-:W-:Y:S01]  /*d270*/  MOV R176, R124 ;  /* 0x0000007c00b07202 */ /* 0x000fe20000000f00 */
[C---:B------:R-:W-:Y:S01]  /*d280*/  HMMA.16816.F32.BF16 R40, R80.reuse, R92, R40 ;  /* 0x0000005c5028723c */ /* 0x040fe20000041828 */
[----:B------:R-:W-:Y:S03]  /*d290*/  IMAD.MOV.U32 R179, RZ, RZ, R125 ;  /* 0x000000ffffb37224 */ /* 0x000fe600078e007d */
[----:B------:R-:W-:Y:S03]  /*d2a0*/  MUFU.EX2 R86, R86 ;  /* 0x0000005600567308 */ /* 0x000fe60000000800 */
[--C-:B------:R-:W-:Y:S01]  /*d2b0*/  FFMA.FTZ R92, R187, c[0x0][0x2d0], -R192.reuse ;  /* 0x0000b400bb5c7a23 */ /* 0x100fe200000108c0 */
[-C--:B------:R-:W-:Y:S01]  /*d2c0*/  HMMA.16816.F32.BF16 R44, R80, R94.reuse, R44 ;  /* 0x0000005e502c723c */ /* 0x080fe2000004182c */
[----:B------:R-:W-:Y:S03]  /*d2d0*/  MOV R187, R112 ;  /* 0x0000007000bb7202 */ /* 0x000fe60000000f00 */
[--C-:B------:R-:W-:Y:S02]  /*d2e0*/  FFMA.FTZ R93, R184, c[0x0][0x2d0], -R192.reuse ;  /* 0x0000b400b85d7a23 */ /* 0x100fe400000108c0 */
[----:B------:R-:W-:Y:S01]  /*d2f0*/  IMAD.MOV.U32 R184, RZ, RZ, R103 ;  /* 0x000000ffffb87224 */ /* 0x000fe200078e0067 */
[----:B------:R-:W3:Y:S01]  /*d300*/  MUFU.EX2 R195, R195 ;  /* 0x000000c300c37308 */ /* 0x000ee20000000800 */
[C---:B------:R-:W-:Y:S01]  /*d310*/  HMMA.16816.F32.BF16 R48, R76.reuse, R94, R48 ;  /* 0x0000005e4c30723c */ /* 0x040fe20000041830 */
[----:B------:R-:W-:Y:S03]  /*d320*/  FFMA.FTZ R192, R73, c[0x0][0x2d0], -R192 ;  /* 0x0000b40049c07a23 */ /* 0x000fe600000108c0 */
[----:B------:R-:W-:Y:S01]  /*d330*/  IMAD.MOV.U32 R73, RZ, RZ, R100 ;  /* 0x000000ffff497224 */ /* 0x000fe200078e0064 */
[----:B-1----:R-:W-:Y:S01]  /*d340*/  F2FP.BF16.PACK_AB R124, R85, R84 ;  /* 0x00000054557c723e */ /* 0x002fe200000010ff */
[----:B------:R-:W-:Y:S01]  /*d350*/  FADD.FTZ R119, R187, R119 ;  /* 0x00000077bb777221 */ /* 0x000fe20000010000 */
[----:B------:R-:W-:Y:S01]  /*d360*/  MOV R94, R113 ;  /* 0x00000071005e7202 */ /* 0x000fe20000000f00 */
[-C--:B--2---:R-:W-:Y:S01]  /*d370*/  HMMA.16816.F32.BF16 R52, R76, R88.reuse, R52 ;  /* 0x000000584c34723c */ /* 0x084fe20000041834 */
[----:B------:R-:W-:Y:S01]  /*d380*/  IMAD.MOV.U32 R95, RZ, RZ, R114 ;  /* 0x000000ffff5f7224 */ /* 0x000fe200078e0072 */
[----:B------:R-:W-:Y:S01]  /*d390*/  MUFU.EX2 R87, R87 ;  /* 0x0000005700577308 */ /* 0x000fe20000000800 */
[----:B------:R-:W-:Y:S01]  /*d3a0*/  LDSM.16.MT88.4 R112, [R219+0x2900] ;  /* 0x00290000db70783b */ /* 0x000fe20000004200 */
[----:B------:R-:W-:Y:S02]  /*d3b0*/  FADD.FTZ R135, R73, R135 ;  /* 0x0000008749877221 */ /* 0x000fe40000010000 */
[----:B------:R-:W-:Y:S02]  /*d3c0*/  FADD.FTZ R119, R252, R119 ;  /* 0x00000077fc777221 */ /* 0x000fe40000010000 */
[C---:B------:R-:W-:Y:S04]  /*d3d0*/  HMMA.16816.F32.BF16 R56, R80.reuse, R88, R56 ;  /* 0x000000585038723c */ /* 0x040fe80000041838 */
[----:B------:R-:W1:Y:S01]  /*d3e0*/  MUFU.EX2 R92, R92 ;  /* 0x0000005c005c7308 */ /* 0x000e620000000800 */
[----:B------:R-:W-:Y:S02]  /*d3f0*/  FADD.FTZ R119, R251, R119 ;  /* 0x00000077fb777221 */ /* 0x000fe40000010000 */
[----:B------:R-:W-:Y:S01]  /*d400*/  MOV R89, R102 ;  /* 0x0000006600597202 */ /* 0x000fe20000000f00 */
[-C--:B------:R-:W-:Y:S01]  /*d410*/  HMMA.16816.F32.BF16 R60, R80, R90.reuse, R60 ;  /* 0x0000005a503c723c */ /* 0x080fe2000004183c */
[----:B------:R-:W-:Y:S02]  /*d420*/  MOV R88, R101 ;  /* 0x0000006500587202 */ /* 0x000fe40000000f00 */
[----:B------:R-:W2:Y:S01]  /*d430*/  LDSM.16.MT88.4 R100, [R220+0x2900] ;  /* 0x00290000dc64783b */ /* 0x000ea20000004200 */
[----:B---3--:R-:W-:Y:S01]  /*d440*/  F2FP.BF16.PACK_AB R126, R195, R86 ;  /* 0x00000056c37e723e */ /* 0x008fe200000010ff */
[----:B------:R-:W-:Y:S01]  /*d450*/  FADD.FTZ R123, R89, R123 ;  /* 0x0000007b597b7221 */ /* 0x000fe20000010000 */
[----:B------:R-:W-:Y:S01]  /*d460*/  MUFU.EX2 R93, R93 ;  /* 0x0000005d005d7308 */ /* 0x000fe20000000800 */
[----:B------:R-:W-:Y:S01]  /*d470*/  FADD.FTZ R174, R88, R174 ;  /* 0x000000ae58ae7221 */ /* 0x000fe20000010000 */
[----:B------:R-:W-:Y:S01]  /*d480*/  HMMA.16816.F32.BF16 R64, R76, R90, R64 ;  /* 0x0000005a4c40723c */ /* 0x000fe20000041840 */
[----:B------:R-:W-:Y:S03]  /*d490*/  FADD.FTZ R123, R95, R123 ;  /* 0x0000007b5f7b7221 */ /* 0x000fe60000010000 */
[----:B------:R-:W-:Y:S02]  /*d4a0*/  FADD.FTZ R248, R248, R119 ;  /* 0x00000077f8f87221 */ /* 0x000fe40000010000 */
[----:B------:R-:W-:Y:S02]  /*d4b0*/  FADD.FTZ R123, R176, R123 ;  /* 0x0000007bb07b7221 */ /* 0x000fe40000010000 */
[-C--:B------:R-:W-:Y:S01]  /*d4c0*/  HMMA.16816.F32.BF16 R160, R128, R148.reuse, R4 ;  /* 0x0000009480a0723c */ /* 0x080fe20000041804 */
[----:B------:R-:W3:Y:S01]  /*d4d0*/  MUFU.EX2 R192, R192 ;  /* 0x000000c000c07308 */ /* 0x000ee20000000800 */
[----:B------:R-:W4:Y:S02]  /*d4e0*/  LDSM.16.MT88.4 R4, [R218+0x2900] ;  /* 0x00290000da04783b */ /* 0x000f240000004200 */
[----:B-1----:R-:W-:Y:S01]  /*d4f0*/  F2FP.BF16.PACK_AB R125, R92, R87 ;  /* 0x000000575c7d723e */ /* 0x002fe200000010ff */
[----:B------:R-:W-:Y:S02]  /*d500*/  FADD.FTZ R123, R185, R123 ;  /* 0x0000007bb97b7221 */ /* 0x000fe40000010000 */
[----:B------:R-:W-:Y:S02]  /*d510*/  FADD.FTZ R174, R94, R174 ;  /* 0x000000ae5eae7221 */ /* 0x000fe40000010000 */
[----:B------:R-:W-:Y:S03]  /*d520*/  FADD.FTZ R123, R244, R123 ;  /* 0x0000007bf47b7221 */ /* 0x000fe60000010000 */
[----:B------:R-:W-:Y:S02]  /*d530*/  FADD.FTZ R174, R250, R174 ;  /* 0x000000aefaae7221 */ /* 0x000fe40000010000 */
[----:B------:R-:W-:Y:S02]  /*d540*/  FADD.FTZ R210, R210, R123 ;  /* 0x0000007bd2d27221 */ /* 0x000fe40000010000 */
[----:B------:R-:W-:Y:S02]  /*d550*/  FADD.FTZ R174, R249, R174 ;  /* 0x000000aef9ae7221 */ /* 0x000fe40000010000 */
[----:B------:R-:W-:Y:S02]  /*d560*/  FADD.FTZ R248, R247, R248 ;  /* 0x000000f8f7f87221 */ /* 0x000fe40000010000 */
[----:B------:R-:W-:Y:S02]  /*d570*/  FADD.FTZ R174, R246, R174 ;  /* 0x000000aef6ae7221 */ /* 0x000fe40000010000 */
[----:B------:R-:W-:Y:S02]  /*d580*/  FADD.FTZ R248, R206, R248 ;  /* 0x000000f8cef87221 */ /* 0x000fe40000010000 */
[----:B------:R-:W-:Y:S01]  /*d590*/  FADD.FTZ R174, R209, R174 ;  /* 0x000000aed1ae7221 */ /* 0x000fe20000010000 */
[----:B---3--:R-:W-:Y:S01]  /*d5a0*/  F2FP.BF16.PACK_AB R127, R192, R93 ;  /* 0x0000005dc07f723e */ /* 0x008fe200000010ff */
[----:B------:R-:W-:Y:S02]  /*d5b0*/  FADD.FTZ R210, R207, R210 ;  /* 0x000000d2cfd27221 */ /* 0x000fe40000010000 */
[----:B------:R-:W-:Y:S02]  /*d5c0*/  FADD.FTZ R174, R202, R174 ;  /* 0x000000aecaae7221 */ /* 0x000fe40000010000 */
[----:B------:R-:W-:Y:S02]  /*d5d0*/  FADD.FTZ R248, R203, R248 ;  /* 0x000000f8cbf87221 */ /* 0x000fe40000010000 */
[C---:B------:R-:W-:Y:S01]  /*d5e0*/  HMMA.16816.F32.BF16 R156, R124.reuse, R148, R8 ;  /* 0x000000947c9c723c */ /* 0x040fe20000041808 */
[----:B------:R-:W-:Y:S02]  /*d5f0*/  FADD.FTZ R174, R201, R174 ;  /* 0x000000aec9ae7221 */ /* 0x000fe40000010000 */
[----:B------:R-:W-:Y:S02]  /*d600*/  FADD.FTZ R210, R204, R210 ;  /* 0x000000d2ccd27221 */ /* 0x000fe40000010000 */
[----:B------:R-:W-:Y:S02]  /*d610*/  FADD.FTZ R248, R200, R248 ;  /* 0x000000f8c8f87221 */ /* 0x000fe40000010000 */
[----:B------:R-:W-:Y:S01]  /*d620*/  FADD.FTZ R8, R184, R135 ;  /* 0x00000087b8087221 */ /* 0x000fe20000010000 */
[-C--:B------:R-:W-:Y:S01]  /*d630*/  HMMA.16816.F32.BF16 R152, R124, R150.reuse, R12 ;  /* 0x000000967c98723c */ /* 0x080fe2000004180c */
[----:B------:R-:W-:Y:S03]  /*d640*/  FADD.FTZ R174, R194, R174 ;  /* 0x000000aec2ae7221 */ /* 0x000fe60000010000 */
[----:B------:R-:W-:Y:S02]  /*d650*/  FADD.FTZ R8, R191, R8 ;  /* 0x00000008bf087221 */ /* 0x000fe40000010000 */
[----:B------:R-:W-:Y:S02]  /*d660*/  FADD.FTZ R210, R84, R210 ;  /* 0x000000d254d27221 */ /* 0x000fe40000010000 */
[C---:B------:R-:W-:Y:S01]  /*d670*/  HMMA.16816.F32.BF16 R148, R128.reuse, R150, R16 ;  /* 0x000000968094723c */ /* 0x040fe20000041810 */
[----:B------:R-:W-:Y:S03]  /*d680*/  FADD.FTZ R8, R179, R8 ;  /* 0x00000008b3087221 */ /* 0x000fe60000010000 */
[----:B------:R-:W-:Y:S02]  /*d690*/  FADD.FTZ R248, R197, R248 ;  /* 0x000000f8c5f87221 */ /* 0x000fe40000010000 */
[----:B------:R-:W-:Y:S02]  /*d6a0*/  FADD.FTZ R8, R181, R8 ;  /* 0x00000008b5087221 */ /* 0x000fe40000010000 */
[-C--:B--2---:R-:W-:Y:S01]  /*d6b0*/  HMMA.16816.F32.BF16 R144, R128, R100.reuse, R20 ;  /* 0x000000648090723c */ /* 0x084fe20000041814 */
[----:B------:R-:W-:Y:S03]  /*d6c0*/  FADD.FTZ R174, R189, R174 ;  /* 0x000000aebdae7221 */ /* 0x000fe60000010000 */
[----:B------:R-:W-:Y:S02]  /*d6d0*/  FADD.FTZ R8, R177, R8 ;  /* 0x00000008b1087221 */ /* 0x000fe40000010000 */
[----:B------:R-:W-:Y:S02]  /*d6e0*/  FADD.FTZ R210, R85, R210 ;  /* 0x000000d255d27221 */ /* 0x000fe40000010000 */
[C---:B------:R-:W-:Y:S01]  /*d6f0*/  HMMA.16816.F32.BF16 R140, R124.reuse, R100, R24 ;  /* 0x000000647c8c723c */ /* 0x040fe20000041818 */
[----:B------:R-:W-:Y:S03]  /*d700*/  FADD.FTZ R8, R183, R8 ;  /* 0x00000008b7087221 */ /* 0x000fe60000010000 */
[----:B------:R-:W-:Y:S02]  /*d710*/  FADD.FTZ R248, R186, R248 ;  /* 0x000000f8baf87221 */ /* 0x000fe40000010000 */
[----:B------:R-:W-:Y:S02]  /*d720*/  FADD.FTZ R8, R245, R8 ;  /* 0x00000008f5087221 */ /* 0x000fe40000010000 */
        /* <DEDUP_REMOVED lines=13> */
[----:B------:R-:W-:Y:S04]  /*d800*/  FADD.FTZ R8, R92, R8 ;  /* 0x000000085c087221 */ /* 0x000fe80000010000 */
[----:B------:R-:W-:Y:S03]  /*d810*/  FADD.FTZ R8, R93, R8 ;  /* 0x000000085d087221 */ /* 0x000fe60000010000 */
[-C--:B------:R-:W-:Y:S01]  /*d820*/  HMMA.16816.F32.BF16 R132, R124, R114.reuse, R44 ;  /* 0x000000727c84723c */ /* 0x080fe2000004182c */
[----:B------:R-:W-:Y:S06]  /*d830*/  FADD.FTZ R239, R192, R8 ;  /* 0x00000008c0ef7221 */ /* 0x000fec0000010000 */
[----:B------:R-:W-:Y:S01]  /*d840*/  MOV R44, R72 ;  /* 0x00000048002c7202 */ /* 0x000fe20000000f00 */
[C---:B------:R-:W-:Y:S08]  /*d850*/  HMMA.16816.F32.BF16 R112, R128.reuse, R114, R48 ;  /* 0x000000728070723c */ /* 0x040ff00000041830 */
[-C--:B----4-:R-:W-:Y:S08]  /*d860*/  HMMA.16816.F32.BF16 R116, R128, R4.reuse, R52 ;  /* 0x000000048074723c */ /* 0x090ff00000041834 */
[C---:B------:R-:W-:Y:S08]  /*d870*/  HMMA.16816.F32.BF16 R120, R124.reuse, R4, R56 ;  /* 0x000000047c78723c */ /* 0x040ff00000041838 */
[-C--:B------:R-:W-:Y:S08]  /*d880*/  HMMA.16816.F32.BF16 R124, R124, R6.reuse, R60 ;  /* 0x000000067c7c723c */ /* 0x080ff0000004183c */
[----:B------:R-:W-:Y:S01]  /*d890*/  HMMA.16816.F32.BF16 R128, R128, R6, R64 ;  /* 0x000000068080723c */ /* 0x000fe20000041840 */
[----:B------:R-:W-:-:S07]  /*d8a0*/  @P0 BRA `(.L_x_189) ;  /* 0xffffa31000000947 */ /* 0x000fce000383ffff */
.L_x_170:
[----:B------:R-:W1:Y:S01]  /*d8b0*/  S2UR UR6, SR_CTAID.X ;  /* 0x00000000000679c3 */ /* 0x000e620000002500 */
[----:B------:R-:W-:Y:S01]  /*d8c0*/  ULDC.64 UR14, c[0x0][0x2c8] ;  /* 0x0000b200000e7ab9 */ /* 0x000fe20000000a00 */
[----:B------:R-:W-:Y:S01]  /*d8d0*/  PLOP3.LUT P0, PT, PT, PT, UP0, 0x40, 0x0 ;  /* 0x000000000000781c */ /* 0x000fe20003f0e808 */
[----:B------:R-:W-:-:S02]  /*d8e0*/  ULDC UR13, c[0x0][0x168] ;  /* 0x00005a00000d7ab9 */ /* 0x000fc40000000800 */
[----:B-1----:R-:W-:-:S04]  /*d8f0*/  ULEA UR6, UR6, 0x7f, 0x7 ;  /* 0x0000007f06067891 */ /* 0x002fc8000f8e383f */
[----:B------:R-:W-:Y:S02]  /*d900*/  UIMAD.WIDE.U32 UR16, UR6, UR14, URZ ;  /* 0x0000000e061072a5 */ /* 0x000fe4000f8e003f */
[----:B------:R-:W-:Y:S02]  /*d910*/  UIADD3 UR14, -UR13, 0x1, URZ ;  /* 0x000000010d0e7890 */ /* 0x000fe4000fffe13f */
[----:B------:R-:W-:Y:S02]  /*d920*/  @UP2 USHF.R.U32.HI UR6, URZ, UR15, UR17 ;  /* 0x0000000f3f062299 */ /* 0x000fe40008011611 */
[----:B------:R-:W-:Y:S02]  /*d930*/  ULDC UR13, c[0x0][0x1d0] ;  /* 0x00007400000d7ab9 */ /* 0x000fe40000000800 */
[----:B------:R-:W-:-:S04]  /*d940*/  UIMAD UR13, UR7, UR13, UR14 ;  /* 0x0000000d070d72a4 */ /* 0x000fc8000f8e020e */
[----:B------:R-:W-:-:S03]  /*d950*/  UIADD3 UR14, UR13, UR6, URZ ;  /* 0x000000060d0e7290 */ /* 0x000fc6000fffe03f */
[----:B------:R-:W-:Y:S02]  /*d960*/  ULDC UR13, c[0x0][0x324] ;  /* 0x0000c900000d7ab9 */ /* 0x000fe40000000800 */
[----:B------:R-:W-:Y:S01]  /*d970*/  UIADD3 UR13, UR14, -UR13, URZ ;  /* 0x8000000d0e0d7290 */ /* 0x000fe2000fffe03f */
[----:B------:R-:W-:Y:S05]  /*d980*/  @P0 BRA `(.L_x_190) ;  /* 0x0000016000000947 */ /* 0x000fea0003800000 */
        /* <DEDUP_REMOVED lines=12> */
.L_x_191:
[----:B------:R-:W-:Y:S02]  /*da50*/  ULDC UR6, c[0x0][0x32c] ;  /* 0x0000cb0000067ab9 */ /* 0x000fe40000000800 */
[----:B------:R-:W-:-:S03]  /*da60*/  UISETP.NE.AND UP3, UPT, UR6, 0x1, UPT ;  /* 0x000000010600788c */ /* 0x000fc6000bf65270 */
[----:B------:R-:W-:Y:S02]  /*da70*/  ULDC.64 UR6, c[0x0][0x330] ;  /* 0x0000cc0000067ab9 */ /* 0x000fe40000000a00 */
[----:B------:R-:W-:-:S07]  /*da80*/  UIMAD.WIDE.U32 UR16, UR14, UR6, URZ ;  /* 0x000000060e1072a5 */ /* 0x000fce000f8e003f */
[----:B------:R-:W-:Y:S02]  /*da90*/  @UP3 UMOV UR15, UR17 ;  /* 0x00000011000f3c82 */ /* 0x000fe40008000000 */
[----:B------:R-:W-:Y:S02]  /*daa0*/  @UP3 USHF.R.U32.HI UR14, URZ, UR7, UR15 ;  /* 0x000000073f0e3299 */ /* 0x000fe4000801160f */
.L_x_192:
[----:B------:R-:W-:Y:S02]  /*dab0*/  ULDC UR6, c[0x0][0x32c] ;  /* 0x0000cb0000067ab9 */ /* 0x000fe40000000800 */
[----:B------:R-:W-:-:S04]  /*dac0*/  UIMAD UR6, UR14, UR6, URZ ;  /* 0x000000060e0672a4 */ /* 0x000fc8000f8e023f */
[----:B------:R-:W-:-:S04]  /*dad0*/  UISETP.LT.AND UP3, UPT, UR13, UR6, UPT ;  /* 0x000000060d00728c */ /* 0x000fc8000bf61270 */
[----:B------:R-:W-:-:S04]  /*dae0*/  USEL UR13, UR13, UR6, !UP3 ;  /* 0x000000060d0d7287 */ /* 0x000fc8000d800000 */
.L_x_190:
[----:B------:R-:W-:-:S04]  /*daf0*/  UIADD3 UR13, UR13, 0x5f, URZ ;  /* 0x0000005f0d0d7890 */ /* 0x000fc8000fffe03f */
[----:B------:R-:W-:-:S04]  /*db00*/  UIMAD.WIDE UR6, UR13, 0x2aaaaaab, URZ ;  /* 0x2aaaaaab0d0678a5 */ /* 0x000fc8000f8e023f */
        /* <DEDUP_REMOVED lines=10> */
.L_x_196:
        /* <DEDUP_REMOVED lines=36> */
[----:B------:R-:W-:Y:S04]  /*ddf0*/  SHFL.IDX PT, R7, R20, 0x2, 0x181f ;  /* 0x00581f0014077f89 */ /* 0x000fe800000e0000 */
[----:B------:R-:W5:Y:S04]  /*de00*/  SHFL.IDX PT, R10, R0, 0x1, 0x181f ;  /* 0x00381f00000a7f89 */ /* 0x000f6800000e0000 */
[----:B------:R-:W1:Y:S04]  /*de10*/  SHFL.IDX PT, R5, R20, 0x3, 0x181f ;  /* 0x00781f0014057f89 */ /* 0x000e6800000e0000 */
[----:B------:R-:W-:Y:S04]  /*de20*/  SHFL.IDX PT, R8, R0, 0x2, 0x181f ;  /* 0x00581f0000087f89 */ /* 0x000fe800000e0000 */
[----:B------:R-:W1:Y:S04]  /*de30*/  SHFL.IDX PT, R3, R20, 0x4, 0x181f ;  /* 0x00981f0014037f89 */ /* 0x000e6800000e0000 */
[----:B------:R1:W-:Y:S04]  /*de40*/  SHFL.IDX PT, R2, R20, 0x5, 0x181f ;  /* 0x00b81f0014027f89 */ /* 0x0003e800000e0000 */
[----:B------:R-:W1:Y:S04]  /*de50*/  SHFL.IDX PT, R6, R0, 0x3, 0x181f ;  /* 0x00781f0000067f89 */ /* 0x000e6800000e0000 */
[----:B------:R-:W1:Y:S04]  /*de60*/  SHFL.IDX PT, R4, R0, 0x4, 0x181f ;  /* 0x00981f0000047f89 */ /* 0x000e6800000e0000 */
[----:B------:R-:W1:Y:S01]  /*de70*/  SHFL.IDX PT, R0, R0, 0x5, 0x181f ;  /* 0x00b81f0000007f89 */ /* 0x000e6200000e0000 */
[-C--:B--2---:R-:W-:Y:S05]  /*de80*/  IADD3 R14, P0, R11, R235.reuse, RZ ;  /* 0x000000eb0b0e7210 */ /* 0x084fea0007f1e0ff */
[--C-:B---3--:R-:W-:Y:S01]  /*de90*/  IMAD.X R15, R12, 0x1, R234.reuse, P0 ;  /* 0x000000010c0f7824 */ /* 0x108fe200000e06ea */
[-C--:B----4-:R-:W-:Y:S04]  /*dea0*/  IADD3 R12, P0, R9, R235.reuse, RZ ;  /* 0x000000eb090c7210 */ /* 0x090fe80007f1e0ff */
[----:B------:R2:W-:Y:S01]  /*deb0*/  LDGSTS.E.BYPASS.LTC128B.128 [R238], [R14.64], !P3 ;  /* 0x000000000eee7fae */ /* 0x0005e2000d901d74 */
[--C-:B-----5:R-:W-:Y:S01]  /*dec0*/  IMAD.X R13, R10, 0x1, R234.reuse, P0 ;  /* 0x000000010a0d7824 */ /* 0x120fe200000e06ea */
[-C--:B-1----:R-:W-:Y:S02]  /*ded0*/  IADD3 R10, P2, R5, R235.reuse, RZ ;  /* 0x000000eb050a7210 */ /* 0x082fe40007f5e0ff */
[-C--:B------:R-:W-:Y:S02]  /*dee0*/  IADD3 R20, P1, R3, R235.reuse, RZ ;  /* 0x000000eb03147210 */ /* 0x080fe40007f3e0ff */
[----:B------:R1:W-:Y:S01]  /*def0*/  LDGSTS.E.BYPASS.LTC128B.128 [R238+0x800], [R12.64], !P3 ;  /* 0x008000000cee7fae */ /* 0x0003e2000d901d74 */
[--C-:B------:R-:W-:Y:S01]  /*df00*/  IMAD.X R11, R6, 0x1, R234.reuse, P2 ;  /* 0x00000001060b7824 */ /* 0x100fe200010e06ea */
[-C--:B------:R-:W-:Y:S01]  /*df10*/  IADD3 R2, P0, R2, R235.reuse, RZ ;  /* 0x000000eb02027210 */ /* 0x080fe20007f1e0ff */
[----:B------:R-:W-:Y:S03]  /*df20*/  IMAD.X R21, R4, 0x1, R234, P1 ;  /* 0x0000000104157824 */ /* 0x000fe600008e06ea */
[-C--:B------:R-:W-:Y:S02]  /*df30*/  IADD3.X R3, R0, R234.reuse, RZ, P0, !PT ;  /* 0x000000ea00037210 */ /* 0x080fe400007fe4ff */
[----:B--2---:R-:W-:Y:S04]  /*df40*/  IADD3 R14, P5, R7, R235, RZ ;  /* 0x000000eb070e7210 */ /* 0x004fe80007fbe0ff */
[----:B------:R-:W-:Y:S05]  /*df50*/  IADD3.X R15, R8, R234, RZ, P5, !PT ;  /* 0x000000ea080f7210 */ /* 0x000fea0002ffe4ff */
[----:B------:R1:W-:Y:S04]  /*df60*/  LDGSTS.E.BYPASS.LTC128B.128 [R238+0x1000], [R14.64], !P3 ;  /* 0x010000000eee7fae */ /* 0x0003e8000d901d74 */
[----:B------:R1:W-:Y:S04]  /*df70*/  LDGSTS.E.BYPASS.LTC128B.128 [R238+0x1800], [R10.64], !P3 ;  /* 0x018000000aee7fae */ /* 0x0003e8000d901d74 */
[----:B------:R1:W-:Y:S04]  /*df80*/  LDGSTS.E.BYPASS.LTC128B.128 [R238+0x2000], [R20.64], !P3 ;  /* 0x0200000014ee7fae */ /* 0x0003e8000d901d74 */
[----:B------:R1:W-:Y:S02]  /*df90*/  LDGSTS.E.BYPASS.LTC128B.128 [R238+0x2800], [R2.64], !P3 ;  /* 0x0280000002ee7fae */ /* 0x0003e4000d901d74 */
.L_x_194:
        /* <DEDUP_REMOVED lines=175> */
.L_x_195:
[----:B------:R-:W-:Y:S01]  /*ea90*/  FMNMX.FTZ R169, R8, R165, !PT ;  /* 0x000000a508a97209 */ /* 0x000fe20007810000 */
[----:B-1----:R-:W-:Y:S01]  /*eaa0*/  LDSM.16.MT88.4 R172, [R225+0x100] ;  /* 0x00010000e1ac783b */ /* 0x002fe20000004200 */
[----:B------:R-:W-:Y:S02]  /*eab0*/  FMNMX.FTZ R3, R4, R167, !PT ;  /* 0x000000a704037209 */ /* 0x000fe40007810000 */
[----:B------:R-:W-:Y:S02]  /*eac0*/  FMNMX.FTZ R169, R9, R169, !PT ;  /* 0x000000a909a97209 */ /* 0x000fe40007810000 */
[----:B------:R-:W-:Y:S02]  /*ead0*/  FMNMX.FTZ R3, R5, R3, !PT ;  /* 0x0000000305037209 */ /* 0x000fe40007810000 */
[----:B------:R-:W-:Y:S01]  /*eae0*/  FMNMX.FTZ R169, R12, R169, !PT ;  /* 0x000000a90ca97209 */ /* 0x000fe20007810000 */
[----:B------:R-:W-:Y:S01]  /*eaf0*/  LDSM.16.MT88.4 R176, [R220+0x100] ;  /* 0x00010000dcb0783b */ /* 0x000fe20000004200 */
[----:B------:R-:W-:Y:S02]  /*eb00*/  FMNMX.FTZ R3, R16, R3, !PT ;  /* 0x0000000310037209 */ /* 0x000fe40007810000 */
[----:B------:R-:W-:Y:S02]  /*eb10*/  FMNMX.FTZ R169, R13, R169, !PT ;  /* 0x000000a90da97209 */ /* 0x000fe40007810000 */
        /* <DEDUP_REMOVED lines=82> */
[----:B------:R-:W-:Y:S01]  /*f040*/  SHFL.BFLY PT, R171, R3, 0x2, 0x1f ;  /* 0x0c401f0003ab7f89 */ /* 0x000fe200000e0000 */
[----:B------:R-:W-:Y:S02]  /*f050*/  ISETP.GT.AND P0, PT, R243, UR6, PT ;  /* 0x00000006f3007c0c */ /* 0x000fe4000bf04270 */
[----:B------:R-:W-:Y:S02]  /*f060*/  FMNMX.FTZ R2, R99, R2, !PT ;  /* 0x0000000263027209 */ /* 0x000fe40007810000 */
[----:B------:R-:W-:Y:S03]  /*f070*/  IADD3 R243, R243, -0x1, RZ ;  /* 0xfffffffff3f37810 */ /* 0x000fe60007ffe0ff */
[----:B------:R-:W-:Y:S08]  /*f080*/  SHFL.BFLY PT, R168, R169, 0x2, 0x1f ;  /* 0x0c401f00a9a87f89 */ /* 0x000ff000000e0000 */
[----:B------:R-:W1:Y:S02]  /*f090*/  SHFL.BFLY PT, R170, R2, 0x2, 0x1f ;  /* 0x0c401f0002aa7f89 */ /* 0x000e6400000e0000 */
[----:B-1----:R-:W-:Y:S02]  /*f0a0*/  FMNMX.FTZ R170, R2, R170, !PT ;  /* 0x000000aa02aa7209 */ /* 0x002fe40007810000 */
[----:B------:R-:W-:Y:S02]  /*f0b0*/  FMNMX.FTZ R171, R3, R171, !PT ;  /* 0x000000ab03ab7209 */ /* 0x000fe40007810000 */
[----:B------:R-:W-:Y:S02]  /*f0c0*/  FMNMX.FTZ R168, R169, R168, !PT ;  /* 0x000000a8a9a87209 */ /* 0x000fe40007810000 */
[----:B------:R-:W1:Y:S01]  /*f0d0*/  SHFL.BFLY PT, R2, R170, 0x1, 0x1f ;  /* 0x0c201f00aa027f89 */ /* 0x000e6200000e0000 */
[----:B------:R-:W-:Y:S04]  /*f0e0*/  FMNMX.FTZ R169, R75, R0, !PT ;  /* 0x000000004ba97209 */ /* 0x000fe80007810000 */
[----:B------:R-:W-:Y:S03]  /*f0f0*/  FMNMX.FTZ R169, R78, R169, !PT ;  /* 0x000000a94ea97209 */ /* 0x000fe60007810000 */
[----:B------:R-:W2:Y:S01]  /*f100*/  SHFL.BFLY PT, R3, R171, 0x1, 0x1f ;  /* 0x0c201f00ab037f89 */ /* 0x000ea200000e0000 */
[----:B------:R-:W-:Y:S04]  /*f110*/  FMNMX.FTZ R169, R79, R169, !PT ;  /* 0x000000a94fa97209 */ /* 0x000fe80007810000 */
[----:B------:R-:W-:Y:S03]  /*f120*/  FMNMX.FTZ R169, R90, R169, !PT ;  /* 0x000000a95aa97209 */ /* 0x000fe60007810000 */
[----:B------:R-:W3:Y:S01]  /*f130*/  SHFL.BFLY PT, R0, R168, 0x1, 0x1f ;  /* 0x0c201f00a8007f89 */ /* 0x000ee200000e0000 */
[----:B------:R-:W-:Y:S04]  /*f140*/  FMNMX.FTZ R169, R91, R169, !PT ;  /* 0x000000a95ba97209 */ /* 0x000fe80007810000 */
[----:B------:R-:W-:Y:S02]  /*f150*/  FMNMX.FTZ R169, R94, R169, !PT ;  /* 0x000000a95ea97209 */ /* 0x000fe40007810000 */
[----:B-1----:R-:W-:Y:S02]  /*f160*/  FMNMX.FTZ R2, R170, R2, !PT ;  /* 0x00000002aa027209 */ /* 0x002fe40007810000 */
[----:B------:R-:W-:Y:S03]  /*f170*/  FMNMX.FTZ R169, R95, R169, !PT ;  /* 0x000000a95fa97209 */ /* 0x000fe60007810000 */
[C---:B------:R-:W-:Y:S02]  /*f180*/  FMUL.FTZ R202, R2.reuse, c[0x0][0x2d0] ;  /* 0x0000b40002ca7a20 */ /* 0x040fe40000410000 */
[----:B------:R-:W-:Y:S01]  /*f190*/  FADD.FTZ R166, -R2, R166 ;  /* 0x000000a602a67221 */ /* 0x000fe20000010100 */
[----:B--2---:R-:W-:Y:S01]  /*f1a0*/  FMNMX.FTZ R3, R171, R3, !PT ;  /* 0x00000003ab037209 */ /* 0x004fe20007810000 */
[--C-:B------:R-:W-:Y:S02]  /*f1b0*/  FFMA.FTZ R211, R50, c[0x0][0x2d0], -R202.reuse ;  /* 0x0000b40032d37a23 */ /* 0x100fe400000108ca */
[--C-:B------:R-:W-:Y:S02]  /*f1c0*/  FFMA.FTZ R244, R51, c[0x0][0x2d0], -R202.reuse ;  /* 0x0000b40033f47a23 */ /* 0x100fe400000108ca */
[--C-:B------:R-:W-:Y:S02]  /*f1d0*/  FFMA.FTZ R55, R55, c[0x0][0x2d0], -R202.reuse ;  /* 0x0000b40037377a23 */ /* 0x100fe400000108ca */
[----:B------:R-:W-:Y:S01]  /*f1e0*/  MUFU.EX2 R211, R211 ;  /* 0x000000d300d37308 */ /* 0x000fe20000000800 */
[----:B------:R-:W-:Y:S01]  /*f1f0*/  FMUL.FTZ R203, R3, c[0x0][0x2d0] ;  /* 0x0000b40003cb7a20 */ /* 0x000fe20000410000 */
[----:B---3--:R-:W-:Y:S01]  /*f200*/  FMNMX.FTZ R0, R168, R0, !PT ;  /* 0x00000000a8007209 */ /* 0x008fe20007810000 */
[--C-:B------:R-:W-:Y:S01]  /*f210*/  FFMA.FTZ R182, R18, c[0x0][0x2d0], -R202.reuse ;  /* 0x0000b40012b67a23 */ /* 0x100fe200000108ca */
[----:B------:R-:W1:Y:S01]  /*f220*/  SHFL.BFLY PT, R168, R169, 0x2, 0x1f ;  /* 0x0c401f00a9a87f89 */ /* 0x000e6200000e0000 */
[--C-:B------:R-:W-:Y:S02]  /*f230*/  FFMA.FTZ R209, R48, c[0x0][0x2d0], -R203.reuse ;  /* 0x0000b40030d17a23 */ /* 0x100fe400000108cb */
[--C-:B------:R-:W-:Y:S02]  /*f240*/  FFMA.FTZ R210, R49, c[0x0][0x2d0], -R203.reuse ;  /* 0x0000b40031d27a23 */ /* 0x100fe400000108cb */
[--C-:B------:R-:W-:Y:S01]  /*f250*/  FFMA.FTZ R52, R52, c[0x0][0x2d0], -R203.reuse ;  /* 0x0000b40034347a23 */ /* 0x100fe200000108cb */
[----:B------:R-:W-:Y:S01]  /*f260*/  MUFU.EX2 R182, R182 ;  /* 0x000000b600b67308 */ /* 0x000fe20000000800 */
[--C-:B------:R-:W-:Y:S01]  /*f270*/  FFMA.FTZ R53, R53, c[0x0][0x2d0], -R203.reuse ;  /* 0x0000b40035357a23 */ /* 0x100fe200000108cb */
[----:B------:R-:W-:Y:S01]  /*f280*/  LDSM.16.MT88.4 R48, [R219+0x900] ;  /* 0x00090000db30783b */ /* 0x000fe20000004200 */
[--C-:B------:R-:W-:Y:S02]  /*f290*/  FFMA.FTZ R171, R16, c[0x0][0x2d0], -R203.reuse ;  /* 0x0000b40010ab7a23 */ /* 0x100fe400000108cb */
[----:B------:R-:W-:Y:S02]  /*f2a0*/  FFMA.FTZ R180, R17, c[0x0][0x2d0], -R203 ;  /* 0x0000b40011b47a23 */ /* 0x000fe400000108cb */
[----:B------:R-:W-:Y:S02]  /*f2b0*/  FMUL.FTZ R201, R0, c[0x0][0x2d0] ;  /* 0x0000b40000c97a20 */ /* 0x000fe40000410000 */
[--C-:B------:R-:W-:Y:S01]  /*f2c0*/  FFMA.FTZ R35, R35, c[0x0][0x2d0], -R202.reuse ;  /* 0x0000b40023237a23 */ /* 0x100fe200000108ca */
[----:B------:R-:W-:Y:S01]  /*f2d0*/  MUFU.EX2 R171, R171 ;  /* 0x000000ab00ab7308 */ /* 0x000fe20000000800 */
[--C-:B------:R-:W-:Y:S02]  /*f2e0*/  FFMA.FTZ R249, R44, c[0x0][0x2d0], -R201.reuse ;  /* 0x0000b4002cf97a23 */ /* 0x100fe400000108c9 */
[--C-:B------:R-:W-:Y:S02]  /*f2f0*/  FFMA.FTZ R250, R45, c[0x0][0x2d0], -R201.reuse ;  /* 0x0000b4002dfa7a23 */ /* 0x100fe400000108c9 */
[----:B------:R-:W-:Y:S02]  /*f300*/  FFMA.FTZ R57, R57, c[0x0][0x2d0], -R201 ;  /* 0x0000b40039397a23 */ /* 0x000fe400000108c9 */
[--C-:B------:R-:W-:Y:S01]  /*f310*/  FFMA.FTZ R193, R20, c[0x0][0x2d0], -R203.reuse ;  /* 0x0000b40014c17a23 */ /* 0x100fe200000108cb */
[----:B-1----:R-:W-:Y:S01]  /*f320*/  FMNMX.FTZ R169, R169, R168, !PT ;  /* 0x000000a8a9a97209 */ /* 0x002fe20007810000 */
[--C-:B------:R-:W-:Y:S01]  /*f330*/  FFMA.FTZ R194, R21, c[0x0][0x2d0], -R203.reuse ;  /* 0x0000b40015c27a23 */ /* 0x100fe200000108cb */
[----:B------:R-:W-:Y:S01]  /*f340*/  MUFU.EX2 R180, R180 ;  /* 0x000000b400b47308 */ /* 0x000fe20000000800 */
[--C-:B------:R-:W-:Y:S02]  /*f350*/  FFMA.FTZ R195, R22, c[0x0][0x2d0], -R202.reuse ;  /* 0x0000b40016c37a23 */ /* 0x100fe400000108ca */
[--C-:B------:R-:W-:Y:S01]  /*f360*/  FFMA.FTZ R196, R23, c[0x0][0x2d0], -R202.reuse ;  /* 0x0000b40017c47a23 */ /* 0x100fe200000108ca */
[----:B------:R-:W1:Y:S01]  /*f370*/  SHFL.BFLY PT, R168, R169, 0x1, 0x1f ;  /* 0x0c201f00a9a87f89 */ /* 0x000e6200000e0000 */
[----:B------:R-:W-:Y:S02]  /*f380*/  FFMA.FTZ R198, R33, c[0x0][0x2d0], -R203 ;  /* 0x0000b40021c67a23 */ /* 0x000fe400000108cb */
[--C-:B------:R-:W-:Y:S02]  /*f390*/  FFMA.FTZ R199, R34, c[0x0][0x2d0], -R202.reuse ;  /* 0x0000b40022c77a23 */ /* 0x100fe400000108ca */
[----:B------:R-:W-:Y:S01]  /*f3a0*/  FMUL.FTZ R166, R166, c[0x0][0x2d0] ;  /* 0x0000b400a6a67a20 */ /* 0x000fe20000410000 */
[----:B------:R-:W-:Y:S01]  /*f3b0*/  MUFU.EX2 R193, R193 ;  /* 0x000000c100c17308 */ /* 0x000fe20000000800 */
[--C-:B------:R-:W-:Y:S02]  /*f3c0*/  FFMA.FTZ R186, R12, c[0x0][0x2d0], -R201.reuse ;  /* 0x0000b4000cba7a23 */ /* 0x100fe400000108c9 */
[----:B------:R-:W-:Y:S02]  /*f3d0*/  FFMA.FTZ R187, R13, c[0x0][0x2d0], -R201 ;  /* 0x0000b4000dbb7a23 */ /* 0x000fe400000108c9 */
[--C-:B------:R-:W-:Y:S02]  /*f3e0*/  FFMA.FTZ R197, R32, c[0x0][0x2d0], -R203.reuse ;  /* 0x0000b40020c57a23 */ /* 0x100fe400000108cb */
[--C-:B------:R-:W-:Y:S02]  /*f3f0*/  FFMA.FTZ R205, R36, c[0x0][0x2d0], -R203.reuse ;  /* 0x0000b40024cd7a23 */ /* 0x100fe400000108cb */
[----:B------:R-:W-:Y:S01]  /*f400*/  FFMA.FTZ R206, R37, c[0x0][0x2d0], -R203 ;  /* 0x0000b40025ce7a23 */ /* 0x000fe200000108cb */
[----:B------:R-:W2:Y:S01]  /*f410*/  MUFU.EX2 R166, R166 ;  /* 0x000000a600a67308 */ /* 0x000ea20000000800 */
[--C-:B------:R-:W-:Y:S02]  /*f420*/  FFMA.FTZ R207, R38, c[0x0][0x2d0], -R202.reuse ;  /* 0x0000b40026cf7a23 */ /* 0x100fe400000108ca */
[--C-:B------:R-:W-:Y:S02]  /*f430*/  FFMA.FTZ R208, R39, c[0x0][0x2d0], -R202.reuse ;  /* 0x0000b40027d07a23 */ /* 0x100fe400000108ca */
[--C-:B------:R-:W-:Y:S02]  /*f440*/  FFMA.FTZ R245, R40, c[0x0][0x2d0], -R201.reuse ;  /* 0x0000b40028f57a23 */ /* 0x100fe400000108c9 */
[----:B------:R-:W-:Y:S01]  /*f450*/  FFMA.FTZ R246, R41, c[0x0][0x2d0], -R201 ;  /* 0x0000b40029f67a23 */ /* 0x000fe200000108c9 */
[----:B-1----:R-:W-:Y:S01]  /*f460*/  FMNMX.FTZ R168, R169, R168, !PT ;  /* 0x000000a8a9a87209 */ /* 0x002fe20007810000 */
[----:B------:R-:W-:Y:S01]  /*f470*/  FFMA.FTZ R169, R19, c[0x0][0x2d0], -R202 ;  /* 0x0000b40013a97a23 */ /* 0x000fe200000108ca */
[----:B------:R-:W-:Y:S01]  /*f480*/  MUFU.EX2 R186, R186 ;  /* 0x000000ba00ba7308 */ /* 0x000fe20000000800 */
[----:B------:R-:W-:Y:S02]  /*f490*/  FADD.FTZ R167, -R3, R167 ;  /* 0x000000a703a77221 */ /* 0x000fe40000010100 */
[----:B------:R-:W-:Y:S02]  /*f4a0*/  FMUL.FTZ R200, R168, c[0x0][0x2d0] ;  /* 0x0000b400a8c87a20 */ /* 0x000fe40000410000 */
[----:B------:R-:W-:Y:S02]  /*f4b0*/  FMUL.FTZ R167, R167, c[0x0][0x2d0] ;  /* 0x0000b400a7a77a20 */ /* 0x000fe40000410000 */
[--C-:B------:R-:W-:Y:S02]  /*f4c0*/  FFMA.FTZ R251, R46, c[0x0][0x2d0], -R200.reuse ;  /* 0x0000b4002efb7a23 */ /* 0x100fe400000108c8 */
[--C-:B------:R-:W-:Y:S01]  /*f4d0*/  FFMA.FTZ R252, R47, c[0x0][0x2d0], -R200.reuse ;  /* 0x0000b4002ffc7a23 */ /* 0x100fe200000108c8 */
[----:B------:R-:W-:Y:S01]  /*f4e0*/  MUFU.EX2 R169, R169 ;  /* 0x000000a900a97308 */ /* 0x000fe20000000800 */
[----:B------:R-:W-:Y:S01]  /*f4f0*/  LDSM.16.MT88.4 R44, [R225+0x1100] ;  /* 0x00110000e12c783b */ /* 0x000fe20000004200 */
[--C-:B------:R-:W-:Y:S02]  /*f500*/  FFMA.FTZ R59, R59, c[0x0][0x2d0], -R200.reuse ;  /* 0x0000b4003b3b7a23 */ /* 0x100fe400000108c8 */
[C---:B--2---:R-:W-:Y:S02]  /*f510*/  FMUL.FTZ R18, R166.reuse, R150 ;  /* 0x00000096a6127220 */ /* 0x044fe40000410000 */
[C---:B------:R-:W-:Y:S02]  /*f520*/  FMUL.FTZ R19, R166.reuse, R151 ;  /* 0x00000097a6137220 */ /* 0x040fe40000410000 */
[C---:B------:R-:W-:Y:S02]  /*f530*/  FMUL.FTZ R22, R166.reuse, R146 ;  /* 0x00000092a6167220 */ /* 0x040fe40000410000 */
[----:B------:R-:W1:Y:S01]  /*f540*/  MUFU.EX2 R167, R167 ;  /* 0x000000a700a77308 */ /* 0x000e620000000800 */
[C---:B------:R-:W-:Y:S02]  /*f550*/  FMUL.FTZ R23, R166.reuse, R147 ;  /* 0x00000093a6177220 */ /* 0x040fe40000410000 */
[--C-:B------:R-:W-:Y:S02]  /*f560*/  FFMA.FTZ R204, R31, c[0x0][0x2d0], -R200.reuse ;  /* 0x0000b4001fcc7a23 */ /* 0x100fe400000108c8 */
[C---:B------:R-:W-:Y:S02]  /*f570*/  FMUL.FTZ R38, R166.reuse, R130 ;  /* 0x00000082a6267220 */ /* 0x040fe40000410000 */
[----:B------:R-:W-:Y:S02]  /*f580*/  FMUL.FTZ R39, R166, R131 ;  /* 0x00000083a6277220 */ /* 0x000fe40000410000 */
[--C-:B------:R-:W-:Y:S01]  /*f590*/  FFMA.FTZ R190, R14, c[0x0][0x2d0], -R200.reuse ;  /* 0x0000b4000ebe7a23 */ /* 0x100fe200000108c8 */
[----:B------:R-:W-:Y:S01]  /*f5a0*/  MUFU.EX2 R187, R187 ;  /* 0x000000bb00bb7308 */ /* 0x000fe20000000800 */
[C---:B------:R-:W-:Y:S02]  /*f5b0*/  FMUL.FTZ R102, R166.reuse, R102 ;  /* 0x00000066a6667220 */ /* 0x040fe40000410000 */
[C---:B------:R-:W-:Y:S02]  /*f5c0*/  FMUL.FTZ R103, R166.reuse, R103 ;  /* 0x00000067a6677220 */ /* 0x040fe40000410000 */
[C---:B------:R-:W-:Y:S02]  /*f5d0*/  FMUL.FTZ R106, R166.reuse, R106 ;  /* 0x0000006aa66a7220 */ /* 0x040fe40000410000 */
[C---:B------:R-:W-:Y:S02]  /*f5e0*/  FMUL.FTZ R107, R166.reuse, R107 ;  /* 0x0000006ba66b7220 */ /* 0x040fe40000410000 */
[C---:B------:R-:W-:Y:S01]  /*f5f0*/  FMUL.FTZ R114, R166.reuse, R114 ;  /* 0x00000072a6727220 */ /* 0x040fe20000410000 */
[----:B------:R-:W-:Y:S01]  /*f600*/  MUFU.EX2 R190, R190 ;  /* 0x000000be00be7308 */ /* 0x000fe20000000800 */
[C---:B------:R-:W-:Y:S02]  /*f610*/  FMUL.FTZ R115, R166.reuse, R115 ;  /* 0x00000073a6737220 */ /* 0x040fe40000410000 */
[----:B------:R-:W-:Y:S02]  /*f620*/  FMUL.FTZ R118, R166, R118 ;  /* 0x00000076a6767220 */ /* 0x000fe40000410000 */
[C---:B-1----:R-:W-:Y:S02]  /*f630*/  FMUL.FTZ R16, R167.reuse, R148 ;  /* 0x00000094a7107220 */ /* 0x042fe40000410000 */
[C---:B------:R-:W-:Y:S02]  /*f640*/  FMUL.FTZ R17, R167.reuse, R149 ;  /* 0x00000095a7117220 */ /* 0x040fe40000410000 */
[----:B------:R-:W-:Y:S01]  /*f650*/  LDSM.16.MT88.4 R148, [R225+0x2900] ;  /* 0x00290000e194783b */ /* 0x000fe20000004200 */
[----:B------:R-:W1:Y:S01]  /*f660*/  MUFU.EX2 R194, R194 ;  /* 0x000000c200c27308 */ /* 0x000e620000000800 */
[C---:B------:R-:W-:Y:S02]  /*f670*/  FMUL.FTZ R20, R167.reuse, R144 ;  /* 0x00000090a7147220 */ /* 0x040fe40000410000 */
[C---:B------:R-:W-:Y:S02]  /*f680*/  FMUL.FTZ R21, R167.reuse, R145 ;  /* 0x00000091a7157220 */ /* 0x040fe40000410000 */
[C---:B------:R-:W-:Y:S02]  /*f690*/  FMUL.FTZ R36, R167.reuse, R128 ;  /* 0x00000080a7247220 */ /* 0x040fe40000410000 */
[----:B------:R-:W2:Y:S01]  /*f6a0*/  LDSM.16.MT88.4 R144, [R219+0x100] ;  /* 0x00010000db90783b */ /* 0x000ea20000004200 */
[C---:B------:R-:W-:Y:S02]  /*f6b0*/  FMUL.FTZ R37, R167.reuse, R129 ;  /* 0x00000081a7257220 */ /* 0x040fe40000410000 */
[----:B------:R-:W-:Y:S01]  /*f6c0*/  MUFU.EX2 R195, R195 ;  /* 0x000000c300c37308 */ /* 0x000fe20000000800 */
[C---:B------:R-:W-:Y:S02]  /*f6d0*/  FMUL.FTZ R100, R167.reuse, R100 ;  /* 0x00000064a7647220 */ /* 0x040fe40000410000 */
[C---:B------:R-:W-:Y:S02]  /*f6e0*/  FMUL.FTZ R101, R167.reuse, R101 ;  /* 0x00000065a7657220 */ /* 0x040fe40000410000 */
[C---:B------:R-:W-:Y:S02]  /*f6f0*/  FMUL.FTZ R104, R167.reuse, R104 ;  /* 0x00000068a7687220 */ /* 0x040fe40000410000 */
[C---:B------:R-:W-:Y:S02]  /*f700*/  FMUL.FTZ R105, R167.reuse, R105 ;  /* 0x00000069a7697220 */ /* 0x040fe40000410000 */
[C---:B------:R-:W-:Y:S01]  /*f710*/  FMUL.FTZ R112, R167.reuse, R112 ;  /* 0x00000070a7707220 */ /* 0x040fe20000410000 */
[----:B------:R-:W3:Y:S01]  /*f720*/  MUFU.EX2 R196, R196 ;  /* 0x000000c400c47308 */ /* 0x000ee20000000800 */
[C---:B------:R-:W-:Y:S02]  /*f730*/  FMUL.FTZ R113, R167.reuse, R113 ;  /* 0x00000071a7717220 */ /* 0x040fe40000410000 */
[C---:B------:R-:W-:Y:S01]  /*f740*/  FMUL.FTZ R116, R167.reuse, R116 ;  /* 0x00000074a7747220 */ /* 0x040fe20000410000 */
[----:B-1----:R-:W-:Y:S01]  /*f750*/  F2FP.BF16.PACK_AB R128, R194, R193 ;  /* 0x000000c1c280723e */ /* 0x002fe200000010ff */
[----:B------:R-:W-:Y:S02]  /*f760*/  FMUL.FTZ R117, R167, R117 ;  /* 0x00000075a7757220 */ /* 0x000fe40000410000 */
[----:B------:R-:W-:Y:S02]  /*f770*/  FMUL.FTZ R119, R166, R119 ;  /* 0x00000077a6777220 */ /* 0x000fe40000410000 */
[--C-:B------:R-:W-:Y:S01]  /*f780*/  FFMA.FTZ R247, R42, c[0x0][0x2d0], -R200.reuse ;  /* 0x0000b4002af77a23 */ /* 0x100fe200000108c8 */
[----:B------:R-:W-:Y:S01]  /*f790*/  MUFU.EX2 R197, R197 ;  /* 0x000000c500c57308 */ /* 0x000fe20000000800 */
[----:B------:R-:W-:Y:S02]  /*f7a0*/  FFMA.FTZ R248, R43, c[0x0][0x2d0], -R200 ;  /* 0x0000b4002bf87a23 */ /* 0x000fe400000108c8 */
[--C-:B------:R-:W-:Y:S02]  /*f7b0*/  FFMA.FTZ R183, R4, c[0x0][0x2d0], -R203.reuse ;  /* 0x0000b40004b77a23 */ /* 0x100fe400000108cb */
[----:B------:R-:W-:Y:S02]  /*f7c0*/  FMUL.FTZ R4, R167, R160 ;  /* 0x000000a0a7047220 */ /* 0x000fe40000410000 */
[----:B------:R-:W-:Y:S02]  /*f7d0*/  FFMA.FTZ R170, R5, c[0x0][0x2d0], -R203 ;  /* 0x0000b40005aa7a23 */ /* 0x000fe400000108cb */
[----:B------:R-:W-:Y:S01]  /*f7e0*/  FMUL.FTZ R5, R167, R161 ;  /* 0x000000a1a7057220 */ /* 0x000fe20000410000 */
[----:B------:R-:W-:Y:S01]  /*f7f0*/  MUFU.EX2 R183, R183 ;  /* 0x000000b700b77308 */ /* 0x000fe20000000800 */
[--C-:B------:R-:W-:Y:S02]  /*f800*/  FFMA.FTZ R184, R6, c[0x0][0x2d0], -R202.reuse ;  /* 0x0000b40006b87a23 */ /* 0x100fe400000108ca */
[----:B------:R-:W-:Y:S01]  /*f810*/  FMUL.FTZ R6, R166, R162 ;  /* 0x000000a2a6067220 */ /* 0x000fe20000410000 */
[----:B---3--:R-:W-:Y:S01]  /*f820*/  F2FP.BF16.PACK_AB R129, R196, R195 ;  /* 0x000000c3c481723e */ /* 0x008fe200000010ff */
[----:B------:R-:W-:Y:S01]  /*f830*/  FFMA.FTZ R181, R7, c[0x0][0x2d0], -R202 ;  /* 0x0000b40007b57a23 */ /* 0x000fe200000108ca */
[----:B------:R-:W-:Y:S01]  /*f840*/  F2FP.BF16.PACK_AB R162, R180, R171 ;  /* 0x000000abb4a2723e */ /* 0x000fe200000010ff */
[----:B------:R-:W-:Y:S01]  /*f850*/  FMUL.FTZ R7, R166, R163 ;  /* 0x000000a3a6077220 */ /* 0x000fe20000410000 */
[----:B------:R-:W-:Y:S01]  /*f860*/  F2FP.BF16.PACK_AB R163, R169, R182 ;  /* 0x000000b6a9a3723e */ /* 0x000fe200000010ff */
[----:B------:R-:W-:Y:S01]  /*f870*/  FADD.FTZ R165, -R0, R165 ;  /* 0x000000a500a57221 */ /* 0x000fe20000010100 */
[----:B------:R-:W1:Y:S01]  /*f880*/  MUFU.EX2 R170, R170 ;  /* 0x000000aa00aa7308 */ /* 0x000e620000000800 */
[----:B------:R-:W-:Y:S02]  /*f890*/  FADD.FTZ R164, -R168, R164 ;  /* 0x000000a4a8a47221 */ /* 0x000fe40000010100 */
[----:B------:R-:W-:Y:S02]  /*f8a0*/  FMUL.FTZ R165, R165, c[0x0][0x2d0] ;  /* 0x0000b400a5a57a20 */ /* 0x000fe40000410000 */
[----:B------:R-:W-:Y:S02]  /*f8b0*/  FMUL.FTZ R164, R164, c[0x0][0x2d0] ;  /* 0x0000b400a4a47a20 */ /* 0x000fe40000410000 */
[--C-:B------:R-:W-:Y:S02]  /*f8c0*/  FFMA.FTZ R188, R8, c[0x0][0x2d0], -R201.reuse ;  /* 0x0000b40008bc7a23 */ /* 0x100fe400000108c9 */
[----:B------:R-:W-:Y:S01]  /*f8d0*/  FFMA.FTZ R185, R9, c[0x0][0x2d0], -R201 ;  /* 0x0000b40009b97a23 */ /* 0x000fe200000108c9 */
[----:B------:R-:W-:Y:S01]  /*f8e0*/  MUFU.EX2 R184, R184 ;  /* 0x000000b800b87308 */ /* 0x000fe20000000800 */
[--C-:B------:R-:W-:Y:S02]  /*f8f0*/  FFMA.FTZ R192, R10, c[0x0][0x2d0], -R200.reuse ;  /* 0x0000b4000ac07a23 */ /* 0x100fe400000108c8 */
[--C-:B------:R-:W-:Y:S02]  /*f900*/  FFMA.FTZ R189, R11, c[0x0][0x2d0], -R200.reuse ;  /* 0x0000b4000bbd7a23 */ /* 0x100fe400000108c8 */
[----:B------:R-:W-:Y:S02]  /*f910*/  FFMA.FTZ R191, R15, c[0x0][0x2d0], -R200 ;  /* 0x0000b4000fbf7a23 */ /* 0x000fe400000108c8 */
[--C-:B------:R-:W-:Y:S02]  /*f920*/  FFMA.FTZ R64, R64, c[0x0][0x2d0], -R203.reuse ;  /* 0x0000b40040407a23 */ /* 0x100fe400000108cb */
[----:B------:R-:W-:Y:S01]  /*f930*/  FFMA.FTZ R65, R65, c[0x0][0x2d0], -R203 ;  /* 0x0000b40041417a23 */ /* 0x000fe200000108cb */
[----:B------:R-:W3:Y:S01]  /*f940*/  MUFU.EX2 R181, R181 ;  /* 0x000000b500b57308 */ /* 0x000ee20000000800 */
[--C-:B------:R-:W-:Y:S02]  /*f950*/  FFMA.FTZ R66, R66, c[0x0][0x2d0], -R202.reuse ;  /* 0x0000b40042427a23 */ /* 0x100fe400000108ca */
[----:B------:R-:W-:Y:S01]  /*f960*/  FFMA.FTZ R67, R67, c[0x0][0x2d0], -R202 ;  /* 0x0000b40043437a23 */ /* 0x000fe200000108ca */
[----:B-1----:R-:W-:Y:S01]  /*f970*/  F2FP.BF16.PACK_AB R160, R170, R183 ;  /* 0x000000b7aaa0723e */ /* 0x002fe200000010ff */
[--C-:B------:R-:W-:Y:S02]  /*f980*/  FFMA.FTZ R60, R60, c[0x0][0x2d0], -R201.reuse ;  /* 0x0000b4003c3c7a23 */ /* 0x100fe400000108c9 */
[----:B------:R-:W-:Y:S02]  /*f990*/  FFMA.FTZ R61, R61, c[0x0][0x2d0], -R201 ;  /* 0x0000b4003d3d7a23 */ /* 0x000fe400000108c9 */
[--C-:B------:R-:W-:Y:S01]  /*f9a0*/  FFMA.FTZ R62, R62, c[0x0][0x2d0], -R200.reuse ;  /* 0x0000b4003e3e7a23 */ /* 0x100fe200000108c8 */
[----:B------:R-:W1:Y:S01]  /*f9b0*/  MUFU.EX2 R165, R165 ;  /* 0x000000a500a57308 */ /* 0x000e620000000800 */
[----:B------:R-:W-:Y:S02]  /*f9c0*/  FFMA.FTZ R63, R63, c[0x0][0x2d0], -R200 ;  /* 0x0000b4003f3f7a23 */ /* 0x000fe400000108c8 */
[--C-:B------:R-:W-:Y:S02]  /*f9d0*/  FFMA.FTZ R68, R68, c[0x0][0x2d0], -R203.reuse ;  /* 0x0000b40044447a23 */ /* 0x100fe400000108cb */
[--C-:B------:R-:W-:Y:S02]  /*f9e0*/  FFMA.FTZ R69, R69, c[0x0][0x2d0], -R203.reuse ;  /* 0x0000b40045457a23 */ /* 0x100fe400000108cb */
[--C-:B------:R-:W-:Y:S02]  /*f9f0*/  FFMA.FTZ R70, R70, c[0x0][0x2d0], -R202.reuse ;  /* 0x0000b40046467a23 */ /* 0x100fe400000108ca */
[--C-:B------:R-:W-:Y:S01]  /*fa00*/  FFMA.FTZ R71, R71, c[0x0][0x2d0], -R202.reuse ;  /* 0x0000b40047477a23 */ /* 0x100fe200000108ca */
[----:B------:R-:W4:Y:S01]  /*fa10*/  MUFU.EX2 R164, R164 ;  /* 0x000000a400a47308 */ /* 0x000f220000000800 */
[--C-:B------:R-:W-:Y:S02]  /*fa20*/  FFMA.FTZ R80, R80, c[0x0][0x2d0], -R203.reuse ;  /* 0x0000b40050507a23 */ /* 0x100fe400000108cb */
[----:B------:R-:W-:Y:S01]  /*fa30*/  FFMA.FTZ R81, R81, c[0x0][0x2d0], -R203 ;  /* 0x0000b40051517a23 */ /* 0x000fe200000108cb */
[----:B---3--:R-:W-:Y:S01]  /*fa40*/  F2FP.BF16.PACK_AB R161, R181, R184 ;  /* 0x000000b8b5a1723e */ /* 0x008fe200000010ff */
[--C-:B------:R-:W-:Y:S02]  /*fa50*/  FFMA.FTZ R82, R82, c[0x0][0x2d0], -R202.reuse ;  /* 0x0000b40052527a23 */ /* 0x100fe400000108ca */
[----:B------:R-:W-:Y:S02]  /*fa60*/  FFMA.FTZ R83, R83, c[0x0][0x2d0], -R202 ;  /* 0x0000b40053537a23 */ /* 0x000fe400000108ca */
[--C-:B------:R-:W-:Y:S01]  /*fa70*/  FFMA.FTZ R72, R72, c[0x0][0x2d0], -R201.reuse ;  /* 0x0000b40048487a23 */ /* 0x100fe200000108c9 */
[----:B------:R-:W-:Y:S01]  /*fa80*/  MUFU.EX2 R188, R188 ;  /* 0x000000bc00bc7308 */ /* 0x000fe20000000800 */
[-C--:B------:R-:W-:Y:S05]  /*fa90*/  HMMA.16816.F32.BF16 R4, R160, R172.reuse, R4 ;  /* 0x000000aca004723c */ /* 0x080fea0000041804 */
[C---:B-1----:R-:W-:Y:S02]  /*faa0*/  FMUL.FTZ R33, R165.reuse, R141 ;  /* 0x0000008da5217220 */ /* 0x042fe40000410000 */
[C---:B------:R-:W-:Y:S02]  /*fab0*/  FMUL.FTZ R12, R165.reuse, R152 ;  /* 0x00000098a50c7220 */ /* 0x040fe40000410000 */
[----:B------:R-:W1:Y:S03]  /*fac0*/  MUFU.EX2 R185, R185 ;  /* 0x000000b900b97308 */ /* 0x000e660000000800 */
[C---:B------:R-:W-:Y:S02]  /*fad0*/  FMUL.FTZ R13, R165.reuse, R153 ;  /* 0x00000099a50d7220 */ /* 0x040fe40000410000 */
[C---:B----4-:R-:W-:Y:S02]  /*fae0*/  FMUL.FTZ R34, R164.reuse, R142 ;  /* 0x0000008ea4227220 */ /* 0x050fe40000410000 */
[C---:B------:R-:W-:Y:S02]  /*faf0*/  FMUL.FTZ R31, R164.reuse, R135 ;  /* 0x00000087a41f7220 */ /* 0x040fe40000410000 */
[C---:B------:R-:W-:Y:S01]  /*fb00*/  FMUL.FTZ R14, R164.reuse, R154 ;  /* 0x0000009aa40e7220 */ /* 0x040fe20000410000 */
[----:B------:R-:W-:Y:S01]  /*fb10*/  MUFU.EX2 R192, R192 ;  /* 0x000000c000c07308 */ /* 0x000fe20000000800 */
[----:B------:R-:W-:Y:S02]  /*fb20*/  FMUL.FTZ R32, R165, R140 ;  /* 0x0000008ca5207220 */ /* 0x000fe40000410000 */
[--C-:B------:R-:W-:Y:S02]  /*fb30*/  FFMA.FTZ R140, R27, c[0x0][0x2d0], -R200.reuse ;  /* 0x0000b4001b8c7a23 */ /* 0x100fe400000108c8 */
[C---:B------:R-:W-:Y:S02]  /*fb40*/  FMUL.FTZ R27, R164.reuse, R139 ;  /* 0x0000008ba41b7220 */ /* 0x040fe40000410000 */
[C---:B------:R-:W-:Y:S02]  /*fb50*/  FMUL.FTZ R8, R165.reuse, R156 ;  /* 0x0000009ca5087220 */ /* 0x040fe40000410000 */
[----:B------:R-:W-:Y:S01]  /*fb60*/  FMUL.FTZ R9, R165, R157 ;  /* 0x0000009da5097220 */ /* 0x000fe20000410000 */
[----:B------:R-:W3:Y:S01]  /*fb70*/  MUFU.EX2 R189, R189 ;  /* 0x000000bd00bd7308 */ /* 0x000ee20000000800 */
[C---:B------:R-:W-:Y:S01]  /*fb80*/  FMUL.FTZ R10, R164.reuse, R158 ;  /* 0x0000009ea40a7220 */ /* 0x040fe20000410000 */
[----:B------:R-:W-:Y:S01]  /*fb90*/  F2FP.BF16.PACK_AB R158, R187, R186 ;  /* 0x000000babb9e723e */ /* 0x000fe200000010ff */
[C---:B------:R-:W-:Y:S01]  /*fba0*/  FMUL.FTZ R11, R164.reuse, R159 ;  /* 0x0000009fa40b7220 */ /* 0x040fe20000410000 */
[----:B-1----:R-:W-:Y:S01]  /*fbb0*/  F2FP.BF16.PACK_AB R156, R185, R188 ;  /* 0x000000bcb99c723e */ /* 0x002fe200000010ff */
[C---:B------:R-:W-:Y:S02]  /*fbc0*/  FMUL.FTZ R15, R164.reuse, R155 ;  /* 0x0000009ba40f7220 */ /* 0x040fe40000410000 */
[C---:B------:R-:W-:Y:S02]  /*fbd0*/  FMUL.FTZ R108, R165.reuse, R108 ;  /* 0x0000006ca56c7220 */ /* 0x040fe40000410000 */
[C---:B------:R-:W-:Y:S01]  /*fbe0*/  FMUL.FTZ R109, R165.reuse, R109 ;  /* 0x0000006da56d7220 */ /* 0x040fe20000410000 */
[----:B------:R-:W1:Y:S01]  /*fbf0*/  MUFU.EX2 R191, R191 ;  /* 0x000000bf00bf7308 */ /* 0x000e620000000800 */
[C---:B------:R-:W-:Y:S02]  /*fc00*/  FMUL.FTZ R110, R164.reuse, R110 ;  /* 0x0000006ea46e7220 */ /* 0x040fe40000410000 */
[C---:B------:R-:W-:Y:S02]  /*fc10*/  FMUL.FTZ R111, R164.reuse, R111 ;  /* 0x0000006fa46f7220 */ /* 0x040fe40000410000 */
[C---:B------:R-:W-:Y:S02]  /*fc20*/  FMUL.FTZ R120, R165.reuse, R120 ;  /* 0x00000078a5787220 */ /* 0x040fe40000410000 */
[C---:B------:R-:W-:Y:S02]  /*fc30*/  FMUL.FTZ R121, R165.reuse, R121 ;  /* 0x00000079a5797220 */ /* 0x040fe40000410000 */
[C---:B------:R-:W-:Y:S01]  /*fc40*/  FMUL.FTZ R122, R164.reuse, R122 ;  /* 0x0000007aa47a7220 */ /* 0x040fe20000410000 */
[----:B------:R-:W-:Y:S01]  /*fc50*/  MUFU.EX2 R154, R52 ;  /* 0x00000034009a7308 */ /* 0x000fe20000000800 */
[C---:B------:R-:W-:Y:S02]  /*fc60*/  FMUL.FTZ R123, R164.reuse, R123 ;  /* 0x0000007ba47b7220 */ /* 0x040fe40000410000 */
[----:B------:R-:W-:Y:S01]  /*fc70*/  FMUL.FTZ R124, R165, R124 ;  /* 0x0000007ca57c7220 */ /* 0x000fe20000410000 */
[----:B---3--:R-:W-:Y:S01]  /*fc80*/  F2FP.BF16.PACK_AB R157, R189, R192 ;  /* 0x000000c0bd9d723e */ /* 0x008fe200000010ff */
[----:B------:R-:W-:Y:S02]  /*fc90*/  FMUL.FTZ R125, R165, R125 ;  /* 0x0000007da57d7220 */ /* 0x000fe40000410000 */
[C---:B------:R-:W-:Y:S02]  /*fca0*/  FMUL.FTZ R126, R164.reuse, R126 ;  /* 0x0000007ea47e7220 */ /* 0x040fe40000410000 */
[----:B------:R-:W-:Y:S01]  /*fcb0*/  FMUL.FTZ R127, R164, R127 ;  /* 0x0000007fa47f7220 */ /* 0x000fe20000410000 */
[----:B------:R-:W-:Y:S01]  /*fcc0*/  MUFU.EX2 R152, R53 ;  /* 0x0000003500987308 */ /* 0x000fe20000000800 */
[--C-:B------:R-:W-:Y:S02]  /*fcd0*/  FFMA.FTZ R73, R73, c[0x0][0x2d0], -R201.reuse ;  /* 0x0000b40049497a23 */ /* 0x100fe400000108c9 */
[--C-:B------:R-:W-:Y:S01]  /*fce0*/  FFMA.FTZ R74, R74, c[0x0][0x2d0], -R200.reuse ;  /* 0x0000b4004a4a7a23 */ /* 0x100fe200000108c8 */
[----:B-1----:R-:W-:Y:S01]  /*fcf0*/  F2FP.BF16.PACK_AB R159, R191, R190 ;  /* 0x000000bebf9f723e */ /* 0x002fe200000010ff */
[--C-:B------:R-:W-:Y:S02]  /*fd00*/  FFMA.FTZ R75, R75, c[0x0][0x2d0], -R200.reuse ;  /* 0x0000b4004b4b7a23 */ /* 0x100fe400000108c8 */
[--C-:B------:R-:W-:Y:S02]  /*fd10*/  FFMA.FTZ R76, R76, c[0x0][0x2d0], -R201.reuse ;  /* 0x0000b4004c4c7a23 */ /* 0x100fe400000108c9 */
[--C-:B------:R-:W-:Y:S01]  /*fd20*/  FFMA.FTZ R77, R77, c[0x0][0x2d0], -R201.reuse ;  /* 0x0000b4004d4d7a23 */ /* 0x100fe200000108c9 */
[----:B------:R-:W-:Y:S01]  /*fd30*/  MUFU.EX2 R153, R55 ;  /* 0x0000003700997308 */ /* 0x000fe20000000800 */
[C---:B------:R-:W-:Y:S04]  /*fd40*/  HMMA.16816.F32.BF16 R8, R156.reuse, R172, R8 ;  /* 0x000000ac9c08723c */ /* 0x040fe80000041808 */
[--C-:B------:R-:W-:Y:S02]  /*fd50*/  FFMA.FTZ R78, R78, c[0x0][0x2d0], -R200.reuse ;  /* 0x0000b4004e4e7a23 */ /* 0x100fe400000108c8 */
[--C-:B------:R-:W-:Y:S02]  /*fd60*/  FFMA.FTZ R79, R79, c[0x0][0x2d0], -R200.reuse ;  /* 0x0000b4004f4f7a23 */ /* 0x100fe400000108c8 */
[-C--:B------:R-:W-:Y:S01]  /*fd70*/  HMMA.16816.F32.BF16 R12, R156, R174.reuse, R12 ;  /* 0x000000ae9c0c723c */ /* 0x080fe2000004180c */
[----:B------:R1:W-:Y:S03]  /*fd80*/  MUFU.EX2 R172, R35 ;  /* 0x0000002300ac7308 */ /* 0x0003e60000000800 */
[----:B------:R-:W-:Y:S02]  /*fd90*/  FFMA.FTZ R173, R24, c[0x0][0x2d0], -R201 ;  /* 0x0000b40018ad7a23 */ /* 0x000fe400000108c9 */
[----:B------:R-:W-:Y:S02]  /*fda0*/  FMUL.FTZ R24, R165, R136 ;  /* 0x00000088a5187220 */ /* 0x000fe40000410000 */
[C---:B------:R-:W-:Y:S03]  /*fdb0*/  HMMA.16816.F32.BF16 R16, R160.reuse, R174, R16 ;  /* 0x000000aea010723c */ /* 0x040fe60000041810 */
[----:B------:R-:W3:Y:S01]  /*fdc0*/  MUFU.EX2 R198, R198 ;  /* 0x000000c600c67308 */ /* 0x000ee20000000800 */
[--C-:B------:R-:W-:Y:S02]  /*fdd0*/  FFMA.FTZ R84, R84, c[0x0][0x2d0], -R203.reuse ;  /* 0x0000b40054547a23 */ /* 0x100fe400000108cb */
[----:B------:R-:W-:Y:S02]  /*fde0*/  FFMA.FTZ R85, R85, c[0x0][0x2d0], -R203 ;  /* 0x0000b40055557a23 */ /* 0x000fe400000108cb */
[-C--:B------:R-:W-:Y:S04]  /*fdf0*/  HMMA.16816.F32.BF16 R20, R160, R176.reuse, R20 ;  /* 0x000000b0a014723c */ /* 0x080fe80000041814 */
[--C-:B------:R-:W-:Y:S01]  /*fe00*/  FFMA.FTZ R174, R25, c[0x0][0x2d0], -R201.reuse ;  /* 0x0000b40019ae7a23 */ /* 0x100fe200000108c9 */
[----:B------:R-:W4:Y:S01]  /*fe10*/  MUFU.EX2 R199, R199 ;  /* 0x000000c700c77308 */ /* 0x000f220000000800 */
[----:B------:R-:W-:Y:S02]  /*fe20*/  FMUL.FTZ R25, R165, R137 ;  /* 0x00000089a5197220 */ /* 0x000fe40000410000 */
[----:B------:R-:W-:Y:S04]  /*fe30*/  FFMA.FTZ R175, R26, c[0x0][0x2d0], -R200 ;  /* 0x0000b4001aaf7a23 */ /* 0x000fe800000108c8 */
[C---:B-1----:R-:W-:Y:S02]  /*fe40*/  FMUL.FTZ R35, R164.reuse, R143 ;  /* 0x0000008fa4237220 */ /* 0x042fe40000410000 */
[----:B------:R-:W-:Y:S01]  /*fe50*/  FMUL.FTZ R26, R164, R138 ;  /* 0x0000008aa41a7220 */ /* 0x000fe20000410000 */
[----:B------:R-:W-:Y:S01]  /*fe60*/  MUFU.EX2 R245, R245 ;  /* 0x000000f500f57308 */ /* 0x000fe20000000800 */
[----:B------:R-:W1:Y:S01]  /*fe70*/  LDSM.16.MT88.4 R136, [R218+0x100] ;  /* 0x00010000da88783b */ /* 0x000e620000004200 */
[--C-:B------:R-:W-:Y:S02]  /*fe80*/  FFMA.FTZ R86, R86, c[0x0][0x2d0], -R202.reuse ;  /* 0x0000b40056567a23 */ /* 0x100fe400000108ca */
[C---:B------:R-:W-:Y:S04]  /*fe90*/  HMMA.16816.F32.BF16 R32, R156.reuse, R176, R32 ;  /* 0x000000b09c20723c */ /* 0x040fe80000041820 */
[----:B---3--:R-:W-:Y:S01]  /*fea0*/  F2FP.BF16.PACK_AB R130, R198, R197 ;  /* 0x000000c5c682723e */ /* 0x008fe200000010ff */
[--C-:B------:R-:W-:Y:S01]  /*feb0*/  FFMA.FTZ R87, R87, c[0x0][0x2d0], -R202.reuse ;  /* 0x0000b40057577a23 */ /* 0x100fe200000108ca */
[----:B------:R3:W-:Y:S01]  /*fec0*/  MUFU.EX2 R176, R140 ;  /* 0x0000008c00b07308 */ /* 0x0007e20000000800 */
[----:B------:R-:W-:Y:S01]  /*fed0*/  FFMA.FTZ R177, R28, c[0x0][0x2d0], -R201 ;  /* 0x0000b4001cb17a23 */ /* 0x000fe200000108c9 */
[-C--:B------:R-:W-:Y:S04]  /*fee0*/  HMMA.16816.F32.BF16 R24, R156, R178.reuse, R24 ;  /* 0x000000b29c18723c */ /* 0x080fe80000041818 */
[----:B------:R-:W-:Y:S01]  /*fef0*/  FMUL.FTZ R28, R165, R132 ;  /* 0x00000084a51c7220 */ /* 0x000fe20000410000 */
[----:B----4-:R-:W-:Y:S01]  /*ff00*/  F2FP.BF16.PACK_AB R131, R172, R199 ;  /* 0x000000c7ac83723e */ /* 0x010fe200000010ff */
[--C-:B------:R-:W-:Y:S02]  /*ff10*/  FFMA.FTZ R96, R96, c[0x0][0x2d0], -R203.reuse ;  /* 0x0000b40060607a23 */ /* 0x100fe400000108cb */
[C---:B------:R-:W-:Y:S01]  /*ff20*/  HMMA.16816.F32.BF16 R100, R160.reuse, R178, R100 ;  /* 0x000000b2a064723c */ /* 0x040fe20000041864 */
[----:B------:R-:W-:Y:S03]  /*ff30*/  MUFU.EX2 R246, R246 ;  /* 0x000000f600f67308 */ /* 0x000fe60000000800 */
[----:B------:R-:W-:Y:S02]  /*ff40*/  FFMA.FTZ R203, R97, c[0x0][0x2d0], -R203 ;  /* 0x0000b40061cb7a23 */ /* 0x000fe400000108cb */
[----:B------:R-:W-:Y:S02]  /*ff50*/  FFMA.FTZ R97, R98, c[0x0][0x2d0], -R202 ;  /* 0x0000b40062617a23 */ /* 0x000fe400000108ca */
[-C--:B--2---:R-:W-:Y:S03]  /*ff60*/  HMMA.16816.F32.BF16 R104, R160, R144.reuse, R104 ;  /* 0x00000090a068723c */ /* 0x084fe60000041868 */
[----:B------:R-:W-:Y:S01]  /*ff70*/  MUFU.EX2 R247, R247 ;  /* 0x000000f700f77308 */ /* 0x000fe20000000800 */
[--C-:B------:R-:W-:Y:S01]  /*ff80*/  FFMA.FTZ R178, R29, c[0x0][0x2d0], -R201.reuse ;  /* 0x0000b4001db27a23 */ /* 0x100fe200000108c9 */
[----:B---3--:R-:W-:Y:S01]  /*ff90*/  LDSM.16.MT88.4 R140, [R220+0x900] ;  /* 0x00090000dc8c783b */ /* 0x008fe20000004200 */
[----:B------:R-:W-:Y:S02]  /*ffa0*/  FMUL.FTZ R29, R165, R133 ;  /* 0x00000085a51d7220 */ /* 0x000fe40000410000 */
[C---:B------:R-:W-:Y:S04]  /*ffb0*/  HMMA.16816.F32.BF16 R108, R156.reuse, R144, R108 ;  /* 0x000000909c6c723c */ /* 0x040fe8000004186c */
[--C-:B------:R-:W-:Y:S01]  /*ffc0*/  FFMA.FTZ R179, R30, c[0x0][0x2d0], -R200.reuse ;  /* 0x0000b4001eb37a23 */ /* 0x100fe200000108c8 */
[----:B------:R-:W-:Y:S01]  /*ffd0*/  MUFU.EX2 R173, R173 ;  /* 0x000000ad00ad7308 */ /* 0x000fe20000000800 */
[----:B------:R-:W-:Y:S02]  /*ffe0*/  FMUL.FTZ R30, R164, R134 ;  /* 0x00000086a41e7220 */ /* 0x000fe40000410000 */
[----:B------:R-:W2:Y:S01]  /*fff0*/  LDSM.16.MT88.4 R132, [R225+0x900] ;  /* 0x00090000e184783b */ /* 0x000ea20000004200 */
[--C-:B------:R-:W-:Y:S03]  /*10000*/  FFMA.FTZ R88, R88, c[0x0][0x2d0], -R201.reuse ;  /* 0x0000b40058587a23 */ /* 0x100fe600000108c9 */
[----:B------:R-:W-:Y:S01]  /*10010*/  FFMA.FTZ R89, R89, c[0x0][0x2d0], -R201 ;  /* 0x0000b40059597a23 */ /* 0x000fe200000108c9 */
[-C--:B------:R-:W-:Y:S02]  /*10020*/  HMMA.16816.F32.BF16 R28, R156, R146.reuse, R28 ;  /* 0x000000929c1c723c */ /* 0x080fe4000004181c */
[----:B------:R-:W-:Y:S01]  /*10030*/  MUFU.EX2 R248, R248 ;  /* 0x000000f800f87308 */ /* 0x000fe20000000800 */
[--C-:B------:R-:W-:Y:S02]  /*10040*/  FFMA.FTZ R90, R90, c[0x0][0x2d0], -R200.reuse ;  /* 0x0000b4005a5a7a23 */ /* 0x100fe400000108c8 */
[----:B------:R-:W-:Y:S02]  /*10050*/  FFMA.FTZ R91, R91, c[0x0][0x2d0], -R200 ;  /* 0x0000b4005b5b7a23 */ /* 0x000fe400000108c8 */
[----:B------:R-:W-:Y:S01]  /*10060*/  FFMA.FTZ R183, R167, R242, R183 ;  /* 0x000000f2a7b77223 */ /* 0x000fe200000100b7 */
[C---:B------:R-:W-:Y:S04]  /*10070*/  HMMA.16816.F32.BF16 R112, R160.reuse, R146, R112 ;  /* 0x00000092a070723c */ /* 0x040fe80000041870 */
[----:B------:R-:W-:Y:S01]  /*10080*/  MUFU.EX2 R249, R249 ;  /* 0x000000f900f97308 */ /* 0x000fe20000000800 */
[----:B------:R-:W-:Y:S01]  /*10090*/  MOV R167, R3 ;  /* 0x0000000300a77202 */ /* 0x000fe20000000f00 */
[----:B------:R-:W-:Y:S01]  /*100a0*/  FFMA.FTZ R184, R166, R241, R184 ;  /* 0x000000f1a6b87223 */ /* 0x000fe200000100b8 */
[----:B------:R-:W-:Y:S01]  /*100b0*/  MOV R166, R2 ;  /* 0x0000000200a67202 */ /* 0x000fe20000000f00 */
[-C--:B-1----:R-:W-:Y:S04]  /*100c0*/  HMMA.16816.F32.BF16 R116, R160, R136.reuse, R116 ;  /* 0x00000088a074723c */ /* 0x082fe80000041874 */
[----:B------:R-:W-:Y:S01]  /*100d0*/  FFMA.FTZ R188, R165, R240, R188 ;  /* 0x000000f0a5bc7223 */ /* 0x000fe200000100bc */
[----:B------:R-:W-:Y:S01]  /*100e0*/  MOV R165, R0 ;  /* 0x0000000000a57202 */ /* 0x000fe20000000f00 */
[----:B------:R-:W-:Y:S01]  /*100f0*/  MUFU.EX2 R250, R250 ;  /* 0x000000fa00fa7308 */ /* 0x000fe20000000800 */
[----:B------:R-:W-:Y:S01]  /*10100*/  FFMA.FTZ R192, R164, R239, R192 ;  /* 0x000000efa4c07223 */ /* 0x000fe200000100c0 */
[C---:B------:R-:W-:Y:S04]  /*10110*/  HMMA.16816.F32.BF16 R120, R156.reuse, R136, R120 ;  /* 0x000000889c78723c */ /* 0x040fe80000041878 */
[----:B------:R-:W-:Y:S01]  /*10120*/  FADD.FTZ R183, R170, R183 ;  /* 0x000000b7aab77221 */ /* 0x000fe20000010000 */
[----:B------:R-:W-:Y:S01]  /*10130*/  MOV R164, R168 ;  /* 0x000000a800a47202 */ /* 0x000fe20000000f00 */
[----:B------:R-:W-:Y:S02]  /*10140*/  FADD.FTZ R184, R181, R184 ;  /* 0x000000b8b5b87221 */ /* 0x000fe40000010000 */
[-C--:B------:R-:W-:Y:S01]  /*10150*/  HMMA.16816.F32.BF16 R124, R156, R138.reuse, R124 ;  /* 0x0000008a9c7c723c */ /* 0x080fe2000004187c */
[----:B------:R-:W1:Y:S03]  /*10160*/  MUFU.EX2 R174, R174 ;  /* 0x000000ae00ae7308 */ /* 0x000e660000000800 */
[----:B------:R-:W-:Y:S02]  /*10170*/  FADD.FTZ R188, R185, R188 ;  /* 0x000000bcb9bc7221 */ /* 0x000fe40000010000 */
[----:B------:R-:W-:Y:S02]  /*10180*/  FADD.FTZ R192, R189, R192 ;  /* 0x000000c0bdc07221 */ /* 0x000fe40000010000 */
[----:B------:R-:W-:Y:S03]  /*10190*/  HMMA.16816.F32.BF16 R36, R160, R138, R36 ;  /* 0x0000008aa024723c */ /* 0x000fe60000041824 */
[----:B------:R-:W3:Y:S01]  /*101a0*/  MUFU.EX2 R175, R175 ;  /* 0x000000af00af7308 */ /* 0x000ee20000000800 */
[----:B------:R-:W-:Y:S02]  /*101b0*/  FADD.FTZ R183, R171, R183 ;  /* 0x000000b7abb77221 */ /* 0x000fe40000010000 */
[----:B------:R-:W-:Y:S02]  /*101c0*/  FADD.FTZ R184, R182, R184 ;  /* 0x000000b8b6b87221 */ /* 0x000fe40000010000 */
[-C--:B--2---:R-:W-:Y:S05]  /*101d0*/  HMMA.16816.F32.BF16 R4, R128, R132.reuse, R4 ;  /* 0x000000848004723c */ /* 0x084fea0000041804 */
[----:B------:R-:W-:Y:S01]  /*101e0*/  MUFU.EX2 R177, R177 ;  /* 0x000000b100b17308 */ /* 0x000fe20000000800 */
[----:B------:R-:W-:Y:S02]  /*101f0*/  FADD.FTZ R188, R186, R188 ;  /* 0x000000bcbabc7221 */ /* 0x000fe40000010000 */
[----:B------:R-:W-:Y:S01]  /*10200*/  FADD.FTZ R192, R190, R192 ;  /* 0x000000c0bec07221 */ /* 0x000fe20000010000 */
[----:B-1----:R-:W-:Y:S03]  /*10210*/  F2FP.BF16.PACK_AB R136, R174, R173 ;  /* 0x000000adae88723e */ /* 0x002fe600000010ff */
[----:B------:R-:W-:Y:S02]  /*10220*/  FADD.FTZ R183, R180, R183 ;  /* 0x000000b7b4b77221 */ /* 0x000fe40000010000 */
[----:B------:R-:W-:Y:S01]  /*10230*/  FADD.FTZ R184, R169, R184 ;  /* 0x000000b8a9b87221 */ /* 0x000fe20000010000 */
[----:B------:R-:W1:Y:S01]  /*10240*/  MUFU.EX2 R178, R178 ;  /* 0x000000b200b27308 */ /* 0x000e620000000800 */
[----:B------:R-:W-:Y:S02]  /*10250*/  FADD.FTZ R188, R187, R188 ;  /* 0x000000bcbbbc7221 */ /* 0x000fe40000010000 */
[----:B------:R-:W-:Y:S01]  /*10260*/  FADD.FTZ R192, R191, R192 ;  /* 0x000000c0bfc07221 */ /* 0x000fe20000010000 */
[----:B---3--:R-:W-:Y:S01]  /*10270*/  F2FP.BF16.PACK_AB R137, R176, R175 ;  /* 0x000000afb089723e */ /* 0x008fe200000010ff */
[----:B------:R-:W-:Y:S02]  /*10280*/  FADD.FTZ R183, R193, R183 ;  /* 0x000000b7c1b77221 */ /* 0x000fe40000010000 */
[----:B------:R-:W-:Y:S02]  /*10290*/  FADD.FTZ R184, R195, R184 ;  /* 0x000000b8c3b87221 */ /* 0x000fe40000010000 */
[----:B------:R-:W-:Y:S01]  /*102a0*/  FADD.FTZ R188, R173, R188 ;  /* 0x000000bcadbc7221 */ /* 0x000fe20000010000 */
[----:B------:R-:W2:Y:S01]  /*102b0*/  MUFU.EX2 R179, R179 ;  /* 0x000000b300b37308 */ /* 0x000ea20000000800 */
[----:B------:R-:W-:Y:S02]  /*102c0*/  FADD.FTZ R192, R175, R192 ;  /* 0x000000c0afc07221 */ /* 0x000fe40000010000 */
[----:B------:R-:W-:Y:S02]  /*102d0*/  FADD.FTZ R183, R194, R183 ;  /* 0x000000b7c2b77221 */ /* 0x000fe40000010000 */
[----:B------:R-:W-:Y:S02]  /*102e0*/  FADD.FTZ R184, R196, R184 ;  /* 0x000000b8c4b87221 */ /* 0x000fe40000010000 */
[----:B------:R-:W-:Y:S02]  /*102f0*/  FADD.FTZ R188, R174, R188 ;  /* 0x000000bcaebc7221 */ /* 0x000fe40000010000 */
[----:B------:R-:W-:Y:S01]  /*10300*/  FADD.FTZ R192, R176, R192 ;  /* 0x000000c0b0c07221 */ /* 0x000fe20000010000 */
[----:B------:R-:W3:Y:S01]  /*10310*/  MUFU.EX2 R204, R204 ;  /* 0x000000cc00cc7308 */ /* 0x000ee20000000800 */
[----:B------:R-:W-:Y:S02]  /*10320*/  FADD.FTZ R183, R197, R183 ;  /* 0x000000b7c5b77221 */ /* 0x000fe40000010000 */
[----:B------:R-:W-:Y:S01]  /*10330*/  FADD.FTZ R184, R199, R184 ;  /* 0x000000b8c7b87221 */ /* 0x000fe20000010000 */
[----:B-1----:R-:W-:Y:S01]  /*10340*/  F2FP.BF16.PACK_AB R138, R178, R177 ;  /* 0x000000b1b28a723e */ /* 0x002fe200000010ff */
[----:B------:R-:W-:Y:S02]  /*10350*/  FADD.FTZ R188, R177, R188 ;  /* 0x000000bcb1bc7221 */ /* 0x000fe40000010000 */
[----:B------:R-:W-:Y:S02]  /*10360*/  FADD.FTZ R198, R198, R183 ;  /* 0x000000b7c6c67221 */ /* 0x000fe40000010000 */
[----:B------:R-:W-:Y:S01]  /*10370*/  FADD.FTZ R172, R172, R184 ;  /* 0x000000b8acac7221 */ /* 0x000fe20000010000 */
[----:B------:R-:W1:Y:S01]  /*10380*/  MUFU.EX2 R251, R251 ;  /* 0x000000fb00fb7308 */ /* 0x000e620000000800 */
[----:B------:R-:W-:Y:S02]  /*10390*/  FADD.FTZ R178, R178, R188 ;  /* 0x000000bcb2b27221 */ /* 0x000fe40000010000 */
[----:B--2---:R-:W-:Y:S02]  /*103a0*/  FADD.FTZ R192, R179, R192 ;  /* 0x000000c0b3c07221 */ /* 0x004fe40000010000 */
[----:B------:R-:W-:Y:S05]  /*103b0*/  FADD.FTZ R178, R245, R178 ;  /* 0x000000b2f5b27221 */ /* 0x000fea0000010000 */
[----:B------:R-:W2:Y:S01]  /*103c0*/  MUFU.EX2 R252, R252 ;  /* 0x000000fc00fc7308 */ /* 0x000ea20000000800 */
[----:B------:R-:W-:Y:S01]  /*103d0*/  FADD.FTZ R178, R246, R178 ;  /* 0x000000b2f6b27221 */ /* 0x000fe20000010000 */
[C---:B---3--:R-:W-:Y:S01]  /*103e0*/  F2FP.BF16.PACK_AB R139, R204.reuse, R179 ;  /* 0x000000b3cc8b723e */ /* 0x048fe200000010ff */
[----:B------:R-:W-:Y:S02]  /*103f0*/  FADD.FTZ R192, R204, R192 ;  /* 0x000000c0ccc07221 */ /* 0x000fe40000010000 */
[----:B------:R-:W-:Y:S02]  /*10400*/  FADD.FTZ R178, R249, R178 ;  /* 0x000000b2f9b27221 */ /* 0x000fe40000010000 */
[----:B------:R-:W-:Y:S03]  /*10410*/  FADD.FTZ R192, R247, R192 ;  /* 0x000000c0f7c07221 */ /* 0x000fe60000010000 */
[----:B------:R-:W3:Y:S01]  /*10420*/  MUFU.EX2 R205, R205 ;  /* 0x000000cd00cd7308 */ /* 0x000ee20000000800 */
[C---:B------:R-:W-:Y:S04]  /*10430*/  HMMA.16816.F32.BF16 R8, R136.reuse, R132, R8 ;  /* 0x000000848808723c */ /* 0x040fe80000041808 */
[----:B------:R-:W-:Y:S02]  /*10440*/  FADD.FTZ R192, R248, R192 ;  /* 0x000000c0f8c07221 */ /* 0x000fe40000010000 */
[----:B------:R-:W-:Y:S02]  /*10450*/  FADD.FTZ R178, R250, R178 ;  /* 0x000000b2fab27221 */ /* 0x000fe40000010000 */
[-C--:B------:R-:W-:Y:S01]  /*10460*/  HMMA.16816.F32.BF16 R12, R136, R134.reuse, R12 ;  /* 0x00000086880c723c */ /* 0x080fe2000004180c */
[----:B------:R-:W4:Y:S03]  /*10470*/  MUFU.EX2 R206, R206 ;  /* 0x000000ce00ce7308 */ /* 0x000f260000000800 */
[----:B-1----:R-:W-:Y:S04]  /*10480*/  FADD.FTZ R192, R251, R192 ;  /* 0x000000c0fbc07221 */ /* 0x002fe80000010000 */
[C---:B------:R-:W-:Y:S01]  /*10490*/  HMMA.16816.F32.BF16 R16, R128.reuse, R134, R16 ;  /* 0x000000868010723c */ /* 0x040fe20000041810 */
[----:B------:R-:W1:Y:S02]  /*104a0*/  LDSM.16.MT88.4 R132, [R218+0x900] ;  /* 0x00090000da84783b */ /* 0x000e640000004200 */
[----:B------:R-:W5:Y:S01]  /*104b0*/  MUFU.EX2 R207, R207 ;  /* 0x000000cf00cf7308 */ /* 0x000f620000000800 */
[----:B--2---:R-:W-:Y:S02]  /*104c0*/  FADD.FTZ R192, R252, R192 ;  /* 0x000000c0fcc07221 */ /* 0x004fe40000010000 */
[----:B---3--:R-:W-:Y:S02]  /*104d0*/  FADD.FTZ R198, R205, R198 ;  /* 0x000000c6cdc67221 */ /* 0x008fe40000010000 */
[-C--:B------:R-:W-:Y:S05]  /*104e0*/  HMMA.16816.F32.BF16 R20, R128, R140.reuse, R20 ;  /* 0x0000008c8014723c */ /* 0x080fea0000041814 */
[----:B------:R-:W2:Y:S03]  /*104f0*/  MUFU.EX2 R208, R208 ;  /* 0x000000d000d07308 */ /* 0x000ea60000000800 */
[C---:B------:R-:W-:Y:S04]  /*10500*/  HMMA.16816.F32.BF16 R32, R136.reuse, R140, R32 ;  /* 0x0000008c8820723c */ /* 0x040fe80000041820 */
[C---:B----4-:R-:W-:Y:S01]  /*10510*/  F2FP.BF16.PACK_AB R40, R206.reuse, R205 ;  /* 0x000000cdce28723e */ /* 0x050fe200000010ff */
[----:B------:R-:W-:Y:S02]  /*10520*/  FADD.FTZ R198, R206, R198 ;  /* 0x000000c6cec67221 */ /* 0x000fe40000010000 */
[----:B------:R-:W3:Y:S01]  /*10530*/  MUFU.EX2 R209, R209 ;  /* 0x000000d100d17308 */ /* 0x000ee20000000800 */
[-C--:B------:R-:W-:Y:S04]  /*10540*/  HMMA.16816.F32.BF16 R24, R136, R142.reuse, R24 ;  /* 0x0000008e8818723c */ /* 0x080fe80000041818 */
[----:B-----5:R-:W-:Y:S04]  /*10550*/  FADD.FTZ R172, R207, R172 ;  /* 0x000000accfac7221 */ /* 0x020fe80000010000 */
[C---:B------:R-:W-:Y:S01]  /*10560*/  HMMA.16816.F32.BF16 R100, R128.reuse, R142, R100 ;  /* 0x0000008e8064723c */ /* 0x040fe20000041864 */
[----:B------:R-:W4:Y:S03]  /*10570*/  MUFU.EX2 R210, R210 ;  /* 0x000000d200d27308 */ /* 0x000f260000000800 */
[C---:B--2---:R-:W-:Y:S01]  /*10580*/  F2FP.BF16.PACK_AB R41, R208.reuse, R207 ;  /* 0x000000cfd029723e */ /* 0x044fe200000010ff */
[----:B------:R-:W-:Y:S03]  /*10590*/  FADD.FTZ R172, R208, R172 ;  /* 0x000000acd0ac7221 */ /* 0x000fe60000010000 */
[-C--:B------:R-:W-:Y:S03]  /*105a0*/  HMMA.16816.F32.BF16 R104, R128, R48.reuse, R104 ;  /* 0x000000308068723c */ /* 0x080fe60000041868 */
[----:B------:R-:W2:Y:S01]  /*105b0*/  MUFU.EX2 R244, R244 ;  /* 0x000000f400f47308 */ /* 0x000ea20000000800 */
[----:B------:R-:W-:Y:S02]  /*105c0*/  FADD.FTZ R172, R211, R172 ;  /* 0x000000acd3ac7221 */ /* 0x000fe40000010000 */
[----:B---3--:R-:W-:Y:S02]  /*105d0*/  FADD.FTZ R198, R209, R198 ;  /* 0x000000c6d1c67221 */ /* 0x008fe40000010000 */
[C---:B------:R-:W-:Y:S05]  /*105e0*/  HMMA.16816.F32.BF16 R108, R136.reuse, R48, R108 ;  /* 0x00000030886c723c */ /* 0x040fea000004186c */
[----:B------:R-:W-:Y:S02]  /*105f0*/  MUFU.EX2 R64, R64 ;  /* 0x0000004000407308 */ /* 0x000fe40000000800 */
[----:B------:R-:W-:Y:S01]  /*10600*/  F2FP.BF16.PACK_AB R48, R246, R245 ;  /* 0x000000f5f630723e */ /* 0x000fe200000010ff */
[-C--:B------:R-:W-:Y:S04]  /*10610*/  HMMA.16816.F32.BF16 R28, R136, R50.reuse, R28 ;  /* 0x00000032881c723c */ /* 0x080fe8000004181c */
[----:B------:R-:W-:Y:S01]  /*10620*/  F2FP.BF16.PACK_AB R49, R248, R247 ;  /* 0x000000f7f831723e */ /* 0x000fe200000010ff */
[C---:B----4-:R-:W-:Y:S01]  /*10630*/  FADD.FTZ R198, R210.reuse, R198 ;  /* 0x000000c6d2c67221 */ /* 0x050fe20000010000 */
[----:B------:R-:W-:Y:S01]  /*10640*/  F2FP.BF16.PACK_AB R42, R210, R209 ;  /* 0x000000d1d22a723e */ /* 0x000fe200000010ff */
[----:B------:R-:W-:Y:S01]  /*10650*/  MUFU.EX2 R65, R65 ;  /* 0x0000004100417308 */ /* 0x000fe20000000800 */
[C---:B------:R-:W-:Y:S04]  /*10660*/  HMMA.16816.F32.BF16 R112, R128.reuse, R50, R112 ;  /* 0x000000328070723c */ /* 0x040fe80000041870 */
[C---:B--2---:R-:W-:Y:S01]  /*10670*/  F2FP.BF16.PACK_AB R43, R244.reuse, R211 ;  /* 0x000000d3f42b723e */ /* 0x044fe200000010ff */
[----:B------:R-:W-:Y:S02]  /*10680*/  FADD.FTZ R172, R244, R172 ;  /* 0x000000acf4ac7221 */ /* 0x000fe40000010000 */
[----:B------:R-:W-:Y:S01]  /*10690*/  F2FP.BF16.PACK_AB R50, R250, R249 ;  /* 0x000000f9fa32723e */ /* 0x000fe200000010ff */
[-C--:B-1----:R-:W-:Y:S01]  /*106a0*/  HMMA.16816.F32.BF16 R116, R128, R132.reuse, R116 ;  /* 0x000000848074723c */ /* 0x082fe20000041874 */
[----:B------:R-:W-:Y:S03]  /*106b0*/  MUFU.EX2 R66, R66 ;  /* 0x0000004200427308 */ /* 0x000fe60000000800 */
[----:B------:R-:W-:Y:S04]  /*106c0*/  F2FP.BF16.PACK_AB R51, R252, R251 ;  /* 0x000000fbfc33723e */ /* 0x000fe800000010ff */
[C---:B------:R-:W-:Y:S03]  /*106d0*/  HMMA.16816.F32.BF16 R120, R136.reuse, R132, R120 ;  /* 0x000000848878723c */ /* 0x040fe60000041878 */
[----:B------:R-:W-:Y:S04]  /*106e0*/  MUFU.EX2 R67, R67 ;  /* 0x0000004300437308 */ /* 0x000fe80000000800 */
[--C-:B------:R-:W-:Y:S01]  /*106f0*/  FFMA.FTZ R132, R54, c[0x0][0x2d0], -R202.reuse ;  /* 0x0000b40036847a23 */ /* 0x100fe200000108ca */
[-C--:B------:R-:W-:Y:S01]  /*10700*/  HMMA.16816.F32.BF16 R124, R136, R134.reuse, R124 ;  /* 0x00000086887c723c */ /* 0x080fe2000004187c */
[----:B------:R-:W1:Y:S03]  /*10710*/  LDSM.16.MT88.4 R52, [R220+0x1100] ;  /* 0x00110000dc34783b */ /* 0x000e660000004200 */
[--C-:B------:R-:W-:Y:S01]  /*10720*/  FFMA.FTZ R133, R56, c[0x0][0x2d0], -R201.reuse ;  /* 0x0000b40038857a23 */ /* 0x100fe200000108c9 */
[----:B------:R-:W2:Y:S01]  /*10730*/  MUFU.EX2 R136, R57 ;  /* 0x0000003900887308 */ /* 0x000ea20000000800 */
[----:B------:R-:W-:Y:S02]  /*10740*/  FFMA.FTZ R202, R99, c[0x0][0x2d0], -R202 ;  /* 0x0000b40063ca7a23 */ /* 0x000fe400000108ca */
[----:B------:R-:W-:Y:S01]  /*10750*/  HMMA.16816.F32.BF16 R36, R128, R134, R36 ;  /* 0x000000868024723c */ /* 0x000fe20000041824 */
[----:B------:R-:W3:Y:S06]  /*10760*/  LDSM.16.MT88.4 R128, [R219+0x1100] ;  /* 0x00110000db80783b */ /* 0x000eec0000004200 */
[----:B------:R-:W-:Y:S01]  /*10770*/  FFMA.FTZ R134, R58, c[0x0][0x2d0], -R200 ;  /* 0x0000b4003a867a23 */ /* 0x000fe200000108c8 */
[-C--:B------:R-:W-:Y:S01]  /*10780*/  HMMA.16816.F32.BF16 R4, R40, R44.reuse, R4 ;  /* 0x0000002c2804723c */ /* 0x080fe20000041804 */
[----:B------:R-:W4:Y:S04]  /*10790*/  MUFU.EX2 R137, R59 ;  /* 0x0000003b00897308 */ /* 0x000f280000000800 */
[----:B------:R-:W-:Y:S03]  /*107a0*/  MOV R135, R154 ;  /* 0x0000009a00877202 */ /* 0x000fe60000000f00 */
[C---:B------:R-:W-:Y:S03]  /*107b0*/  HMMA.16816.F32.BF16 R8, R48.reuse, R44, R8 ;  /* 0x0000002c3008723c */ /* 0x040fe60000041808 */
[----:B------:R-:W5:Y:S01]  /*107c0*/  MUFU.EX2 R132, R132 ;  /* 0x0000008400847308 */ /* 0x000f620000000800 */
[----:B------:R-:W-:Y:S01]  /*107d0*/  FADD.FTZ R198, R135, R198 ;  /* 0x000000c687c67221 */ /* 0x000fe20000010000 */
[----:B--2---:R-:W-:Y:S03]  /*107e0*/  MOV R99, R136 ;  /* 0x0000008800637202 */ /* 0x004fe60000000f00 */
[-C--:B------:R-:W-:Y:S05]  /*107f0*/  HMMA.16816.F32.BF16 R12, R48, R46.reuse, R12 ;  /* 0x0000002e300c723c */ /* 0x080fea000004180c */
[----:B------:R-:W2:Y:S03]  /*10800*/  MUFU.EX2 R133, R133 ;  /* 0x0000008500857308 */ /* 0x000ea60000000800 */
[C---:B------:R-:W-:Y:S01]  /*10810*/  HMMA.16816.F32.BF16 R16, R40.reuse, R46, R16 ;  /* 0x0000002e2810723c */ /* 0x040fe20000041810 */
[----:B------:R-:W3:Y:S03]  /*10820*/  LDSM.16.MT88.4 R44, [R218+0x1100] ;  /* 0x00110000da2c783b */ /* 0x000ee60000004200 */
[----:B----4-:R-:W-:Y:S03]  /*10830*/  MOV R98, R137 ;  /* 0x0000008900627202 */ /* 0x010fe60000000f00 */
[----:B------:R-:W4:Y:S01]  /*10840*/  MUFU.EX2 R134, R134 ;  /* 0x0000008600867308 */ /* 0x000f220000000800 */
[-C--:B-1----:R-:W-:Y:S01]  /*10850*/  HMMA.16816.F32.BF16 R20, R40, R52.reuse, R20 ;  /* 0x000000342814723c */ /* 0x082fe20000041814 */
[----:B------:R-:W-:Y:S03]  /*10860*/  LDSM.16.MT88.4 R56, [R219+0x1900] ;  /* 0x00190000db38783b */ /* 0x000fe60000004200 */
[----:B-----5:R-:W-:Y:S04]  /*10870*/  FADD.FTZ R172, R132, R172 ;  /* 0x000000ac84ac7221 */ /* 0x020fe80000010000 */
[C---:B------:R-:W-:Y:S01]  /*10880*/  HMMA.16816.F32.BF16 R32, R48.reuse, R52, R32 ;  /* 0x000000343020723c */ /* 0x040fe20000041820 */
[----:B------:R-:W1:Y:S03]  /*10890*/  MUFU.EX2 R60, R60 ;  /* 0x0000003c003c7308 */ /* 0x000e660000000800 */
[----:B--2---:R-:W-:Y:S04]  /*108a0*/  FADD.FTZ R178, R133, R178 ;  /* 0x000000b285b27221 */ /* 0x004fe80000010000 */
[-C--:B------:R-:W-:Y:S03]  /*108b0*/  HMMA.16816.F32.BF16 R24, R48, R54.reuse, R24 ;  /* 0x000000363018723c */ /* 0x080fe60000041818 */
[----:B------:R-:W2:Y:S01]  /*108c0*/  MUFU.EX2 R61, R61 ;  /* 0x0000003d003d7308 */ /* 0x000ea20000000800 */
[----:B------:R-:W-:Y:S02]  /*108d0*/  FADD.FTZ R178, R99, R178 ;  /* 0x000000b263b27221 */ /* 0x000fe40000010000 */
[----:B----4-:R-:W-:Y:S02]  /*108e0*/  FADD.FTZ R192, R134, R192 ;  /* 0x000000c086c07221 */ /* 0x010fe40000010000 */
[C---:B------:R-:W-:Y:S01]  /*108f0*/  HMMA.16816.F32.BF16 R100, R40.reuse, R54, R100 ;  /* 0x000000362864723c */ /* 0x040fe20000041864 */
[----:B------:R-:W4:Y:S03]  /*10900*/  LDSM.16.MT88.4 R52, [R225+0x1900] ;  /* 0x00190000e134783b */ /* 0x000f260000004200 */
[----:B------:R-:W-:Y:S01]  /*10910*/  FADD.FTZ R192, R98, R192 ;  /* 0x000000c062c07221 */ /* 0x000fe20000010000 */
[----:B------:R-:W5:Y:S03]  /*10920*/  MUFU.EX2 R62, R62 ;  /* 0x0000003e003e7308 */ /* 0x000f660000000800 */
[-C--:B---3--:R-:W-:Y:S04]  /*10930*/  HMMA.16816.F32.BF16 R104, R40, R128.reuse, R104 ;  /* 0x000000802868723c */ /* 0x088fe80000041868 */
[----:B-1----:R-:W-:Y:S03]  /*10940*/  FADD.FTZ R178, R60, R178 ;  /* 0x000000b23cb27221 */ /* 0x002fe60000010000 */
[----:B------:R-:W1:Y:S01]  /*10950*/  MUFU.EX2 R63, R63 ;  /* 0x0000003f003f7308 */ /* 0x000e620000000800 */
[C---:B------:R-:W-:Y:S04]  /*10960*/  HMMA.16816.F32.BF16 R108, R48.reuse, R128, R108 ;  /* 0x00000080306c723c */ /* 0x040fe8000004186c */
[----:B--2---:R-:W-:Y:S04]  /*10970*/  FADD.FTZ R178, R61, R178 ;  /* 0x000000b23db27221 */ /* 0x004fe80000010000 */
[-C--:B------:R-:W-:Y:S01]  /*10980*/  HMMA.16816.F32.BF16 R28, R48, R130.reuse, R28 ;  /* 0x00000082301c723c */ /* 0x080fe2000004181c */
[----:B------:R-:W-:Y:S03]  /*10990*/  MUFU.EX2 R68, R68 ;  /* 0x0000004400447308 */ /* 0x000fe60000000800 */
[----:B-----5:R-:W-:Y:S04]  /*109a0*/  FADD.FTZ R192, R62, R192 ;  /* 0x000000c03ec07221 */ /* 0x020fe80000010000 */
[C---:B------:R-:W-:Y:S03]  /*109b0*/  HMMA.16816.F32.BF16 R112, R40.reuse, R130, R112 ;  /* 0x000000822870723c */ /* 0x040fe60000041870 */
[----:B------:R-:W-:Y:S01]  /*109c0*/  MUFU.EX2 R69, R69 ;  /* 0x0000004500457308 */ /* 0x000fe20000000800 */
[----:B-1----:R-:W-:Y:S04]  /*109d0*/  FADD.FTZ R192, R63, R192 ;  /* 0x000000c03fc07221 */ /* 0x002fe80000010000 */
[-C--:B------:R-:W-:Y:S05]  /*109e0*/  HMMA.16816.F32.BF16 R116, R40, R44.reuse, R116 ;  /* 0x0000002c2874723c */ /* 0x080fea0000041874 */
[----:B------:R-:W-:Y:S03]  /*109f0*/  MUFU.EX2 R70, R70 ;  /* 0x0000004600467308 */ /* 0x000fe60000000800 */
[C---:B------:R-:W-:Y:S07]  /*10a00*/  HMMA.16816.F32.BF16 R120, R48.reuse, R44, R120 ;  /* 0x0000002c3078723c */ /* 0x040fee0000041878 */
[----:B------:R-:W-:Y:S01]  /*10a10*/  F2FP.BF16.PACK_AB R44, R136, R133 ;  /* 0x00000085882c723e */ /* 0x000fe200000010ff */
[-C--:B------:R-:W-:Y:S01]  /*10a20*/  HMMA.16816.F32.BF16 R124, R48, R46.reuse, R124 ;  /* 0x0000002e307c723c */ /* 0x080fe2000004187c */
[----:B------:R-:W1:Y:S01]  /*10a30*/  LDSM.16.MT88.4 R48, [R220+0x1900] ;  /* 0x00190000dc30783b */ /* 0x000e620000004200 */
[----:B------:R-:W-:Y:S02]  /*10a40*/  MUFU.EX2 R71, R71 ;  /* 0x0000004700477308 */ /* 0x000fe40000000800 */
[----:B------:R-:W-:Y:S04]  /*10a50*/  F2FP.BF16.PACK_AB R45, R137, R134 ;  /* 0x00000086892d723e */ /* 0x000fe800000010ff */
[----:B------:R-:W-:Y:S04]  /*10a60*/  HMMA.16816.F32.BF16 R36, R40, R46, R36 ;  /* 0x0000002e2824723c */ /* 0x000fe80000041824 */
[----:B------:R-:W-:Y:S03]  /*10a70*/  MUFU.EX2 R80, R80 ;  /* 0x0000005000507308 */ /* 0x000fe60000000800 */
[----:B------:R-:W-:Y:S02]  /*10a80*/  F2FP.BF16.PACK_AB R40, R152, R135 ;  /* 0x000000879828723e */ /* 0x000fe400000010ff */
[----:B------:R-:W-:Y:S03]  /*10a90*/  F2FP.BF16.PACK_AB R41, R153, R132 ;  /* 0x000000849929723e */ /* 0x000fe600000010ff */
[----:B------:R-:W-:Y:S02]  /*10aa0*/  F2FP.BF16.PACK_AB R42, R65, R64 ;  /* 0x00000040412a723e */ /* 0x000fe400000010ff */
[----:B------:R-:W-:Y:S01]  /*10ab0*/  F2FP.BF16.PACK_AB R43, R67, R66 ;  /* 0x00000042432b723e */ /* 0x000fe200000010ff */
[----:B------:R-:W-:Y:S01]  /*10ac0*/  MUFU.EX2 R81, R81 ;  /* 0x0000005100517308 */ /* 0x000fe20000000800 */
[----:B------:R-:W-:Y:S02]  /*10ad0*/  F2FP.BF16.PACK_AB R46, R61, R60 ;  /* 0x0000003c3d2e723e */ /* 0x000fe400000010ff */
[----:B------:R-:W-:Y:S03]  /*10ae0*/  F2FP.BF16.PACK_AB R47, R63, R62 ;  /* 0x0000003e3f2f723e */ /* 0x000fe600000010ff */
[-C--:B----4-:R-:W-:Y:S04]  /*10af0*/  HMMA.16816.F32.BF16 R4, R40, R52.reuse, R4 ;  /* 0x000000342804723c */ /* 0x090fe80000041804 */
[----:B------:R-:W-:Y:S04]  /*10b00*/  MUFU.EX2 R82, R82 ;  /* 0x0000005200527308 */ /* 0x000fe80000000800 */
[C---:B------:R-:W-:Y:S06]  /*10b10*/  HMMA.16816.F32.BF16 R8, R44.reuse, R52, R8 ;  /* 0x000000342c08723c */ /* 0x040fec0000041808 */
[----:B------:R-:W-:Y:S02]  /*10b20*/  MUFU.EX2 R83, R83 ;  /* 0x0000005300537308 */ /* 0x000fe40000000800 */
[-C--:B------:R-:W-:Y:S08]  /*10b30*/  HMMA.16816.F32.BF16 R12, R44, R54.reuse, R12 ;  /* 0x000000362c0c723c */ /* 0x080ff0000004180c */
[C---:B------:R-:W-:Y:S01]  /*10b40*/  HMMA.16816.F32.BF16 R16, R40.reuse, R54, R16 ;  /* 0x000000362810723c */ /* 0x040fe20000041810 */
[----:B------:R-:W2:Y:S01]  /*10b50*/  LDSM.16.MT88.4 R52, [R218+0x1900] ;  /* 0x00190000da34783b */ /* 0x000ea20000004200 */
[----:B------:R-:W3:Y:S06]  /*10b60*/  MUFU.EX2 R72, R72 ;  /* 0x0000004800487308 */ /* 0x000eec0000000800 */
[-C--:B-1----:R-:W-:Y:S04]  /*10b70*/  HMMA.16816.F32.BF16 R20, R40, R48.reuse, R20 ;  /* 0x000000302814723c */ /* 0x082fe80000041814 */
[----:B------:R-:W1:Y:S04]  /*10b80*/  MUFU.EX2 R73, R73 ;  /* 0x0000004900497308 */ /* 0x000e680000000800 */
[C---:B------:R-:W-:Y:S06]  /*10b90*/  HMMA.16816.F32.BF16 R32, R44.reuse, R48, R32 ;  /* 0x000000302c20723c */ /* 0x040fec0000041820 */
[----:B------:R-:W4:Y:S02]  /*10ba0*/  MUFU.EX2 R74, R74 ;  /* 0x0000004a004a7308 */ /* 0x000f240000000800 */
[-C--:B------:R-:W-:Y:S04]  /*10bb0*/  HMMA.16816.F32.BF16 R24, R44, R50.reuse, R24 ;  /* 0x000000322c18723c */ /* 0x080fe80000041818 */
[----:B---3--:R-:W-:Y:S04]  /*10bc0*/  FADD.FTZ R178, R72, R178 ;  /* 0x000000b248b27221 */ /* 0x008fe80000010000 */
[C---:B------:R-:W-:Y:S01]  /*10bd0*/  HMMA.16816.F32.BF16 R100, R40.reuse, R50, R100 ;  /* 0x000000322864723c */ /* 0x040fe20000041864 */
[----:B------:R-:W3:Y:S01]  /*10be0*/  LDSM.16.MT88.4 R48, [R225+0x2100] ;  /* 0x00210000e130783b */ /* 0x000ee20000004200 */
[----:B------:R-:W5:Y:S02]  /*10bf0*/  MUFU.EX2 R75, R75 ;  /* 0x0000004b004b7308 */ /* 0x000f640000000800 */
[----:B-1----:R-:W-:Y:S04]  /*10c00*/  FADD.FTZ R178, R73, R178 ;  /* 0x000000b249b27221 */ /* 0x002fe80000010000 */
[-C--:B------:R-:W-:Y:S04]  /*10c10*/  HMMA.16816.F32.BF16 R104, R40, R56.reuse, R104 ;  /* 0x000000382868723c */ /* 0x080fe80000041868 */
[----:B------:R-:W1:Y:S01]  /*10c20*/  MUFU.EX2 R76, R76 ;  /* 0x0000004c004c7308 */ /* 0x000e620000000800 */
[----:B----4-:R-:W-:Y:S03]  /*10c30*/  FADD.FTZ R192, R74, R192 ;  /* 0x000000c04ac07221 */ /* 0x010fe60000010000 */
[C---:B------:R-:W-:Y:S06]  /*10c40*/  HMMA.16816.F32.BF16 R108, R44.reuse, R56, R108 ;  /* 0x000000382c6c723c */ /* 0x040fec000004186c */
[----:B------:R-:W4:Y:S02]  /*10c50*/  MUFU.EX2 R77, R77 ;  /* 0x0000004d004d7308 */ /* 0x000f240000000800 */
[-C--:B------:R-:W-:Y:S04]  /*10c60*/  HMMA.16816.F32.BF16 R28, R44, R58.reuse, R28 ;  /* 0x0000003a2c1c723c */ /* 0x080fe8000004181c */
[----:B-----5:R-:W-:Y:S04]  /*10c70*/  FADD.FTZ R192, R75, R192 ;  /* 0x000000c04bc07221 */ /* 0x020fe80000010000 */
[C---:B------:R-:W-:Y:S01]  /*10c80*/  HMMA.16816.F32.BF16 R112, R40.reuse, R58, R112 ;  /* 0x0000003a2870723c */ /* 0x040fe20000041870 */
[----:B------:R-:W-:Y:S01]  /*10c90*/  LDSM.16.MT88.4 R56, [R219+0x2100] ;  /* 0x00210000db38783b */ /* 0x000fe20000004200 */
[----:B------:R-:W5:Y:S02]  /*10ca0*/  MUFU.EX2 R78, R78 ;  /* 0x0000004e004e7308 */ /* 0x000f640000000800 */
[----:B-1----:R-:W-:Y:S04]  /*10cb0*/  FADD.FTZ R178, R76, R178 ;  /* 0x000000b24cb27221 */ /* 0x002fe80000010000 */
[-C--:B--2---:R-:W-:Y:S04]  /*10cc0*/  HMMA.16816.F32.BF16 R116, R40, R52.reuse, R116 ;  /* 0x000000342874723c */ /* 0x084fe80000041874 */
[----:B------:R-:W1:Y:S01]  /*10cd0*/  MUFU.EX2 R79, R79 ;  /* 0x0000004f004f7308 */ /* 0x000e620000000800 */
[----:B----4-:R-:W-:Y:S03]  /*10ce0*/  FADD.FTZ R178, R77, R178 ;  /* 0x000000b24db27221 */ /* 0x010fe60000010000 */
[C---:B------:R-:W-:Y:S06]  /*10cf0*/  HMMA.16816.F32.BF16 R120, R44.reuse, R52, R120 ;  /* 0x000000342c78723c */ /* 0x040fec0000041878 */
[----:B------:R-:W-:Y:S02]  /*10d00*/  MUFU.EX2 R84, R84 ;  /* 0x0000005400547308 */ /* 0x000fe40000000800 */
[-C--:B------:R-:W-:Y:S04]  /*10d10*/  HMMA.16816.F32.BF16 R124, R44, R54.reuse, R124 ;  /* 0x000000362c7c723c */ /* 0x080fe8000004187c */
[----:B-----5:R-:W-:Y:S03]  /*10d20*/  FADD.FTZ R192, R78, R192 ;  /* 0x000000c04ec07221 */ /* 0x020fe60000010000 */
[----:B------:R-:W-:Y:S01]  /*10d30*/  F2FP.BF16.PACK_AB R44, R73, R72 ;  /* 0x00000048492c723e */ /* 0x000fe200000010ff */
[----:B------:R-:W-:Y:S01]  /*10d40*/  HMMA.16816.F32.BF16 R36, R40, R54, R36 ;  /* 0x000000362824723c */ /* 0x000fe20000041824 */
[----:B------:R-:W2:Y:S01]  /*10d50*/  LDSM.16.MT88.4 R52, [R220+0x2100] ;  /* 0x00210000dc34783b */ /* 0x000ea20000004200 */
[----:B------:R-:W4:Y:S02]  /*10d60*/  MUFU.EX2 R85, R85 ;  /* 0x0000005500557308 */ /* 0x000f240000000800 */
[----:B------:R-:W-:Y:S01]  /*10d70*/  F2FP.BF16.PACK_AB R45, R75, R74 ;  /* 0x0000004a4b2d723e */ /* 0x000fe200000010ff */
[----:B-1----:R-:W-:Y:S01]  /*10d80*/  FADD.FTZ R192, R79, R192 ;  /* 0x000000c04fc07221 */ /* 0x002fe20000010000 */
[----:B------:R-:W-:Y:S02]  /*10d90*/  F2FP.BF16.PACK_AB R46, R77, R76 ;  /* 0x0000004c4d2e723e */ /* 0x000fe400000010ff */
[----:B------:R-:W-:Y:S04]  /*10da0*/  F2FP.BF16.PACK_AB R40, R69, R68 ;  /* 0x000000444528723e */ /* 0x000fe800000010ff */
[----:B------:R-:W-:Y:S01]  /*10db0*/  F2FP.BF16.PACK_AB R41, R71, R70 ;  /* 0x000000464729723e */ /* 0x000fe200000010ff */
[----:B------:R-:W-:Y:S01]  /*10dc0*/  MUFU.EX2 R86, R86 ;  /* 0x0000005600567308 */ /* 0x000fe20000000800 */
[----:B------:R-:W-:Y:S02]  /*10dd0*/  F2FP.BF16.PACK_AB R42, R81, R80 ;  /* 0x00000050512a723e */ /* 0x000fe400000010ff */
[----:B------:R-:W-:Y:S02]  /*10de0*/  F2FP.BF16.PACK_AB R43, R83, R82 ;  /* 0x00000052532b723e */ /* 0x000fe400000010ff */
[----:B------:R-:W-:Y:S05]  /*10df0*/  F2FP.BF16.PACK_AB R47, R79, R78 ;  /* 0x0000004e4f2f723e */ /* 0x000fea00000010ff */
[-C--:B---3--:R-:W-:Y:S01]  /*10e00*/  HMMA.16816.F32.BF16 R4, R40, R48.reuse, R4 ;  /* 0x000000302804723c */ /* 0x088fe20000041804 */
[----:B------:R-:W1:Y:S02]  /*10e10*/  MUFU.EX2 R87, R87 ;  /* 0x0000005700577308 */ /* 0x000e640000000800 */
[----:B----4-:R-:W-:Y:S05]  /*10e20*/  F2FP.BF16.PACK_AB R128, R85, R84 ;  /* 0x000000545580723e */ /* 0x010fea00000010ff */
[C---:B------:R-:W-:Y:S03]  /*10e30*/  HMMA.16816.F32.BF16 R8, R44.reuse, R48, R8 ;  /* 0x000000302c08723c */ /* 0x040fe60000041808 */
[----:B------:R-:W-:Y:S05]  /*10e40*/  MUFU.EX2 R96, R96 ;  /* 0x0000006000607308 */ /* 0x000fea0000000800 */
[-C--:B------:R-:W-:Y:S05]  /*10e50*/  HMMA.16816.F32.BF16 R12, R44, R50.reuse, R12 ;  /* 0x000000322c0c723c */ /* 0x080fea000004180c */
[----:B------:R-:W3:Y:S03]  /*10e60*/  MUFU.EX2 R203, R203 ;  /* 0x000000cb00cb7308 */ /* 0x000ee60000000800 */
[C---:B------:R-:W-:Y:S01]  /*10e70*/  HMMA.16816.F32.BF16 R16, R40.reuse, R50, R16 ;  /* 0x000000322810723c */ /* 0x040fe20000041810 */
[----:B------:R-:W4:Y:S03]  /*10e80*/  LDSM.16.MT88.4 R48, [R218+0x2100] ;  /* 0x00210000da30783b */ /* 0x000f260000004200 */
[----:B-1----:R-:W-:Y:S03]  /*10e90*/  F2FP.BF16.PACK_AB R129, R87, R86 ;  /* 0x000000565781723e */ /* 0x002fe600000010ff */
[----:B------:R-:W-:Y:S01]  /*10ea0*/  MUFU.EX2 R97, R97 ;  /* 0x0000006100617308 */ /* 0x000fe20000000800 */
[-C--:B--2---:R-:W-:Y:S08]  /*10eb0*/  HMMA.16816.F32.BF16 R20, R40, R52.reuse, R20 ;  /* 0x000000342814723c */ /* 0x084ff00000041814 */
[C---:B------:R-:W-:Y:S01]  /*10ec0*/  HMMA.16816.F32.BF16 R32, R44.reuse, R52, R32 ;  /* 0x000000342c20723c */ /* 0x040fe20000041820 */
[----:B------:R-:W1:Y:S03]  /*10ed0*/  MUFU.EX2 R202, R202 ;  /* 0x000000ca00ca7308 */ /* 0x000e660000000800 */
[----:B---3--:R-:W-:Y:S04]  /*10ee0*/  F2FP.BF16.PACK_AB R130, R203, R96 ;  /* 0x00000060cb82723e */ /* 0x008fe800000010ff */
[-C--:B------:R-:W-:Y:S03]  /*10ef0*/  HMMA.16816.F32.BF16 R24, R44, R54.reuse, R24 ;  /* 0x000000362c18723c */ /* 0x080fe60000041818 */
[----:B------:R-:W2:Y:S05]  /*10f00*/  MUFU.EX2 R88, R88 ;  /* 0x0000005800587308 */ /* 0x000eaa0000000800 */
[C---:B------:R-:W-:Y:S01]  /*10f10*/  HMMA.16816.F32.BF16 R100, R40.reuse, R54, R100 ;  /* 0x000000362864723c */ /* 0x040fe20000041864 */
[----:B------:R-:W3:Y:S04]  /*10f20*/  LDSM.16.MT88.4 R52, [R220+0x2900] ;  /* 0x00290000dc34783b */ /* 0x000ee80000004200 */
[----:B------:R-:W5:Y:S03]  /*10f30*/  MUFU.EX2 R89, R89 ;  /* 0x0000005900597308 */ /* 0x000f660000000800 */
[-C--:B------:R-:W-:Y:S04]  /*10f40*/  HMMA.16816.F32.BF16 R104, R40, R56.reuse, R104 ;  /* 0x000000382868723c */ /* 0x080fe80000041868 */
[----:B-1----:R-:W-:Y:S03]  /*10f50*/  F2FP.BF16.PACK_AB R131, R202, R97 ;  /* 0x00000061ca83723e */ /* 0x002fe600000010ff */
[----:B------:R-:W-:Y:S01]  /*10f60*/  MUFU.EX2 R90, R90 ;  /* 0x0000005a005a7308 */ /* 0x000fe20000000800 */
[C---:B------:R-:W-:Y:S04]  /*10f70*/  HMMA.16816.F32.BF16 R108, R44.reuse, R56, R108 ;  /* 0x000000382c6c723c */ /* 0x040fe8000004186c */
[----:B--2---:R-:W-:Y:S03]  /*10f80*/  FADD.FTZ R178, R88, R178 ;  /* 0x000000b258b27221 */ /* 0x004fe60000010000 */
[--C-:B------:R-:W-:Y:S01]  /*10f90*/  FFMA.FTZ R56, R92, c[0x0][0x2d0], -R201.reuse ;  /* 0x0000b4005c387a23 */ /* 0x100fe200000108c9 */
[-C--:B------:R-:W-:Y:S01]  /*10fa0*/  HMMA.16816.F32.BF16 R28, R44, R58.reuse, R28 ;  /* 0x0000003a2c1c723c */ /* 0x080fe2000004181c */
[----:B------:R-:W1:Y:S03]  /*10fb0*/  MUFU.EX2 R91, R91 ;  /* 0x0000005b005b7308 */ /* 0x000e660000000800 */
[----:B------:R-:W-:Y:S01]  /*10fc0*/  FFMA.FTZ R201, R93, c[0x0][0x2d0], -R201 ;  /* 0x0000b4005dc97a23 */ /* 0x000fe200000108c9 */
[----:B------:R-:W-:Y:S01]  /*10fd0*/  MOV R92, R153 ;  /* 0x00000099005c7202 */ /* 0x000fe20000000f00 */
[--C-:B------:R-:W-:Y:S01]  /*10fe0*/  FFMA.FTZ R57, R94, c[0x0][0x2d0], -R200.reuse ;  /* 0x0000b4005e397a23 */ /* 0x100fe200000108c8 */
[----:B------:R-:W-:Y:S01]  /*10ff0*/  MOV R93, R152 ;  /* 0x00000098005d7202 */ /* 0x000fe20000000f00 */
[C---:B------:R-:W-:Y:S03]  /*11000*/  HMMA.16816.F32.BF16 R112, R40.reuse, R58, R112 ;  /* 0x0000003a2870723c */ /* 0x040fe60000041870 */
[----:B------:R-:W-:Y:S01]  /*11010*/  MUFU.EX2 R56, R56 ;  /* 0x0000003800387308 */ /* 0x000fe20000000800 */
[----:B------:R-:W-:Y:S02]  /*11020*/  FFMA.FTZ R200, R95, c[0x0][0x2d0], -R200 ;  /* 0x0000b4005fc87a23 */ /* 0x000fe400000108c8 */
[----:B------:R-:W-:Y:S02]  /*11030*/  FADD.FTZ R198, R93, R198 ;  /* 0x000000c65dc67221 */ /* 0x000fe40000010000 */
[-C--:B----4-:R-:W-:Y:S04]  /*11040*/  HMMA.16816.F32.BF16 R116, R40, R48.reuse, R116 ;  /* 0x000000302874723c */ /* 0x090fe80000041874 */
[----:B------:R-:W-:Y:S01]  /*11050*/  FADD.FTZ R172, R92, R172 ;  /* 0x000000ac5cac7221 */ /* 0x000fe20000010000 */
[----:B------:R-:W2:Y:S01]  /*11060*/  MUFU.EX2 R201, R201 ;  /* 0x000000c900c97308 */ /* 0x000ea20000000800 */
[----:B------:R-:W-:Y:S02]  /*11070*/  FADD.FTZ R198, R64, R198 ;  /* 0x000000c640c67221 */ /* 0x000fe40000010000 */
[C---:B------:R-:W-:Y:S04]  /*11080*/  HMMA.16816.F32.BF16 R120, R44.reuse, R48, R120 ;  /* 0x000000302c78723c */ /* 0x040fe80000041878 */
[----:B------:R-:W-:Y:S02]  /*11090*/  FADD.FTZ R172, R66, R172 ;  /* 0x000000ac42ac7221 */ /* 0x000fe40000010000 */
[----:B------:R-:W-:Y:S01]  /*110a0*/  FADD.FTZ R198, R65, R198 ;  /* 0x000000c641c67221 */ /* 0x000fe20000010000 */
[----:B------:R-:W-:Y:S01]  /*110b0*/  MUFU.EX2 R57, R57 ;  /* 0x0000003900397308 */ /* 0x000fe20000000800 */
[-C--:B------:R-:W-:Y:S04]  /*110c0*/  HMMA.16816.F32.BF16 R124, R44, R50.reuse, R124 ;  /* 0x000000322c7c723c */ /* 0x080fe8000004187c */
[----:B------:R-:W-:Y:S02]  /*110d0*/  FADD.FTZ R172, R67, R172 ;  /* 0x000000ac43ac7221 */ /* 0x000fe40000010000 */
[----:B------:R-:W-:Y:S01]  /*110e0*/  FADD.FTZ R198, R68, R198 ;  /* 0x000000c644c67221 */ /* 0x000fe20000010000 */
[----:B------:R-:W-:Y:S01]  /*110f0*/  MOV R44, R168 ;  /* 0x000000a8002c7202 */ /* 0x000fe20000000f00 */
[----:B------:R-:W-:Y:S01]  /*11100*/  HMMA.16816.F32.BF16 R36, R40, R50, R36 ;  /* 0x000000322824723c */ /* 0x000fe20000041824 */
[----:B------:R-:W4:Y:S03]  /*11110*/  MUFU.EX2 R200, R200 ;  /* 0x000000c800c87308 */ /* 0x000f260000000800 */
[----:B------:R-:W-:Y:S02]  /*11120*/  FADD.FTZ R172, R70, R172 ;  /* 0x000000ac46ac7221 */ /* 0x000fe40000010000 */
[----:B------:R-:W-:Y:S01]  /*11130*/  FADD.FTZ R198, R69, R198 ;  /* 0x000000c645c67221 */ /* 0x000fe20000010000 */
[----:B-----5:R-:W-:Y:S01]  /*11140*/  F2FP.BF16.PACK_AB R40, R89, R88 ;  /* 0x000000585928723e */ /* 0x020fe200000010ff */
[-C--:B------:R-:W-:Y:S01]  /*11150*/  HMMA.16816.F32.BF16 R160, R128, R148.reuse, R4 ;  /* 0x0000009480a0723c */ /* 0x080fe20000041804 */
[----:B------:R-:W5:Y:S04]  /*11160*/  LDSM.16.MT88.4 R4, [R219+0x2900] ;  /* 0x00290000db04783b */ /* 0x000f680000004200 */
[----:B-1----:R-:W-:Y:S01]  /*11170*/  F2FP.BF16.PACK_AB R41, R91, R90 ;  /* 0x0000005a5b29723e */ /* 0x002fe200000010ff */
[----:B------:R-:W-:Y:S01]  /*11180*/  FADD.FTZ R172, R71, R172 ;  /* 0x000000ac47ac7221 */ /* 0x000fe20000010000 */
[----:B--2---:R-:W-:Y:S01]  /*11190*/  F2FP.BF16.PACK_AB R42, R201, R56 ;  /* 0x00000038c92a723e */ /* 0x004fe200000010ff */
[----:B------:R-:W-:Y:S04]  /*111a0*/  FADD.FTZ R198, R80, R198 ;  /* 0x000000c650c67221 */ /* 0x000fe80000010000 */
[----:B------:R-:W-:Y:S02]  /*111b0*/  FADD.FTZ R172, R82, R172 ;  /* 0x000000ac52ac7221 */ /* 0x000fe40000010000 */
[----:B------:R-:W-:Y:S02]  /*111c0*/  FADD.FTZ R198, R81, R198 ;  /* 0x000000c651c67221 */ /* 0x000fe40000010000 */
[----:B------:R-:W-:Y:S01]  /*111d0*/  FADD.FTZ R172, R83, R172 ;  /* 0x000000ac53ac7221 */ /* 0x000fe20000010000 */
[----:B----4-:R-:W-:Y:S01]  /*111e0*/  F2FP.BF16.PACK_AB R43, R200, R57 ;  /* 0x00000039c82b723e */ /* 0x010fe200000010ff */
[----:B------:R-:W-:Y:S02]  /*111f0*/  FADD.FTZ R198, R84, R198 ;  /* 0x000000c654c67221 */ /* 0x000fe40000010000 */
[----:B------:R-:W-:Y:S02]  /*11200*/  FADD.FTZ R172, R86, R172 ;  /* 0x000000ac56ac7221 */ /* 0x000fe40000010000 */
[----:B------:R-:W-:Y:S02]  /*11210*/  FADD.FTZ R192, R90, R192 ;  /* 0x000000c05ac07221 */ /* 0x000fe40000010000 */
[C---:B------:R-:W-:Y:S01]  /*11220*/  HMMA.16816.F32.BF16 R156, R40.reuse, R148, R8 ;  /* 0x00000094289c723c */ /* 0x040fe20000041808 */
[----:B------:R-:W1:Y:S03]  /*11230*/  LDSM.16.MT88.4 R8, [R218+0x2900] ;  /* 0x00290000da08783b */ /* 0x000e660000004200 */
[----:B------:R-:W-:Y:S02]  /*11240*/  FADD.FTZ R198, R85, R198 ;  /* 0x000000c655c67221 */ /* 0x000fe40000010000 */
[----:B------:R-:W-:Y:S02]  /*11250*/  FADD.FTZ R172, R87, R172 ;  /* 0x000000ac57ac7221 */ /* 0x000fe40000010000 */
[-C--:B------:R-:W-:Y:S04]  /*11260*/  HMMA.16816.F32.BF16 R152, R40, R150.reuse, R12 ;  /* 0x000000962898723c */ /* 0x080fe8000004180c */
[----:B------:R-:W-:Y:S02]  /*11270*/  FADD.FTZ R178, R89, R178 ;  /* 0x000000b259b27221 */ /* 0x000fe40000010000 */
[----:B------:R-:W-:Y:S02]  /*11280*/  FADD.FTZ R192, R91, R192 ;  /* 0x000000c05bc07221 */ /* 0x000fe40000010000 */
[C---:B------:R-:W-:Y:S04]  /*11290*/  HMMA.16816.F32.BF16 R148, R128.reuse, R150, R16 ;  /* 0x000000968094723c */ /* 0x040fe80000041810 */
[----:B------:R-:W-:Y:S02]  /*112a0*/  FADD.FTZ R198, R96, R198 ;  /* 0x000000c660c67221 */ /* 0x000fe40000010000 */
[----:B------:R-:W-:Y:S02]  /*112b0*/  FADD.FTZ R172, R97, R172 ;  /* 0x000000ac61ac7221 */ /* 0x000fe40000010000 */
[-C--:B---3--:R-:W-:Y:S04]  /*112c0*/  HMMA.16816.F32.BF16 R144, R128, R52.reuse, R20 ;  /* 0x000000348090723c */ /* 0x088fe80000041814 */
[----:B------:R-:W-:Y:S02]  /*112d0*/  FADD.FTZ R178, R56, R178 ;  /* 0x000000b238b27221 */ /* 0x000fe40000010000 */
[----:B------:R-:W-:Y:S02]  /*112e0*/  FADD.FTZ R192, R57, R192 ;  /* 0x000000c039c07221 */ /* 0x000fe40000010000 */
[C---:B------:R-:W-:Y:S04]  /*112f0*/  HMMA.16816.F32.BF16 R140, R40.reuse, R52, R32 ;  /* 0x00000034288c723c */ /* 0x040fe80000041820 */
[----:B------:R-:W-:Y:S02]  /*11300*/  FADD.FTZ R242, R203, R198 ;  /* 0x000000c6cbf27221 */ /* 0x000fe40000010000 */
[----:B------:R-:W-:Y:S02]  /*11310*/  FADD.FTZ R241, R202, R172 ;  /* 0x000000accaf17221 */ /* 0x000fe40000010000 */
[-C--:B------:R-:W-:Y:S04]  /*11320*/  HMMA.16816.F32.BF16 R136, R40, R54.reuse, R24 ;  /* 0x000000362888723c */ /* 0x080fe80000041818 */
[----:B------:R-:W-:Y:S02]  /*11330*/  FADD.FTZ R240, R201, R178 ;  /* 0x000000b2c9f07221 */ /* 0x000fe40000010000 */
[----:B------:R-:W-:Y:S02]  /*11340*/  FADD.FTZ R239, R200, R192 ;  /* 0x000000c0c8ef7221 */ /* 0x000fe40000010000 */
[C---:B------:R-:W-:Y:S08]  /*11350*/  HMMA.16816.F32.BF16 R100, R128.reuse, R54, R100 ;  /* 0x000000368064723c */ /* 0x040ff00000041864 */
[-C--:B-----5:R-:W-:Y:S08]  /*11360*/  HMMA.16816.F32.BF16 R104, R128, R4.reuse, R104 ;  /* 0x000000048068723c */ /* 0x0a0ff00000041868 */
[C---:B------:R-:W-:Y:S08]  /*11370*/  HMMA.16816.F32.BF16 R108, R40.reuse, R4, R108 ;  /* 0x00000004286c723c */ /* 0x040ff0000004186c */
[-C--:B------:R-:W-:Y:S08]  /*11380*/  HMMA.16816.F32.BF16 R132, R40, R6.reuse, R28 ;  /* 0x000000062884723c */ /* 0x080ff0000004181c */
[C---:B------:R-:W-:Y:S08]  /*11390*/  HMMA.16816.F32.BF16 R112, R128.reuse, R6, R112 ;  /* 0x000000068070723c */ /* 0x040ff00000041870 */
[-C--:B-1----:R-:W-:Y:S08]  /*113a0*/  HMMA.16816.F32.BF16 R116, R128, R8.reuse, R116 ;  /* 0x000000088074723c */ /* 0x082ff00000041874 */
[C---:B------:R-:W-:Y:S08]  /*113b0*/  HMMA.16816.F32.BF16 R120, R40.reuse, R8, R120 ;  /* 0x000000082878723c */ /* 0x040ff00000041878 */
[-C--:B------:R-:W-:Y:S08]  /*113c0*/  HMMA.16816.F32.BF16 R124, R40, R10.reuse, R124 ;  /* 0x0000000a287c723c */ /* 0x080ff0000004187c */
[----:B------:R-:W-:Y:S01]  /*113d0*/  HMMA.16816.F32.BF16 R128, R128, R10, R36 ;  /* 0x0000000a8080723c */ /* 0x000fe20000041824 */
[----:B------:R-:W-:-:S07]  /*113e0*/  @P0 BRA `(.L_x_196) ;  /* 0xffffc7c000000947 */ /* 0x000fce000383ffff */
.L_x_193:
[----:B------:R-:W-:-:S13]  /*113f0*/  ISETP.GE.AND P0, PT, R243, UR5, PT ;  /* 0x00000005f3007c0c */ /* 0x000fda000bf06270 */
[----:B------:R-:W-:Y:S05]  /*11400*/  @!P0 BRA `(.L_x_197) ;  /* 0x00005ac000008947 */ /* 0x000fea0003800000 */
[----:B------:R-:W-:Y:S01]  /*11410*/  IMAD.MOV.U32 R166, RZ, RZ, R2 ;  /* 0x000000ffffa67224 */ /* 0x000fe200078e0002 */
[----:B------:R-:W-:Y:S01]  /*11420*/  MOV R164, R44 ;  /* 0x0000002c00a47202 */ /* 0x000fe20000000f00 */
[----:B------:R-:W-:Y:S01]  /*11430*/  IMAD.MOV.U32 R167, RZ, RZ, R3 ;  /* 0x000000ffffa77224 */ /* 0x000fe200078e0003 */
[----:B------:R-:W-:Y:S02]  /*11440*/  MOV R165, R0 ;  /* 0x0000000000a57202 */ /* 0x000fe40000000f00 */
.L_x_215:
[----:B------:R-:W-:Y:S04]  /*11450*/  DEPBAR.LE SB0, 0x0 ;  /* 0x000080000000791a */ /* 0x000fe80000000000 */
[----:B------:R-:W-:Y:S01]  /*11460*/  BAR.SYNC.DEFER_BLOCKING 0x0 ;  /* 0x0000000000007b1d */ /* 0x000fe20000010000 */
[C---:B------:R-:W-:Y:S01]  /*11470*/  IMAD.WIDE.U32 R2, R231.reuse, c[0x0][0x208], RZ ;  /* 0x00008200e7027a25 */ /* 0x040fe200078e00ff */
[----:B------:R-:W-:Y:S05]  /*11480*/  SHF.R.S32.HI R0, RZ, 0x1f, R231 ;  /* 0x0000001fff007819 */ /* 0x000fea00000114e7 */
        /* <DEDUP_REMOVED lines=9> */
[----:B------:R-:W1:Y:S02]  /*11520*/  LDSM.16.M88.4 R16, [R227+0x3100] ;  /* 0x00310000e310783b */ /* 0x000e640000000200 */
[----:B------:R-:W-:Y:S02]  /*11530*/  IADD3.X R2, R3, UR9, R0, P0, !PT ;  /* 0x0000000903027c10 */ /* 0x000fe400087fe400 */
[C---:B------:R-:W-:Y:S02]  /*11540*/  LEA R0, P0, R188.reuse, c[0x0][0x1f8], 0x1 ;  /* 0x00007e00bc007a11 */ /* 0x040fe400078008ff */
[----:B------:R-:W2:Y:S02]  /*11550*/  LDSM.16.M88.4 R92, [R228+0x8100] ;  /* 0x00810000e45c783b */ /* 0x000ea40000000200 */
[----:B------:R-:W-:Y:S04]  /*11560*/  LEA.HI.X R188, R188, c[0x0][0x1fc], R2, 0x1, P0 ;  /* 0x00007f00bcbc7a11 */ /* 0x000fe800000f0c02 */
[----:B------:R-:W3:Y:S06]  /*11570*/  LDSM.16.M88.4 R32, [R227+0x3900] ;  /* 0x00390000e320783b */ /* 0x000eec0000000200 */
[----:B------:R-:W-:Y:S06]  /*11580*/  LDSM.16.M88.4 R48, [R227+0x4100] ;  /* 0x00410000e330783b */ /* 0x000fec0000000200 */
[----:B------:R-:W-:Y:S06]  /*11590*/  LDSM.16.M88.4 R64, [R227+0x4900] ;  /* 0x00490000e340783b */ /* 0x000fec0000000200 */
[----:B------:R-:W-:Y:S06]  /*115a0*/  LDSM.16.M88.4 R80, [R227+0x5100] ;  /* 0x00510000e350783b */ /* 0x000fec0000000200 */
[----:B------:R-:W-:Y:S01]  /*115b0*/  LDSM.16.M88.4 R168, [R227+0x5900] ;  /* 0x00590000e3a8783b */ /* 0x000fe20000000200 */
[-C--:B-1----:R-:W-:Y:S05]  /*115c0*/  HMMA.16816.F32.BF16 R4, R96, R16.reuse, RZ ;  /* 0x000000106004723c */ /* 0x082fea00000418ff */
[----:B------:R-:W-:Y:S03]  /*115d0*/  LDSM.16.M88.4 R172, [R224+0x6100] ;  /* 0x00610000e0ac783b */ /* 0x000fe60000000200 */
[C---:B--2---:R-:W-:Y:S03]  /*115e0*/  HMMA.16816.F32.BF16 R8, R92.reuse, R16, RZ ;  /* 0x000000105c08723c */ /* 0x044fe600000418ff */
[----:B------:R-:W-:Y:S06]  /*115f0*/  LDSM.16.M88.4 R176, [R226] ;  /* 0x00000000e2b0783b */ /* 0x000fec0000000200 */
[----:B------:R-:W-:Y:S01]  /*11600*/  LDSM.16.M88.4 R180, [R224+0x8100] ;  /* 0x00810000e0b4783b */ /* 0x000fe20000000200 */
[-C--:B------:R-:W-:Y:S05]  /*11610*/  HMMA.16816.F32.BF16 R12, R92, R18.reuse, RZ ;  /* 0x000000125c0c723c */ /* 0x080fea00000418ff */
[----:B------:R-:W-:Y:S03]  /*11620*/  LDSM.16.M88.4 R184, [R217] ;  /* 0x00000000d9b8783b */ /* 0x000fe60000000200 */
[C---:B------:R-:W-:Y:S03]  /*11630*/  HMMA.16816.F32.BF16 R16, R96.reuse, R18, RZ ;  /* 0x000000126010723c */ /* 0x040fe600000418ff */
[----:B------:R-:W1:Y:S05]  /*11640*/  SHFL.IDX PT, R190, R0, RZ, 0x181f ;  /* 0x00181fff00be7589 */ /* 0x000e6a00000e0000 */
[-C--:B---3--:R-:W-:Y:S01]  /*11650*/  HMMA.16816.F32.BF16 R20, R96, R32.reuse, RZ ;  /* 0x000000206014723c */ /* 0x088fe200000418ff */
[----:B------:R-:W2:Y:S06]  /*11660*/  SHFL.IDX PT, R189, R0, 0x1, 0x181f ;  /* 0x00381f0000bd7f89 */ /* 0x000eac00000e0000 */
[----:B------:R-:W3:Y:S01]  /*11670*/  SHFL.IDX PT, R191, R188, RZ, 0x181f ;  /* 0x00181fffbcbf7589 */ /* 0x000ee200000e0000 */
[C---:B------:R-:W-:Y:S05]  /*11680*/  HMMA.16816.F32.BF16 R24, R92.reuse, R32, RZ ;  /* 0x000000205c18723c */ /* 0x040fea00000418ff */
[----:B------:R-:W4:Y:S03]  /*11690*/  SHFL.IDX PT, R195, R188, 0x1, 0x181f ;  /* 0x00381f00bcc37f89 */ /* 0x000f2600000e0000 */
[-C--:B------:R-:W-:Y:S03]  /*116a0*/  HMMA.16816.F32.BF16 R28, R92, R34.reuse, RZ ;  /* 0x000000225c1c723c */ /* 0x080fe600000418ff */
[----:B------:R-:W-:Y:S01]  /*116b0*/  SHFL.IDX PT, R194, R188, 0x2, 0x181f ;  /* 0x00581f00bcc27f89 */ /* 0x000fe200000e0000 */
[-C--:B-1----:R-:W-:Y:S04]  /*116c0*/  IADD3 R198, P1, R190, R235.reuse, RZ ;  /* 0x000000ebbec67210 */ /* 0x082fe80007f3e0ff */
[C---:B------:R-:W-:Y:S01]  /*116d0*/  HMMA.16816.F32.BF16 R32, R96.reuse, R34, RZ ;  /* 0x000000226020723c */ /* 0x040fe200000418ff */
[----:B------:R-:W-:Y:S03]  /*116e0*/  SHFL.IDX PT, R3, R188, 0x3, 0x181f ;  /* 0x00781f00bc037f89 */ /* 0x000fe600000e0000 */
[-C--:B--2---:R-:W-:Y:S01]  /*116f0*/  IADD3 R200, P0, R189, R235.reuse, RZ ;  /* 0x000000ebbdc87210 */ /* 0x084fe20007f1e0ff */
[--C-:B---3--:R-:W-:Y:S03]  /*11700*/  IMAD.X R199, R191, 0x1, R234.reuse, P1 ;  /* 0x00000001bfc77824 */ /* 0x108fe600008e06ea */
[-C--:B------:R-:W-:Y:S01]  /*11710*/  HMMA.16816.F32.BF16 R36, R96, R48.reuse, RZ ;  /* 0x000000306024723c */ /* 0x080fe200000418ff */
[----:B------:R-:W-:Y:S03]  /*11720*/  SHFL.IDX PT, R196, R188, 0x4, 0x181f ;  /* 0x00981f00bcc47f89 */ /* 0x000fe600000e0000 */
[--C-:B----4-:R-:W-:Y:S03]  /*11730*/  IMAD.X R201, R195, 0x1, R234.reuse, P0 ;  /* 0x00000001c3c97824 */ /* 0x110fe600000e06ea */
[----:B------:R-:W-:Y:S01]  /*11740*/  SHFL.IDX PT, R197, R188, 0x5, 0x181f ;  /* 0x00b81f00bcc57f89 */ /* 0x000fe200000e0000 */
[C---:B------:R-:W-:Y:S05]  /*11750*/  HMMA.16816.F32.BF16 R40, R92.reuse, R48, RZ ;  /* 0x000000305c28723c */ /* 0x040fea00000418ff */
[----:B------:R-:W-:Y:S03]  /*11760*/  LDSM.16.M88.4 R188, [R213] ;  /* 0x00000000d5bc783b */ /* 0x000fe60000000200 */
[-C--:B------:R-:W-:Y:S03]  /*11770*/  HMMA.16816.F32.BF16 R44, R92, R50.reuse, RZ ;  /* 0x000000325c2c723c */ /* 0x080fe600000418ff */
[----:B------:R-:W-:Y:S05]  /*11780*/  SHFL.IDX PT, R192, R0, 0x2, 0x181f ;  /* 0x00581f0000c07f89 */ /* 0x000fea00000e0000 */
[C---:B------:R-:W-:Y:S01]  /*11790*/  HMMA.16816.F32.BF16 R48, R96.reuse, R50, RZ ;  /* 0x000000326030723c */ /* 0x040fe200000418ff */
[----:B------:R-:W-:Y:S06]  /*117a0*/  SHFL.IDX PT, R193, R0, 0x3, 0x181f ;  /* 0x00781f0000c17f89 */ /* 0x000fec00000e0000 */
[----:B------:R-:W1:Y:S01]  /*117b0*/  SHFL.IDX PT, R2, R0, 0x4, 0x181f ;  /* 0x00981f0000027f89 */ /* 0x000e6200000e0000 */
[-C--:B------:R-:W-:Y:S05]  /*117c0*/  HMMA.16816.F32.BF16 R52, R96, R64.reuse, RZ ;  /* 0x000000406034723c */ /* 0x080fea00000418ff */
[----:B------:R-:W-:Y:S03]  /*117d0*/  SHFL.IDX PT, R0, R0, 0x5, 0x181f ;  /* 0x00b81f0000007f89 */ /* 0x000fe600000e0000 */
[C---:B------:R-:W-:Y:S08]  /*117e0*/  HMMA.16816.F32.BF16 R56, R92.reuse, R64, RZ ;  /* 0x000000405c38723c */ /* 0x040ff000000418ff */
[-C--:B------:R-:W-:Y:S01]  /*117f0*/  HMMA.16816.F32.BF16 R60, R92, R66.reuse, RZ ;  /* 0x000000425c3c723c */ /* 0x080fe200000418ff */
[-C--:B-1----:R-:W-:Y:S07]  /*11800*/  IADD3 R2, P1, R2, R235.reuse, RZ ;  /* 0x000000eb02027210 */ /* 0x082fee0007f3e0ff */
        /* <DEDUP_REMOVED lines=9> */
[----:B------:R-:W1:Y:S07]  /*118a0*/  LDSM.16.M88.4 R168, [R216] ;  /* 0x00000000d8a8783b */ /* 0x000e6e0000000200 */
[-C--:B------:R-:W-:Y:S08]  /*118b0*/  HMMA.16816.F32.BF16 R4, R172, R176.reuse, R4 ;  /* 0x000000b0ac04723c */ /* 0x080ff00000041804 */
        /* <DEDUP_REMOVED lines=8> */
[----:B------:R-:W3:Y:S06]  /*11940*/  LDSM.16.M88.4 R184, [R214] ;  /* 0x00000000d6b8783b */ /* 0x000eec0000000200 */
[----:B------:R-:W-:Y:S01]  /*11950*/  @!PT LDS RZ, [RZ] ;  /* 0x00000000fffff984 */ /* 0x000fe20000000800 */
[----:B------:R-:W-:Y:S01]  /*11960*/  @!PT LDS RZ, [RZ] ;  /* 0x00000000fffff984 */ /* 0x000fe20000000800 */
[----:B------:R-:W-:Y:S01]  /*11970*/  @!PT LDS RZ, [RZ] ;  /* 0x00000000fffff984 */ /* 0x000fe20000000800 */
[----:B------:R4:W-:Y:S01]  /*11980*/  LDGSTS.E.BYPASS.LTC128B.128 [R238], [R198.64], !P3 ;  /* 0x00000000c6ee7fae */ /* 0x0009e2000d901d74 */
[-C--:B-1----:R-:W-:Y:S05]  /*11990*/  HMMA.16816.F32.BF16 R36, R172, R168.reuse, R36 ;  /* 0x000000a8ac24723c */ /* 0x082fea0000041824 */
[----:B------:R1:W-:Y:S03]  /*119a0*/  LDGSTS.E.BYPASS.LTC128B.128 [R238+0x800], [R200.64], !P3 ;  /* 0x00800000c8ee7fae */ /* 0x0003e6000d901d74 */
[C---:B------:R-:W-:Y:S08]  /*119b0*/  HMMA.16816.F32.BF16 R40, R180.reuse, R168, R40 ;  /* 0x000000a8b428723c */ /* 0x040ff00000041828 */
[-C--:B------:R-:W-:Y:S08]  /*119c0*/  HMMA.16816.F32.BF16 R44, R180, R170.reuse, R44 ;  /* 0x000000aab42c723c */ /* 0x080ff0000004182c */
[C---:B------:R-:W-:Y:S04]  /*119d0*/  HMMA.16816.F32.BF16 R48, R172.reuse, R170, R48 ;  /* 0x000000aaac30723c */ /* 0x040fe80000041830 */
[-C--:B----4-:R-:W-:Y:S02]  /*119e0*/  IADD3 R198, P0, R192, R235.reuse, RZ ;  /* 0x000000ebc0c67210 */ /* 0x090fe40007f1e0ff */
[-C--:B------:R-:W-:Y:S02]  /*119f0*/  IADD3 R192, P2, R193, R235.reuse, RZ ;  /* 0x000000ebc1c07210 */ /* 0x080fe40007f5e0ff */
[-C--:B--2---:R-:W-:Y:S04]  /*11a00*/  HMMA.16816.F32.BF16 R52, R172, R176.reuse, R52 ;  /* 0x000000b0ac34723c */ /* 0x084fe80000041834 */
[--C-:B------:R-:W-:Y:S01]  /*11a10*/  IMAD.X R199, R194, 0x1, R234.reuse, P0 ;  /* 0x00000001c2c77824 */ /* 0x100fe200000e06ea */
[----:B------:R-:W-:Y:S01]  /*11a20*/  IADD3 R168, P0, R0, R235, RZ ;  /* 0x000000eb00a87210 */ /* 0x000fe20007f1e0ff */
[--C-:B------:R-:W-:Y:S02]  /*11a30*/  IMAD.X R193, R3, 0x1, R234.reuse, P2 ;  /* 0x0000000103c17824 */ /* 0x100fe400010e06ea */
[C---:B------:R-:W-:Y:S01]  /*11a40*/  HMMA.16816.F32.BF16 R56, R180.reuse, R176, R56 ;  /* 0x000000b0b438723c */ /* 0x040fe20000041838 */
[----:B------:R2:W-:Y:S03]  /*11a50*/  LDGSTS.E.BYPASS.LTC128B.128 [R238+0x1000], [R198.64], !P3 ;  /* 0x01000000c6ee7fae */ /* 0x0005e6000d901d74 */
[--C-:B------:R-:W-:Y:S02]  /*11a60*/  IMAD.X R3, R196, 0x1, R234.reuse, P1 ;  /* 0x00000001c4037824 */ /* 0x100fe400008e06ea */
[----:B------:R-:W-:Y:S01]  /*11a70*/  IMAD.X R169, R197, 0x1, R234, P0 ;  /* 0x00000001c5a97824 */ /* 0x000fe200000e06ea */
[----:B------:R4:W-:Y:S01]  /*11a80*/  LDGSTS.E.BYPASS.LTC128B.128 [R238+0x1800], [R192.64], !P3 ;  /* 0x01800000c0ee7fae */ /* 0x0009e2000d901d74 */
[-C--:B------:R-:W-:Y:S03]  /*11a90*/  HMMA.16816.F32.BF16 R60, R180, R178.reuse, R60 ;  /* 0x000000b2b43c723c */ /* 0x080fe6000004183c */
[----:B------:R-:W-:Y:S02]  /*11aa0*/  ISETP.GT.AND P0, PT, R243, UR5, PT ;  /* 0x00000005f3007c0c */ /* 0x000fe4000bf04270 */
[----:B------:R2:W-:Y:S03]  /*11ab0*/  LDGSTS.E.BYPASS.LTC128B.128 [R238+0x2000], [R2.64], !P3 ;  /* 0x0200000002ee7fae */ /* 0x0005e6000d901d74 */
[C---:B------:R-:W-:Y:S03]  /*11ac0*/  HMMA.16816.F32.BF16 R64, R172.reuse, R178, R64 ;  /* 0x000000b2ac40723c */ /* 0x040fe60000041840 */
[----:B------:R5:W-:Y:S05]  /*11ad0*/  LDGSTS.E.BYPASS.LTC128B.128 [R238+0x2800], [R168.64], !P3 ;  /* 0x02800000a8ee7fae */ /* 0x000bea000d901d74 */
[-C--:B---3--:R-:W-:Y:S01]  /*11ae0*/  HMMA.16816.F32.BF16 R68, R172, R184.reuse, R68 ;  /* 0x000000b8ac44723c */ /* 0x088fe20000041844 */
[----:B-1----:R-:W-:Y:S06]  /*11af0*/  LDSM.16.M88.4 R200, [R222+0x3900] ;  /* 0x00390000dec8783b */ /* 0x002fec0000000200 */
[----:B------:R-:W0:Y:S01]  /*11b00*/  LDGDEPBAR ;  /* 0x00000000000079af */ /* 0x000e220000000000 */
[C---:B------:R-:W-:Y:S05]  /*11b10*/  HMMA.16816.F32.BF16 R72, R180.reuse, R184, R72 ;  /* 0x000000b8b448723c */ /* 0x040fea0000041848 */
[----:B----4-:R-:W-:Y:S03]  /*11b20*/  LDSM.16.M88.4 R192, [R223+0x6100] ;  /* 0x00610000dfc0783b */ /* 0x010fe60000000200 */
[-C--:B------:R-:W-:Y:S03]  /*11b30*/  HMMA.16816.F32.BF16 R76, R180, R186.reuse, R76 ;  /* 0x000000bab44c723c */ /* 0x080fe6000004184c */
[----:B--2---:R-:W-:Y:S05]  /*11b40*/  LDSM.16.M88.4 R196, [R223+0x8100] ;  /* 0x00810000dfc4783b */ /* 0x004fea0000000200 */
[C---:B------:R-:W-:Y:S01]  /*11b50*/  HMMA.16816.F32.BF16 R80, R172.reuse, R186, R80 ;  /* 0x000000baac50723c */ /* 0x040fe20000041850 */
[----:B-----5:R-:W1:Y:S06]  /*11b60*/  LDSM.16.M88.4 R168, [R222+0x3100] ;  /* 0x00310000dea8783b */ /* 0x020e6c0000000200 */
[----:B------:R-:W2:Y:S01]  /*11b70*/  LDSM.16.M88.4 R204, [R222+0x4100] ;  /* 0x00410000decc783b */ /* 0x000ea20000000200 */
[-C--:B------:R-:W-:Y:S05]  /*11b80*/  HMMA.16816.F32.BF16 R84, R172, R188.reuse, R84 ;  /* 0x000000bcac54723c */ /* 0x080fea0000041854 */
[----:B------:R-:W3:Y:S03]  /*11b90*/  LDSM.16.M88.4 R208, [R222+0x4900] ;  /* 0x00490000ded0783b */ /* 0x000ee60000000200 */
[C---:B------:R-:W-:Y:S03]  /*11ba0*/  HMMA.16816.F32.BF16 R88, R180.reuse, R188, R88 ;  /* 0x000000bcb458723c */ /* 0x040fe60000041858 */
[----:B------:R-:W-:Y:S05]  /*11bb0*/  LDSM.16.M88.4 R176, [R221+0x6100] ;  /* 0x00610000ddb0783b */ /* 0x000fea0000000200 */
[-C--:B------:R-:W-:Y:S01]  /*11bc0*/  HMMA.16816.F32.BF16 R92, R180, R190.reuse, R92 ;  /* 0x000000beb45c723c */ /* 0x080fe2000004185c */
[----:B------:R-:W-:Y:S06]  /*11bd0*/  LDSM.16.M88.4 R180, [R212] ;  /* 0x00000000d4b4783b */ /* 0x000fec0000000200 */
[----:B------:R-:W-:Y:S01]  /*11be0*/  LDSM.16.M88.4 R184, [R221+0x8100] ;  /* 0x00810000ddb8783b */ /* 0x000fe20000000200 */
[----:B------:R-:W-:Y:S05]  /*11bf0*/  HMMA.16816.F32.BF16 R96, R172, R190, R96 ;  /* 0x000000beac60723c */ /* 0x000fea0000041860 */
[----:B------:R-:W4:Y:S03]  /*11c00*/  LDSM.16.M88.4 R172, [R222+0x5100] ;  /* 0x00510000deac783b */ /* 0x000f260000000200 */
[-C--:B-1----:R-:W-:Y:S03]  /*11c10*/  HMMA.16816.F32.BF16 R4, R192, R168.reuse, R4 ;  /* 0x000000a8c004723c */ /* 0x082fe60000041804 */
[----:B------:R-:W-:Y:S05]  /*11c20*/  LDSM.16.M88.4 R188, [R212+0x800] ;  /* 0x00080000d4bc783b */ /* 0x000fea0000000200 */
        /* <DEDUP_REMOVED lines=8> */
[----:B------:R-:W5:Y:S07]  /*11cb0*/  LDSM.16.M88.4 R200, [R212+0x1000] ;  /* 0x00100000d4c8783b */ /* 0x000f6e0000000200 */
[-C--:B--2---:R-:W-:Y:S08]  /*11cc0*/  HMMA.16816.F32.BF16 R36, R192, R204.reuse, R36 ;  /* 0x000000ccc024723c */ /* 0x084ff00000041824 */
[C---:B------:R-:W-:Y:S08]  /*11cd0*/  HMMA.16816.F32.BF16 R40, R196.reuse, R204, R40 ;  /* 0x000000ccc428723c */ /* 0x040ff00000041828 */
[-C--:B------:R-:W-:Y:S08]  /*11ce0*/  HMMA.16816.F32.BF16 R44, R196, R206.reuse, R44 ;  /* 0x000000cec42c723c */ /* 0x080ff0000004182c */
[C---:B------:R-:W-:Y:S01]  /*11cf0*/  HMMA.16816.F32.BF16 R48, R192.reuse, R206, R48 ;  /* 0x000000cec030723c */ /* 0x040fe20000041830 */
[----:B------:R-:W2:Y:S07]  /*11d00*/  LDSM.16.M88.4 R204, [R212+0x1800] ;  /* 0x00180000d4cc783b */ /* 0x000eae0000000200 */
[-C--:B---3--:R-:W-:Y:S08]  /*11d10*/  HMMA.16816.F32.BF16 R52, R192, R208.reuse, R52 ;  /* 0x000000d0c034723c */ /* 0x088ff00000041834 */
[C---:B------:R-:W-:Y:S08]  /*11d20*/  HMMA.16816.F32.BF16 R56, R196.reuse, R208, R56 ;  /* 0x000000d0c438723c */ /* 0x040ff00000041838 */
[-C--:B------:R-:W-:Y:S08]  /*11d30*/  HMMA.16816.F32.BF16 R60, R196, R210.reuse, R60 ;  /* 0x000000d2c43c723c */ /* 0x080ff0000004183c */
[C---:B------:R-:W-:Y:S01]  /*11d40*/  HMMA.16816.F32.BF16 R64, R192.reuse, R210, R64 ;  /* 0x000000d2c040723c */ /* 0x040fe20000041840 */
[----:B------:R-:W3:Y:S07]  /*11d50*/  LDSM.16.M88.4 R208, [R212+0x2000] ;  /* 0x00200000d4d0783b */ /* 0x000eee0000000200 */
[-C--:B----4-:R-:W-:Y:S08]  /*11d60*/  HMMA.16816.F32.BF16 R68, R192, R172.reuse, R68 ;  /* 0x000000acc044723c */ /* 0x090ff00000041844 */
[C---:B------:R-:W-:Y:S08]  /*11d70*/  HMMA.16816.F32.BF16 R72, R196.reuse, R172, R72 ;  /* 0x000000acc448723c */ /* 0x040ff00000041848 */
[-C--:B------:R-:W-:Y:S08]  /*11d80*/  HMMA.16816.F32.BF16 R76, R196, R174.reuse, R76 ;  /* 0x000000aec44c723c */ /* 0x080ff0000004184c */
[C---:B------:R-:W-:Y:S01]  /*11d90*/  HMMA.16816.F32.BF16 R80, R192.reuse, R174, R80 ;  /* 0x000000aec050723c */ /* 0x040fe20000041850 */
[----:B------:R-:W4:Y:S01]  /*11da0*/  LDSM.16.M88.4 R172, [R212+0x2800] ;  /* 0x00280000d4ac783b */ /* 0x000f220000000200 */
[----:B------:R-:W-:Y:S05]  /*11db0*/  DEPBAR.LE SB0, 0x0 ;  /* 0x000080000000791a */ /* 0x000fea0000000000 */
[----:B------:R-:W-:Y:S01]  /*11dc0*/  BAR.SYNC.DEFER_BLOCKING 0x0 ;  /* 0x0000000000007b1d */ /* 0x000fe20000010000 */
[-C--:B-1----:R-:W-:Y:S08]  /*11dd0*/  HMMA.16816.F32.BF16 R84, R192, R168.reuse, R84 ;  /* 0x000000a8c054723c */ /* 0x082ff00000041854 */
[C---:B------:R-:W-:Y:S08]  /*11de0*/  HMMA.16816.F32.BF16 R88, R196.reuse, R168, R88 ;  /* 0x000000a8c458723c */ /* 0x040ff00000041858 */
[-C--:B------:R-:W-:Y:S08]  /*11df0*/  HMMA.16816.F32.BF16 R92, R196, R170.reuse, R92 ;  /* 0x000000aac45c723c */ /* 0x080ff0000004185c */
[----:B------:R-:W-:Y:S08]  /*11e00*/  HMMA.16816.F32.BF16 R96, R192, R170, R96 ;  /* 0x000000aac060723c */ /* 0x000ff00000041860 */
        /* <DEDUP_REMOVED lines=8> */
[-C--:B-----5:R-:W-:Y:S08]  /*11e90*/  HMMA.16816.F32.BF16 R36, R176, R200.reuse, R36 ;  /* 0x000000c8b024723c */ /* 0x0a0ff00000041824 */
[C---:B------:R-:W-:Y:S08]  /*11ea0*/  HMMA.16816.F32.BF16 R40, R184.reuse, R200, R40 ;  /* 0x000000c8b828723c */ /* 0x040ff00000041828 */
[-C--:B------:R-:W-:Y:S08]  /*11eb0*/  HMMA.16816.F32.BF16 R44, R184, R202.reuse, R44 ;  /* 0x000000cab82c723c */ /* 0x080ff0000004182c */
[C---:B------:R-:W-:Y:S08]  /*11ec0*/  HMMA.16816.F32.BF16 R48, R176.reuse, R202, R48 ;  /* 0x000000cab030723c */ /* 0x040ff00000041830 */
[-C--:B--2---:R-:W-:Y:S08]  /*11ed0*/  HMMA.16816.F32.BF16 R52, R176, R204.reuse, R52 ;  /* 0x000000ccb034723c */ /* 0x084ff00000041834 */
[C---:B------:R-:W-:Y:S08]  /*11ee0*/  HMMA.16816.F32.BF16 R56, R184.reuse, R204, R56 ;  /* 0x000000ccb838723c */ /* 0x040ff00000041838 */
[-C--:B------:R-:W-:Y:S08]  /*11ef0*/  HMMA.16816.F32.BF16 R60, R184, R206.reuse, R60 ;  /* 0x000000ceb83c723c */ /* 0x080ff0000004183c */
[C---:B------:R-:W-:Y:S08]  /*11f00*/  HMMA.16816.F32.BF16 R64, R176.reuse, R206, R64 ;  /* 0x000000ceb040723c */ /* 0x040ff00000041840 */
[-C--:B---3--:R-:W-:Y:S08]  /*11f10*/  HMMA.16816.F32.BF16 R68, R176, R208.reuse, R68 ;  /* 0x000000d0b044723c */ /* 0x088ff00000041844 */
        /* <DEDUP_REMOVED lines=66> */
.L_x_198:
[----:B-1----:R-:W-:Y:S01]  /*12340*/  IMAD.MOV.U32 R174, RZ, RZ, R236 ;  /* 0x000000ffffae7224 */ /* 0x002fe200078e00ec */
[----:B------:R-:W-:Y:S01]  /*12350*/  PLOP3.LUT P1, PT, PT, PT, UP2, 0x80, 0x0 ;  /* 0x000000000000781c */ /* 0x000fe20003f2f028 */
[----:B------:R-:W0:Y:S01]  /*12360*/  LDGDEPBAR ;  /* 0x00000000000079af */ /* 0x000e220000000000 */
[----:B------:R-:W-:Y:S01]  /*12370*/  PLOP3.LUT P0, PT, PT, PT, UP2, 0x80, 0x0 ;  /* 0x000000000000781c */ /* 0x000fe20003f0f028 */
[----:B------:R-:W-:Y:S02]  /*12380*/  IMAD R169, R243, -0x60, RZ ;  /* 0xffffffa0f3a97824 */ /* 0x000fe400078e02ff */
[----:B------:R-:W-:Y:S02]  /*12390*/  IMAD.U32 R170, RZ, RZ, UR10 ;  /* 0x0000000affaa7e24 */ /* 0x000fe4000f8e00ff */
[----:B------:R-:W-:Y:S06]  /*123a0*/  IMAD.IADD R3, R169, 0x1, -R237 ;  /* 0x00000001a9037824 */ /* 0x000fec00078e0aed */
[----:B------:R-:W-:Y:S05]  /*123b0*/  @P1 IMAD.HI.U32 R0, R236, c[0x0][0x2c8], RZ ;  /* 0x0000b200ec001a27 */ /* 0x000fea00078e00ff */
[----:B------:R-:W-:Y:S02]  /*123c0*/  @P0 SHF.R.U32.HI R174, RZ, c[0x0][0x2cc], R0 ;  /* 0x0000b300ffae0a19 */ /* 0x000fe40000011600 */
[----:B------:R-:W-:Y:S02]  /*123d0*/  PLOP3.LUT P0, PT, PT, PT, UP0, 0x40, 0x0 ;  /* 0x000000000000781c */ /* 0x000fe40003f0e808 */
[----:B------:R-:W-:Y:S01]  /*123e0*/  IADD3 R0, -R237, 0x1, R169 ;  /* 0x00000001ed007810 */ /* 0x000fe20007ffe1a9 */
[----:B------:R-:W1:Y:S03]  /*123f0*/  SHFL.IDX PT, R2, R174, RZ, 0x1c1f ;  /* 0x001c1fffae027589 */ /* 0x000e6600000e0000 */
[----:B------:R-:W-:Y:S04]  /*12400*/  IADD3 R170, R0, -c[0x0][0x168], R170 ;  /* 0x80005a0000aa7a10 */ /* 0x000fe80007ffe0aa */
[C---:B------:R-:W-:Y:S02]  /*12410*/  IADD3 R173, R170.reuse, c[0x0][0x328], RZ ;  /* 0x0000ca00aaad7a10 */ /* 0x040fe40007ffe0ff */
[----:B------:R-:W-:Y:S03]  /*12420*/  IADD3 R170, R170, UR12, RZ ;  /* 0x0000000caaaa7c10 */ /* 0x000fe6000fffe0ff */
[--C-:B-1----:R-:W-:Y:S02]  /*12430*/  IMAD.IADD R177, R173, 0x1, R2.reuse ;  /* 0x00000001adb17824 */ /* 0x102fe400078e0202 */
[----:B------:R-:W-:Y:S01]  /*12440*/  IMAD.IADD R171, R170, 0x1, R2 ;  /* 0x00000001aaab7824 */ /* 0x000fe200078e0202 */
[----:B------:R-:W-:-:S05]  /*12450*/  @P0 BRA `(.L_x_199) ;  /* 0x0000019000000947 */ /* 0x000fca0003800000 */
[----:B------:R-:W-:Y:S01]  /*12460*/  MOV R0, c[0x0][0x2ac] ;  /* 0x0000ab0000007a02 */ /* 0x000fe20000000f00 */
        /* <DEDUP_REMOVED lines=14> */
.L_x_201:
[----:B------:R-:W-:Y:S04]  /*12550*/  MOV R0, c[0x0][0x32c] ;  /* 0x0000cb0000007a02 */ /* 0x000fe80000000f00 */
[----:B------:R-:W-:Y:S11]  /*12560*/  ISETP.NE.AND P0, PT, R0, 0x1, PT ;  /* 0x000000010000780c */ /* 0x000ff60003f05270 */
[----:B------:R-:W-:Y:S02]  /*12570*/  @!UPT UIADD3 URZ, URZ, URZ, URZ ;  /* 0x0000003f3f3ff290 */ /* 0x000fe4000fffe03f */
[----:B------:R-:W-:Y:S05]  /*12580*/  @P0 IMAD.HI.U32 R0, R2, c[0x0][0x330], RZ ;  /* 0x0000cc0002000a27 */ /* 0x000fea00078e00ff */
[----:B------:R-:W-:Y:S02]  /*12590*/  @P0 SHF.R.U32.HI R2, RZ, c[0x0][0x334], R0 ;  /* 0x0000cd00ff020a19 */ /* 0x000fe40000011600 */
.L_x_202:
[----:B------:R-:W-:Y:S05]  /*125a0*/  BSYNC B0 ;  /* 0x0000000000007941 */ /* 0x000fea0003800000 */
.L_x_200:
[----:B------:R-:W-:Y:S05]  /*125b0*/  IMAD R2, R2, c[0x0][0x32c], R3 ;  /* 0x0000cb0002027a24 */ /* 0x000fea00078e0203 */
[----:B------:R-:W-:Y:S02]  /*125c0*/  IADD3 R0, R2, c[0x0][0x32c], RZ ;  /* 0x0000cb0002007a10 */ /* 0x000fe40007ffe0ff */
[----:B------:R-:W-:Y:S02]  /*125d0*/  IMNMX R171, R171, R2, !PT ;  /* 0x00000002abab7217 */ /* 0x000fe40007800200 */
[----:B------:R-:W-:Y:S02]  /*125e0*/  IMNMX R177, R177, R0, PT ;  /* 0x00000000b1b17217 */ /* 0x000fe40003800200 */
.L_x_199:
[----:B------:R-:W-:Y:S01]  /*125f0*/  PLOP3.LUT P0, PT, PT, PT, UP0, 0x40, 0x0 ;  /* 0x000000000000781c */ /* 0x000fe20003f0e808 */
[----:B------:R-:W1:Y:S02]  /*12600*/  SHFL.IDX PT, R2, R174, 0x1, 0x1c1f ;  /* 0x003c1f00ae027f89 */ /* 0x000e6400000e0000 */
[----:B-1----:R-:W-:Y:S01]  /*12610*/  IADD3 R179, R170, R2, RZ ;  /* 0x00000002aab37210 */ /* 0x002fe20007ffe0ff */
[----:B------:R-:W-:Y:S09]  /*12620*/  IMAD.IADD R181, R173, 0x1, R2 ;  /* 0x00000001adb57824 */ /* 0x000ff200078e0202 */
        /* <DEDUP_REMOVED lines=16> */
.L_x_205:
[----:B------:R-:W-:Y:S04]  /*12730*/  MOV R0, c[0x0][0x32c] ;  /* 0x0000cb0000007a02 */ /* 0x000fe80000000f00 */
[----:B------:R-:W-:Y:S11]  /*12740*/  ISETP.NE.AND P0, PT, R0, 0x1, PT ;  /* 0x000000010000780c */ /* 0x000ff60003f05270 */
[----:B------:R-:W-:Y:S02]  /*12750*/  @!UPT UIADD3 URZ, URZ, URZ, URZ ;  /* 0x0000003f3f3ff290 */ /* 0x000fe4000fffe03f */
[----:B------:R-:W-:Y:S05]  /*12760*/  @P0 IMAD.HI.U32 R0, R2, c[0x0][0x330], RZ ;  /* 0x0000cc0002000a27 */ /* 0x000fea00078e00ff */
[----:B------:R-:W-:Y:S02]  /*12770*/  @P0 SHF.R.U32.HI R2, RZ, c[0x0][0x334], R0 ;  /* 0x0000cd00ff020a19 */ /* 0x000fe40000011600 */
.L_x_206:
[----:B------:R-:W-:Y:S05]  /*12780*/  BSYNC B0 ;  /* 0x0000000000007941 */ /* 0x000fea0003800000 */
.L_x_204:
[----:B------:R-:W-:Y:S05]  /*12790*/  IMAD R2, R2, c[0x0][0x32c], R3 ;  /* 0x0000cb0002027a24 */ /* 0x000fea00078e0203 */
[----:B------:R-:W-:Y:S02]  /*127a0*/  IADD3 R0, R2, c[0x0][0x32c], RZ ;  /* 0x0000cb0002007a10 */ /* 0x000fe40007ffe0ff */
[----:B------:R-:W-:Y:S02]  /*127b0*/  IMNMX R179, R179, R2, !PT ;  /* 0x00000002b3b37217 */ /* 0x000fe40007800200 */
[----:B------:R-:W-:Y:S02]  /*127c0*/  IMNMX R181, R181, R0, PT ;  /* 0x00000000b5b57217 */ /* 0x000fe40003800200 */
.L_x_203:
[C---:B------:R-:W-:Y:S02]  /*127d0*/  ISETP.GE.AND P0, PT, R169.reuse, 0x2, PT ;  /* 0x00000002a900780c */ /* 0x040fe40003f06270 */
[----:B------:R-:W-:Y:S02]  /*127e0*/  ISETP.GE.AND P2, PT, R169, 0xa, PT ;  /* 0x0000000aa900780c */ /* 0x000fe40003f46270 */
[----:B------:R-:W-:Y:S02]  /*127f0*/  P2R R182, PR, RZ, 0x1 ;  /* 0x00000001ffb67803 */ /* 0x000fe40000000000 */
[----:B------:R-:W-:Y:S02]  /*12800*/  ISETP.GT.AND P0, PT, R171, 0x1, !P0 ;  /* 0x00000001ab00780c */ /* 0x000fe40004704270 */
[----:B------:R-:W-:Y:S02]  /*12810*/  ISETP.GE.AND P1, PT, R169, 0x9, PT ;  /* 0x00000009a900780c */ /* 0x000fe40003f26270 */
[----:B------:R-:W-:Y:S02]  /*12820*/  ISETP.LT.OR P0, PT, R177, 0x2, P0 ;  /* 0x00000002b100780c */ /* 0x000fe40000701670 */
[----:B------:R-:W-:Y:S02]  /*12830*/  P2R R180, PR, RZ, 0x2 ;  /* 0x00000002ffb47803 */ /* 0x000fe40000000000 */
[----:B------:R-:W-:Y:S02]  /*12840*/  FSEL R2, R5, -INF , !P0 ;  /* 0xff80000005027808 */ /* 0x000fe40004000000 */
[C---:B------:R-:W-:Y:S02]  /*12850*/  ISETP.GT.AND P0, PT, R171.reuse, 0x9, !P2 ;  /* 0x00000009ab00780c */ /* 0x040fe40005704270 */
[----:B------:R-:W-:Y:S02]  /*12860*/  ISETP.GT.AND P1, PT, R171, 0x8, !P1 ;  /* 0x00000008ab00780c */ /* 0x000fe40004f24270 */
[----:B------:R-:W-:Y:S02]  /*12870*/  P2R R184, PR, RZ, 0x4 ;  /* 0x00000004ffb87803 */ /* 0x000fe40000000000 */
[----:B------:R-:W-:Y:S02]  /*12880*/  ISETP.LT.OR P0, PT, R177, 0xa, P0 ;  /* 0x0000000ab100780c */ /* 0x000fe40000701670 */
[----:B------:R-:W-:Y:S02]  /*12890*/  ISETP.GE.AND P2, PT, R169, 0x11, PT ;  /* 0x00000011a900780c */ /* 0x000fe40003f46270 */
[----:B------:R-:W-:Y:S02]  /*128a0*/  ISETP.LT.OR P1, PT, R177, 0x9, P1 ;  /* 0x00000009b100780c */ /* 0x000fe40000f21670 */
[----:B------:R-:W-:Y:S02]  /*128b0*/  FSEL R0, R17, -INF , !P0 ;  /* 0xff80000011007808 */ /* 0x000fe40004000000 */
[----:B------:R-:W-:Y:S01]  /*128c0*/  ISETP.GT.AND P0, PT, R171, 0x10, !P2 ;  /* 0x00000010ab00780c */ /* 0x000fe20005704270 */
[----:B------:R-:W1:Y:S01]  /*128d0*/  SHFL.IDX PT, R17, R174, 0x2, 0x1c1f ;  /* 0x005c1f00ae117f89 */ /* 0x000e6200000e0000 */
[----:B------:R-:W-:Y:S02]  /*128e0*/  FSEL R5, R16, -INF , !P1 ;  /* 0xff80000010057808 */ /* 0x000fe40004800000 */
[----:B------:R-:W-:Y:S02]  /*128f0*/  ISETP.LT.OR P0, PT, R177, 0x11, P0 ;  /* 0x00000011b100780c */ /* 0x000fe40000701670 */
[----:B------:R-:W-:Y:S02]  /*12900*/  ISETP.GE.AND P1, PT, R169, 0x12, PT ;  /* 0x00000012a900780c */ /* 0x000fe40003f26270 */
[----:B------:R-:W-:Y:S02]  /*12910*/  FSEL R20, R20, -INF , !P0 ;  /* 0xff80000014147808 */ /* 0x000fe40004000000 */
[----:B------:R-:W-:Y:S02]  /*12920*/  ISETP.GT.AND P0, PT, R171, 0x11, !P1 ;  /* 0x00000011ab00780c */ /* 0x000fe40004f04270 */
[----:B------:R-:W-:Y:S02]  /*12930*/  P2R R249, PR, RZ, 0x2 ;  /* 0x00000002fff97803 */ /* 0x000fe40000000000 */
[----:B------:R-:W-:Y:S02]  /*12940*/  ISETP.LT.OR P0, PT, R177, 0x12, P0 ;  /* 0x00000012b100780c */ /* 0x000fe40000701670 */
[----:B------:R-:W-:Y:S02]  /*12950*/  ISETP.GE.AND P1, PT, R169, 0x19, PT ;  /* 0x00000019a900780c */ /* 0x000fe40003f26270 */
[----:B------:R-:W-:Y:S02]  /*12960*/  FSEL R16, R21, -INF , !P0 ;  /* 0xff80000015107808 */ /* 0x000fe40004000000 */
[----:B------:R-:W-:Y:S02]  /*12970*/  ISETP.GT.AND P0, PT, R171, 0x18, !P1 ;  /* 0x00000018ab00780c */ /* 0x000fe40004f04270 */
[----:B------:R-:W-:Y:S01]  /*12980*/  P2R R247, PR, RZ, 0x2 ;  /* 0x00000002fff77803 */ /* 0x000fe20000000000 */
[----:B------:R2:W-:Y:S01]  /*12990*/  STL [R1+0x4], R16 ;  /* 0x0000041001007387 */ /* 0x0005e20000100800 */
[----:B------:R-:W-:Y:S02]  /*129a0*/  ISETP.LT.OR P0, PT, R177, 0x19, P0 ;  /* 0x00000019b100780c */ /* 0x000fe40000701670 */
[C---:B------:R-:W-:Y:S02]  /*129b0*/  ISETP.GE.AND P1, PT, R169.reuse, 0x1a, PT ;  /* 0x0000001aa900780c */ /* 0x040fe40003f26270 */
[C---:B------:R-:W-:Y:S02]  /*129c0*/  ISETP.GE.AND P6, PT, R169.reuse, 0x52, PT ;  /* 0x00000052a900780c */ /* 0x040fe40003fc6270 */
[----:B------:R-:W-:Y:S02]  /*129d0*/  P2R R246, PR, RZ, 0x2 ;  /* 0x00000002fff67803 */ /* 0x000fe40000000000 */
[C---:B------:R-:W-:Y:S02]  /*129e0*/  ISETP.GE.AND P5, PT, R169.reuse, 0x59, PT ;  /* 0x00000059a900780c */ /* 0x040fe40003fa6270 */
[----:B------:R-:W-:Y:S02]  /*129f0*/  P2R R192, PR, RZ, 0x4 ;  /* 0x00000004ffc07803 */ /* 0x000fe40000000000 */
[----:B------:R-:W-:Y:S02]  /*12a00*/  ISETP.GE.AND P2, PT, R169, 0x1, PT ;  /* 0x00000001a900780c */ /* 0x000fe40003f46270 */
[----:B--2---:R-:W-:Y:S02]  /*12a10*/  FSEL R16, R32, -INF , !P0 ;  /* 0xff80000020107808 */ /* 0x004fe40004000000 */
        /* <DEDUP_REMOVED lines=54> */
[----:B------:R-:W-:Y:S01]  /*12d80*/  FSEL R185, R69, -INF , !P0 ;  /* 0xff80000045b97808 */ /* 0x000fe20004000000 */
[--C-:B-1----:R-:W-:Y:S01]  /*12d90*/  IMAD.IADD R69, R170, 0x1, R17.reuse ;  /* 0x00000001aa457824 */ /* 0x102fe200078e0211 */
[----:B------:R-:W-:Y:S02]  /*12da0*/  ISETP.GT.AND P0, PT, R171, 0x48, !P1 ;  /* 0x00000048ab00780c */ /* 0x000fe40004f04270 */
[----:B------:R-:W-:Y:S02]  /*12db0*/  ISETP.GE.AND P1, PT, R169, 0x4a, PT ;  /* 0x0000004aa900780c */ /* 0x000fe40003f26270 */
[----:B------:R-:W-:Y:S02]  /*12dc0*/  ISETP.LT.OR P0, PT, R177, 0x49, P0 ;  /* 0x00000049b100780c */ /* 0x000fe40000701670 */
[----:B------:R-:W-:Y:S02]  /*12dd0*/  P2R R21, PR, RZ, 0x2 ;  /* 0x00000002ff157803 */ /* 0x000fe40000000000 */
[----:B------:R-:W-:Y:S01]  /*12de0*/  FSEL R176, R80, -INF , !P0 ;  /* 0xff80000050b07808 */ /* 0x000fe20004000000 */
[----:B------:R-:W-:Y:S01]  /*12df0*/  IMAD.IADD R80, R173, 0x1, R17 ;  /* 0x00000001ad507824 */ /* 0x000fe200078e0211 */
[----:B------:R-:W-:Y:S02]  /*12e00*/  ISETP.GT.AND P0, PT, R171, 0x49, !P1 ;  /* 0x00000049ab00780c */ /* 0x000fe40004f04270 */
[----:B------:R-:W-:Y:S02]  /*12e10*/  ISETP.GE.AND P1, PT, R169, 0x51, PT ;  /* 0x00000051a900780c */ /* 0x000fe40003f26270 */
[----:B------:R-:W-:Y:S02]  /*12e20*/  ISETP.LT.OR P0, PT, R177, 0x4a, P0 ;  /* 0x0000004ab100780c */ /* 0x000fe40000701670 */
        /* <DEDUP_REMOVED lines=14> */
[----:B------:R-:W-:Y:S04]  /*12f10*/  ISETP.GE.AND P0, PT, R169, 0x5a, PT ;  /* 0x0000005aa900780c */ /* 0x000fe80003f06270 */
[----:B------:R-:W-:Y:S04]  /*12f20*/  ISETP.GT.AND P2, PT, R171, 0x59, !P0 ;  /* 0x00000059ab00780c */ /* 0x000fe80004744270 */
[----:B------:R-:W-:Y:S04]  /*12f30*/  ISETP.LT.OR P2, PT, R177, 0x5a, P2 ;  /* 0x0000005ab100780c */ /* 0x000fe80001741670 */
[----:B------:R-:W-:Y:S02]  /*12f40*/  FSEL R97, R97, -INF , !P2 ;  /* 0xff80000061617808 */ /* 0x000fe40005000000 */
[----:B------:R-:W-:Y:S11]  /*12f50*/  PLOP3.LUT P2, PT, PT, PT, UP0, 0x40, 0x0 ;  /* 0x000000000000781c */ /* 0x000ff60003f4e808 */
[----:B------:R-:W-:Y:S02]  /*12f60*/  @!UPT UIADD3 URZ, URZ, URZ, URZ ;  /* 0x0000003f3f3ff290 */ /* 0x000fe4000fffe03f */
        /* <DEDUP_REMOVED lines=16> */
.L_x_209:
[----:B------:R-:W-:Y:S04]  /*13070*/  MOV R4, c[0x0][0x32c] ;  /* 0x0000cb0000047a02 */ /* 0x000fe80000000f00 */
[----:B------:R-:W-:Y:S11]  /*13080*/  ISETP.NE.AND P2, PT, R4, 0x1, PT ;  /* 0x000000010400780c */ /* 0x000ff60003f45270 */
[----:B------:R-:W-:Y:S02]  /*13090*/  @!UPT UIADD3 URZ, URZ, URZ, URZ ;  /* 0x0000003f3f3ff290 */ /* 0x000fe4000fffe03f */
[----:B------:R-:W-:Y:S05]  /*130a0*/  @P2 IMAD.HI.U32 R4, R17, c[0x0][0x330], RZ ;  /* 0x0000cc0011042a27 */ /* 0x000fea00078e00ff */
[----:B------:R-:W-:Y:S02]  /*130b0*/  @P2 SHF.R.U32.HI R17, RZ, c[0x0][0x334], R4 ;  /* 0x0000cd00ff112a19 */ /* 0x000fe40000011604 */
.L_x_210:
[----:B------:R-:W-:Y:S05]  /*130c0*/  BSYNC B0 ;  /* 0x0000000000007941 */ /* 0x000fea0003800000 */
.L_x_208:
[----:B------:R-:W-:Y:S05]  /*130d0*/  IMAD R17, R17, c[0x0][0x32c], R3 ;  /* 0x0000cb0011117a24 */ /* 0x000fea00078e0203 */
[----:B------:R-:W-:Y:S02]  /*130e0*/  IADD3 R4, R17, c[0x0][0x32c], RZ ;  /* 0x0000cb0011047a10 */ /* 0x000fe40007ffe0ff */
[----:B------:R-:W-:Y:S02]  /*130f0*/  IMNMX R69, R69, R17, !PT ;  /* 0x0000001145457217 */ /* 0x000fe40007800200 */
[----:B------:R-:W-:Y:S02]  /*13100*/  IMNMX R80, R80, R4, PT ;  /* 0x0000000450507217 */ /* 0x000fe40003800200 */
.L_x_207:
[----:B------:R-:W-:Y:S02]  /*13110*/  ISETP.NE.AND P2, PT, R180, RZ, PT ;  /* 0x000000ffb400720c */ /* 0x000fe40003f45270 */
[----:B------:R-:W-:Y:S02]  /*13120*/  P2R R84, PR, RZ, 0x10 ;  /* 0x00000010ff547803 */ /* 0x000fe40000000000 */
[----:B------:R-:W-:Y:S02]  /*13130*/  ISETP.GT.AND P2, PT, R179, 0x8, !P2 ;  /* 0x00000008b300780c */ /* 0x000fe40005744270 */
[----:B------:R-:W-:Y:S02]  /*13140*/  ISETP.NE.AND P4, PT, R32, RZ, PT ;  /* 0x000000ff2000720c */ /* 0x000fe40003f85270 */
[----:B------:R-:W-:Y:S02]  /*13150*/  ISETP.LT.OR P2, PT, R181, 0x9, P2 ;  /* 0x00000009b500780c */ /* 0x000fe40001741670 */
[----:B------:R-:W-:Y:S02]  /*13160*/  P2R R81, PR, RZ, 0x8 ;  /* 0x00000008ff517803 */ /* 0x000fe40000000000 */
[----:B------:R-:W-:Y:S02]  /*13170*/  FSEL R4, R18, -INF , !P2 ;  /* 0xff80000012047808 */ /* 0x000fe40005000000 */
[----:B------:R-:W-:Y:S02]  /*13180*/  ISETP.NE.AND P2, PT, R184, RZ, PT ;  /* 0x000000ffb800720c */ /* 0x000fe40003f45270 */
[----:B------:R-:W-:Y:S02]  /*13190*/  ISETP.NE.AND P3, PT, R21, RZ, PT ;  /* 0x000000ff1500720c */ /* 0x000fe40003f65270 */
[----:B------:R-:W-:Y:S04]  /*131a0*/  ISETP.GT.AND P2, PT, R179, 0x9, !P2 ;  /* 0x00000009b300780c */ /* 0x000fe80005744270 */
[----:B------:R-:W-:Y:S04]  /*131b0*/  ISETP.LT.OR P2, PT, R181, 0xa, P2 ;  /* 0x0000000ab500780c */ /* 0x000fe80001741670 */
[----:B------:R-:W-:Y:S02]  /*131c0*/  FSEL R19, R19, -INF , !P2 ;  /* 0xff80000013137808 */ /* 0x000fe40005000000 */
[----:B------:R-:W-:Y:S04]  /*131d0*/  ISETP.NE.AND P2, PT, R192, RZ, PT ;  /* 0x000000ffc000720c */ /* 0x000fe80003f45270 */
[----:B------:R-:W-:Y:S04]  /*131e0*/  ISETP.GT.AND P2, PT, R179, 0x10, !P2 ;  /* 0x00000010b300780c */ /* 0x000fe80005744270 */
[----:B------:R-:W-:Y:S04]  /*131f0*/  ISETP.LT.OR P2, PT, R181, 0x11, P2 ;  /* 0x00000011b500780c */ /* 0x000fe80001741670 */
[----:B------:R-:W-:Y:S02]  /*13200*/  FSEL R18, R22, -INF , !P2 ;  /* 0xff80000016127808 */ /* 0x000fe40005000000 */
[----:B------:R-:W-:Y:S02]  /*13210*/  ISETP.NE.AND P2, PT, R249, RZ, PT ;  /* 0x000000fff900720c */ /* 0x000fe40003f45270 */
[----:B------:R-:W-:Y:S02]  /*13220*/  P2R R22, PR, RZ, 0x10 ;  /* 0x00000010ff167803 */ /* 0x000fe40000000000 */
        /* <DEDUP_REMOVED lines=53> */
[----:B------:R-:W-:Y:S02]  /*13580*/  ISETP.GT.AND P2, PT, R179, 0x48, !P4 ;  /* 0x00000048b300780c */ /* 0x000fe40006744270 */
[----:B------:R-:W-:Y:S02]  /*13590*/  ISETP.NE.AND P4, PT, R68, RZ, PT ;  /* 0x000000ff4400720c */ /* 0x000fe40003f85270 */
        /* <DEDUP_REMOVED lines=11> */
[----:B------:R-:W-:Y:S04]  /*13650*/  ISETP.NE.AND P2, PT, R182, RZ, PT ;  /* 0x000000ffb600720c */ /* 0x000fe80003f45270 */
[----:B------:R-:W-:Y:S04]  /*13660*/  ISETP.GT.AND P2, PT, R179, 0x1, !P2 ;  /* 0x00000001b300780c */ /* 0x000fe80005744270 */
[----:B------:R-:W-:Y:S04]  /*13670*/  ISETP.LT.OR P2, PT, R181, 0x2, P2 ;  /* 0x00000002b500780c */ /* 0x000fe80001741670 */
[----:B------:R-:W-:Y:S02]  /*13680*/  FSEL R7, R7, -INF , !P2 ;  /* 0xff80000007077808 */ /* 0x000fe40005000000 */
[----:B------:R-:W-:Y:S04]  /*13690*/  ISETP.GT.AND P2, PT, R179, RZ, !P4 ;  /* 0x000000ffb300720c */ /* 0x000fe80006744270 */
        /* <DEDUP_REMOVED lines=8> */
[----:B------:R-:W-:Y:S02]  /*13720*/  ISETP.GT.AND P2, PT, R69, RZ, !P4 ;  /* 0x000000ff4500720c */ /* 0x000fe40006744270 */
[----:B------:R-:W-:Y:S01]  /*13730*/  ISETP.NE.AND P4, PT, R22, RZ, PT ;  /* 0x000000ff1600720c */ /* 0x000fe20003f85270 */
[----:B------:R-:W-:Y:S01]  /*13740*/  IMAD.IADD R22, R173, 0x1, R23 ;  /* 0x00000001ad167824 */ /* 0x000fe200078e0217 */
[----:B------:R-:W-:Y:S04]  /*13750*/  ISETP.LT.OR P2, PT, R80, 0x1, P2 ;  /* 0x000000015000780c */ /* 0x000fe80001741670 */
[----:B------:R-:W-:Y:S02]  /*13760*/  FSEL R8, R8, -INF , !P2 ;  /* 0xff80000008087808 */ /* 0x000fe40005000000 */
[----:B------:R-:W-:Y:S04]  /*13770*/  ISETP.NE.AND P2, PT, R182, RZ, PT ;  /* 0x000000ffb600720c */ /* 0x000fe80003f45270 */
[----:B------:R-:W-:Y:S04]  /*13780*/  ISETP.GT.AND P2, PT, R69, 0x1, !P2 ;  /* 0x000000014500780c */ /* 0x000fe80005744270 */
[----:B------:R-:W-:Y:S04]  /*13790*/  ISETP.LT.OR P2, PT, R80, 0x2, P2 ;  /* 0x000000025000780c */ /* 0x000fe80001741670 */
        /* <DEDUP_REMOVED lines=69> */
[----:B------:R-:W-:Y:S02]  /*13bf0*/  ISETP.GT.AND P2, PT, R69, 0x49, !P3 ;  /* 0x000000494500780c */ /* 0x000fe40005f44270 */
[----:B------:R-:W-:Y:S02]  /*13c00*/  ISETP.NE.AND P3, PT, R81, RZ, PT ;  /* 0x000000ff5100720c */ /* 0x000fe40003f65270 */
        /* <DEDUP_REMOVED lines=32> */
.L_x_213:
[----:B------:R-:W-:Y:S04]  /*13e10*/  MOV R23, c[0x0][0x32c] ;  /* 0x0000cb0000177a02 */ /* 0x000fe80000000f00 */
[----:B------:R-:W-:Y:S11]  /*13e20*/  ISETP.NE.AND P2, PT, R23, 0x1, PT ;  /* 0x000000011700780c */ /* 0x000ff60003f45270 */
[----:B------:R-:W-:Y:S02]  /*13e30*/  @!UPT UIADD3 URZ, URZ, URZ, URZ ;  /* 0x0000003f3f3ff290 */ /* 0x000fe4000fffe03f */
[----:B------:R-:W-:Y:S05]  /*13e40*/  @P2 IMAD.HI.U32 R23, R24, c[0x0][0x330], RZ ;  /* 0x0000cc0018172a27 */ /* 0x000fea00078e00ff */
[----:B------:R-:W-:Y:S02]  /*13e50*/  @P2 SHF.R.U32.HI R24, RZ, c[0x0][0x334], R23 ;  /* 0x0000cd00ff182a19 */ /* 0x000fe40000011617 */
.L_x_214:
[----:B------:R-:W-:Y:S05]  /*13e60*/  BSYNC B0 ;  /* 0x0000000000007941 */ /* 0x000fea0003800000 */
.L_x_212:
[----:B------:R-:W-:Y:S05]  /*13e70*/  IMAD R3, R24, c[0x0][0x32c], R3 ;  /* 0x0000cb0018037a24 */ /* 0x000fea00078e0203 */
[----:B------:R-:W-:Y:S02]  /*13e80*/  IADD3 R23, R3, c[0x0][0x32c], RZ ;  /* 0x0000cb0003177a10 */ /* 0x000fe40007ffe0ff */
[----:B------:R-:W-:Y:S02]  /*13e90*/  IMNMX R170, R170, R3, !PT ;  /* 0x00000003aaaa7217 */ /* 0x000fe40007800200 */
[----:B------:R-:W-:Y:S02]  /*13ea0*/  IMNMX R22, R22, R23, PT ;  /* 0x0000001716167217 */ /* 0x000fe40003800200 */
.L_x_211:
[----:B------:R-:W2:Y:S01]  /*13eb0*/  LDL.LU R3, [R1+0x4] ;  /* 0x0000040001037983 */ /* 0x000ea20000300800 */
[----:B------:R-:W-:Y:S02]  /*13ec0*/  ISETP.NE.AND P2, PT, R68, RZ, PT ;  /* 0x000000ff4400720c */ /* 0x000fe40003f45270 */
[----:B------:R-:W-:Y:S02]  /*13ed0*/  MOV R29, R35 ;  /* 0x00000023001d7202 */ /* 0x000fe40000000f00 */
[----:B------:R-:W-:Y:S02]  /*13ee0*/  ISETP.GT.AND P2, PT, R170, RZ, !P2 ;  /* 0x000000ffaa00720c */ /* 0x000fe40005744270 */
[----:B------:R-:W-:Y:S02]  /*13ef0*/  MOV R56, R54 ;  /* 0x0000003600387202 */ /* 0x000fe40000000f00 */
[----:B------:R-:W-:Y:S02]  /*13f00*/  ISETP.LT.OR P2, PT, R22, 0x1, P2 ;  /* 0x000000011600780c */ /* 0x000fe40001741670 */
[----:B------:R-:W-:Y:S02]  /*13f10*/  ISETP.GT.AND P1, PT, R170, 0x50, !P1 ;  /* 0x00000050aa00780c */ /* 0x000fe40004f24270 */
[----:B------:R-:W-:Y:S02]  /*13f20*/  FSEL R10, R10, -INF , !P2 ;  /* 0xff8000000a0a7808 */ /* 0x000fe40005000000 */
[----:B------:R-:W-:Y:S02]  /*13f30*/  ISETP.NE.AND P2, PT, R182, RZ, PT ;  /* 0x000000ffb600720c */ /* 0x000fe40003f45270 */
[----:B------:R-:W-:Y:S02]  /*13f40*/  ISETP.LT.OR P1, PT, R22, 0x51, P1 ;  /* 0x000000511600780c */ /* 0x000fe40000f21670 */
[C---:B------:R-:W-:Y:S02]  /*13f50*/  ISETP.GT.AND P2, PT, R170.reuse, 0x1, !P2 ;  /* 0x00000001aa00780c */ /* 0x040fe40005744270 */
[----:B------:R-:W-:Y:S02]  /*13f60*/  ISETP.GT.AND P6, PT, R170, 0x51, !P6 ;  /* 0x00000051aa00780c */ /* 0x000fe400077c4270 */
        /* <DEDUP_REMOVED lines=8> */
[----:B------:R-:W-:Y:S02]  /*13ff0*/  ISETP.GT.AND P0, PT, R170, 0x59, !P0 ;  /* 0x00000059aa00780c */ /* 0x000fe40004704270 */
[----:B------:R-:W-:Y:S02]  /*14000*/  FSEL R14, R14, -INF , !P2 ;  /* 0xff8000000e0e7808 */ /* 0x000fe40005000000 */
[----:B------:R-:W-:Y:S02]  /*14010*/  ISETP.NE.AND P2, PT, R184, RZ, PT ;  /* 0x000000ffb800720c */ /* 0x000fe40003f45270 */
[----:B------:R-:W-:Y:S02]  /*14020*/  ISETP.LT.OR P0, PT, R22, 0x5a, P0 ;  /* 0x0000005a1600780c */ /* 0x000fe40000701670 */
[----:B------:R-:W-:Y:S02]  /*14030*/  ISETP.GT.AND P2, PT, R170, 0x9, !P2 ;  /* 0x00000009aa00780c */ /* 0x000fe40005744270 */
[----:B------:R-:W-:Y:S02]  /*14040*/  FSEL R90, R90, -INF , !P1 ;  /* 0xff8000005a5a7808 */ /* 0x000fe40004800000 */
[----:B------:R-:W-:Y:S02]  /*14050*/  ISETP.LT.OR P2, PT, R22, 0xa, P2 ;  /* 0x0000000a1600780c */ /* 0x000fe40001741670 */
[----:B------:R-:W-:Y:S02]  /*14060*/  FSEL R45, R95, -INF , !P0 ;  /* 0xff8000005f2d7808 */ /* 0x000fe40004000000 */
[----:B------:R-:W-:Y:S02]  /*14070*/  FSEL R15, R15, -INF , !P2 ;  /* 0xff8000000f0f7808 */ /* 0x000fe40005000000 */
[----:B------:R-:W-:Y:S02]  /*14080*/  ISETP.NE.AND P2, PT, R192, RZ, PT ;  /* 0x000000ffc000720c */ /* 0x000fe40003f45270 */
[----:B------:R-:W-:Y:S02]  /*14090*/  FSEL R91, R91, -INF , !P6 ;  /* 0xff8000005b5b7808 */ /* 0x000fe40007000000 */
[----:B------:R-:W-:Y:S02]  /*140a0*/  ISETP.GT.AND P2, PT, R170, 0x10, !P2 ;  /* 0x00000010aa00780c */ /* 0x000fe40005744270 */
[----:B------:R-:W-:Y:S02]  /*140b0*/  FSEL R94, R94, -INF , !P5 ;  /* 0xff8000005e5e7808 */ /* 0x000fe40006800000 */
        /* <DEDUP_REMOVED lines=18> */
[----:B------:R-:W-:Y:S04]  /*141e0*/  ISETP.GT.AND P2, PT, R170, 0x19, !P2 ;  /* 0x00000019aa00780c */ /* 0x000fe80005744270 */
[----:B------:R-:W-:Y:S04]  /*141f0*/  ISETP.LT.OR P2, PT, R22, 0x1a, P2 ;  /* 0x0000001a1600780c */ /* 0x000fe80001741670 */
        /* <DEDUP_REMOVED lines=27> */
[----:B------:R-:W-:Y:S02]  /*143b0*/  MOV R58, R28 ;  /* 0x0000001c003a7202 */ /* 0x000fe40000000f00 */
[----:B------:R-:W-:Y:S02]  /*143c0*/  ISETP.GT.AND P2, PT, R170, 0x31, !P2 ;  /* 0x00000031aa00780c */ /* 0x000fe40005744270 */
[----:B------:R-:W-:Y:S02]  /*143d0*/  MOV R28, R85 ;  /* 0x00000055001c7202 */ /* 0x000fe40000000f00 */
[----:B------:R-:W-:Y:S02]  /*143e0*/  ISETP.LT.OR P2, PT, R22, 0x32, P2 ;  /* 0x000000321600780c */ /* 0x000fe40001741670 */
[----:B------:R-:W-:Y:S02]  /*143f0*/  FMNMX.FTZ R26, R57, R26, !PT ;  /* 0x0000001a391a7209 */ /* 0x000fe40007810000 */
[----:B------:R-:W-:Y:S02]  /*14400*/  FSEL R249, R59, -INF , !P2 ;  /* 0xff8000003bf97808 */ /* 0x000fe40005000000 */
        /* <DEDUP_REMOVED lines=52> */
[----:B--2---:R-:W-:Y:S02]  /*14750*/  MOV R34, R3 ;  /* 0x0000000300227202 */ /* 0x004fe40000000f00 */
        /* <DEDUP_REMOVED lines=8> */
[----:B------:R-:W-:Y:S02]  /*147e0*/  ISETP.GT.AND P2, PT, R170, 0x49, !P2 ;  /* 0x00000049aa00780c */ /* 0x000fe40005744270 */
[----:B------:R-:W-:Y:S02]  /*147f0*/  FMNMX.FTZ R3, R20, R3, !PT ;  /* 0x0000000314037209 */ /* 0x000fe40007810000 */
[----:B------:R-:W-:Y:S02]  /*14800*/  ISETP.LT.OR P2, PT, R22, 0x4a, P2 ;  /* 0x0000004a1600780c */ /* 0x000fe40001741670 */
[----:B------:R-:W-:Y:S02]  /*14810*/  FMNMX.FTZ R3, R34, R3, !PT ;  /* 0x0000000322037209 */ /* 0x000fe40007810000 */
[----:B------:R-:W-:Y:S02]  /*14820*/  FSEL R180, R79, -INF , !P2 ;  /* 0xff8000004fb47808 */ /* 0x000fe40005000000 */
        /* <DEDUP_REMOVED lines=9> */
[----:B------:R-:W-:Y:S01]  /*148c0*/  FMNMX.FTZ R21, R252, R21, !PT ;  /* 0x00000015fc157209 */ /* 0x000fe20007810000 */
[----:B------:R-:W-:Y:S01]  /*148d0*/  SHFL.BFLY PT, R25, R24, 0x1, 0x1f ;  /* 0x0c201f0018197f89 */ /* 0x000fe200000e0000 */
        /* <DEDUP_REMOVED lines=22> */
[----:B------:R-:W-:Y:S04]  /*14a40*/  FMNMX.FTZ R3, R96, R3, !PT ;  /* 0x0000000360037209 */ /* 0x000fe80007810000 */
[----:B------:R-:W-:Y:S05]  /*14a50*/  FMNMX.FTZ R3, R97, R3, !PT ;  /* 0x0000000361037209 */ /* 0x000fea0007810000 */
[----:B------:R-:W1:Y:S02]  /*14a60*/  SHFL.BFLY PT, R23, R3, 0x2, 0x1f ;  /* 0x0c401f0003177f89 */ /* 0x000e6400000e0000 */
[----:B-1----:R-:W-:Y:S06]  /*14a70*/  FMNMX.FTZ R23, R3, R23, !PT ;  /* 0x0000001703177209 */ /* 0x002fec0007810000 */
[----:B------:R-:W1:Y:S02]  /*14a80*/  SHFL.BFLY PT, R3, R23, 0x1, 0x1f ;  /* 0x0c201f0017037f89 */ /* 0x000e6400000e0000 */
[----:B-1----:R-:W-:Y:S06]  /*14a90*/  FMNMX.FTZ R3, R23, R3, !PT ;  /* 0x0000000317037209 */ /* 0x002fec0007810000 */
[----:B------:R-:W1:Y:S01]  /*14aa0*/  SHFL.BFLY PT, R23, R21, 0x2, 0x1f ;  /* 0x0c401f0015177f89 */ /* 0x000e6200000e0000 */
[C---:B------:R-:W-:Y:S01]  /*14ab0*/  FSETP.NEU.FTZ.AND P2, PT, R3.reuse, -INF , PT ;  /* 0xff8000000300780b */ /* 0x040fe20003f5d000 */
[C---:B------:R-:W-:Y:S03]  /*14ac0*/  FMUL.FTZ R174, R3.reuse, c[0x0][0x2d0] ;  /* 0x0000b40003ae7a20 */ /* 0x040fe60000410000 */
[----:B------:R-:W-:Y:S02]  /*14ad0*/  FSEL R43, R3, RZ, P2 ;  /* 0x000000ff032b7208 */ /* 0x000fe40001000000 */
[----:B------:R-:W-:Y:S03]  /*14ae0*/  FSEL R174, R174, RZ, P2 ;  /* 0x000000ffaeae7208 */ /* 0x000fe60001000000 */
[----:B------:R-:W-:Y:S02]  /*14af0*/  FADD.FTZ R43, -R43, R167 ;  /* 0x000000a72b2b7221 */ /* 0x000fe40000010100 */
[--C-:B------:R-:W-:Y:S02]  /*14b00*/  FFMA.FTZ R75, R20, c[0x0][0x2d0], -R174.reuse ;  /* 0x0000b400144b7a23 */ /* 0x100fe400000108ae */
[--C-:B------:R-:W-:Y:S02]  /*14b10*/  FFMA.FTZ R76, R53, c[0x0][0x2d0], -R174.reuse ;  /* 0x0000b400354c7a23 */ /* 0x100fe400000108ae */
[--C-:B------:R-:W-:Y:S02]  /*14b20*/  FFMA.FTZ R84, R34, c[0x0][0x2d0], -R174.reuse ;  /* 0x0000b40022547a23 */ /* 0x100fe400000108ae */
[----:B------:R-:W-:Y:S01]  /*14b30*/  MUFU.EX2 R75, R75 ;  /* 0x0000004b004b7308 */ /* 0x000fe20000000800 */
[----:B------:R-:W-:Y:S01]  /*14b40*/  LDSM.16.MT88.4 R32, [R220+0x100] ;  /* 0x00010000dc20783b */ /* 0x000fe20000004200 */
[--C-:B------:R-:W-:Y:S02]  /*14b50*/  FFMA.FTZ R47, R0, c[0x0][0x2d0], -R174.reuse ;  /* 0x0000b400002f7a23 */ /* 0x100fe400000108ae */
[--C-:B------:R-:W-:Y:S01]  /*14b60*/  FFMA.FTZ R86, R16, c[0x0][0x2d0], -R174.reuse ;  /* 0x0000b40010567a23 */ /* 0x100fe200000108ae */
[----:B-1----:R-:W-:Y:S01]  /*14b70*/  FMNMX.FTZ R21, R21, R23, !PT ;  /* 0x0000001715157209 */ /* 0x002fe20007810000 */
[--C-:B------:R-:W-:Y:S02]  /*14b80*/  FFMA.FTZ R189, R189, c[0x0][0x2d0], -R174.reuse ;  /* 0x0000b400bdbd7a23 */ /* 0x100fe400000108ae */
[--C-:B------:R-:W-:Y:S02]  /*14b90*/  FFMA.FTZ R87, R194, c[0x0][0x2d0], -R174.reuse ;  /* 0x0000b400c2577a23 */ /* 0x100fe400000108ae */
[----:B------:R-:W-:Y:S01]  /*14ba0*/  MUFU.EX2 R76, R76 ;  /* 0x0000004c004c7308 */ /* 0x000fe20000000800 */
[----:B------:R-:W1:Y:S01]  /*14bb0*/  SHFL.BFLY PT, R0, R21, 0x1, 0x1f ;  /* 0x0c201f0015007f89 */ /* 0x000e6200000e0000 */
[----:B------:R-:W-:Y:S02]  /*14bc0*/  FMUL.FTZ R43, R43, c[0x0][0x2d0] ;  /* 0x0000b4002b2b7a20 */ /* 0x000fe40000410000 */
[--C-:B------:R-:W-:Y:S01]  /*14bd0*/  FFMA.FTZ R46, R5, c[0x0][0x2d0], -R174.reuse ;  /* 0x0000b400052e7a23 */ /* 0x100fe200000108ae */
[----:B------:R-:W-:Y:S01]  /*14be0*/  FMNMX.FTZ R5, R249, R26, !PT ;  /* 0x0000001af9057209 */ /* 0x000fe20007810000 */
[--C-:B------:R-:W-:Y:S01]  /*14bf0*/  FFMA.FTZ R69, R2, c[0x0][0x2d0], -R174.reuse ;  /* 0x0000b40002457a23 */ /* 0x100fe200000108ae */
[----:B------:R-:W-:Y:S01]  /*14c00*/  FMNMX.FTZ R2, R24, R25, !PT ;  /* 0x0000001918027209 */ /* 0x000fe20007810000 */
[--C-:B------:R-:W-:Y:S01]  /*14c10*/  FFMA.FTZ R190, R190, c[0x0][0x2d0], -R174.reuse ;  /* 0x0000b400bebe7a23 */ /* 0x100fe200000108ae */
[----:B------:R-:W-:Y:S01]  /*14c20*/  FMNMX.FTZ R5, R247, R5, !PT ;  /* 0x00000005f7057209 */ /* 0x000fe20007810000 */
[----:B------:R-:W-:Y:S01]  /*14c30*/  MUFU.EX2 R46, R46 ;  /* 0x0000002e002e7308 */ /* 0x000fe20000000800 */
[C---:B------:R-:W-:Y:S01]  /*14c40*/  FSETP.NEU.FTZ.AND P1, PT, R2.reuse, -INF , PT ;  /* 0xff8000000200780b */ /* 0x040fe20003f3d000 */
[C---:B------:R-:W-:Y:S01]  /*14c50*/  FMUL.FTZ R173, R2.reuse, c[0x0][0x2d0] ;  /* 0x0000b40002ad7a20 */ /* 0x040fe20000410000 */
[----:B------:R-:W-:Y:S01]  /*14c60*/  FMNMX.FTZ R5, R211, R5, !PT ;  /* 0x00000005d3057209 */ /* 0x000fe20007810000 */
[--C-:B------:R-:W-:Y:S01]  /*14c70*/  FFMA.FTZ R195, R195, c[0x0][0x2d0], -R174.reuse ;  /* 0x0000b400c3c37a23 */ /* 0x100fe200000108ae */
[----:B------:R-:W-:Y:S01]  /*14c80*/  FSEL R42, R2, RZ, P1 ;  /* 0x000000ff022a7208 */ /* 0x000fe20000800000 */
[--C-:B------:R-:W-:Y:S01]  /*14c90*/  FFMA.FTZ R196, R196, c[0x0][0x2d0], -R174.reuse ;  /* 0x0000b400c4c47a23 */ /* 0x100fe200000108ae */
[----:B------:R-:W-:Y:S01]  /*14ca0*/  FSEL R173, R173, RZ, P1 ;  /* 0x000000ffadad7208 */ /* 0x000fe20000800000 */
[----:B------:R-:W-:Y:S01]  /*14cb0*/  FFMA.FTZ R205, R205, c[0x0][0x2d0], -R174 ;  /* 0x0000b400cdcd7a23 */ /* 0x000fe200000108ae */
[----:B------:R-:W-:Y:S01]  /*14cc0*/  FMNMX.FTZ R5, R188, R5, !PT ;  /* 0x00000005bc057209 */ /* 0x000fe20007810000 */
[----:B------:R-:W2:Y:S01]  /*14cd0*/  MUFU.EX2 R69, R69 ;  /* 0x0000004500457308 */ /* 0x000ea20000000800 */
[----:B------:R-:W-:Y:S02]  /*14ce0*/  FADD.FTZ R42, -R42, R166 ;  /* 0x000000a62a2a7221 */ /* 0x000fe40000010100 */
[----:B------:R-:W-:Y:S01]  /*14cf0*/  FMNMX.FTZ R5, R184, R5, !PT ;  /* 0x00000005b8057209 */ /* 0x000fe20007810000 */
[--C-:B------:R-:W-:Y:S01]  /*14d00*/  FFMA.FTZ R194, R64, c[0x0][0x2d0], -R173.reuse ;  /* 0x0000b40040c27a23 */ /* 0x100fe200000108ad */
[----:B-1----:R-:W-:Y:S01]  /*14d10*/  FMNMX.FTZ R0, R21, R0, !PT ;  /* 0x0000000015007209 */ /* 0x002fe20007810000 */
[--C-:B------:R-:W-:Y:S01]  /*14d20*/  FFMA.FTZ R72, R19, c[0x0][0x2d0], -R173.reuse ;  /* 0x0000b40013487a23 */ /* 0x100fe200000108ad */
[----:B------:R-:W-:Y:S01]  /*14d30*/  LDSM.16.MT88.4 R20, [R225+0x100] ;  /* 0x00010000e114783b */ /* 0x000fe20000004200 */
[--C-:B------:R-:W-:Y:S01]  /*14d40*/  FFMA.FTZ R83, R18, c[0x0][0x2d0], -R173.reuse ;  /* 0x0000b40012537a23 */ /* 0x100fe200000108ad */
[----:B------:R-:W-:Y:S01]  /*14d50*/  FSETP.NEU.FTZ.AND P0, PT, R0, -INF , PT ;  /* 0xff8000000000780b */ /* 0x000fe20003f1d000 */
[----:B------:R-:W1:Y:S01]  /*14d60*/  MUFU.EX2 R47, R47 ;  /* 0x0000002f002f7308 */ /* 0x000e620000000800 */
[----:B------:R-:W-:Y:S01]  /*14d70*/  FMNMX.FTZ R5, R182, R5, !PT ;  /* 0x00000005b6057209 */ /* 0x000fe20007810000 */
[--C-:B------:R-:W-:Y:S02]  /*14d80*/  FFMA.FTZ R85, R17, c[0x0][0x2d0], -R173.reuse ;  /* 0x0000b40011557a23 */ /* 0x100fe400000108ad */
[----:B------:R-:W-:Y:S01]  /*14d90*/  FMUL.FTZ R170, R0, c[0x0][0x2d0] ;  /* 0x0000b40000aa7a20 */ /* 0x000fe20000410000 */
[----:B------:R-:W-:Y:S01]  /*14da0*/  FMNMX.FTZ R5, R180, R5, !PT ;  /* 0x00000005b4057209 */ /* 0x000fe20007810000 */
[--C-:B------:R-:W-:Y:S02]  /*14db0*/  FFMA.FTZ R78, R6, c[0x0][0x2d0], -R173.reuse ;  /* 0x0000b400064e7a23 */ /* 0x100fe400000108ad */
[--C-:B------:R-:W-:Y:S01]  /*14dc0*/  FFMA.FTZ R73, R7, c[0x0][0x2d0], -R173.reuse ;  /* 0x0000b40007497a23 */ /* 0x100fe200000108ad */
[----:B------:R-:W-:Y:S01]  /*14dd0*/  FSEL R170, R170, RZ, P0 ;  /* 0x000000ffaaaa7208 */ /* 0x000fe20000000000 */
[----:B------:R-:W-:Y:S01]  /*14de0*/  MUFU.EX2 R72, R72 ;  /* 0x0000004800487308 */ /* 0x000fe20000000800 */
[----:B------:R-:W-:Y:S01]  /*14df0*/  FMNMX.FTZ R5, R90, R5, !PT ;  /* 0x000000055a057209 */ /* 0x000fe20007810000 */
[----:B------:R-:W-:Y:S02]  /*14e00*/  FMUL.FTZ R42, R42, c[0x0][0x2d0] ;  /* 0x0000b4002a2a7a20 */ /* 0x000fe40000410000 */
[--C-:B------:R-:W-:Y:S01]  /*14e10*/  FFMA.FTZ R166, R58, c[0x0][0x2d0], -R170.reuse ;  /* 0x0000b4003aa67a23 */ /* 0x100fe200000108aa */
[----:B------:R-:W-:Y:S01]  /*14e20*/  FMNMX.FTZ R5, R91, R5, !PT ;  /* 0x000000055b057209 */ /* 0x000fe20007810000 */
[--C-:B------:R-:W-:Y:S01]  /*14e30*/  FFMA.FTZ R167, R67, c[0x0][0x2d0], -R170.reuse ;  /* 0x0000b40043a77a23 */ /* 0x100fe200000108aa */
[----:B--2---:R-:W-:Y:S01]  /*14e40*/  F2FP.BF16.PACK_AB R48, R69, R76 ;  /* 0x0000004c4530723e */ /* 0x004fe200000010ff */
[--C-:B------:R-:W-:Y:S01]  /*14e50*/  FFMA.FTZ R77, R8, c[0x0][0x2d0], -R170.reuse ;  /* 0x0000b400084d7a23 */ /* 0x100fe200000108aa */
[----:B------:R-:W-:Y:S01]  /*14e60*/  FMNMX.FTZ R5, R94, R5, !PT ;  /* 0x000000055e057209 */ /* 0x000fe20007810000 */
[----:B------:R-:W-:Y:S01]  /*14e70*/  MUFU.EX2 R78, R78 ;  /* 0x0000004e004e7308 */ /* 0x000fe20000000800 */
[--C-:B------:R-:W-:Y:S02]  /*14e80*/  FFMA.FTZ R68, R4, c[0x0][0x2d0], -R173.reuse ;  /* 0x0000b40004447a23 */ /* 0x100fe400000108ad */
[----:B------:R-:W-:Y:S01]  /*14e90*/  FMNMX.FTZ R5, R45, R5, !PT ;  /* 0x000000052d057209 */ /* 0x000fe20007810000 */
[--C-:B------:R-:W-:Y:S01]  /*14ea0*/  FFMA.FTZ R71, R9, c[0x0][0x2d0], -R170.reuse ;  /* 0x0000b40009477a23 */ /* 0x100fe200000108aa */
[----:B-1----:R-:W-:Y:S01]  /*14eb0*/  F2FP.BF16.PACK_AB R50, R47, R46 ;  /* 0x0000002e2f32723e */ /* 0x002fe200000010ff */
[--C-:B------:R-:W-:Y:S02]  /*14ec0*/  FFMA.FTZ R187, R187, c[0x0][0x2d0], -R170.reuse ;  /* 0x0000b400bbbb7a23 */ /* 0x100fe400000108aa */
[----:B------:R-:W1:Y:S01]  /*14ed0*/  SHFL.BFLY PT, R4, R5, 0x2, 0x1f ;  /* 0x0c401f0005047f89 */ /* 0x000e6200000e0000 */
[--C-:B------:R-:W-:Y:S01]  /*14ee0*/  FFMA.FTZ R183, R183, c[0x0][0x2d0], -R170.reuse ;  /* 0x0000b400b7b77a23 */ /* 0x100fe200000108aa */
[----:B------:R-:W2:Y:S01]  /*14ef0*/  MUFU.EX2 R73, R73 ;  /* 0x0000004900497308 */ /* 0x000ea20000000800 */
[--C-:B------:R-:W-:Y:S02]  /*14f00*/  FFMA.FTZ R181, R181, c[0x0][0x2d0], -R170.reuse ;  /* 0x0000b400b5b57a23 */ /* 0x100fe400000108aa */
[--C-:B------:R-:W-:Y:S02]  /*14f10*/  FFMA.FTZ R179, R179, c[0x0][0x2d0], -R170.reuse ;  /* 0x0000b400b3b37a23 */ /* 0x100fe400000108aa */
[--C-:B------:R-:W-:Y:S02]  /*14f20*/  FFMA.FTZ R70, R12, c[0x0][0x2d0], -R170.reuse ;  /* 0x0000b4000c467a23 */ /* 0x100fe400000108aa */
[--C-:B------:R-:W-:Y:S02]  /*14f30*/  FFMA.FTZ R74, R13, c[0x0][0x2d0], -R170.reuse ;  /* 0x0000b4000d4a7a23 */ /* 0x100fe400000108aa */
[--C-:B------:R-:W-:Y:S01]  /*14f40*/  FFMA.FTZ R197, R197, c[0x0][0x2d0], -R173.reuse ;  /* 0x0000b400c5c57a23 */ /* 0x100fe200000108ad */
[----:B------:R-:W3:Y:S01]  /*14f50*/  MUFU.EX2 R68, R68 ;  /* 0x0000004400447308 */ /* 0x000ee20000000800 */
[--C-:B------:R-:W-:Y:S02]  /*14f60*/  FFMA.FTZ R198, R198, c[0x0][0x2d0], -R173.reuse ;  /* 0x0000b400c6c67a23 */ /* 0x100fe400000108ad */
[--C-:B------:R-:W-:Y:S02]  /*14f70*/  FFMA.FTZ R199, R199, c[0x0][0x2d0], -R170.reuse ;  /* 0x0000b400c7c77a23 */ /* 0x100fe400000108aa */
[--C-:B------:R-:W-:Y:S02]  /*14f80*/  FFMA.FTZ R201, R201, c[0x0][0x2d0], -R170.reuse ;  /* 0x0000b400c9c97a23 */ /* 0x100fe400000108aa */
[--C-:B------:R-:W-:Y:S02]  /*14f90*/  FFMA.FTZ R202, R202, c[0x0][0x2d0], -R170.reuse ;  /* 0x0000b400caca7a23 */ /* 0x100fe400000108aa */
[----:B------:R-:W-:Y:S01]  /*14fa0*/  FFMA.FTZ R203, R203, c[0x0][0x2d0], -R170 ;  /* 0x0000b400cbcb7a23 */ /* 0x000fe200000108aa */
[----:B------:R-:W4:Y:S01]  /*14fb0*/  MUFU.EX2 R43, R43 ;  /* 0x0000002b002b7308 */ /* 0x000f220000000800 */
[--C-:B------:R-:W-:Y:S01]  /*14fc0*/  FFMA.FTZ R250, R250, c[0x0][0x2d0], -R174.reuse ;  /* 0x0000b400fafa7a23 */ /* 0x100fe200000108ae */
[----:B-1----:R-:W-:Y:S01]  /*14fd0*/  FMNMX.FTZ R4, R5, R4, !PT ;  /* 0x0000000405047209 */ /* 0x002fe20007810000 */
[----:B------:R-:W-:Y:S01]  /*14fe0*/  FFMA.FTZ R251, R251, c[0x0][0x2d0], -R173 ;  /* 0x0000b400fbfb7a23 */ /* 0x000fe200000108ad */
[----:B--2---:R-:W-:Y:S01]  /*14ff0*/  F2FP.BF16.PACK_AB R49, R73, R78 ;  /* 0x0000004e4931723e */ /* 0x004fe200000010ff */
[--C-:B------:R-:W-:Y:S01]  /*15000*/  FFMA.FTZ R204, R204, c[0x0][0x2d0], -R174.reuse ;  /* 0x0000b400cccc7a23 */ /* 0x100fe200000108ae */
[----:B------:R-:W-:Y:S01]  /*15010*/  FSEL R5, R0, RZ, P0 ;  /* 0x000000ff00057208 */ /* 0x000fe20000000000 */
[----:B------:R-:W1:Y:S01]  /*15020*/  SHFL.BFLY PT, R44, R4, 0x1, 0x1f ;  /* 0x0c201f00042c7f89 */ /* 0x000e6200000e0000 */
[----:B------:R-:W-:Y:S02]  /*15030*/  FFMA.FTZ R200, R200, c[0x0][0x2d0], -R174 ;  /* 0x0000b400c8c87a23 */ /* 0x000fe400000108ae */
[----:B------:R-:W2:Y:S01]  /*15040*/  MUFU.EX2 R42, R42 ;  /* 0x0000002a002a7308 */ /* 0x000ea20000000800 */
[----:B------:R-:W-:Y:S02]  /*15050*/  FADD.FTZ R5, -R5, R165 ;  /* 0x000000a505057221 */ /* 0x000fe40000010100 */
[--C-:B------:R-:W-:Y:S01]  /*15060*/  FFMA.FTZ R165, R29, c[0x0][0x2d0], -R173.reuse ;  /* 0x0000b4001da57a23 */ /* 0x100fe200000108ad */
[----:B---3--:R-:W-:Y:S01]  /*15070*/  F2FP.BF16.PACK_AB R51, R72, R68 ;  /* 0x000000444833723e */ /* 0x008fe200000010ff */
[----:B------:R-:W-:Y:S02]  /*15080*/  FMUL.FTZ R5, R5, c[0x0][0x2d0] ;  /* 0x0000b40005057a20 */ /* 0x000fe40000410000 */
[--C-:B------:R-:W-:Y:S02]  /*15090*/  FFMA.FTZ R208, R208, c[0x0][0x2d0], -R173.reuse ;  /* 0x0000b400d0d07a23 */ /* 0x100fe400000108ad */
[--C-:B------:R-:W-:Y:S01]  /*150a0*/  FFMA.FTZ R206, R206, c[0x0][0x2d0], -R173.reuse ;  /* 0x0000b400cece7a23 */ /* 0x100fe200000108ad */
[----:B------:R3:W5:Y:S01]  /*150b0*/  MUFU.EX2 R41, R5 ;  /* 0x0000000500297308 */ /* 0x0007620000000800 */
[--C-:B------:R-:W-:Y:S02]  /*150c0*/  FFMA.FTZ R252, R252, c[0x0][0x2d0], -R170.reuse ;  /* 0x0000b400fcfc7a23 */ /* 0x100fe400000108aa */
[----:B------:R-:W-:Y:S02]  /*150d0*/  FFMA.FTZ R248, R248, c[0x0][0x2d0], -R170 ;  /* 0x0000b400f8f87a23 */ /* 0x000fe400000108aa */
[C---:B----4-:R-:W-:Y:S02]  /*150e0*/  FMUL.FTZ R16, R43.reuse, R148 ;  /* 0x000000942b107220 */ /* 0x050fe40000410000 */
[C---:B------:R-:W-:Y:S02]  /*150f0*/  FMUL.FTZ R17, R43.reuse, R149 ;  /* 0x000000952b117220 */ /* 0x040fe40000410000 */
[C---:B------:R-:W-:Y:S01]  /*15100*/  FMUL.FTZ R104, R43.reuse, R104 ;  /* 0x000000682b687220 */ /* 0x040fe20000410000 */
[----:B------:R-:W-:Y:S01]  /*15110*/  MUFU.EX2 R77, R77 ;  /* 0x0000004d004d7308 */ /* 0x000fe20000000800 */
[----:B-1----:R-:W-:Y:S01]  /*15120*/  FMNMX.FTZ R44, R4, R44, !PT ;  /* 0x0000002c042c7209 */ /* 0x002fe20007810000 */
[----:B------:R-:W-:Y:S02]  /*15130*/  FMUL.FTZ R105, R43, R105 ;  /* 0x000000692b697220 */ /* 0x000fe40000410000 */
[----:B--2---:R-:W-:Y:S01]  /*15140*/  FMUL.FTZ R18, R42, R150 ;  /* 0x000000962a127220 */ /* 0x004fe20000410000 */
[----:B------:R-:W-:Y:S01]  /*15150*/  FSETP.NEU.FTZ.AND P0, PT, R44, -INF , PT ;  /* 0xff8000002c00780b */ /* 0x000fe20003f1d000 */
[----:B------:R-:W-:Y:S02]  /*15160*/  FMUL.FTZ R19, R42, R151 ;  /* 0x000000972a137220 */ /* 0x000fe40000410000 */
[----:B------:R-:W-:Y:S01]  /*15170*/  LDSM.16.MT88.4 R148, [R225+0x2900] ;  /* 0x00290000e194783b */ /* 0x000fe20000004200 */
[C---:B------:R-:W-:Y:S01]  /*15180*/  FSEL R4, R44.reuse, RZ, P0 ;  /* 0x000000ff2c047208 */ /* 0x040fe20000000000 */
[----:B------:R-:W1:Y:S01]  /*15190*/  MUFU.EX2 R71, R71 ;  /* 0x0000004700477308 */ /* 0x000e620000000800 */
[----:B------:R-:W-:Y:S02]  /*151a0*/  FMUL.FTZ R95, R44, c[0x0][0x2d0] ;  /* 0x0000b4002c5f7a20 */ /* 0x000fe40000410000 */
[----:B------:R-:W-:Y:S02]  /*151b0*/  FMUL.FTZ R6, R42, R162 ;  /* 0x000000a22a067220 */ /* 0x000fe40000410000 */
[----:B------:R-:W-:Y:S01]  /*151c0*/  FADD.FTZ R4, -R4, R164 ;  /* 0x000000a404047221 */ /* 0x000fe20000010100 */
[----:B------:R-:W-:Y:S01]  /*151d0*/  FSEL R95, R95, RZ, P0 ;  /* 0x000000ff5f5f7208 */ /* 0x000fe20000000000 */
[----:B------:R-:W-:Y:S01]  /*151e0*/  FFMA.FTZ R164, R52, c[0x0][0x2d0], -R173 ;  /* 0x0000b40034a47a23 */ /* 0x000fe200000108ad */
[----:B------:R-:W-:Y:S01]  /*151f0*/  ISETP.GT.AND P0, PT, R243, UR5, PT ;  /* 0x00000005f3007c0c */ /* 0x000fe2000bf04270 */
[----:B------:R-:W-:Y:S01]  /*15200*/  FMUL.FTZ R4, R4, c[0x0][0x2d0] ;  /* 0x0000b40004047a20 */ /* 0x000fe20000410000 */
[----:B------:R-:W-:Y:S01]  /*15210*/  MUFU.EX2 R70, R70 ;  /* 0x0000004600467308 */ /* 0x000fe20000000800 */
[----:B------:R-:W2:Y:S01]  /*15220*/  LDSM.16.MT88.4 R52, [R219+0x100] ;  /* 0x00010000db34783b */ /* 0x000ea20000004200 */
[----:B---3--:R-:W-:Y:S01]  /*15230*/  FMUL.FTZ R5, R43, R161 ;  /* 0x000000a12b057220 */ /* 0x008fe20000410000 */
[----:B------:R-:W-:Y:S01]  /*15240*/  MOV R161, R56 ;  /* 0x0000003800a17202 */ /* 0x000fe20000000f00 */
[----:B------:R-:W-:Y:S01]  /*15250*/  FMUL.FTZ R7, R42, R163 ;  /* 0x000000a32a077220 */ /* 0x000fe20000410000 */
[----:B------:R-:W-:Y:S01]  /*15260*/  IADD3 R243, R243, -0x1, RZ ;  /* 0xfffffffff3f37810 */ /* 0x000fe20007ffe0ff */
[C---:B-----5:R-:W-:Y:S02]  /*15270*/  FMUL.FTZ R8, R41.reuse, R156 ;  /* 0x0000009c29087220 */ /* 0x060fe40000410000 */
[----:B------:R-:W-:Y:S02]  /*15280*/  FMUL.FTZ R9, R41, R157 ;  /* 0x0000009d29097220 */ /* 0x000fe40000410000 */
[----:B------:R3:W4:Y:S01]  /*15290*/  MUFU.EX2 R40, R4 ;  /* 0x0000000400287308 */ /* 0x0007220000000800 */
[--C-:B------:R-:W-:Y:S02]  /*152a0*/  FFMA.FTZ R82, R10, c[0x0][0x2d0], -R95.reuse ;  /* 0x0000b4000a527a23 */ /* 0x100fe4000001085f */
[--C-:B------:R-:W-:Y:S01]  /*152b0*/  FFMA.FTZ R81, R11, c[0x0][0x2d0], -R95.reuse ;  /* 0x0000b4000b517a23 */ /* 0x100fe2000001085f */
[----:B-1----:R-:W-:Y:S01]  /*152c0*/  F2FP.BF16.PACK_AB R36, R71, R77 ;  /* 0x0000004d4724723e */ /* 0x002fe200000010ff */
[--C-:B------:R-:W-:Y:S02]  /*152d0*/  FFMA.FTZ R80, R14, c[0x0][0x2d0], -R95.reuse ;  /* 0x0000b4000e507a23 */ /* 0x100fe4000001085f */
[----:B------:R-:W-:Y:S02]  /*152e0*/  FFMA.FTZ R79, R15, c[0x0][0x2d0], -R95 ;  /* 0x0000b4000f4f7a23 */ /* 0x000fe4000001085f */
[----:B------:R-:W-:Y:S01]  /*152f0*/  FMUL.FTZ R29, R41, R137 ;  /* 0x00000089291d7220 */ /* 0x000fe20000410000 */
[----:B------:R-:W1:Y:S01]  /*15300*/  MUFU.EX2 R74, R74 ;  /* 0x0000004a004a7308 */ /* 0x000e620000000800 */
[--C-:B------:R-:W-:Y:S02]  /*15310*/  FFMA.FTZ R137, R59, c[0x0][0x2d0], -R170.reuse ;  /* 0x0000b4003b897a23 */ /* 0x100fe400000108aa */
[C---:B------:R-:W-:Y:S02]  /*15320*/  FMUL.FTZ R106, R42.reuse, R106 ;  /* 0x0000006a2a6a7220 */ /* 0x040fe40000410000 */
[----:B------:R-:W-:Y:S02]  /*15330*/  FMUL.FTZ R107, R42, R107 ;  /* 0x0000006b2a6b7220 */ /* 0x000fe40000410000 */
[C---:B------:R-:W-:Y:S02]  /*15340*/  FMUL.FTZ R108, R41.reuse, R108 ;  /* 0x0000006c296c7220 */ /* 0x040fe40000410000 */
[----:B------:R-:W-:Y:S01]  /*15350*/  FMUL.FTZ R109, R41, R109 ;  /* 0x0000006d296d7220 */ /* 0x000fe20000410000 */
[----:B------:R-:W-:Y:S01]  /*15360*/  MUFU.EX2 R82, R82 ;  /* 0x0000005200527308 */ /* 0x000fe20000000800 */
[C---:B------:R-:W-:Y:S02]  /*15370*/  FMUL.FTZ R112, R43.reuse, R112 ;  /* 0x000000702b707220 */ /* 0x040fe40000410000 */
[C---:B------:R-:W-:Y:S02]  /*15380*/  FMUL.FTZ R113, R43.reuse, R113 ;  /* 0x000000712b717220 */ /* 0x040fe40000410000 */
[----:B---3--:R-:W-:Y:S02]  /*15390*/  FMUL.FTZ R4, R43, R160 ;  /* 0x000000a02b047220 */ /* 0x008fe40000410000 */
[----:B------:R-:W-:Y:S02]  /*153a0*/  IMAD.MOV.U32 R160, RZ, RZ, R57 ;  /* 0x000000ffffa07224 */ /* 0x000fe400078e0039 */
[----:B------:R-:W3:Y:S01]  /*153b0*/  LDSM.16.MT88.4 R56, [R218+0x100] ;  /* 0x00010000da38783b */ /* 0x000ee20000004200 */
[----:B------:R-:W5:Y:S01]  /*153c0*/  MUFU.EX2 R81, R81 ;  /* 0x0000005100517308 */ /* 0x000f620000000800 */
[----:B----4-:R-:W-:Y:S01]  /*153d0*/  FMUL.FTZ R10, R40, R158 ;  /* 0x0000009e280a7220 */ /* 0x010fe20000410000 */
[-C--:B------:R-:W-:Y:S05]  /*153e0*/  HMMA.16816.F32.BF16 R4, R48, R20.reuse, R4 ;  /* 0x000000143004723c */ /* 0x080fea0000041804 */
[----:B-1----:R-:W-:Y:S01]  /*153f0*/  F2FP.BF16.PACK_AB R38, R74, R70 ;  /* 0x000000464a26723e */ /* 0x002fe200000010ff */
[C---:B------:R-:W-:Y:S02]  /*15400*/  FMUL.FTZ R11, R40.reuse, R159 ;  /* 0x0000009f280b7220 */ /* 0x040fe40000410000 */
[----:B------:R-:W-:Y:S01]  /*15410*/  MUFU.EX2 R80, R80 ;  /* 0x0000005000507308 */ /* 0x000fe20000000800 */
[C---:B------:R-:W-:Y:S03]  /*15420*/  FMUL.FTZ R110, R40.reuse, R110 ;  /* 0x0000006e286e7220 */ /* 0x040fe60000410000 */
[----:B------:R-:W-:Y:S02]  /*15430*/  FMUL.FTZ R111, R40, R111 ;  /* 0x0000006f286f7220 */ /* 0x000fe40000410000 */
[C---:B------:R-:W-:Y:S02]  /*15440*/  FMUL.FTZ R114, R42.reuse, R114 ;  /* 0x000000722a727220 */ /* 0x040fe40000410000 */
[----:B------:R-:W-:Y:S02]  /*15450*/  FMUL.FTZ R115, R42, R115 ;  /* 0x000000732a737220 */ /* 0x000fe40000410000 */
[----:B------:R-:W1:Y:S01]  /*15460*/  MUFU.EX2 R79, R79 ;  /* 0x0000004f004f7308 */ /* 0x000e620000000800 */
[C---:B------:R-:W-:Y:S02]  /*15470*/  FMUL.FTZ R12, R41.reuse, R152 ;  /* 0x00000098290c7220 */ /* 0x040fe40000410000 */
[----:B------:R-:W-:Y:S01]  /*15480*/  FMUL.FTZ R13, R41, R153 ;  /* 0x00000099290d7220 */ /* 0x000fe20000410000 */
[----:B-----5:R-:W-:Y:S01]  /*15490*/  F2FP.BF16.PACK_AB R37, R81, R82 ;  /* 0x000000525125723e */ /* 0x020fe200000010ff */
[C---:B------:R-:W-:Y:S02]  /*154a0*/  FMUL.FTZ R14, R40.reuse, R154 ;  /* 0x0000009a280e7220 */ /* 0x040fe40000410000 */
[C---:B------:R-:W-:Y:S02]  /*154b0*/  FMUL.FTZ R15, R40.reuse, R155 ;  /* 0x0000009b280f7220 */ /* 0x040fe40000410000 */
[C---:B------:R-:W-:Y:S01]  /*154c0*/  FMUL.FTZ R24, R41.reuse, R140 ;  /* 0x0000008c29187220 */ /* 0x040fe20000410000 */
[----:B------:R-:W-:Y:S01]  /*154d0*/  MUFU.EX2 R84, R84 ;  /* 0x0000005400547308 */ /* 0x000fe20000000800 */
[----:B------:R-:W-:Y:S02]  /*154e0*/  FMUL.FTZ R25, R41, R141 ;  /* 0x0000008d29197220 */ /* 0x000fe40000410000 */
[C---:B------:R-:W-:Y:S02]  /*154f0*/  FMUL.FTZ R26, R40.reuse, R142 ;  /* 0x0000008e281a7220 */ /* 0x040fe40000410000 */
[C---:B------:R-:W-:Y:S02]  /*15500*/  FMUL.FTZ R27, R40.reuse, R143 ;  /* 0x0000008f281b7220 */ /* 0x040fe40000410000 */
[C---:B------:R-:W-:Y:S02]  /*15510*/  FMUL.FTZ R30, R40.reuse, R138 ;  /* 0x0000008a281e7220 */ /* 0x040fe40000410000 */
[----:B------:R-:W-:Y:S01]  /*15520*/  FMUL.FTZ R31, R40, R139 ;  /* 0x0000008b281f7220 */ /* 0x000fe20000410000 */
[----:B------:R-:W-:Y:S01]  /*15530*/  MUFU.EX2 R83, R83 ;  /* 0x0000005300537308 */ /* 0x000fe20000000800 */
[C---:B------:R-:W-:Y:S02]  /*15540*/  FMUL.FTZ R100, R43.reuse, R100 ;  /* 0x000000642b647220 */ /* 0x040fe40000410000 */
[----:B------:R-:W-:Y:S01]  /*15550*/  FMUL.FTZ R101, R43, R101 ;  /* 0x000000652b657220 */ /* 0x000fe20000410000 */
[----:B-1----:R-:W-:Y:S01]  /*15560*/  F2FP.BF16.PACK_AB R39, R79, R80 ;  /* 0x000000504f27723e */ /* 0x002fe200000010ff */
[C---:B------:R-:W-:Y:S02]  /*15570*/  FMUL.FTZ R102, R42.reuse, R102 ;  /* 0x000000662a667220 */ /* 0x040fe40000410000 */
[C---:B------:R-:W-:Y:S02]  /*15580*/  FMUL.FTZ R103, R42.reuse, R103 ;  /* 0x000000672a677220 */ /* 0x040fe40000410000 */
[C---:B------:R-:W-:Y:S01]  /*15590*/  FMUL.FTZ R116, R43.reuse, R116 ;  /* 0x000000742b747220 */ /* 0x040fe20000410000 */
[----:B------:R-:W-:Y:S01]  /*155a0*/  MUFU.EX2 R85, R85 ;  /* 0x0000005500557308 */ /* 0x000fe20000000800 */
[C---:B------:R-:W-:Y:S04]  /*155b0*/  HMMA.16816.F32.BF16 R8, R36.reuse, R20, R8 ;  /* 0x000000142408723c */ /* 0x040fe80000041808 */
[C---:B------:R-:W-:Y:S02]  /*155c0*/  FMUL.FTZ R117, R43.reuse, R117 ;  /* 0x000000752b757220 */ /* 0x040fe40000410000 */
[C---:B------:R-:W-:Y:S02]  /*155d0*/  FMUL.FTZ R118, R42.reuse, R118 ;  /* 0x000000762a767220 */ /* 0x040fe40000410000 */
[-C--:B------:R-:W-:Y:S01]  /*155e0*/  HMMA.16816.F32.BF16 R12, R36, R22.reuse, R12 ;  /* 0x00000016240c723c */ /* 0x080fe2000004180c */
[----:B------:R-:W-:Y:S03]  /*155f0*/  MUFU.EX2 R86, R86 ;  /* 0x0000005600567308 */ /* 0x000fe60000000800 */
[C---:B------:R-:W-:Y:S02]  /*15600*/  FMUL.FTZ R20, R43.reuse, R144 ;  /* 0x000000902b147220 */ /* 0x040fe40000410000 */
[----:B------:R-:W-:Y:S02]  /*15610*/  FMUL.FTZ R21, R43, R145 ;  /* 0x000000912b157220 */ /* 0x000fe40000410000 */
[C---:B------:R-:W-:Y:S03]  /*15620*/  HMMA.16816.F32.BF16 R16, R48.reuse, R22, R16 ;  /* 0x000000163010723c */ /* 0x040fe60000041810 */
[----:B------:R-:W-:Y:S01]  /*15630*/  MUFU.EX2 R87, R87 ;  /* 0x0000005700577308 */ /* 0x000fe20000000800 */
[C---:B------:R-:W-:Y:S02]  /*15640*/  FMUL.FTZ R119, R42.reuse, R119 ;  /* 0x000000772a777220 */ /* 0x040fe40000410000 */
[C---:B------:R-:W-:Y:S02]  /*15650*/  FMUL.FTZ R120, R41.reuse, R120 ;  /* 0x0000007829787220 */ /* 0x040fe40000410000 */
[C---:B------:R-:W-:Y:S04]  /*15660*/  FMUL.FTZ R22, R42.reuse, R146 ;  /* 0x000000922a167220 */ /* 0x040fe80000410000 */
[----:B------:R-:W-:Y:S01]  /*15670*/  FMUL.FTZ R23, R42, R147 ;  /* 0x000000932a177220 */ /* 0x000fe20000410000 */
[----:B------:R-:W-:Y:S01]  /*15680*/  MUFU.EX2 R164, R164 ;  /* 0x000000a400a47308 */ /* 0x000fe20000000800 */
[C---:B------:R-:W-:Y:S02]  /*15690*/  FMUL.FTZ R121, R41.reuse, R121 ;  /* 0x0000007929797220 */ /* 0x040fe40000410000 */
[C---:B------:R-:W-:Y:S02]  /*156a0*/  FMUL.FTZ R122, R40.reuse, R122 ;  /* 0x0000007a287a7220 */ /* 0x040fe40000410000 */
[C---:B------:R-:W-:Y:S01]  /*156b0*/  FMUL.FTZ R123, R40.reuse, R123 ;  /* 0x0000007b287b7220 */ /* 0x040fe20000410000 */
[-C--:B------:R-:W-:Y:S03]  /*156c0*/  HMMA.16816.F32.BF16 R20, R48, R32.reuse, R20 ;  /* 0x000000203014723c */ /* 0x080fe60000041814 */
[C---:B------:R-:W-:Y:S01]  /*156d0*/  FMUL.FTZ R124, R41.reuse, R124 ;  /* 0x0000007c297c7220 */ /* 0x040fe20000410000 */
[----:B------:R-:W-:Y:S01]  /*156e0*/  MUFU.EX2 R165, R165 ;  /* 0x000000a500a57308 */ /* 0x000fe20000000800 */
[C---:B------:R-:W-:Y:S02]  /*156f0*/  FMUL.FTZ R125, R41.reuse, R125 ;  /* 0x0000007d297d7220 */ /* 0x040fe40000410000 */
[C---:B------:R-:W-:Y:S01]  /*15700*/  FMUL.FTZ R126, R40.reuse, R126 ;  /* 0x0000007e287e7220 */ /* 0x040fe20000410000 */
[C---:B------:R-:W-:Y:S04]  /*15710*/  HMMA.16816.F32.BF16 R24, R36.reuse, R32, R24 ;  /* 0x000000202418723c */ /* 0x040fe80000041818 */
[----:B------:R-:W-:Y:S02]  /*15720*/  FMUL.FTZ R127, R40, R127 ;  /* 0x0000007f287f7220 */ /* 0x000fe40000410000 */
[----:B------:R-:W-:Y:S01]  /*15730*/  MUFU.EX2 R137, R137 ;  /* 0x0000008900897308 */ /* 0x000fe20000000800 */
[--C-:B------:R-:W-:Y:S02]  /*15740*/  FFMA.FTZ R32, R28, c[0x0][0x2d0], -R170.reuse ;  /* 0x0000b4001c207a23 */ /* 0x100fe400000108aa */
[C---:B------:R-:W-:Y:S03]  /*15750*/  FMUL.FTZ R28, R41.reuse, R136 ;  /* 0x00000088291c7220 */ /* 0x040fe60000410000 */
[----:B------:R-:W-:Y:S02]  /*15760*/  FMUL.FTZ R33, R41, R133 ;  /* 0x0000008529217220 */ /* 0x000fe40000410000 */
[----:B------:R-:W-:Y:S02]  /*15770*/  FFMA.FTZ R133, R192, c[0x0][0x2d0], -R95 ;  /* 0x0000b400c0857a23 */ /* 0x000fe4000001085f */
[-C--:B------:R-:W-:Y:S01]  /*15780*/  HMMA.16816.F32.BF16 R28, R36, R34.reuse, R28 ;  /* 0x00000022241c723c */ /* 0x080fe2000004181c */
[----:B------:R1:W4:Y:S02]  /*15790*/  MUFU.EX2 R136, R32 ;  /* 0x0000002000887308 */ /* 0x0003240000000800 */
[----:B------:R-:W-:Y:S02]  /*157a0*/  FFMA.FTZ R192, R65, c[0x0][0x2d0], -R173 ;  /* 0x0000b40041c07a23 */ /* 0x000fe400000108ad */
[--C-:B------:R-:W-:Y:S02]  /*157b0*/  FFMA.FTZ R188, R188, c[0x0][0x2d0], -R95.reuse ;  /* 0x0000b400bcbc7a23 */ /* 0x100fe4000001085f */
[--C-:B------:R-:W-:Y:S01]  /*157c0*/  FFMA.FTZ R184, R184, c[0x0][0x2d0], -R95.reuse ;  /* 0x0000b400b8b87a23 */ /* 0x100fe2000001085f */
[C---:B------:R-:W-:Y:S03]  /*157d0*/  HMMA.16816.F32.BF16 R100, R48.reuse, R34, R100 ;  /* 0x000000223064723c */ /* 0x040fe60000041864 */
[----:B------:R-:W-:Y:S01]  /*157e0*/  MUFU.EX2 R166, R166 ;  /* 0x000000a600a67308 */ /* 0x000fe20000000800 */
[--C-:B------:R-:W-:Y:S02]  /*157f0*/  FFMA.FTZ R182, R182, c[0x0][0x2d0], -R95.reuse ;  /* 0x0000b400b6b67a23 */ /* 0x100fe4000001085f */
[--C-:B------:R-:W-:Y:S02]  /*15800*/  FFMA.FTZ R180, R180, c[0x0][0x2d0], -R95.reuse ;  /* 0x0000b400b4b47a23 */ /* 0x100fe4000001085f */
[-C--:B--2---:R-:W-:Y:S04]  /*15810*/  HMMA.16816.F32.BF16 R104, R48, R52.reuse, R104 ;  /* 0x000000343068723c */ /* 0x084fe80000041868 */
[----:B------:R-:W-:Y:S01]  /*15820*/  FMUL.FTZ R34, R40, R134 ;  /* 0x0000008628227220 */ /* 0x000fe20000410000 */
[----:B------:R-:W-:Y:S01]  /*15830*/  MUFU.EX2 R167, R167 ;  /* 0x000000a700a77308 */ /* 0x000fe20000000800 */
[--C-:B------:R-:W-:Y:S02]  /*15840*/  FFMA.FTZ R134, R66, c[0x0][0x2d0], -R95.reuse ;  /* 0x0000b40042867a23 */ /* 0x100fe4000001085f */
[C---:B------:R-:W-:Y:S01]  /*15850*/  HMMA.16816.F32.BF16 R108, R36.reuse, R52, R108 ;  /* 0x00000034246c723c */ /* 0x040fe2000004186c */
[----:B------:R-:W-:Y:S03]  /*15860*/  LDSM.16.MT88.4 R64, [R219+0x900] ;  /* 0x00090000db40783b */ /* 0x000fe60000004200 */
[----:B-1----:R-:W-:Y:S02]  /*15870*/  FMUL.FTZ R32, R41, R132 ;  /* 0x0000008429207220 */ /* 0x002fe40000410000 */
[----:B------:R-:W-:Y:S01]  /*15880*/  FMUL.FTZ R35, R40, R135 ;  /* 0x0000008728237220 */ /* 0x000fe20000410000 */
[----:B------:R1:W-:Y:S01]  /*15890*/  MUFU.EX2 R132, R189 ;  /* 0x000000bd00847308 */ /* 0x0003e20000000800 */
[--C-:B------:R-:W-:Y:S04]  /*158a0*/  FFMA.FTZ R135, R61, c[0x0][0x2d0], -R95.reuse ;  /* 0x0000b4003d877a23 */ /* 0x100fe8000001085f */
[--C-:B------:R-:W-:Y:S01]  /*158b0*/  FFMA.FTZ R207, R207, c[0x0][0x2d0], -R95.reuse ;  /* 0x0000b400cfcf7a23 */ /* 0x100fe2000001085f */
[-C--:B------:R-:W-:Y:S03]  /*158c0*/  HMMA.16816.F32.BF16 R32, R36, R54.reuse, R32 ;  /* 0x000000362420723c */ /* 0x080fe60000041820 */
[--C-:B------:R-:W-:Y:S01]  /*158d0*/  FFMA.FTZ R209, R209, c[0x0][0x2d0], -R95.reuse ;  /* 0x0000b400d1d17a23 */ /* 0x100fe2000001085f */
[----:B------:R-:W-:Y:S01]  /*158e0*/  MUFU.EX2 R133, R133 ;  /* 0x0000008500857308 */ /* 0x000fe20000000800 */
[--C-:B------:R-:W-:Y:S02]  /*158f0*/  FFMA.FTZ R244, R244, c[0x0][0x2d0], -R95.reuse ;  /* 0x0000b400f4f47a23 */ /* 0x100fe4000001085f */
[--C-:B------:R-:W-:Y:S01]  /*15900*/  FFMA.FTZ R246, R246, c[0x0][0x2d0], -R95.reuse ;  /* 0x0000b400f6f67a23 */ /* 0x100fe2000001085f */
[C---:B------:R-:W-:Y:S01]  /*15910*/  HMMA.16816.F32.BF16 R112, R48.reuse, R54, R112 ;  /* 0x000000363070723c */ /* 0x040fe20000041870 */
[----:B------:R-:W2:Y:S03]  /*15920*/  LDSM.16.MT88.4 R52, [R225+0x900] ;  /* 0x00090000e134783b */ /* 0x000ea60000004200 */
[--C-:B------:R-:W-:Y:S02]  /*15930*/  FFMA.FTZ R245, R245, c[0x0][0x2d0], -R170.reuse ;  /* 0x0000b400f5f57a23 */ /* 0x100fe400000108aa */
[----:B------:R-:W5:Y:S01]  /*15940*/  MUFU.EX2 R134, R134 ;  /* 0x0000008600867308 */ /* 0x000f620000000800 */
[----:B------:R-:W-:Y:S01]  /*15950*/  FFMA.FTZ R210, R210, c[0x0][0x2d0], -R170 ;  /* 0x0000b400d2d27a23 */ /* 0x000fe200000108aa */
[-C--:B---3--:R-:W-:Y:S04]  /*15960*/  HMMA.16816.F32.BF16 R116, R48, R56.reuse, R116 ;  /* 0x000000383074723c */ /* 0x088fe80000041874 */
[--C-:B-1----:R-:W-:Y:S02]  /*15970*/  FFMA.FTZ R189, R60, c[0x0][0x2d0], -R95.reuse ;  /* 0x0000b4003cbd7a23 */ /* 0x102fe4000001085f */
[----:B------:R-:W1:Y:S01]  /*15980*/  LDSM.16.MT88.4 R60, [R220+0x900] ;  /* 0x00090000dc3c783b */ /* 0x000e620000004200 */
[--C-:B------:R-:W-:Y:S01]  /*15990*/  FFMA.FTZ R249, R249, c[0x0][0x2d0], -R95.reuse ;  /* 0x0000b400f9f97a23 */ /* 0x100fe2000001085f */
[C---:B------:R-:W-:Y:S01]  /*159a0*/  HMMA.16816.F32.BF16 R120, R36.reuse, R56, R120 ;  /* 0x000000382478723c */ /* 0x040fe20000041878 */
[----:B------:R-:W-:Y:S03]  /*159b0*/  MUFU.EX2 R135, R135 ;  /* 0x0000008700877308 */ /* 0x000fe60000000800 */
[--C-:B------:R-:W-:Y:S02]  /*159c0*/  FFMA.FTZ R247, R247, c[0x0][0x2d0], -R95.reuse ;  /* 0x0000b400f7f77a23 */ /* 0x100fe4000001085f */
[----:B------:R-:W-:Y:S01]  /*159d0*/  FFMA.FTZ R211, R211, c[0x0][0x2d0], -R95 ;  /* 0x0000b400d3d37a23 */ /* 0x000fe2000001085f */
[----:B----4-:R-:W-:Y:S01]  /*159e0*/  F2FP.BF16.PACK_AB R56, R137, R136 ;  /* 0x000000888938723e */ /* 0x010fe200000010ff */
[-C--:B------:R-:W-:Y:S03]  /*159f0*/  HMMA.16816.F32.BF16 R124, R36, R58.reuse, R124 ;  /* 0x0000003a247c723c */ /* 0x080fe6000004187c */
[----:B------:R-:W3:Y:S01]  /*15a00*/  MUFU.EX2 R189, R189 ;  /* 0x000000bd00bd7308 */ /* 0x000ee20000000800 */
[--C-:B------:R-:W-:Y:S01]  /*15a10*/  FFMA.FTZ R193, R193, c[0x0][0x2d0], -R174.reuse ;  /* 0x0000b400c1c17a23 */ /* 0x100fe200000108ae */
[----:B-----5:R-:W-:Y:S02]  /*15a20*/  F2FP.BF16.PACK_AB R57, R134, R133 ;  /* 0x000000858639723e */ /* 0x020fe400000010ff */
[C---:B------:R-:W-:Y:S02]  /*15a30*/  FMUL.FTZ R37, R43.reuse, R129 ;  /* 0x000000812b257220 */ /* 0x040fe40000410000 */
[----:B------:R-:W-:Y:S03]  /*15a40*/  FMUL.FTZ R36, R43, R128 ;  /* 0x000000802b247220 */ /* 0x000fe60000410000 */
[C---:B------:R-:W-:Y:S01]  /*15a50*/  FMUL.FTZ R38, R42.reuse, R130 ;  /* 0x000000822a267220 */ /* 0x040fe20000410000 */
[----:B------:R-:W-:Y:S01]  /*15a60*/  MUFU.EX2 R187, R187 ;  /* 0x000000bb00bb7308 */ /* 0x000fe20000000800 */
[----:B------:R-:W-:Y:S02]  /*15a70*/  FMUL.FTZ R39, R42, R131 ;  /* 0x000000832a277220 */ /* 0x000fe40000410000 */
[--C-:B------:R-:W-:Y:S02]  /*15a80*/  FFMA.FTZ R185, R185, c[0x0][0x2d0], -R174.reuse ;  /* 0x0000b400b9b97a23 */ /* 0x100fe400000108ae */
[--C-:B------:R-:W-:Y:S02]  /*15a90*/  FFMA.FTZ R191, R191, c[0x0][0x2d0], -R173.reuse ;  /* 0x0000b400bfbf7a23 */ /* 0x100fe400000108ad */
[--C-:B------:R-:W-:Y:S01]  /*15aa0*/  FFMA.FTZ R186, R186, c[0x0][0x2d0], -R173.reuse ;  /* 0x0000b400baba7a23 */ /* 0x100fe200000108ad */
[----:B------:R-:W-:Y:S02]  /*15ab0*/  HMMA.16816.F32.BF16 R36, R48, R58, R36 ;  /* 0x0000003a3024723c */ /* 0x000fe40000041824 */
[----:B------:R-:W-:Y:S02]  /*15ac0*/  MUFU.EX2 R183, R183 ;  /* 0x000000b700b77308 */ /* 0x000fe40000000800 */
[--C-:B------:R-:W-:Y:S02]  /*15ad0*/  FFMA.FTZ R176, R176, c[0x0][0x2d0], -R174.reuse ;  /* 0x0000b400b0b07a23 */ /* 0x100fe400000108ae */
[--C-:B------:R-:W-:Y:S01]  /*15ae0*/  FFMA.FTZ R175, R175, c[0x0][0x2d0], -R174.reuse ;  /* 0x0000b400afaf7a23 */ /* 0x100fe200000108ae */
[----:B------:R-:W-:Y:S01]  /*15af0*/  F2FP.BF16.PACK_AB R48, R84, R75 ;  /* 0x0000004b5430723e */ /* 0x000fe200000010ff */
[--C-:B------:R-:W-:Y:S01]  /*15b00*/  FFMA.FTZ R178, R178, c[0x0][0x2d0], -R173.reuse ;  /* 0x0000b400b2b27a23 */ /* 0x100fe200000108ad */
[----:B------:R-:W-:Y:S03]  /*15b10*/  F2FP.BF16.PACK_AB R49, R85, R83 ;  /* 0x000000535531723e */ /* 0x000fe600000010ff */
[----:B------:R-:W-:Y:S01]  /*15b20*/  F2FP.BF16.PACK_AB R50, R87, R86 ;  /* 0x000000565732723e */ /* 0x000fe200000010ff */
[----:B------:R-:W-:Y:S01]  /*15b30*/  MUFU.EX2 R181, R181 ;  /* 0x000000b500b57308 */ /* 0x000fe20000000800 */
[----:B------:R-:W-:Y:S01]  /*15b40*/  F2FP.BF16.PACK_AB R51, R165, R164 ;  /* 0x000000a4a533723e */ /* 0x000fe200000010ff */
[--C-:B------:R-:W-:Y:S01]  /*15b50*/  FFMA.FTZ R177, R177, c[0x0][0x2d0], -R173.reuse ;  /* 0x0000b400b1b17a23 */ /* 0x100fe200000108ad */
[----:B------:R-:W-:Y:S01]  /*15b60*/  F2FP.BF16.PACK_AB R58, R167, R166 ;  /* 0x000000a6a73a723e */ /* 0x000fe200000010ff */
[--C-:B------:R-:W-:Y:S01]  /*15b70*/  FFMA.FTZ R172, R172, c[0x0][0x2d0], -R174.reuse ;  /* 0x0000b400acac7a23 */ /* 0x100fe200000108ae */
[----:B---3--:R-:W-:Y:S01]  /*15b80*/  F2FP.BF16.PACK_AB R59, R189, R135 ;  /* 0x00000087bd3b723e */ /* 0x008fe200000010ff */
[--C-:B------:R-:W-:Y:S02]  /*15b90*/  FFMA.FTZ R168, R168, c[0x0][0x2d0], -R174.reuse ;  /* 0x0000b400a8a87a23 */ /* 0x100fe400000108ae */
[-C--:B--2---:R-:W-:Y:S02]  /*15ba0*/  HMMA.16816.F32.BF16 R4, R48, R52.reuse, R4 ;  /* 0x000000343004723c */ /* 0x084fe40000041804 */
[----:B------:R-:W-:Y:S01]  /*15bb0*/  MUFU.EX2 R179, R179 ;  /* 0x000000b300b37308 */ /* 0x000fe20000000800 */
[--C-:B------:R-:W-:Y:S02]  /*15bc0*/  FFMA.FTZ R171, R171, c[0x0][0x2d0], -R173.reuse ;  /* 0x0000b400abab7a23 */ /* 0x100fe400000108ad */
[--C-:B------:R-:W-:Y:S02]  /*15bd0*/  FFMA.FTZ R169, R169, c[0x0][0x2d0], -R173.reuse ;  /* 0x0000b400a9a97a23 */ /* 0x100fe400000108ad */
[--C-:B------:R-:W-:Y:S01]  /*15be0*/  FFMA.FTZ R96, R96, c[0x0][0x2d0], -R174.reuse ;  /* 0x0000b40060607a23 */ /* 0x100fe200000108ae */
[C---:B------:R-:W-:Y:S04]  /*15bf0*/  HMMA.16816.F32.BF16 R8, R56.reuse, R52, R8 ;  /* 0x000000343808723c */ /* 0x040fe80000041808 */
[----:B------:R-:W-:Y:S01]  /*15c00*/  MUFU.EX2 R188, R188 ;  /* 0x000000bc00bc7308 */ /* 0x000fe20000000800 */
[----:B------:R-:W-:Y:S02]  /*15c10*/  FFMA.FTZ R174, R97, c[0x0][0x2d0], -R174 ;  /* 0x0000b40061ae7a23 */ /* 0x000fe400000108ae */
[----:B------:R-:W-:Y:S01]  /*15c20*/  FFMA.FTZ R97, R98, c[0x0][0x2d0], -R173 ;  /* 0x0000b40062617a23 */ /* 0x000fe200000108ad */
[-C--:B------:R-:W-:Y:S04]  /*15c30*/  HMMA.16816.F32.BF16 R12, R56, R54.reuse, R12 ;  /* 0x00000036380c723c */ /* 0x080fe8000004180c */
[----:B------:R-:W-:Y:S02]  /*15c40*/  FFMA.FTZ R76, R43, R242, R76 ;  /* 0x000000f22b4c7223 */ /* 0x000fe4000001004c */
[----:B------:R-:W-:Y:S01]  /*15c50*/  MUFU.EX2 R184, R184 ;  /* 0x000000b800b87308 */ /* 0x000fe20000000800 */
[----:B------:R-:W-:Y:S01]  /*15c60*/  FFMA.FTZ R77, R41, R240, R77 ;  /* 0x000000f0294d7223 */ /* 0x000fe2000001004d */
[C---:B------:R-:W-:Y:S01]  /*15c70*/  HMMA.16816.F32.BF16 R16, R48.reuse, R54, R16 ;  /* 0x000000363010723c */ /* 0x040fe20000041810 */
[----:B------:R-:W2:Y:S03]  /*15c80*/  LDSM.16.MT88.4 R52, [R218+0x900] ;  /* 0x00090000da34783b */ /* 0x000ea60000004200 */
[----:B------:R-:W-:Y:S02]  /*15c90*/  FADD.FTZ R76, R69, R76 ;  /* 0x0000004c454c7221 */ /* 0x000fe40000010000 */
[----:B------:R-:W-:Y:S02]  /*15ca0*/  FADD.FTZ R77, R71, R77 ;  /* 0x0000004d474d7221 */ /* 0x000fe40000010000 */
[-C--:B-1----:R-:W-:Y:S01]  /*15cb0*/  HMMA.16816.F32.BF16 R20, R48, R60.reuse, R20 ;  /* 0x0000003c3014723c */ /* 0x082fe20000041814 */
[----:B------:R-:W-:Y:S03]  /*15cc0*/  MUFU.EX2 R182, R182 ;  /* 0x000000b600b67308 */ /* 0x000fe60000000800 */
[----:B------:R-:W-:Y:S02]  /*15cd0*/  FADD.FTZ R76, R46, R76 ;  /* 0x0000004c2e4c7221 */ /* 0x000fe40000010000 */
[----:B------:R-:W-:Y:S02]  /*15ce0*/  FADD.FTZ R77, R70, R77 ;  /* 0x0000004d464d7221 */ /* 0x000fe40000010000 */
[C---:B------:R-:W-:Y:S03]  /*15cf0*/  HMMA.16816.F32.BF16 R24, R56.reuse, R60, R24 ;  /* 0x0000003c3818723c */ /* 0x040fe60000041818 */
[----:B------:R-:W-:Y:S01]  /*15d00*/  MUFU.EX2 R180, R180 ;  /* 0x000000b400b47308 */ /* 0x000fe20000000800 */
[----:B------:R-:W-:Y:S02]  /*15d10*/  FFMA.FTZ R82, R40, R239, R82 ;  /* 0x000000ef28527223 */ /* 0x000fe40000010052 */
[----:B------:R-:W-:Y:S02]  /*15d20*/  FADD.FTZ R76, R47, R76 ;  /* 0x0000004c2f4c7221 */ /* 0x000fe40000010000 */
[-C--:B------:R-:W-:Y:S04]  /*15d30*/  HMMA.16816.F32.BF16 R28, R56, R62.reuse, R28 ;  /* 0x0000003e381c723c */ /* 0x080fe8000004181c */
[----:B------:R-:W-:Y:S01]  /*15d40*/  FADD.FTZ R77, R74, R77 ;  /* 0x0000004d4a4d7221 */ /* 0x000fe20000010000 */
[----:B------:R-:W1:Y:S01]  /*15d50*/  MUFU.EX2 R190, R190 ;  /* 0x000000be00be7308 */ /* 0x000e620000000800 */
[----:B------:R-:W-:Y:S02]  /*15d60*/  FADD.FTZ R82, R81, R82 ;  /* 0x0000005251527221 */ /* 0x000fe40000010000 */
[C---:B------:R-:W-:Y:S01]  /*15d70*/  HMMA.16816.F32.BF16 R100, R48.reuse, R62, R100 ;  /* 0x0000003e3064723c */ /* 0x040fe20000041864 */
[----:B------:R-:W3:Y:S03]  /*15d80*/  LDSM.16.MT88.4 R60, [R225+0x1100] ;  /* 0x00110000e13c783b */ /* 0x000ee60000004200 */
[----:B------:R-:W-:Y:S02]  /*15d90*/  FADD.FTZ R76, R75, R76 ;  /* 0x0000004c4b4c7221 */ /* 0x000fe40000010000 */
[----:B------:R-:W-:Y:S01]  /*15da0*/  FADD.FTZ R77, R136, R77 ;  /* 0x0000004d884d7221 */ /* 0x000fe20000010000 */
[----:B------:R-:W-:Y:S01]  /*15db0*/  MUFU.EX2 R192, R192 ;  /* 0x000000c000c07308 */ /* 0x000fe20000000800 */
[-C--:B------:R-:W-:Y:S04]  /*15dc0*/  HMMA.16816.F32.BF16 R104, R48, R64.reuse, R104 ;  /* 0x000000403068723c */ /* 0x080fe80000041868 */
[----:B------:R-:W-:Y:S02]  /*15dd0*/  FFMA.FTZ R78, R42, R241, R78 ;  /* 0x000000f12a4e7223 */ /* 0x000fe4000001004e */
[----:B------:R-:W-:Y:S02]  /*15de0*/  FADD.FTZ R82, R80, R82 ;  /* 0x0000005250527221 */ /* 0x000fe40000010000 */
[C---:B------:R-:W-:Y:S01]  /*15df0*/  HMMA.16816.F32.BF16 R108, R56.reuse, R64, R108 ;  /* 0x00000040386c723c */ /* 0x040fe2000004186c */
[----:B------:R-:W4:Y:S03]  /*15e00*/  MUFU.EX2 R194, R194 ;  /* 0x000000c200c27308 */ /* 0x000f260000000800 */
[----:B------:R-:W-:Y:S02]  /*15e10*/  FADD.FTZ R76, R84, R76 ;  /* 0x0000004c544c7221 */ /* 0x000fe40000010000 */
[----:B------:R-:W-:Y:S02]  /*15e20*/  FADD.FTZ R77, R137, R77 ;  /* 0x0000004d894d7221 */ /* 0x000fe40000010000 */
[-C--:B------:R-:W-:Y:S03]  /*15e30*/  HMMA.16816.F32.BF16 R32, R56, R66.reuse, R32 ;  /* 0x000000423820723c */ /* 0x080fe60000041820 */
[----:B------:R-:W-:Y:S01]  /*15e40*/  MUFU.EX2 R195, R195 ;  /* 0x000000c300c37308 */ /* 0x000fe20000000800 */
[----:B------:R-:W-:Y:S02]  /*15e50*/  FADD.FTZ R78, R73, R78 ;  /* 0x0000004e494e7221 */ /* 0x000fe40000010000 */
[----:B------:R-:W-:Y:S02]  /*15e60*/  FADD.FTZ R82, R79, R82 ;  /* 0x000000524f527221 */ /* 0x000fe40000010000 */
[C---:B------:R-:W-:Y:S01]  /*15e70*/  HMMA.16816.F32.BF16 R112, R48.reuse, R66, R112 ;  /* 0x000000423070723c */ /* 0x040fe20000041870 */
[----:B------:R-:W-:Y:S03]  /*15e80*/  LDSM.16.MT88.4 R64, [R219+0x1100] ;  /* 0x00110000db40783b */ /* 0x000fe60000004200 */
[----:B------:R-:W-:Y:S01]  /*15e90*/  FADD.FTZ R76, R86, R76 ;  /* 0x0000004c564c7221 */ /* 0x000fe20000010000 */
[----:B------:R-:W5:Y:S01]  /*15ea0*/  MUFU.EX2 R196, R196 ;  /* 0x000000c400c47308 */ /* 0x000f620000000800 */
[----:B------:R-:W-:Y:S02]  /*15eb0*/  FADD.FTZ R78, R68, R78 ;  /* 0x0000004e444e7221 */ /* 0x000fe40000010000 */
[-C--:B--2---:R-:W-:Y:S04]  /*15ec0*/  HMMA.16816.F32.BF16 R116, R48, R52.reuse, R116 ;  /* 0x000000343074723c */ /* 0x084fe80000041874 */
[----:B------:R-:W-:Y:S02]  /*15ed0*/  FADD.FTZ R82, R133, R82 ;  /* 0x0000005285527221 */ /* 0x000fe40000010000 */
[----:B------:R-:W-:Y:S01]  /*15ee0*/  FADD.FTZ R76, R87, R76 ;  /* 0x0000004c574c7221 */ /* 0x000fe20000010000 */
[----:B------:R-:W-:Y:S01]  /*15ef0*/  MUFU.EX2 R197, R197 ;  /* 0x000000c500c57308 */ /* 0x000fe20000000800 */
[C---:B------:R-:W-:Y:S04]  /*15f00*/  HMMA.16816.F32.BF16 R120, R56.reuse, R52, R120 ;  /* 0x000000343878723c */ /* 0x040fe80000041878 */
[----:B------:R-:W-:Y:S02]  /*15f10*/  FADD.FTZ R78, R72, R78 ;  /* 0x0000004e484e7221 */ /* 0x000fe40000010000 */
[----:B------:R-:W-:Y:S02]  /*15f20*/  FADD.FTZ R134, R134, R82 ;  /* 0x0000005286867221 */ /* 0x000fe40000010000 */
[-C--:B------:R-:W-:Y:S01]  /*15f30*/  HMMA.16816.F32.BF16 R124, R56, R54.reuse, R124 ;  /* 0x00000036387c723c */ /* 0x080fe2000004187c */
[----:B------:R-:W2:Y:S01]  /*15f40*/  MUFU.EX2 R198, R198 ;  /* 0x000000c600c67308 */ /* 0x000ea20000000800 */
[----:B------:R-:W3:Y:S02]  /*15f50*/  LDSM.16.MT88.4 R56, [R220+0x1100] ;  /* 0x00110000dc38783b */ /* 0x000ee40000004200 */
[--C-:B------:R-:W-:Y:S02]  /*15f60*/  FFMA.FTZ R52, R161, c[0x0][0x2d0], -R173.reuse ;  /* 0x0000b400a1347a23 */ /* 0x100fe400000108ad */
[----:B------:R-:W-:Y:S02]  /*15f70*/  FFMA.FTZ R173, R99, c[0x0][0x2d0], -R173 ;  /* 0x0000b40063ad7a23 */ /* 0x000fe400000108ad */
[----:B------:R-:W-:Y:S03]  /*15f80*/  HMMA.16816.F32.BF16 R36, R48, R54, R36 ;  /* 0x000000363024723c */ /* 0x000fe60000041824 */
[----:B------:R-:W3:Y:S01]  /*15f90*/  MUFU.EX2 R199, R199 ;  /* 0x000000c700c77308 */ /* 0x000ee20000000800 */
[----:B------:R-:W-:Y:S02]  /*15fa0*/  FADD.FTZ R78, R83, R78 ;  /* 0x0000004e534e7221 */ /* 0x000fe40000010000 */
[----:B------:R-:W-:Y:S01]  /*15fb0*/  FADD.FTZ R134, R135, R134 ;  /* 0x0000008687867221 */ /* 0x000fe20000010000 */
[----:B-1----:R-:W-:Y:S01]  /*15fc0*/  F2FP.BF16.PACK_AB R48, R190, R132 ;  /* 0x00000084be30723e */ /* 0x002fe200000010ff */
[----:B------:R-:W-:Y:S01]  /*15fd0*/  FADD.FTZ R132, R132, R76 ;  /* 0x0000004c84847221 */ /* 0x000fe20000010000 */
[----:B----4-:R-:W-:Y:S03]  /*15fe0*/  F2FP.BF16.PACK_AB R49, R194, R192 ;  /* 0x000000c0c231723e */ /* 0x010fe600000010ff */
[----:B-----5:R-:W-:Y:S01]  /*15ff0*/  F2FP.BF16.PACK_AB R50, R196, R195 ;  /* 0x000000c3c432723e */ /* 0x020fe200000010ff */
[----:B------:R-:W1:Y:S01]  /*16000*/  MUFU.EX2 R201, R201 ;  /* 0x000000c900c97308 */ /* 0x000e620000000800 */
[----:B------:R-:W-:Y:S02]  /*16010*/  FADD.FTZ R132, R190, R132 ;  /* 0x00000084be847221 */ /* 0x000fe40000010000 */
[----:B------:R-:W-:Y:S01]  /*16020*/  FADD.FTZ R78, R85, R78 ;  /* 0x0000004e554e7221 */ /* 0x000fe20000010000 */
[----:B--2---:R-:W-:Y:S01]  /*16030*/  F2FP.BF16.PACK_AB R51, R198, R197 ;  /* 0x000000c5c633723e */ /* 0x004fe200000010ff */
[----:B------:R-:W-:Y:S02]  /*16040*/  FADD.FTZ R134, R189, R134 ;  /* 0x00000086bd867221 */ /* 0x000fe40000010000 */
[----:B------:R-:W-:Y:S02]  /*16050*/  FADD.FTZ R132, R195, R132 ;  /* 0x00000084c3847221 */ /* 0x000fe40000010000 */
[----:B------:R-:W-:Y:S01]  /*16060*/  FADD.FTZ R78, R164, R78 ;  /* 0x0000004ea44e7221 */ /* 0x000fe20000010000 */
[----:B------:R-:W2:Y:S01]  /*16070*/  MUFU.EX2 R202, R202 ;  /* 0x000000ca00ca7308 */ /* 0x000ea20000000800 */
[-C--:B---3--:R-:W-:Y:S03]  /*16080*/  HMMA.16816.F32.BF16 R4, R48, R60.reuse, R4 ;  /* 0x0000003c3004723c */ /* 0x088fe60000041804 */
[----:B------:R-:W-:Y:S01]  /*16090*/  MOV R164, R44 ;  /* 0x0000002c00a47202 */ /* 0x000fe20000000f00 */
[----:B------:R-:W-:Y:S02]  /*160a0*/  FADD.FTZ R77, R166, R77 ;  /* 0x0000004da64d7221 */ /* 0x000fe40000010000 */
[----:B------:R-:W-:Y:S02]  /*160b0*/  FADD.FTZ R132, R196, R132 ;  /* 0x00000084c4847221 */ /* 0x000fe40000010000 */
[----:B------:R-:W-:Y:S01]  /*160c0*/  FADD.FTZ R78, R165, R78 ;  /* 0x0000004ea54e7221 */ /* 0x000fe20000010000 */
[----:B------:R-:W3:Y:S03]  /*160d0*/  MUFU.EX2 R203, R203 ;  /* 0x000000cb00cb7308 */ /* 0x000ee60000000800 */
[----:B------:R-:W-:Y:S01]  /*160e0*/  FADD.FTZ R167, R167, R77 ;  /* 0x0000004da7a77221 */ /* 0x000fe20000010000 */
[----:B------:R-:W-:Y:S01]  /*160f0*/  MOV R165, R0 ;  /* 0x0000000000a57202 */ /* 0x000fe20000000f00 */
[----:B------:R-:W-:Y:S02]  /*16100*/  FADD.FTZ R78, R192, R78 ;  /* 0x0000004ec04e7221 */ /* 0x000fe40000010000 */
[----:B------:R-:W-:Y:S02]  /*16110*/  FADD.FTZ R167, R199, R167 ;  /* 0x000000a7c7a77221 */ /* 0x000fe40000010000 */
[----:B------:R-:W-:Y:S01]  /*16120*/  FADD.FTZ R78, R194, R78 ;  /* 0x0000004ec24e7221 */ /* 0x000fe20000010000 */
[----:B------:R-:W4:Y:S01]  /*16130*/  MUFU.EX2 R207, R207 ;  /* 0x000000cf00cf7308 */ /* 0x000f220000000800 */
[----:B-1----:R-:W-:Y:S02]  /*16140*/  FADD.FTZ R167, R201, R167 ;  /* 0x000000a7c9a77221 */ /* 0x002fe40000010000 */
[----:B------:R-:W-:Y:S02]  /*16150*/  FADD.FTZ R78, R197, R78 ;  /* 0x0000004ec54e7221 */ /* 0x000fe40000010000 */
[----:B--2---:R-:W-:Y:S02]  /*16160*/  FADD.FTZ R167, R202, R167 ;  /* 0x000000a7caa77221 */ /* 0x004fe40000010000 */
[----:B------:R-:W-:Y:S02]  /*16170*/  FADD.FTZ R78, R198, R78 ;  /* 0x0000004ec64e7221 */ /* 0x000fe40000010000 */
[----:B------:R-:W-:Y:S01]  /*16180*/  IMAD.MOV.U32 R166, RZ, RZ, R2 ;  /* 0x000000ffffa67224 */ /* 0x000fe200078e0002 */
[----:B------:R-:W1:Y:S01]  /*16190*/  MUFU.EX2 R209, R209 ;  /* 0x000000d100d17308 */ /* 0x000e620000000800 */
[C---:B---3--:R-:W-:Y:S01]  /*161a0*/  F2FP.BF16.PACK_AB R54, R203.reuse, R202 ;  /* 0x000000cacb36723e */ /* 0x048fe200000010ff */
[----:B------:R-:W-:Y:S08]  /*161b0*/  FADD.FTZ R167, R203, R167 ;  /* 0x000000a7cba77221 */ /* 0x000ff00000010000 */
[----:B------:R-:W-:Y:S01]  /*161c0*/  MUFU.EX2 R244, R244 ;  /* 0x000000f400f47308 */ /* 0x000fe20000000800 */
[----:B----4-:R-:W-:Y:S09]  /*161d0*/  FADD.FTZ R134, R207, R134 ;  /* 0x00000086cf867221 */ /* 0x010ff20000010000 */
[----:B------:R-:W2:Y:S01]  /*161e0*/  MUFU.EX2 R246, R246 ;  /* 0x000000f600f67308 */ /* 0x000ea20000000800 */
[C---:B-1----:R-:W-:Y:S01]  /*161f0*/  F2FP.BF16.PACK_AB R53, R209.reuse, R207 ;  /* 0x000000cfd135723e */ /* 0x042fe200000010ff */
[----:B------:R-:W-:Y:S08]  /*16200*/  FADD.FTZ R134, R209, R134 ;  /* 0x00000086d1867221 */ /* 0x000ff00000010000 */
[----:B------:R1:W3:Y:S10]  /*16210*/  MUFU.EX2 R128, R52 ;  /* 0x0000003400807308 */ /* 0x0002f40000000800 */
[----:B------:R-:W4:Y:S01]  /*16220*/  MUFU.EX2 R205, R205 ;  /* 0x000000cd00cd7308 */ /* 0x000f220000000800 */
[----:B--2---:R-:W-:Y:S01]  /*16230*/  F2FP.BF16.PACK_AB R55, R246, R244 ;  /* 0x000000f4f637723e */ /* 0x004fe200000010ff */
[----:B------:R-:W-:Y:S04]  /*16240*/  FADD.FTZ R244, R244, R134 ;  /* 0x00000086f4f47221 */ /* 0x000fe80000010000 */
[----:B------:R-:W-:Y:S04]  /*16250*/  FADD.FTZ R244, R246, R244 ;  /* 0x000000f4f6f47221 */ /* 0x000fe80000010000 */
[----:B------:R-:W-:Y:S01]  /*16260*/  MUFU.EX2 R250, R250 ;  /* 0x000000fa00fa7308 */ /* 0x000fe20000000800 */
[----:B-1----:R-:W-:Y:S02]  /*16270*/  F2FP.BF16.PACK_AB R52, R201, R199 ;  /* 0x000000c7c934723e */ /* 0x002fe400000010ff */
[----:B---3--:R-:W-:Y:S07]  /*16280*/  MOV R99, R128 ;  /* 0x0000008000637202 */ /* 0x008fee0000000f00 */
[----:B------:R-:W1:Y:S01]  /*16290*/  MUFU.EX2 R251, R251 ;  /* 0x000000fb00fb7308 */ /* 0x000e620000000800 */
[C---:B------:R-:W-:Y:S04]  /*162a0*/  HMMA.16816.F32.BF16 R8, R52.reuse, R60, R8 ;  /* 0x0000003c3408723c */ /* 0x040fe80000041808 */
[----:B----4-:R-:W-:Y:S02]  /*162b0*/  FADD.FTZ R132, R205, R132 ;  /* 0x00000084cd847221 */ /* 0x010fe40000010000 */
[----:B------:R-:W-:Y:S02]  /*162c0*/  FADD.FTZ R78, R99, R78 ;  /* 0x0000004e634e7221 */ /* 0x000fe40000010000 */
[-C--:B------:R-:W-:Y:S01]  /*162d0*/  HMMA.16816.F32.BF16 R12, R52, R62.reuse, R12 ;  /* 0x0000003e340c723c */ /* 0x080fe2000004180c */
[----:B------:R-:W-:Y:S07]  /*162e0*/  MUFU.EX2 R204, R204 ;  /* 0x000000cc00cc7308 */ /* 0x000fee0000000800 */
[C---:B------:R-:W-:Y:S01]  /*162f0*/  HMMA.16816.F32.BF16 R16, R48.reuse, R62, R16 ;  /* 0x0000003e3010723c */ /* 0x040fe20000041810 */
[----:B------:R-:W2:Y:S02]  /*16300*/  LDSM.16.MT88.4 R60, [R218+0x1100] ;  /* 0x00110000da3c783b */ /* 0x000ea40000004200 */
[----:B------:R-:W-:Y:S01]  /*16310*/  MUFU.EX2 R200, R200 ;  /* 0x000000c800c87308 */ /* 0x000fe20000000800 */
[----:B-1----:R-:W-:Y:S04]  /*16320*/  FADD.FTZ R78, R251, R78 ;  /* 0x0000004efb4e7221 */ /* 0x002fe80000010000 */
[-C--:B------:R-:W-:Y:S05]  /*16330*/  HMMA.16816.F32.BF16 R20, R48, R56.reuse, R20 ;  /* 0x000000383014723c */ /* 0x080fea0000041814 */
[----:B------:R-:W1:Y:S03]  /*16340*/  MUFU.EX2 R208, R208 ;  /* 0x000000d000d07308 */ /* 0x000e660000000800 */
[C---:B------:R-:W-:Y:S07]  /*16350*/  HMMA.16816.F32.BF16 R24, R52.reuse, R56, R24 ;  /* 0x000000383418723c */ /* 0x040fee0000041818 */
[----:B------:R-:W-:Y:S01]  /*16360*/  FFMA.FTZ R56, R160, c[0x0][0x2d0], -R95 ;  /* 0x0000b400a0387a23 */ /* 0x000fe2000001085f */
[-C--:B------:R-:W-:Y:S01]  /*16370*/  HMMA.16816.F32.BF16 R28, R52, R58.reuse, R28 ;  /* 0x0000003a341c723c */ /* 0x080fe2000004181c */
[----:B------:R-:W3:Y:S07]  /*16380*/  MUFU.EX2 R206, R206 ;  /* 0x000000ce00ce7308 */ /* 0x000eee0000000800 */
[C---:B------:R-:W-:Y:S03]  /*16390*/  HMMA.16816.F32.BF16 R100, R48.reuse, R58, R100 ;  /* 0x0000003a3064723c */ /* 0x040fe60000041864 */
[----:B------:R4:W5:Y:S01]  /*163a0*/  MUFU.EX2 R129, R56 ;  /* 0x0000003800817308 */ /* 0x0009620000000800 */
[----:B-1----:R-:W-:Y:S04]  /*163b0*/  FADD.FTZ R78, R208, R78 ;  /* 0x0000004ed04e7221 */ /* 0x002fe80000010000 */
[-C--:B------:R-:W-:Y:S05]  /*163c0*/  HMMA.16816.F32.BF16 R104, R48, R64.reuse, R104 ;  /* 0x000000403068723c */ /* 0x080fea0000041868 */
[----:B------:R-:W1:Y:S03]  /*163d0*/  MUFU.EX2 R252, R252 ;  /* 0x000000fc00fc7308 */ /* 0x000e660000000800 */
[C---:B------:R-:W-:Y:S04]  /*163e0*/  HMMA.16816.F32.BF16 R108, R52.reuse, R64, R108 ;  /* 0x00000040346c723c */ /* 0x040fe8000004186c */
[----:B---3--:R-:W-:Y:S03]  /*163f0*/  FADD.FTZ R78, R206, R78 ;  /* 0x0000004ece4e7221 */ /* 0x008fe60000010000 */
[----:B------:R-:W3:Y:S01]  /*16400*/  MUFU.EX2 R248, R248 ;  /* 0x000000f800f87308 */ /* 0x000ee20000000800 */
[-C--:B------:R-:W-:Y:S01]  /*16410*/  HMMA.16816.F32.BF16 R32, R52, R66.reuse, R32 ;  /* 0x000000423420723c */ /* 0x080fe20000041820 */
[----:B----4-:R-:W4:Y:S03]  /*16420*/  LDSM.16.MT88.4 R56, [R225+0x1900] ;  /* 0x00190000e138783b */ /* 0x010f260000004200 */
[----:B-----5:R-:W-:Y:S04]  /*16430*/  MOV R98, R129 ;  /* 0x0000008100627202 */ /* 0x020fe80000000f00 */
[C---:B------:R-:W-:Y:S01]  /*16440*/  HMMA.16816.F32.BF16 R112, R48.reuse, R66, R112 ;  /* 0x000000423070723c */ /* 0x040fe20000041870 */
[----:B------:R-:W5:Y:S01]  /*16450*/  MUFU.EX2 R245, R245 ;  /* 0x000000f500f57308 */ /* 0x000f620000000800 */
[----:B------:R-:W-:Y:S02]  /*16460*/  LDSM.16.MT88.4 R64, [R219+0x1900] ;  /* 0x00190000db40783b */ /* 0x000fe40000004200 */
[----:B------:R-:W-:Y:S02]  /*16470*/  FADD.FTZ R244, R98, R244 ;  /* 0x000000f462f47221 */ /* 0x000fe40000010000 */
[----:B-1----:R-:W-:Y:S02]  /*16480*/  FADD.FTZ R167, R252, R167 ;  /* 0x000000a7fca77221 */ /* 0x002fe40000010000 */
[-C--:B--2---:R-:W-:Y:S03]  /*16490*/  HMMA.16816.F32.BF16 R116, R48, R60.reuse, R116 ;  /* 0x0000003c3074723c */ /* 0x084fe60000041874 */
[----:B------:R-:W1:Y:S01]  /*164a0*/  MUFU.EX2 R210, R210 ;  /* 0x000000d200d27308 */ /* 0x000e620000000800 */
[C---:B---3--:R-:W-:Y:S04]  /*164b0*/  FADD.FTZ R167, R248.reuse, R167 ;  /* 0x000000a7f8a77221 */ /* 0x048fe80000010000 */
[C---:B------:R-:W-:Y:S05]  /*164c0*/  HMMA.16816.F32.BF16 R120, R52.reuse, R60, R120 ;  /* 0x0000003c3478723c */ /* 0x040fea0000041878 */
[----:B------:R-:W2:Y:S03]  /*164d0*/  MUFU.EX2 R249, R249 ;  /* 0x000000f900f97308 */ /* 0x000ea60000000800 */
[-C--:B------:R-:W-:Y:S04]  /*164e0*/  HMMA.16816.F32.BF16 R124, R52, R62.reuse, R124 ;  /* 0x0000003e347c723c */ /* 0x080fe8000004187c */
[----:B-----5:R-:W-:Y:S03]  /*164f0*/  FADD.FTZ R167, R245, R167 ;  /* 0x000000a7f5a77221 */ /* 0x020fe60000010000 */
[----:B------:R-:W3:Y:S01]  /*16500*/  MUFU.EX2 R247, R247 ;  /* 0x000000f700f77308 */ /* 0x000ee20000000800 */
[----:B------:R-:W-:Y:S01]  /*16510*/  HMMA.16816.F32.BF16 R36, R48, R62, R36 ;  /* 0x0000003e3024723c */ /* 0x000fe20000041824 */
[----:B------:R-:W5:Y:S03]  /*16520*/  LDSM.16.MT88.4 R60, [R220+0x1900] ;  /* 0x00190000dc3c783b */ /* 0x000f660000004200 */
[----:B------:R-:W-:Y:S01]  /*16530*/  F2FP.BF16.PACK_AB R52, R248, R252 ;  /* 0x000000fcf834723e */ /* 0x000fe200000010ff */
[C---:B-1----:R-:W-:Y:S01]  /*16540*/  FADD.FTZ R167, R210.reuse, R167 ;  /* 0x000000a7d2a77221 */ /* 0x042fe20000010000 */
[----:B------:R-:W-:Y:S02]  /*16550*/  F2FP.BF16.PACK_AB R54, R210, R245 ;  /* 0x000000f5d236723e */ /* 0x000fe400000010ff */
[C---:B------:R-:W-:Y:S01]  /*16560*/  F2FP.BF16.PACK_AB R48, R250.reuse, R205 ;  /* 0x000000cdfa30723e */ /* 0x040fe200000010ff */
[----:B------:R-:W1:Y:S03]  /*16570*/  MUFU.EX2 R211, R211 ;  /* 0x000000d300d37308 */ /* 0x000e660000000800 */
[----:B------:R-:W-:Y:S01]  /*16580*/  F2FP.BF16.PACK_AB R49, R251, R128 ;  /* 0x00000080fb31723e */ /* 0x000fe200000010ff */
[----:B------:R-:W-:Y:S01]  /*16590*/  FADD.FTZ R250, R250, R132 ;  /* 0x00000084fafa7221 */ /* 0x000fe20000010000 */
[----:B------:R-:W-:Y:S01]  /*165a0*/  F2FP.BF16.PACK_AB R50, R200, R204 ;  /* 0x000000ccc832723e */ /* 0x000fe200000010ff */
[C---:B--2---:R-:W-:Y:S01]  /*165b0*/  FADD.FTZ R244, R249.reuse, R244 ;  /* 0x000000f4f9f47221 */ /* 0x044fe20000010000 */
[----:B------:R-:W-:Y:S01]  /*165c0*/  F2FP.BF16.PACK_AB R51, R206, R208 ;  /* 0x000000d0ce33723e */ /* 0x000fe200000010ff */
[----:B------:R-:W-:Y:S01]  /*165d0*/  FADD.FTZ R250, R204, R250 ;  /* 0x000000faccfa7221 */ /* 0x000fe20000010000 */
[----:B------:R-:W-:Y:S01]  /*165e0*/  F2FP.BF16.PACK_AB R53, R249, R129 ;  /* 0x00000081f935723e */ /* 0x000fe200000010ff */
[----:B------:R-:W2:Y:S01]  /*165f0*/  MUFU.EX2 R193, R193 ;  /* 0x000000c100c17308 */ /* 0x000ea20000000800 */
[----:B------:R-:W-:Y:S02]  /*16600*/  FADD.FTZ R167, R187, R167 ;  /* 0x000000a7bba77221 */ /* 0x000fe40000010000 */
[----:B------:R-:W-:Y:S01]  /*16610*/  FADD.FTZ R250, R200, R250 ;  /* 0x000000fac8fa7221 */ /* 0x000fe20000010000 */
[-C--:B----4-:R-:W-:Y:S03]  /*16620*/  HMMA.16816.F32.BF16 R4, R48, R56.reuse, R4 ;  /* 0x000000383004723c */ /* 0x090fe60000041804 */
[----:B---3--:R-:W-:Y:S02]  /*16630*/  FADD.FTZ R244, R247, R244 ;  /* 0x000000f4f7f47221 */ /* 0x008fe40000010000 */
[----:B------:R-:W-:Y:S01]  /*16640*/  FADD.FTZ R167, R183, R167 ;  /* 0x000000a7b7a77221 */ /* 0x000fe20000010000 */
[----:B------:R-:W3:Y:S03]  /*16650*/  MUFU.EX2 R185, R185 ;  /* 0x000000b900b97308 */ /* 0x000ee60000000800 */
[----:B------:R-:W-:Y:S03]  /*16660*/  FADD.FTZ R167, R181, R167 ;  /* 0x000000a7b5a77221 */ /* 0x000fe60000010000 */
[C---:B-1----:R-:W-:Y:S01]  /*16670*/  F2FP.BF16.PACK_AB R55, R211.reuse, R247 ;  /* 0x000000f7d337723e */ /* 0x042fe200000010ff */
[----:B------:R-:W-:Y:S02]  /*16680*/  FADD.FTZ R244, R211, R244 ;  /* 0x000000f4d3f47221 */ /* 0x000fe40000010000 */
[----:B------:R-:W-:Y:S01]  /*16690*/  FADD.FTZ R167, R179, R167 ;  /* 0x000000a7b3a77221 */ /* 0x000fe20000010000 */
[----:B------:R-:W1:Y:S01]  /*166a0*/  MUFU.EX2 R191, R191 ;  /* 0x000000bf00bf7308 */ /* 0x000e620000000800 */
[----:B------:R-:W-:Y:S02]  /*166b0*/  FADD.FTZ R244, R188, R244 ;  /* 0x000000f4bcf47221 */ /* 0x000fe40000010000 */
[C---:B------:R-:W-:Y:S04]  /*166c0*/  HMMA.16816.F32.BF16 R8, R52.reuse, R56, R8 ;  /* 0x000000383408723c */ /* 0x040fe80000041808 */
[----:B--2---:R-:W-:Y:S02]  /*166d0*/  FADD.FTZ R250, R193, R250 ;  /* 0x000000fac1fa7221 */ /* 0x004fe40000010000 */
[----:B------:R-:W-:Y:S01]  /*166e0*/  FADD.FTZ R244, R184, R244 ;  /* 0x000000f4b8f47221 */ /* 0x000fe20000010000 */
[----:B------:R-:W2:Y:S01]  /*166f0*/  MUFU.EX2 R186, R186 ;  /* 0x000000ba00ba7308 */ /* 0x000ea20000000800 */
[-C--:B------:R-:W-:Y:S04]  /*16700*/  HMMA.16816.F32.BF16 R12, R52, R58.reuse, R12 ;  /* 0x0000003a340c723c */ /* 0x080fe8000004180c */
[----:B---3--:R-:W-:Y:S02]  /*16710*/  FADD.FTZ R250, R185, R250 ;  /* 0x000000fab9fa7221 */ /* 0x008fe40000010000 */
[----:B------:R-:W-:Y:S02]  /*16720*/  FADD.FTZ R244, R182, R244 ;  /* 0x000000f4b6f47221 */ /* 0x000fe40000010000 */
[C---:B------:R-:W-:Y:S01]  /*16730*/  HMMA.16816.F32.BF16 R16, R48.reuse, R58, R16 ;  /* 0x0000003a3010723c */ /* 0x040fe20000041810 */
[----:B------:R-:W3:Y:S01]  /*16740*/  LDSM.16.MT88.4 R56, [R218+0x1900] ;  /* 0x00190000da38783b */ /* 0x000ee20000004200 */
[----:B------:R-:W4:Y:S02]  /*16750*/  MUFU.EX2 R176, R176 ;  /* 0x000000b000b07308 */ /* 0x000f240000000800 */
[----:B------:R-:W-:Y:S02]  /*16760*/  FADD.FTZ R244, R180, R244 ;  /* 0x000000f4b4f47221 */ /* 0x000fe40000010000 */
[----:B-1----:R-:W-:Y:S02]  /*16770*/  FADD.FTZ R78, R191, R78 ;  /* 0x0000004ebf4e7221 */ /* 0x002fe40000010000 */
[-C--:B-----5:R-:W-:Y:S04]  /*16780*/  HMMA.16816.F32.BF16 R20, R48, R60.reuse, R20 ;  /* 0x0000003c3014723c */ /* 0x0a0fe80000041814 */
[----:B------:R-:W1:Y:S01]  /*16790*/  MUFU.EX2 R175, R175 ;  /* 0x000000af00af7308 */ /* 0x000e620000000800 */
[----:B--2---:R-:W-:Y:S03]  /*167a0*/  FADD.FTZ R78, R186, R78 ;  /* 0x0000004eba4e7221 */ /* 0x004fe60000010000 */
[C---:B------:R-:W-:Y:S06]  /*167b0*/  HMMA.16816.F32.BF16 R24, R52.reuse, R60, R24 ;  /* 0x0000003c3418723c */ /* 0x040fec0000041818 */
[----:B------:R-:W2:Y:S02]  /*167c0*/  MUFU.EX2 R178, R178 ;  /* 0x000000b200b27308 */ /* 0x000ea40000000800 */
[-C--:B------:R-:W-:Y:S04]  /*167d0*/  HMMA.16816.F32.BF16 R28, R52, R62.reuse, R28 ;  /* 0x0000003e341c723c */ /* 0x080fe8000004181c */
[----:B----4-:R-:W-:Y:S04]  /*167e0*/  FADD.FTZ R250, R176, R250 ;  /* 0x000000fab0fa7221 */ /* 0x010fe80000010000 */
[C---:B------:R-:W-:Y:S01]  /*167f0*/  HMMA.16816.F32.BF16 R100, R48.reuse, R62, R100 ;  /* 0x0000003e3064723c */ /* 0x040fe20000041864 */
[----:B------:R-:W4:Y:S01]  /*16800*/  LDSM.16.MT88.4 R60, [R225+0x2100] ;  /* 0x00210000e13c783b */ /* 0x000f220000004200 */
[----:B------:R-:W5:Y:S02]  /*16810*/  MUFU.EX2 R177, R177 ;  /* 0x000000b100b17308 */ /* 0x000f640000000800 */
[----:B-1----:R-:W-:Y:S04]  /*16820*/  FADD.FTZ R250, R175, R250 ;  /* 0x000000faaffa7221 */ /* 0x002fe80000010000 */
[-C--:B------:R-:W-:Y:S04]  /*16830*/  HMMA.16816.F32.BF16 R104, R48, R64.reuse, R104 ;  /* 0x000000403068723c */ /* 0x080fe80000041868 */
[----:B------:R-:W1:Y:S01]  /*16840*/  MUFU.EX2 R172, R172 ;  /* 0x000000ac00ac7308 */ /* 0x000e620000000800 */
[----:B--2---:R-:W-:Y:S03]  /*16850*/  FADD.FTZ R78, R178, R78 ;  /* 0x0000004eb24e7221 */ /* 0x004fe60000010000 */
[C---:B------:R-:W-:Y:S06]  /*16860*/  HMMA.16816.F32.BF16 R108, R52.reuse, R64, R108 ;  /* 0x00000040346c723c */ /* 0x040fec000004186c */
[----:B------:R-:W2:Y:S02]  /*16870*/  MUFU.EX2 R168, R168 ;  /* 0x000000a800a87308 */ /* 0x000ea40000000800 */
[-C--:B------:R-:W-:Y:S04]  /*16880*/  HMMA.16816.F32.BF16 R32, R52, R66.reuse, R32 ;  /* 0x000000423420723c */ /* 0x080fe80000041820 */
[----:B-----5:R-:W-:Y:S04]  /*16890*/  FADD.FTZ R78, R177, R78 ;  /* 0x0000004eb14e7221 */ /* 0x020fe80000010000 */
[C---:B------:R-:W-:Y:S01]  /*168a0*/  HMMA.16816.F32.BF16 R112, R48.reuse, R66, R112 ;  /* 0x000000423070723c */ /* 0x040fe20000041870 */
[----:B------:R-:W-:Y:S01]  /*168b0*/  LDSM.16.MT88.4 R64, [R219+0x2100] ;  /* 0x00210000db40783b */ /* 0x000fe20000004200 */
[----:B------:R-:W5:Y:S02]  /*168c0*/  MUFU.EX2 R171, R171 ;  /* 0x000000ab00ab7308 */ /* 0x000f640000000800 */
[----:B-1----:R-:W-:Y:S04]  /*168d0*/  FADD.FTZ R250, R172, R250 ;  /* 0x000000faacfa7221 */ /* 0x002fe80000010000 */
[-C--:B---3--:R-:W-:Y:S04]  /*168e0*/  HMMA.16816.F32.BF16 R116, R48, R56.reuse, R116 ;  /* 0x000000383074723c */ /* 0x088fe80000041874 */
[----:B------:R-:W1:Y:S01]  /*168f0*/  MUFU.EX2 R169, R169 ;  /* 0x000000a900a97308 */ /* 0x000e620000000800 */
[C---:B--2---:R-:W-:Y:S01]  /*16900*/  F2FP.BF16.PACK_AB R128, R168.reuse, R172 ;  /* 0x000000aca880723e */ /* 0x044fe200000010ff */
[----:B------:R-:W-:Y:S02]  /*16910*/  FADD.FTZ R250, R168, R250 ;  /* 0x000000faa8fa7221 */ /* 0x000fe40000010000 */
[C---:B------:R-:W-:Y:S06]  /*16920*/  HMMA.16816.F32.BF16 R120, R52.reuse, R56, R120 ;  /* 0x000000383478723c */ /* 0x040fec0000041878 */
[----:B------:R-:W2:Y:S02]  /*16930*/  MUFU.EX2 R96, R96 ;  /* 0x0000006000607308 */ /* 0x000ea40000000800 */
[-C--:B------:R-:W-:Y:S04]  /*16940*/  HMMA.16816.F32.BF16 R124, R52, R58.reuse, R124 ;  /* 0x0000003a347c723c */ /* 0x080fe8000004187c */
[----:B-----5:R-:W-:Y:S03]  /*16950*/  FADD.FTZ R78, R171, R78 ;  /* 0x0000004eab4e7221 */ /* 0x020fe60000010000 */
[----:B------:R-:W-:Y:S01]  /*16960*/  F2FP.BF16.PACK_AB R52, R183, R187 ;  /* 0x000000bbb734723e */ /* 0x000fe200000010ff */
[----:B------:R-:W-:Y:S01]  /*16970*/  HMMA.16816.F32.BF16 R36, R48, R58, R36 ;  /* 0x0000003a3024723c */ /* 0x000fe20000041824 */
[----:B------:R-:W3:Y:S01]  /*16980*/  LDSM.16.MT88.4 R56, [R220+0x2100] ;  /* 0x00210000dc38783b */ /* 0x000ee20000004200 */
[----:B------:R-:W5:Y:S02]  /*16990*/  MUFU.EX2 R174, R174 ;  /* 0x000000ae00ae7308 */ /* 0x000f640000000800 */
[----:B------:R-:W-:Y:S01]  /*169a0*/  F2FP.BF16.PACK_AB R54, R179, R181 ;  /* 0x000000b5b336723e */ /* 0x000fe200000010ff */
[----:B-1----:R-:W-:Y:S01]  /*169b0*/  FADD.FTZ R78, R169, R78 ;  /* 0x0000004ea94e7221 */ /* 0x002fe20000010000 */
[----:B------:R-:W-:Y:S02]  /*169c0*/  F2FP.BF16.PACK_AB R53, R184, R188 ;  /* 0x000000bcb835723e */ /* 0x000fe400000010ff */
[----:B------:R-:W-:Y:S04]  /*169d0*/  F2FP.BF16.PACK_AB R48, R185, R193 ;  /* 0x000000c1b930723e */ /* 0x000fe800000010ff */
[----:B------:R-:W-:Y:S01]  /*169e0*/  F2FP.BF16.PACK_AB R49, R186, R191 ;  /* 0x000000bfba31723e */ /* 0x000fe200000010ff */
[----:B------:R-:W1:Y:S01]  /*169f0*/  MUFU.EX2 R97, R97 ;  /* 0x0000006100617308 */ /* 0x000e620000000800 */
[----:B------:R-:W-:Y:S01]  /*16a00*/  F2FP.BF16.PACK_AB R50, R175, R176 ;  /* 0x000000b0af32723e */ /* 0x000fe200000010ff */
[----:B--2---:R-:W-:Y:S01]  /*16a10*/  FADD.FTZ R250, R96, R250 ;  /* 0x000000fa60fa7221 */ /* 0x004fe20000010000 */
[----:B------:R-:W-:Y:S02]  /*16a20*/  F2FP.BF16.PACK_AB R51, R177, R178 ;  /* 0x000000b2b133723e */ /* 0x000fe400000010ff */
[----:B------:R-:W-:Y:S02]  /*16a30*/  F2FP.BF16.PACK_AB R55, R180, R182 ;  /* 0x000000b6b437723e */ /* 0x000fe400000010ff */
[----:B------:R-:W-:Y:S03]  /*16a40*/  F2FP.BF16.PACK_AB R129, R169, R171 ;  /* 0x000000aba981723e */ /* 0x000fe600000010ff */
[-C--:B----4-:R-:W-:Y:S01]  /*16a50*/  HMMA.16816.F32.BF16 R4, R48, R60.reuse, R4 ;  /* 0x0000003c3004723c */ /* 0x090fe20000041804 */
[----:B------:R-:W2:Y:S02]  /*16a60*/  MUFU.EX2 R173, R173 ;  /* 0x000000ad00ad7308 */ /* 0x000ea40000000800 */
[C---:B-----5:R-:W-:Y:S01]  /*16a70*/  F2FP.BF16.PACK_AB R130, R174.reuse, R96 ;  /* 0x00000060ae82723e */ /* 0x060fe200000010ff */
[----:B------:R-:W-:Y:S04]  /*16a80*/  FADD.FTZ R242, R174, R250 ;  /* 0x000000faaef27221 */ /* 0x000fe80000010000 */
[C---:B------:R-:W-:Y:S04]  /*16a90*/  HMMA.16816.F32.BF16 R8, R52.reuse, R60, R8 ;  /* 0x0000003c3408723c */ /* 0x040fe80000041808 */
[----:B-1----:R-:W-:Y:S04]  /*16aa0*/  FADD.FTZ R78, R97, R78 ;  /* 0x0000004e614e7221 */ /* 0x002fe80000010000 */
[-C--:B------:R-:W-:Y:S08]  /*16ab0*/  HMMA.16816.F32.BF16 R12, R52, R62.reuse, R12 ;  /* 0x0000003e340c723c */ /* 0x080ff0000004180c */
[C---:B------:R-:W-:Y:S01]  /*16ac0*/  HMMA.16816.F32.BF16 R16, R48.reuse, R62, R16 ;  /* 0x0000003e3010723c */ /* 0x040fe20000041810 */
[----:B------:R-:W1:Y:S03]  /*16ad0*/  LDSM.16.MT88.4 R60, [R218+0x2100] ;  /* 0x00210000da3c783b */ /* 0x000e660000004200 */
[C---:B--2---:R-:W-:Y:S01]  /*16ae0*/  F2FP.BF16.PACK_AB R131, R173.reuse, R97 ;  /* 0x00000061ad83723e */ /* 0x044fe200000010ff */
[----:B------:R-:W-:Y:S03]  /*16af0*/  FADD.FTZ R241, R173, R78 ;  /* 0x0000004eadf17221 */ /* 0x000fe60000010000 */
[-C--:B---3--:R-:W-:Y:S08]  /*16b00*/  HMMA.16816.F32.BF16 R20, R48, R56.reuse, R20 ;  /* 0x000000383014723c */ /* 0x088ff00000041814 */
[C---:B------:R-:W-:Y:S07]  /*16b10*/  HMMA.16816.F32.BF16 R24, R52.reuse, R56, R24 ;  /* 0x000000383418723c */ /* 0x040fee0000041818 */
[--C-:B------:R-:W-:Y:S01]  /*16b20*/  FFMA.FTZ R56, R88, c[0x0][0x2d0], -R170.reuse ;  /* 0x0000b40058387a23 */ /* 0x100fe200000108aa */
[-C--:B------:R-:W-:Y:S04]  /*16b30*/  HMMA.16816.F32.BF16 R28, R52, R58.reuse, R28 ;  /* 0x0000003a341c723c */ /* 0x080fe8000004181c */
[--C-:B------:R-:W-:Y:S01]  /*16b40*/  FFMA.FTZ R57, R89, c[0x0][0x2d0], -R170.reuse ;  /* 0x0000b40059397a23 */ /* 0x100fe200000108aa */
[----:B------:R-:W2:Y:S03]  /*16b50*/  MUFU.EX2 R56, R56 ;  /* 0x0000003800387308 */ /* 0x000ea60000000800 */
[C---:B------:R-:W-:Y:S07]  /*16b60*/  HMMA.16816.F32.BF16 R100, R48.reuse, R58, R100 ;  /* 0x0000003a3064723c */ /* 0x040fee0000041864 */
[----:B------:R-:W3:Y:S01]  /*16b70*/  MUFU.EX2 R57, R57 ;  /* 0x0000003900397308 */ /* 0x000ee20000000800 */
[-C--:B------:R-:W-:Y:S04]  /*16b80*/  HMMA.16816.F32.BF16 R104, R48, R64.reuse, R104 ;  /* 0x000000403068723c */ /* 0x080fe80000041868 */
[--C-:B------:R-:W-:Y:S02]  /*16b90*/  FFMA.FTZ R58, R92, c[0x0][0x2d0], -R170.reuse ;  /* 0x0000b4005c3a7a23 */ /* 0x100fe400000108aa */
[----:B------:R-:W-:Y:S02]  /*16ba0*/  FFMA.FTZ R170, R93, c[0x0][0x2d0], -R170 ;  /* 0x0000b4005daa7a23 */ /* 0x000fe400000108aa */
[C---:B------:R-:W-:Y:S02]  /*16bb0*/  HMMA.16816.F32.BF16 R108, R52.reuse, R64, R108 ;  /* 0x00000040346c723c */ /* 0x040fe4000004186c */
[----:B------:R-:W4:Y:S02]  /*16bc0*/  MUFU.EX2 R58, R58 ;  /* 0x0000003a003a7308 */ /* 0x000f240000000800 */
[----:B------:R-:W-:Y:S02]  /*16bd0*/  FFMA.FTZ R59, R90, c[0x0][0x2d0], -R95 ;  /* 0x0000b4005a3b7a23 */ /* 0x000fe4000001085f */
[----:B--2---:R-:W-:Y:S02]  /*16be0*/  FADD.FTZ R167, R56, R167 ;  /* 0x000000a738a77221 */ /* 0x004fe40000010000 */
[-C--:B------:R-:W-:Y:S04]  /*16bf0*/  HMMA.16816.F32.BF16 R32, R52, R66.reuse, R32 ;  /* 0x000000423420723c */ /* 0x080fe80000041820 */
[----:B------:R-:W2:Y:S01]  /*16c00*/  MUFU.EX2 R170, R170 ;  /* 0x000000aa00aa7308 */ /* 0x000ea20000000800 */
[--C-:B------:R-:W-:Y:S02]  /*16c10*/  FFMA.FTZ R64, R91, c[0x0][0x2d0], -R95.reuse ;  /* 0x0000b4005b407a23 */ /* 0x100fe4000001085f */
[--C-:B------:R-:W-:Y:S01]  /*16c20*/  FFMA.FTZ R65, R94, c[0x0][0x2d0], -R95.reuse ;  /* 0x0000b4005e417a23 */ /* 0x100fe2000001085f */
[C---:B------:R-:W-:Y:S04]  /*16c30*/  HMMA.16816.F32.BF16 R112, R48.reuse, R66, R112 ;  /* 0x000000423070723c */ /* 0x040fe80000041870 */
[----:B------:R-:W-:Y:S02]  /*16c40*/  FFMA.FTZ R95, R45, c[0x0][0x2d0], -R95 ;  /* 0x0000b4002d5f7a23 */ /* 0x000fe4000001085f */
[----:B------:R-:W5:Y:S01]  /*16c50*/  MUFU.EX2 R59, R59 ;  /* 0x0000003b003b7308 */ /* 0x000f620000000800 */
[----:B---3--:R-:W-:Y:S01]  /*16c60*/  FADD.FTZ R167, R57, R167 ;  /* 0x000000a739a77221 */ /* 0x008fe20000010000 */
[-C--:B-1----:R-:W-:Y:S04]  /*16c70*/  HMMA.16816.F32.BF16 R116, R48, R60.reuse, R116 ;  /* 0x0000003c3074723c */ /* 0x082fe80000041874 */
[----:B----4-:R-:W-:Y:S04]  /*16c80*/  FADD.FTZ R167, R58, R167 ;  /* 0x000000a73aa77221 */ /* 0x010fe80000010000 */
[C---:B------:R-:W-:Y:S01]  /*16c90*/  HMMA.16816.F32.BF16 R120, R52.reuse, R60, R120 ;  /* 0x0000003c3478723c */ /* 0x040fe20000041878 */
[----:B------:R-:W1:Y:S03]  /*16ca0*/  MUFU.EX2 R64, R64 ;  /* 0x0000004000407308 */ /* 0x000e660000000800 */
[C---:B--2---:R-:W-:Y:S01]  /*16cb0*/  FADD.FTZ R240, R170.reuse, R167 ;  /* 0x000000a7aaf07221 */ /* 0x044fe20000010000 */
[----:B------:R-:W-:Y:S03]  /*16cc0*/  MOV R167, R3 ;  /* 0x0000000300a77202 */ /* 0x000fe60000000f00 */
[-C--:B------:R-:W-:Y:S01]  /*16cd0*/  HMMA.16816.F32.BF16 R124, R52, R62.reuse, R124 ;  /* 0x0000003e347c723c */ /* 0x080fe2000004187c */
[----:B------:R-:W2:Y:S02]  /*16ce0*/  LDSM.16.MT88.4 R52, [R220+0x2900] ;  /* 0x00290000dc34783b */ /* 0x000ea40000004200 */
[----:B------:R-:W3:Y:S01]  /*16cf0*/  MUFU.EX2 R65, R65 ;  /* 0x0000004100417308 */ /* 0x000ee20000000800 */
[----:B-----5:R-:W-:Y:S04]  /*16d00*/  FADD.FTZ R244, R59, R244 ;  /* 0x000000f43bf47221 */ /* 0x020fe80000010000 */
[----:B------:R-:W-:Y:S05]  /*16d10*/  HMMA.16816.F32.BF16 R36, R48, R62, R36 ;  /* 0x0000003e3024723c */ /* 0x000fea0000041824 */
[----:B------:R-:W4:Y:S02]  /*16d20*/  MUFU.EX2 R95, R95 ;  /* 0x0000005f005f7308 */ /* 0x000f240000000800 */
[----:B------:R-:W-:Y:S01]  /*16d30*/  F2FP.BF16.PACK_AB R48, R57, R56 ;  /* 0x000000383930723e */ /* 0x000fe200000010ff */
[-C--:B------:R-:W-:Y:S01]  /*16d40*/  HMMA.16816.F32.BF16 R160, R128, R148.reuse, R4 ;  /* 0x0000009480a0723c */ /* 0x080fe20000041804 */
[----:B------:R-:W5:Y:S04]  /*16d50*/  LDSM.16.MT88.4 R4, [R219+0x2900] ;  /* 0x00290000db04783b */ /* 0x000f680000004200 */
[----:B------:R-:W-:Y:S01]  /*16d60*/  F2FP.BF16.PACK_AB R50, R170, R58 ;  /* 0x0000003aaa32723e */ /* 0x000fe200000010ff */
[C---:B-1----:R-:W-:Y:S01]  /*16d70*/  FADD.FTZ R244, R64.reuse, R244 ;  /* 0x000000f440f47221 */ /* 0x042fe20000010000 */
[----:B------:R-:W-:Y:S05]  /*16d80*/  F2FP.BF16.PACK_AB R49, R64, R59 ;  /* 0x0000003b4031723e */ /* 0x000fea00000010ff */
[----:B---3--:R-:W-:Y:S01]  /*16d90*/  FADD.FTZ R244, R65, R244 ;  /* 0x000000f441f47221 */ /* 0x008fe20000010000 */
[C---:B----4-:R-:W-:Y:S03]  /*16da0*/  F2FP.BF16.PACK_AB R51, R95.reuse, R65 ;  /* 0x000000415f33723e */ /* 0x050fe600000010ff */
[----:B------:R-:W-:Y:S04]  /*16db0*/  FADD.FTZ R239, R95, R244 ;  /* 0x000000f45fef7221 */ /* 0x000fe80000010000 */
[C---:B------:R-:W-:Y:S01]  /*16dc0*/  HMMA.16816.F32.BF16 R156, R48.reuse, R148, R8 ;  /* 0x00000094309c723c */ /* 0x040fe20000041808 */
[----:B------:R-:W1:Y:S07]  /*16dd0*/  LDSM.16.MT88.4 R8, [R218+0x2900] ;  /* 0x00290000da08783b */ /* 0x000e6e0000004200 */
[-C--:B------:R-:W-:Y:S08]  /*16de0*/  HMMA.16816.F32.BF16 R152, R48, R150.reuse, R12 ;  /* 0x000000963098723c */ /* 0x080ff0000004180c */
[C---:B------:R-:W-:Y:S08]  /*16df0*/  HMMA.16816.F32.BF16 R148, R128.reuse, R150, R16 ;  /* 0x000000968094723c */ /* 0x040ff00000041810 */
[-C--:B--2---:R-:W-:Y:S08]  /*16e00*/  HMMA.16816.F32.BF16 R144, R128, R52.reuse, R20 ;  /* 0x000000348090723c */ /* 0x084ff00000041814 */
[C---:B------:R-:W-:Y:S08]  /*16e10*/  HMMA.16816.F32.BF16 R140, R48.reuse, R52, R24 ;  /* 0x00000034308c723c */ /* 0x040ff00000041818 */
[-C--:B------:R-:W-:Y:S08]  /*16e20*/  HMMA.16816.F32.BF16 R136, R48, R54.reuse, R28 ;  /* 0x000000363088723c */ /* 0x080ff0000004181c */
        /* <DEDUP_REMOVED lines=10> */
.L_x_197:
[----:B------:R-:W1:Y:S01]  /*16ed0*/  SHFL.BFLY PT, R4, R242, 0x2, 0x1f ;  /* 0x0c401f00f2047f89 */ /* 0x000e6200000e0000 */
[----:B------:R-:W-:Y:S01]  /*16ee0*/  MOV R9, RZ ;  /* 0x000000ff00097202 */ /* 0x000fe20000000f00 */
[----:B------:R-:W-:Y:S01]  /*16ef0*/  CS2R R10, SRZ ;  /* 0x00000000000a7805 */ /* 0x000fe2000001ff00 */
[----:B------:R-:W-:Y:S01]  /*16f00*/  MOV R12, 0xff800000 ;  /* 0xff800000000c7802 */ /* 0x000fe20000000f00 */
[----:B------:R-:W2:Y:S01]  /*16f10*/  SHFL.BFLY PT, R7, R241, 0x2, 0x1f ;  /* 0x0c401f00f1077f89 */ /* 0x000ea200000e0000 */
[----:B------:R-:W-:-:S02]  /*16f20*/  MOV R13, 0xff800000 ;  /* 0xff800000000d7802 */ /* 0x000fc40000000f00 */
[----:B------:R-:W-:Y:S01]  /*16f30*/  MOV R14, 0xff800000 ;  /* 0xff800000000e7802 */ /* 0x000fe20000000f00 */
[----:B------:R-:W3:Y:S01]  /*16f40*/  SHFL.BFLY PT, R6, R240, 0x2, 0x1f ;  /* 0x0c401f00f0067f89 */ /* 0x000ee200000e0000 */
[----:B------:R-:W-:-:S03]  /*16f50*/  PLOP3.LUT P4, PT, PT, PT, PT, 0x8, 0x0 ;  /* 0x000000000000781c */ /* 0x000fc60003f8e170 */
[----:B------:R-:W4:Y:S01]  /*16f60*/  SHFL.BFLY PT, R5, R239, 0x2, 0x1f ;  /* 0x0c401f00ef057f89 */ /* 0x000f2200000e0000 */
[----:B-1----:R-:W-:Y:S02]  /*16f70*/  FADD.FTZ R242, R4, R242 ;  /* 0x000000f204f27221 */ /* 0x002fe40000010000 */
[----:B--2---:R-:W-:-:S03]  /*16f80*/  FADD.FTZ R241, R7, R241 ;  /* 0x000000f107f17221 */ /* 0x004fc60000010000 */
[----:B------:R-:W1:Y:S01]  /*16f90*/  SHFL.BFLY PT, R4, R242, 0x1, 0x1f ;  /* 0x0c201f00f2047f89 */ /* 0x000e6200000e0000 */
[----:B---3--:R-:W-:-:S03]  /*16fa0*/  FADD.FTZ R6, R6, R240 ;  /* 0x000000f006067221 */ /* 0x008fc60000010000 */
[----:B------:R-:W2:Y:S01]  /*16fb0*/  SHFL.BFLY PT, R7, R241, 0x1, 0x1f ;  /* 0x0c201f00f1077f89 */ /* 0x000ea200000e0000 */
[----:B----4-:R-:W-:-:S03]  /*16fc0*/  FADD.FTZ R239, R5, R239 ;  /* 0x000000ef05ef7221 */ /* 0x010fc60000010000 */
[----:B------:R-:W3:Y:S04]  /*16fd0*/  SHFL.BFLY PT, R8, R6, 0x1, 0x1f ;  /* 0x0c201f0006087f89 */ /* 0x000ee800000e0000 */
[----:B------:R-:W4:Y:S01]  /*16fe0*/  SHFL.BFLY PT, R5, R239, 0x1, 0x1f ;  /* 0x0c201f00ef057f89 */ /* 0x000f2200000e0000 */
[----:B-1----:R-:W-:Y:S02]  /*16ff0*/  FADD.FTZ R4, R242, R4 ;  /* 0x00000004f2047221 */ /* 0x002fe40000010000 */
[----:B--2---:R-:W-:-:S03]  /*17000*/  FADD.FTZ R7, R241, R7 ;  /* 0x00000007f1077221 */ /* 0x004fc60000010000 */
[----:B------:R-:W-:Y:S01]  /*17010*/  FSETP.NE.FTZ.AND P3, PT, R4, RZ, PT ;  /* 0x000000ff0400720b */ /* 0x000fe20003f75000 */
[----:B---3--:R-:W-:Y:S01]  /*17020*/  FADD.FTZ R6, R6, R8 ;  /* 0x0000000806067221 */ /* 0x008fe20000010000 */
[----:B------:R-:W-:Y:S02]  /*17030*/  FSETP.NE.FTZ.AND P2, PT, R7, RZ, PT ;  /* 0x000000ff0700720b */ /* 0x000fe40003f55000 */
[----:B------:R-:W-:Y:S01]  /*17040*/  MOV R8, RZ ;  /* 0x000000ff00087202 */ /* 0x000fe20000000f00 */
[----:B----4-:R-:W-:Y:S01]  /*17050*/  FADD.FTZ R5, R239, R5 ;  /* 0x00000005ef057221 */ /* 0x010fe20000010000 */
[----:B------:R-:W-:-:S04]  /*17060*/  FSETP.NE.FTZ.AND P1, PT, R6, RZ, PT ;  /* 0x000000ff0600720b */ /* 0x000fc80003f35000 */
[----:B------:R-:W-:-:S03]  /*17070*/  FSETP.NE.FTZ.AND P0, PT, R5, RZ, PT ;  /* 0x000000ff0500720b */ /* 0x000fc60003f15000 */
[----:B------:R-:W1:Y:S01]  /*17080*/  @P3 MUFU.RCP R9, R4 ;  /* 0x0000000400093308 */ /* 0x000e620000001000 */
[----:B------:R-:W-:Y:S02]  /*17090*/  @P3 MOV R18, 0x3f317218 ;  /* 0x3f31721800123802 */ /* 0x000fe40000000f00 */
[----:B------:R-:W-:-:S03]  /*170a0*/  @P2 MOV R17, 0x3f317218 ;  /* 0x3f31721800112802 */ /* 0x000fc60000000f00 */
[----:B------:R-:W-:Y:S02]  /*170b0*/  @P3 FMUL.FTZ R18, R18, c[0x0][0x2d0] ;  /* 0x0000b40012123a20 */ /* 0x000fe40000410000 */
[----:B------:R-:W-:Y:S01]  /*170c0*/  @P2 MUFU.RCP R8, R7 ;  /* 0x0000000700082308 */ /* 0x000fe20000001000 */
[----:B------:R-:W-:Y:S01]  /*170d0*/  @P1 MOV R16, 0x3f317218 ;  /* 0x3f31721800101802 */ /* 0x000fe20000000f00 */
[----:B------:R-:W-:Y:S01]  /*170e0*/  @P2 FMUL.FTZ R17, R17, c[0x0][0x2d0] ;  /* 0x0000b40011112a20 */ /* 0x000fe20000410000 */
[----:B------:R-:W-:-:S03]  /*170f0*/  @P0 MOV R15, 0x3f317218 ;  /* 0x3f317218000f0802 */ /* 0x000fc60000000f00 */
[----:B------:R-:W-:Y:S02]  /*17100*/  @P1 FMUL.FTZ R16, R16, c[0x0][0x2d0] ;  /* 0x0000b40010101a20 */ /* 0x000fe40000410000 */
[----:B------:R-:W-:Y:S01]  /*17110*/  @P1 MUFU.RCP R10, R6 ;  /* 0x00000006000a1308 */ /* 0x000fe20000001000 */
[----:B------:R-:W-:Y:S02]  /*17120*/  @P0 FMUL.FTZ R15, R15, c[0x0][0x2d0] ;  /* 0x0000b4000f0f0a20 */ /* 0x000fe40000410000 */
[C---:B-1----:R-:W-:Y:S02]  /*17130*/  FMUL.FTZ R160, R9.reuse, R160 ;  /* 0x000000a009a07220 */ /* 0x042fe40000410000 */
[C---:B------:R-:W-:Y:S02]  /*17140*/  FMUL.FTZ R161, R9.reuse, R161 ;  /* 0x000000a109a17220 */ /* 0x040fe40000410000 */
[C---:B------:R-:W-:Y:S01]  /*17150*/  FMUL.FTZ R148, R9.reuse, R148 ;  /* 0x0000009409947220 */ /* 0x040fe20000410000 */
[----:B------:R-:W1:Y:S01]  /*17160*/  @P3 MUFU.LG2 R4, R4 ;  /* 0x0000000400043308 */ /* 0x000e620000000c00 */
[----:B------:R-:W-:-:S02]  /*17170*/  FMUL.FTZ R149, R9, R149 ;  /* 0x0000009509957220 */ /* 0x000fc40000410000 */
[C---:B------:R-:W-:Y:S02]  /*17180*/  FMUL.FTZ R144, R9.reuse, R144 ;  /* 0x0000009009907220 */ /* 0x040fe40000410000 */
[C---:B------:R-:W-:Y:S02]  /*17190*/  FMUL.FTZ R145, R9.reuse, R145 ;  /* 0x0000009109917220 */ /* 0x040fe40000410000 */
[C---:B------:R-:W-:Y:S01]  /*171a0*/  FMUL.FTZ R100, R9.reuse, R100 ;  /* 0x0000006409647220 */ /* 0x040fe20000410000 */
[----:B------:R-:W2:Y:S01]  /*171b0*/  @P2 MUFU.LG2 R7, R7 ;  /* 0x0000000700072308 */ /* 0x000ea20000000c00 */
[C---:B------:R-:W-:Y:S02]  /*171c0*/  FMUL.FTZ R101, R9.reuse, R101 ;  /* 0x0000006509657220 */ /* 0x040fe40000410000 */
[C---:B------:R-:W-:Y:S02]  /*171d0*/  FMUL.FTZ R104, R9.reuse, R104 ;  /* 0x0000006809687220 */ /* 0x040fe40000410000 */
[----:B------:R-:W-:-:S02]  /*171e0*/  FMUL.FTZ R105, R9, R105 ;  /* 0x0000006909697220 */ /* 0x000fc40000410000 */
[C---:B------:R-:W-:Y:S01]  /*171f0*/  FMUL.FTZ R112, R9.reuse, R112 ;  /* 0x0000007009707220 */ /* 0x040fe20000410000 */
[----:B------:R-:W3:Y:S01]  /*17200*/  @P1 MUFU.LG2 R6, R6 ;  /* 0x0000000600061308 */ /* 0x000ee20000000c00 */
[----:B-1----:R-:W-:Y:S02]  /*17210*/  @P3 FMUL.FTZ R4, R4, 0.69314718246459960938 ;  /* 0x3f31721804043820 */ /* 0x002fe40000410000 */
[C---:B------:R-:W-:Y:S02]  /*17220*/  FMUL.FTZ R113, R9.reuse, R113 ;  /* 0x0000007109717220 */ /* 0x040fe40000410000 */
[C---:B------:R-:W-:Y:S02]  /*17230*/  FMUL.FTZ R116, R9.reuse, R116 ;  /* 0x0000007409747220 */ /* 0x040fe40000410000 */
[----:B------:R-:W-:Y:S01]  /*17240*/  FMUL.FTZ R117, R9, R117 ;  /* 0x0000007509757220 */ /* 0x000fe20000410000 */
[----:B------:R-:W1:Y:S01]  /*17250*/  @P0 MUFU.LG2 R19, R5 ;  /* 0x0000000500130308 */ /* 0x000e620000000c00 */
[----:B--2---:R-:W-:-:S02]  /*17260*/  @P2 FMUL.FTZ R7, R7, 0.69314718246459960938 ;  /* 0x3f31721807072820 */ /* 0x004fc40000410000 */
[----:B------:R-:W-:Y:S02]  /*17270*/  FMUL.FTZ R128, R9, R128 ;  /* 0x0000008009807220 */ /* 0x000fe40000410000 */
[C---:B------:R-:W-:Y:S02]  /*17280*/  FMUL.FTZ R162, R8.reuse, R162 ;  /* 0x000000a208a27220 */ /* 0x040fe40000410000 */
[----:B------:R-:W-:Y:S01]  /*17290*/  FMUL.FTZ R163, R8, R163 ;  /* 0x000000a308a37220 */ /* 0x000fe20000410000 */
[----:B------:R2:W4:Y:S01]  /*172a0*/  @P0 MUFU.RCP R11, R5 ;  /* 0x00000005000b0308 */ /* 0x0005220000001000 */
[----:B---3--:R-:W-:Y:S02]  /*172b0*/  @P1 FMUL.FTZ R6, R6, 0.69314718246459960938 ;  /* 0x3f31721806061820 */ /* 0x008fe40000410000 */
[C---:B------:R-:W-:Y:S02]  /*172c0*/  FMUL.FTZ R150, R8.reuse, R150 ;  /* 0x0000009608967220 */ /* 0x040fe40000410000 */
[----:B------:R-:W-:-:S02]  /*172d0*/  FMUL.FTZ R151, R8, R151 ;  /* 0x0000009708977220 */ /* 0x000fc40000410000 */
[C---:B------:R-:W-:Y:S02]  /*172e0*/  FMUL.FTZ R146, R8.reuse, R146 ;  /* 0x0000009208927220 */ /* 0x040fe40000410000 */
[----:B-1----:R-:W-:Y:S02]  /*172f0*/  @P0 FMUL.FTZ R19, R19, 0.69314718246459960938 ;  /* 0x3f31721813130820 */ /* 0x002fe40000410000 */
[C---:B------:R-:W-:Y:S02]  /*17300*/  FMUL.FTZ R147, R8.reuse, R147 ;  /* 0x0000009308937220 */ /* 0x040fe40000410000 */
[C---:B------:R-:W-:Y:S02]  /*17310*/  FMUL.FTZ R102, R8.reuse, R102 ;  /* 0x0000006608667220 */ /* 0x040fe40000410000 */
[C---:B------:R-:W-:Y:S01]  /*17320*/  FMUL.FTZ R103, R8.reuse, R103 ;  /* 0x0000006708677220 */ /* 0x040fe20000410000 */
[----:B--2---:R-:W-:Y:S01]  /*17330*/  MOV R5, 0xff800000 ;  /* 0xff80000000057802 */ /* 0x004fe20000000f00 */
        /* <DEDUP_REMOVED lines=21> */
[----:B------:R-:W-:Y:S02]  /*17490*/  FMUL.FTZ R124, R10, R124 ;  /* 0x0000007c0a7c7220 */ /* 0x000fe40000410000 */
        /* <DEDUP_REMOVED lines=15> */
[----:B------:R-:W-:Y:S02]  /*17590*/  FMUL.FTZ R9, R9, R129 ;  /* 0x0000008109097220 */ /* 0x000fe40000410000 */
[----:B------:R-:W-:Y:S02]  /*175a0*/  FMUL.FTZ R8, R8, R131 ;  /* 0x0000008308087220 */ /* 0x000fe40000410000 */
[----:B------:R-:W-:Y:S02]  /*175b0*/  FMUL.FTZ R10, R10, R125 ;  /* 0x0000007d0a0a7220 */ /* 0x000fe40000410000 */
[----:B------:R-:W-:Y:S02]  /*175c0*/  FMUL.FTZ R11, R11, R127 ;  /* 0x0000007f0b0b7220 */ /* 0x000fe40000410000 */
[----:B------:R-:W-:Y:S02]  /*175d0*/  @P3 FFMA.FTZ R5, R18, R3, R4 ;  /* 0x0000000312053223 */ /* 0x000fe40000010004 */
[----:B------:R-:W-:-:S02]  /*175e0*/  @P2 FFMA.FTZ R12, R17, R2, R7 ;  /* 0x00000002110c2223 */ /* 0x000fc40000010007 */
[----:B------:R-:W-:Y:S02]  /*175f0*/  @P1 FFMA.FTZ R13, R16, R0, R6 ;  /* 0x00000000100d1223 */ /* 0x000fe40000010006 */
[----:B------:R-:W-:Y:S02]  /*17600*/  @P0 FFMA.FTZ R14, R15, R44, R19 ;  /* 0x0000002c0f0e0223 */ /* 0x000fe40000010013 */
.L_x_149:
[----:B------:R-:W-:Y:S01]  /*17610*/  USHF.R.S32.HI UR6, URZ, 0x1f, UR11 ;  /* 0x0000001f3f067899 */ /* 0x000fe2000801140b */
[----:B------:R-:W-:Y:S05]  /*17620*/  @P4 BRA `(.L_x_216) ;  /* 0x000011e000004947 */ /* 0x000fea0003800000 */
[----:B------:R-:W1:Y:S01]  /*17630*/  S2R R0, SR_TID.X ;  /* 0x0000000000007919 */ /* 0x000e620000002100 */
[----:B------:R-:W-:Y:S01]  /*17640*/  ULDC.64 UR4, c[0x0][0x490] ;  /* 0x0001240000047ab9 */ /* 0x000fe20000000a00 */
[----:B------:R-:W-:Y:S01]  /*17650*/  IMAD.MOV.U32 R20, RZ, RZ, c[0x0][0x4e8] ;  /* 0x00013a00ff147624 */ /* 0x000fe200078e00ff */
[----:B------:R-:W-:Y:S01]  /*17660*/  UIMAD UR8, UR6, UR4, URZ ;  /* 0x00000004060872a4 */ /* 0x000fe2000f8e023f */
[----:B------:R-:W2:Y:S01]  /*17670*/  S2R R26, SR_CTAID.Z ;  /* 0x00000000001a7919 */ /* 0x000ea20000002700 */
[----:B------:R-:W-:Y:S01]  /*17680*/  UIMAD.WIDE.U32 UR12, UR11, UR4, URZ ;  /* 0x000000040b0c72a5 */ /* 0x000fe2000f8e003f */
[----:B------:R-:W-:Y:S01]  /*17690*/  F2FP.BF16.PACK_AB R160, R161, R160 ;  /* 0x000000a0a1a0723e */ /* 0x000fe200000010ff */
[----:B------:R-:W-:Y:S01]  /*176a0*/  UIMAD UR8, UR11, UR5, UR8 ;  /* 0x000000050b0872a4 */ /* 0x000fe2000f8e0208 */
[----:B------:R-:W3:Y:S01]  /*176b0*/  S2R R19, SR_CTAID.X ;  /* 0x0000000000137919 */ /* 0x000ee20000002500 */
[----:B------:R-:W-:Y:S01]  /*176c0*/  ISETP.NE.AND P0, PT, R20, 0x1, PT ;  /* 0x000000011400780c */ /* 0x000fe20003f05270 */
[----:B------:R-:W-:Y:S01]  /*176d0*/  ULDC.64 UR4, c[0x0][0x3e8] ;  /* 0x0000fa0000047ab9 */ /* 0x000fe20000000a00 */
[----:B------:R-:W-:Y:S01]  /*176e0*/  IMAD.U32 R29, RZ, RZ, UR13 ;  /* 0x0000000dff1d7e24 */ /* 0x000fe2000f8e00ff */
[----:B------:R-:W-:Y:S01]  /*176f0*/  UIMAD UR7, UR6, UR4, URZ ;  /* 0x00000004060772a4 */ /* 0x000fe2000f8e023f */
[----:B------:R-:W-:Y:S01]  /*17700*/  IMAD.U32 R28, RZ, RZ, UR12 ;  /* 0x0000000cff1c7e24 */ /* 0x000fe2000f8e00ff */
[----:B------:R-:W-:Y:S01]  /*17710*/  UIMAD.WIDE.U32 UR14, UR11, UR4, URZ ;  /* 0x000000040b0e72a5 */ /* 0x000fe2000f8e003f */
[----:B------:R-:W-:Y:S01]  /*17720*/  F2FP.BF16.PACK_AB R162, R163, R162 ;  /* 0x000000a2a3a2723e */ /* 0x000fe200000010ff */
[----:B------:R-:W-:Y:S01]  /*17730*/  UIMAD UR5, UR11, UR5, UR7 ;  /* 0x000000050b0572a4 */ /* 0x000fe2000f8e0207 */
[----:B------:R-:W-:Y:S01]  /*17740*/  F2FP.BF16.PACK_AB R148, R149, R148 ;  /* 0x000000949594723e */ /* 0x000fe200000010ff */
[----:B------:R-:W-:Y:S01]  /*17750*/  UIADD3 UR8, UR13, UR8, URZ ;  /* 0x000000080d087290 */ /* 0x000fe2000fffe03f */
[----:B------:R-:W-:Y:S01]  /*17760*/  F2FP.BF16.PACK_AB R150, R151, R150 ;  /* 0x000000969796723e */ /* 0x000fe200000010ff */
[----:B------:R-:W-:Y:S01]  /*17770*/  UIADD3 UR5, UR15, UR5, URZ ;  /* 0x000000050f057290 */ /* 0x000fe2000fffe03f */
[----:B------:R-:W-:Y:S01]  /*17780*/  IMAD.U32 R17, RZ, RZ, UR15 ;  /* 0x0000000fff117e24 */ /* 0x000fe2000f8e00ff */
[----:B------:R-:W-:Y:S01]  /*17790*/  F2FP.BF16.PACK_AB R156, R157, R156 ;  /* 0x0000009c9d9c723e */ /* 0x000fe200000010ff */
[----:B------:R-:W-:Y:S01]  /*177a0*/  IMAD.U32 R16, RZ, RZ, UR14 ;  /* 0x0000000eff107e24 */ /* 0x000fe2000f8e00ff */
[----:B-1----:R-:W-:Y:S01]  /*177b0*/  SHF.R.S32.HI R2, RZ, 0x1f, R0 ;  /* 0x0000001fff027819 */ /* 0x002fe20000011400 */
[----:B------:R-:W-:Y:S01]  /*177c0*/  IMAD.U32 R29, RZ, RZ, UR8 ;  /* 0x00000008ff1d7e24 */ /* 0x000fe2000f8e00ff */
[----:B------:R-:W-:Y:S01]  /*177d0*/  F2FP.BF16.PACK_AB R158, R159, R158 ;  /* 0x0000009e9f9e723e */ /* 0x000fe200000010ff */
[----:B------:R-:W-:Y:S01]  /*177e0*/  IMAD.U32 R17, RZ, RZ, UR5 ;  /* 0x00000005ff117e24 */ /* 0x000fe2000f8e00ff */
[-C--:B------:R-:W-:Y:S01]  /*177f0*/  LEA.HI R3, R2, R0.reuse, RZ, 0x2 ;  /* 0x0000000002037211 */ /* 0x080fe200078f10ff */
[----:B--2---:R-:W-:Y:S01]  /*17800*/  IMAD.WIDE.U32 R28, R26, c[0x0][0x498], R28 ;  /* 0x000126001a1c7a25 */ /* 0x004fe200078e001c */
[----:B------:R-:W-:-:S02]  /*17810*/  LEA.HI R24, R2, R0, RZ, 0x5 ;  /* 0x0000000002187211 */ /* 0x000fc400078f28ff */
[----:B------:R-:W-:Y:S02]  /*17820*/  SHF.R.S32.HI R21, RZ, 0x1f, R26 ;  /* 0x0000001fff157819 */ /* 0x000fe4000001141a */
[--C-:B------:R-:W-:Y:S02]  /*17830*/  SHF.R.S32.HI R25, RZ, 0x2, R3.reuse ;  /* 0x00000002ff197819 */ /* 0x100fe40000011403 */
[----:B------:R-:W-:Y:S01]  /*17840*/  SHF.R.S32.HI R4, RZ, 0x1f, R3 ;  /* 0x0000001fff047819 */ /* 0x000fe20000011403 */
[----:B------:R-:W-:Y:S01]  /*17850*/  IMAD R22, R21, c[0x0][0x498], RZ ;  /* 0x0001260015167a24 */ /* 0x000fe200078e02ff */
[----:B------:R-:W-:Y:S01]  /*17860*/  LOP3.LUT R3, R3, 0xfffffffc, RZ, 0xc0, !PT ;  /* 0xfffffffc03037812 */ /* 0x000fe200078ec0ff */
[----:B------:R-:W-:Y:S01]  /*17870*/  IMAD R21, R21, c[0x0][0x3f0], RZ ;  /* 0x0000fc0015157a24 */ /* 0x000fe200078e02ff */
[----:B------:R-:W-:Y:S01]  /*17880*/  LEA.HI R15, R2, R0, RZ, 0x3 ;  /* 0x00000000020f7211 */ /* 0x000fe200078f18ff */
[----:B------:R-:W-:Y:S01]  /*17890*/  IMAD R22, R26, c[0x0][0x49c], R22 ;  /* 0x000127001a167a24 */ /* 0x000fe200078e0216 */
[----:B------:R-:W-:Y:S01]  /*178a0*/  LOP3.LUT R18, R24, 0xffffffe0, RZ, 0xc0, !PT ;  /* 0xffffffe018127812 */ /* 0x000fe200078ec0ff */
[----:B------:R-:W-:Y:S01]  /*178b0*/  IMAD.IADD R3, R0, 0x1, -R3 ;  /* 0x0000000100037824 */ /* 0x000fe200078e0a03 */
[----:B------:R-:W-:Y:S01]  /*178c0*/  LOP3.LUT R7, R15, 0xfffffff8, RZ, 0xc0, !PT ;  /* 0xfffffff80f077812 */ /* 0x000fe200078ec0ff */
[----:B------:R-:W-:Y:S01]  /*178d0*/  IMAD R21, R26, c[0x0][0x3f4], R21 ;  /* 0x0000fd001a157a24 */ /* 0x000fe200078e0215 */
[----:B------:R-:W-:Y:S01]  /*178e0*/  SHF.R.S32.HI R23, RZ, 0x5, R24 ;  /* 0x00000005ff177819 */ /* 0x000fe20000011418 */
[----:B------:R-:W-:Y:S01]  /*178f0*/  IMAD.IADD R18, R0, 0x1, -R18 ;  /* 0x0000000100127824 */ /* 0x000fe200078e0a12 */
[----:B------:R-:W-:Y:S01]  /*17900*/  SHF.R.S32.HI R24, RZ, 0x1f, R24 ;  /* 0x0000001fff187819 */ /* 0x000fe20000011418 */
[----:B------:R-:W-:Y:S01]  /*17910*/  IMAD.WIDE.U32 R26, R26, c[0x0][0x3f0], R16 ;  /* 0x0000fc001a1a7a25 */ /* 0x000fe200078e0010 */
[----:B------:R-:W-:-:S02]  /*17920*/  LEA.HI R4, R4, R25, RZ, 0x3 ;  /* 0x0000001904047211 */ /* 0x000fc400078f18ff */
[----:B------:R-:W-:Y:S01]  /*17930*/  LEA.HI R17, R3, R3, RZ, 0x1 ;  /* 0x0000000303117211 */ /* 0x000fe200078f08ff */
[----:B------:R-:W-:Y:S01]  /*17940*/  IMAD.IADD R7, R0, 0x1, -R7 ;  /* 0x0000000100077824 */ /* 0x000fe200078e0a07 */
[----:B------:R-:W-:Y:S01]  /*17950*/  LEA.HI R2, R2, R0, RZ, 0x6 ;  /* 0x0000000002027211 */ /* 0x000fe200078f30ff */
[----:B------:R-:W-:Y:S01]  /*17960*/  IMAD.IADD R27, R27, 0x1, R21 ;  /* 0x000000011b1b7824 */ /* 0x000fe200078e0215 */
[----:B------:R-:W-:Y:S01]  /*17970*/  SHF.R.S32.HI R0, RZ, 0x1f, R18 ;  /* 0x0000001fff007819 */ /* 0x000fe20000011412 */
[C---:B------:R-:W-:Y:S01]  /*17980*/  IMAD.SHL.U32 R6, R7.reuse, 0x8, RZ ;  /* 0x0000000807067824 */ /* 0x040fe200078e00ff */
[----:B------:R-:W-:Y:S01]  /*17990*/  SHF.R.S32.HI R15, RZ, 0x3, R15 ;  /* 0x00000003ff0f7819 */ /* 0x000fe2000001140f */
[----:B------:R-:W-:Y:S01]  /*179a0*/  IMAD.SHL.U32 R2, R2, 0x8, RZ ;  /* 0x0000000802027824 */ /* 0x000fe200078e00ff */
[----:B------:R-:W-:Y:S02]  /*179b0*/  LEA.HI R24, R24, R23, RZ, 0x2 ;  /* 0x0000001718187211 */ /* 0x000fe400078f10ff */
[----:B------:R-:W-:Y:S01]  /*179c0*/  LOP3.LUT R4, R4, 0xfffffff8, RZ, 0xc0, !PT ;  /* 0xfffffff804047812 */ /* 0x000fe200078ec0ff */
[----:B------:R-:W-:Y:S01]  /*179d0*/  IMAD R7, R7, 0x10, R15 ;  /* 0x0000001007077824 */ /* 0x000fe200078e020f */
[C---:B------:R-:W-:Y:S01]  /*179e0*/  LOP3.LUT R16, R17.reuse, 0x1ffffffe, RZ, 0xc0, !PT ;  /* 0x1ffffffe11107812 */ /* 0x040fe200078ec0ff */
[----:B------:R-:W-:Y:S01]  /*179f0*/  IMAD.SHL.U32 R17, R17, 0x20, RZ ;  /* 0x0000002011117824 */ /* 0x000fe200078e00ff */
[----:B------:R-:W-:Y:S01]  /*17a00*/  LOP3.LUT P3, RZ, R18, 0x3, RZ, 0xc0, !PT ;  /* 0x0000000312ff7812 */ /* 0x000fe2000786c0ff */
[----:B------:R-:W-:Y:S01]  /*17a10*/  IMAD.IADD R25, R25, 0x1, -R4 ;  /* 0x0000000119197824 */ /* 0x000fe200078e0a04 */
[----:B------:R-:W-:Y:S01]  /*17a20*/  LEA.HI R18, R0, R18, RZ, 0x2 ;  /* 0x0000001200127211 */ /* 0x000fe200078f10ff */
[----:B------:R-:W-:Y:S01]  /*17a30*/  IMAD.SHL.U32 R0, R15, 0x40, RZ ;  /* 0x000000400f007824 */ /* 0x000fe200078e00ff */
[----:B------:R-:W-:Y:S01]  /*17a40*/  LOP3.LUT R24, R24, 0xffffffc, RZ, 0xc0, !PT ;  /* 0x0ffffffc18187812 */ /* 0x000fe200078ec0ff */
[----:B------:R-:W-:Y:S01]  /*17a50*/  IMAD.IADD R16, R3, 0x1, -R16 ;  /* 0x0000000103107824 */ /* 0x000fe200078e0a10 */
[----:B------:R-:W-:Y:S01]  /*17a60*/  LOP3.LUT R17, R17, 0xffffffc0, RZ, 0xc0, !PT ;  /* 0xffffffc011117812 */ /* 0x000fe200078ec0ff */
[----:B---3--:R-:W-:Y:S01]  /*17a70*/  IMAD R7, R19, 0x80, R7 ;  /* 0x0000008013077824 */ /* 0x008fe200078e0207 */
[----:B------:R-:W-:Y:S01]  /*17a80*/  SHF.R.S32.HI R18, RZ, 0x2, R18 ;  /* 0x00000002ff127819 */ /* 0x000fe20000011412 */
[C---:B------:R-:W-:Y:S01]  /*17a90*/  IMAD.IADD R24, R23.reuse, 0x1, -R24 ;  /* 0x0000000117187824 */ /* 0x040fe200078e0a18 */
[----:B------:R-:W-:Y:S01]  /*17aa0*/  LOP3.LUT R0, R0, 0x1c0, RZ, 0xc0, !PT ;  /* 0x000001c000007812 */ /* 0x000fe200078ec0ff */
[----:B------:R-:W-:Y:S01]  /*17ab0*/  IMAD R23, R23, 0x200, R3 ;  /* 0x0000020017177824 */ /* 0x000fe200078e0203 */
[----:B------:R-:W-:Y:S01]  /*17ac0*/  LOP3.LUT R3, R25, 0x1, RZ, 0xc0, !PT ;  /* 0x0000000119037812 */ /* 0x000fe200078ec0ff */
[----:B------:R-:W-:Y:S01]  /*17ad0*/  IMAD R16, R16, 0x8, R17 ;  /* 0x0000000810107824 */ /* 0x000fe200078e0211 */
[----:B------:R-:W-:Y:S01]  /*17ae0*/  LOP3.LUT R4, R0, 0x38, R6, 0xf8, !PT ;  /* 0x0000003800047812 */ /* 0x000fe200078ef806 */
[----:B------:R-:W-:Y:S01]  /*17af0*/  IMAD R18, R24, 0x10, R18 ;  /* 0x0000001018127824 */ /* 0x000fe200078e0212 */
[----:B------:R-:W-:Y:S01]  /*17b00*/  SHF.R.U32.HI R0, RZ, 0x3, R0 ;  /* 0x00000003ff007819 */ /* 0x000fe20000011600 */
[----:B------:R-:W-:Y:S01]  /*17b10*/  IMAD R17, R20, c[0x0][0x388], RZ ;  /* 0x0000e20014117a24 */ /* 0x000fe200078e02ff */
[----:B------:R-:W-:Y:S01]  /*17b20*/  ISETP.NE.U32.AND P4, PT, R3, 0x1, PT ;  /* 0x000000010300780c */ /* 0x000fe20003f85070 */
[----:B------:R-:W-:Y:S01]  /*17b30*/  @P0 IMAD.HI.U32 R3, R7, c[0x0][0x4ec], RZ ;  /* 0x00013b0007030a27 */ /* 0x000fe200078e00ff */
[----:B------:R-:W-:-:S02]  /*17b40*/  LOP3.LUT R0, R4, R0, RZ, 0x3c, !PT ;  /* 0x0000000004007212 */ /* 0x000fc400078e3cff */
[----:B------:R-:W-:Y:S01]  /*17b50*/  R2P PR, R25, 0x6 ;  /* 0x0000000619007804 */ /* 0x000fe20000000000 */
[----:B------:R-:W-:Y:S01]  /*17b60*/  IMAD.IADD R16, R18, 0x1, R16 ;  /* 0x0000000112107824 */ /* 0x000fe200078e0210 */
[----:B------:R-:W-:Y:S01]  /*17b70*/  LOP3.LUT R0, R0, 0x7ffffe00, R2, 0xf8, !PT ;  /* 0x7ffffe0000007812 */ /* 0x000fe200078ef802 */
[----:B------:R-:W-:Y:S01]  /*17b80*/  IMAD R18, R19, 0x80, R18 ;  /* 0x0000008013127824 */ /* 0x000fe200078e0212 */
[----:B------:R-:W-:Y:S01]  /*17b90*/  F2FP.BF16.PACK_AB R152, R153, R152 ;  /* 0x000000989998723e */ /* 0x000fe200000010ff */
[----:B------:R-:W-:Y:S01]  /*17ba0*/  IMAD.MOV.U32 R4, RZ, RZ, R7 ;  /* 0x000000ffff047224 */ /* 0x000fe200078e0007 */
[----:B------:R-:W-:Y:S01]  /*17bb0*/  @P0 SHF.R.U32.HI R4, RZ, c[0x0][0x4f0], R3 ;  /* 0x00013c00ff040a19 */ /* 0x000fe20000011603 */
[C---:B------:R-:W-:Y:S01]  /*17bc0*/  IMAD R15, R19.reuse, 0x80, R15 ;  /* 0x00000080130f7824 */ /* 0x040fe200078e020f */
[C---:B------:R-:W-:Y:S01]  /*17bd0*/  IADD3 R3, R18.reuse, 0x8, RZ ;  /* 0x0000000812037810 */ /* 0x040fe20007ffe0ff */
[----:B------:R-:W-:Y:S01]  /*17be0*/  IMAD R16, R19, 0x80, R16 ;  /* 0x0000008013107824 */ /* 0x000fe200078e0210 */
[C---:B------:R-:W-:Y:S01]  /*17bf0*/  IADD3 R19, R18.reuse, 0x40, RZ ;  /* 0x0000004012137810 */ /* 0x040fe20007ffe0ff */
[--C-:B------:R-:W-:Y:S01]  /*17c00*/  IMAD.MOV R2, RZ, RZ, -R4.reuse ;  /* 0x000000ffff027224 */ /* 0x100fe200078e0a04 */
[-C--:B------:R-:W-:Y:S01]  /*17c10*/  ISETP.GE.OR P5, PT, R3, R17.reuse, P3 ;  /* 0x000000110300720c */ /* 0x080fe20001fa6670 */
[----:B------:R-:W-:Y:S01]  /*17c20*/  IMAD.MOV.U32 R3, RZ, RZ, -0x10 ;  /* 0xfffffff0ff037424 */ /* 0x000fe200078e00ff */
[----:B------:R-:W-:Y:S01]  /*17c30*/  ISETP.GE.OR P6, PT, R18, R17, P3 ;  /* 0x000000111200720c */ /* 0x000fe20001fc6670 */
[----:B------:R-:W-:Y:S01]  /*17c40*/  IMAD R2, R2, c[0x0][0x4e8], R7 ;  /* 0x00013a0002027a24 */ /* 0x000fe200078e0207 */
[----:B------:R-:W-:Y:S01]  /*17c50*/  SHF.R.S32.HI R7, RZ, 0x1f, R4 ;  /* 0x0000001fff077819 */ /* 0x000fe20000011404 */
[----:B------:R-:W-:Y:S01]  /*17c60*/  IMAD.SHL.U32 R25, R25, 0x40, RZ ;  /* 0x0000004019197824 */ /* 0x000fe200078e00ff */
[----:B------:R-:W-:Y:S01]  /*17c70*/  IADD3 R18, R18, 0x48, RZ ;  /* 0x0000004812127810 */ /* 0x000fe20007ffe0ff */
[----:B------:R-:W-:Y:S01]  /*17c80*/  IMAD.WIDE.U32 R26, R4, c[0x0][0x3e0], R26 ;  /* 0x0000f800041a7a25 */ /* 0x000fe200078e001a */
[----:B------:R-:W-:-:S02]  /*17c90*/  SEL R3, R3, 0x10, !P4 ;  /* 0x0000001003037807 */ /* 0x000fc40006000000 */
[-C--:B------:R-:W-:Y:S01]  /*17ca0*/  ISETP.GE.OR P4, PT, R19, R17.reuse, P3 ;  /* 0x000000111300720c */ /* 0x080fe20001f86670 */
[----:B------:R-:W-:Y:S01]  /*17cb0*/  IMAD R7, R7, c[0x0][0x3e0], RZ ;  /* 0x0000f80007077a24 */ /* 0x000fe200078e02ff */
[----:B------:R-:W-:Y:S01]  /*17cc0*/  ISETP.GE.OR P3, PT, R18, R17, P3 ;  /* 0x000000111200720c */ /* 0x000fe20001f66670 */
[----:B------:R-:W-:Y:S01]  /*17cd0*/  @P0 IMAD.HI.U32 R18, R16, c[0x0][0x4ec], RZ ;  /* 0x00013b0010120a27 */ /* 0x000fe200078e00ff */
[----:B------:R-:W-:Y:S02]  /*17ce0*/  LOP3.LUT R25, R25, 0x1c0, RZ, 0xc0, !PT ;  /* 0x000001c019197812 */ /* 0x000fe400078ec0ff */
[----:B------:R-:W-:Y:S01]  /*17cf0*/  F2FP.BF16.PACK_AB R154, R155, R154 ;  /* 0x0000009a9b9a723e */ /* 0x000fe200000010ff */
[----:B------:R-:W-:Y:S01]  /*17d00*/  IMAD R7, R4, c[0x0][0x3e4], R7 ;  /* 0x0000f90004077a24 */ /* 0x000fe200078e0207 */
[----:B------:R-:W-:Y:S01]  /*17d10*/  LEA.HI R25, R25, R25, RZ, 0x1d ;  /* 0x0000001919197211 */ /* 0x000fe200078fe8ff */
[----:B------:R-:W-:Y:S01]  /*17d20*/  IMAD.MOV.U32 R19, RZ, RZ, R16 ;  /* 0x000000ffff137224 */ /* 0x000fe200078e0010 */
[----:B------:R-:W-:Y:S01]  /*17d30*/  @P0 SHF.R.U32.HI R19, RZ, c[0x0][0x4f0], R18 ;  /* 0x00013c00ff130a19 */ /* 0x000fe20000011612 */
[----:B------:R-:W-:Y:S01]  /*17d40*/  IMAD.IADD R27, R27, 0x1, R7 ;  /* 0x000000011b1b7824 */ /* 0x000fe200078e0207 */
[----:B------:R-:W-:Y:S01]  /*17d50*/  F2FP.BF16.PACK_AB R144, R145, R144 ;  /* 0x000000909190723e */ /* 0x000fe200000010ff */
[----:B------:R-:W-:Y:S01]  /*17d60*/  IMAD.U32 R23, R23, 0x2, R25 ;  /* 0x0000000217177824 */ /* 0x000fe200078e0019 */
[----:B------:R-:W-:Y:S01]  /*17d70*/  SHF.R.S32.HI R7, RZ, 0x1f, R19 ;  /* 0x0000001fff077819 */ /* 0x000fe20000011413 */
[----:B------:R-:W-:Y:S01]  /*17d80*/  IMAD.WIDE.U32 R26, R2, c[0x0][0x3d8], R26 ;  /* 0x0000f600021a7a25 */ /* 0x000fe200078e001a */
[----:B------:R-:W-:-:S02]  /*17d90*/  IADD3 R24, P0, R19, R28, RZ ;  /* 0x0000001c13187210 */ /* 0x000fc40007f1e0ff */
[----:B------:R-:W-:Y:S01]  /*17da0*/  F2FP.BF16.PACK_AB R146, R147, R146 ;  /* 0x000000929392723e */ /* 0x000fe200000010ff */
[----:B------:R-:W-:Y:S01]  /*17db0*/  IMAD.SHL.U32 R23, R23, 0x2, RZ ;  /* 0x0000000217177824 */ /* 0x000fe200078e00ff */
[----:B------:R-:W-:Y:S01]  /*17dc0*/  BAR.SYNC.DEFER_BLOCKING 0x1, 0x80 ;  /* 0x0042000000007b1d */ /* 0x000fe20000010000 */
[----:B------:R-:W-:Y:S01]  /*17dd0*/  IADD3.X R25, R7, R29, R22, P0, !PT ;  /* 0x0000001d07197210 */ /* 0x000fe200007fe416 */
[----:B------:R-:W-:Y:S01]  /*17de0*/  IMAD.MOV.U32 R7, RZ, RZ, 0x20 ;  /* 0x00000020ff077424 */ /* 0x000fe200078e00ff */
[----:B------:R-:W-:Y:S01]  /*17df0*/  F2FP.BF16.PACK_AB R100, R101, R100 ;  /* 0x000000646564723e */ /* 0x000fe200000010ff */
[C---:B------:R-:W-:Y:S01]  /*17e00*/  IMAD.IADD R4, R23.reuse, 0x1, R3 ;  /* 0x0000000117047824 */ /* 0x040fe200078e0203 */
[----:B------:R-:W-:Y:S01]  /*17e10*/  IADD3 R21, R23, 0x80, RZ ;  /* 0x0000008017157810 */ /* 0x000fe20007ffe0ff */
[----:B------:R-:W-:Y:S01]  /*17e20*/  IMAD.MOV R19, RZ, RZ, -R19 ;  /* 0x000000ffff137224 */ /* 0x000fe200078e0a13 */
[----:B------:R-:W-:Y:S02]  /*17e30*/  SEL R7, R7, 0xffffffe0, !P1 ;  /* 0xffffffe007077807 */ /* 0x000fe40004800000 */
[----:B------:R-:W-:Y:S01]  /*17e40*/  IADD3 R20, R23, 0xc0, RZ ;  /* 0x000000c017147810 */ /* 0x000fe20007ffe0ff */
[----:B------:R-:W-:Y:S01]  /*17e50*/  IMAD R19, R19, c[0x0][0x4e8], R16 ;  /* 0x00013a0013137a24 */ /* 0x000fe200078e0210 */
[----:B------:R-:W-:-:S02]  /*17e60*/  F2FP.BF16.PACK_AB R102, R103, R102 ;  /* 0x000000666766723e */ /* 0x000fc400000010ff */
[----:B------:R-:W-:Y:S01]  /*17e70*/  SHF.R.S32.HI R18, RZ, 0x1f, R2 ;  /* 0x0000001fff127819 */ /* 0x000fe20000011402 */
[----:B------:R-:W-:Y:S01]  /*17e80*/  IMAD.WIDE.U32 R24, R19, c[0x0][0x488], R24 ;  /* 0x0001220013187a25 */ /* 0x000fe200078e0018 */
[----:B------:R-:W-:Y:S02]  /*17e90*/  F2FP.BF16.PACK_AB R140, R141, R140 ;  /* 0x0000008c8d8c723e */ /* 0x000fe400000010ff */
[----:B------:R-:W-:Y:S01]  /*17ea0*/  F2FP.BF16.PACK_AB R142, R143, R142 ;  /* 0x0000008e8f8e723e */ /* 0x000fe200000010ff */
[----:B------:R-:W-:Y:S01]  /*17eb0*/  IMAD R18, R18, c[0x0][0x3d8], RZ ;  /* 0x0000f60012127a24 */ /* 0x000fe200078e02ff */
[----:B------:R-:W-:Y:S02]  /*17ec0*/  F2FP.BF16.PACK_AB R136, R137, R136 ;  /* 0x000000888988723e */ /* 0x000fe400000010ff */
[----:B------:R-:W-:Y:S01]  /*17ed0*/  F2FP.BF16.PACK_AB R138, R139, R138 ;  /* 0x0000008a8b8a723e */ /* 0x000fe200000010ff */
[----:B------:R-:W-:Y:S01]  /*17ee0*/  IMAD R18, R2, c[0x0][0x3dc], R18 ;  /* 0x0000f70002127a24 */ /* 0x000fe200078e0212 */
[----:B------:R-:W-:Y:S01]  /*17ef0*/  @P2 IADD3 R20, R21, -0x40, RZ ;  /* 0xffffffc015142810 */ /* 0x000fe20007ffe0ff */
[----:B------:R-:W-:Y:S01]  /*17f00*/  STS [R23+0x80], R160 ;  /* 0x000080a017007388 */ /* 0x000fe20000000800 */
[----:B------:R-:W-:Y:S01]  /*17f10*/  SHF.R.S32.HI R16, RZ, 0x1f, R19 ;  /* 0x0000001fff107819 */ /* 0x000fe20000011413 */
[----:B------:R-:W-:Y:S01]  /*17f20*/  IMAD.IADD R18, R27, 0x1, R18 ;  /* 0x000000011b127824 */ /* 0x000fe200078e0212 */
[----:B------:R-:W-:Y:S01]  /*17f30*/  F2FP.BF16.PACK_AB R104, R105, R104 ;  /* 0x000000686968723e */ /* 0x000fe200000010ff */
[----:B------:R-:W-:Y:S01]  /*17f40*/  STS [R23+0x480], R162 ;  /* 0x000480a217007388 */ /* 0x000fe20000000800 */
[----:B------:R-:W-:Y:S01]  /*17f50*/  F2FP.BF16.PACK_AB R106, R107, R106 ;  /* 0x0000006a6b6a723e */ /* 0x000fe200000010ff */
[----:B------:R-:W-:Y:S01]  /*17f60*/  IMAD R16, R16, c[0x0][0x488], RZ ;  /* 0x0001220010107a24 */ /* 0x000fe200078e02ff */
[----:B------:R-:W-:Y:S01]  /*17f70*/  F2FP.BF16.PACK_AB R112, R113, R112 ;  /* 0x000000707170723e */ /* 0x000fe200000010ff */
[----:B------:R-:W-:Y:S01]  /*17f80*/  STS [R4+0x80], R148 ;  /* 0x0000809404007388 */ /* 0x000fe20000000800 */
[----:B------:R-:W-:Y:S01]  /*17f90*/  F2FP.BF16.PACK_AB R114, R115, R114 ;  /* 0x000000727372723e */ /* 0x000fe200000010ff */
[----:B------:R-:W-:Y:S01]  /*17fa0*/  IMAD R16, R19, c[0x0][0x48c], R16 ;  /* 0x0001230013107a24 */ /* 0x000fe200078e0210 */
[----:B------:R-:W-:Y:S01]  /*17fb0*/  LEA R2, P0, R26, c[0x0][0x380], 0x1 ;  /* 0x0000e0001a027a11 */ /* 0x000fe200078008ff */
[----:B------:R-:W-:Y:S01]  /*17fc0*/  STS [R4+0x480], R150 ;  /* 0x0004809604007388 */ /* 0x000fe20000000800 */
[----:B------:R-:W-:Y:S01]  /*17fd0*/  F2FP.BF16.PACK_AB R108, R109, R108 ;  /* 0x0000006c6d6c723e */ /* 0x000fe200000010ff */
[----:B------:R-:W-:Y:S01]  /*17fe0*/  IMAD.IADD R21, R7, 0x1, R20 ;  /* 0x0000000107157824 */ /* 0x000fe200078e0214 */
[----:B------:R-:W-:Y:S01]  /*17ff0*/  F2FP.BF16.PACK_AB R110, R111, R110 ;  /* 0x0000006e6f6e723e */ /* 0x000fe200000010ff */
[----:B------:R-:W-:Y:S01]  /*18000*/  STS [R23+0x2080], R156 ;  /* 0x0020809c17007388 */ /* 0x000fe20000000800 */
[----:B------:R-:W-:Y:S01]  /*18010*/  F2FP.BF16.PACK_AB R132, R133, R132 ;  /* 0x000000848584723e */ /* 0x000fe200000010ff */
[----:B------:R-:W-:Y:S01]  /*18020*/  IMAD.IADD R16, R25, 0x1, R16 ;  /* 0x0000000119107824 */ /* 0x000fe200078e0210 */
[----:B------:R-:W-:Y:S01]  /*18030*/  F2FP.BF16.PACK_AB R134, R135, R134 ;  /* 0x000000868786723e */ /* 0x000fe200000010ff */
[----:B------:R1:W-:Y:S01]  /*18040*/  STS [R23+0x2480], R158 ;  /* 0x0024809e17007388 */ /* 0x0003e20000000800 */
[----:B------:R-:W-:-:S02]  /*18050*/  F2FP.BF16.PACK_AB R116, R117, R116 ;  /* 0x000000747574723e */ /* 0x000fc400000010ff */
[----:B------:R-:W-:Y:S01]  /*18060*/  F2FP.BF16.PACK_AB R118, R119, R118 ;  /* 0x000000767776723e */ /* 0x000fe200000010ff */
[----:B------:R-:W-:Y:S01]  /*18070*/  STS [R4+0x2080], R152 ;  /* 0x0020809804007388 */ /* 0x000fe20000000800 */
[----:B------:R-:W-:Y:S02]  /*18080*/  F2FP.BF16.PACK_AB R9, R9, R128 ;  /* 0x000000800909723e */ /* 0x000fe400000010ff */
[----:B------:R-:W-:Y:S01]  /*18090*/  LEA.HI.X R18, R26, c[0x0][0x384], R18, 0x1, P0 ;  /* 0x0000e1001a127a11 */ /* 0x000fe200000f0c12 */
[----:B------:R2:W-:Y:S01]  /*180a0*/  STS [R4+0x2480], R154 ;  /* 0x0024809a04007388 */ /* 0x0005e20000000800 */
[----:B------:R-:W-:Y:S02]  /*180b0*/  F2FP.BF16.PACK_AB R8, R8, R130 ;  /* 0x000000820808723e */ /* 0x000fe400000010ff */
[----:B------:R-:W-:Y:S01]  /*180c0*/  LEA R19, P0, R24, c[0x0][0x450], 0x2 ;  /* 0x0001140018137a11 */ /* 0x000fe200078010ff */
[----:B------:R-:W-:Y:S01]  /*180d0*/  SHFL.IDX PT, R48, R2, 0x1, 0x181f ;  /* 0x00381f0002307f89 */ /* 0x000fe200000e0000 */
[----:B------:R-:W-:-:S02]  /*180e0*/  F2FP.BF16.PACK_AB R120, R121, R120 ;  /* 0x000000787978723e */ /* 0x000fc400000010ff */
[----:B------:R-:W-:Y:S01]  /*180f0*/  F2FP.BF16.PACK_AB R122, R123, R122 ;  /* 0x0000007a7b7a723e */ /* 0x000fe200000010ff */
[----:B------:R-:W-:Y:S01]  /*18100*/  SHFL.IDX PT, R22, R19, RZ, 0x1c1f ;  /* 0x001c1fff13167589 */ /* 0x000fe200000e0000 */
[----:B------:R-:W-:Y:S02]  /*18110*/  F2FP.BF16.PACK_AB R10, R10, R124 ;  /* 0x0000007c0a0a723e */ /* 0x000fe400000010ff */
[----:B------:R-:W-:Y:S01]  /*18120*/  F2FP.BF16.PACK_AB R11, R11, R126 ;  /* 0x0000007e0b0b723e */ /* 0x000fe200000010ff */
[----:B------:R-:W-:Y:S01]  /*18130*/  SHFL.IDX PT, R28, R19, 0x1, 0x1c1f ;  /* 0x003c1f00131c7f89 */ /* 0x000fe200000e0000 */
[----:B------:R-:W-:-:S03]  /*18140*/  LEA.HI.X R16, R24, c[0x0][0x454], R16, 0x2, P0 ;  /* 0x0001150018107a11 */ /* 0x000fc600000f1410 */
[----:B------:R-:W-:Y:S01]  /*18150*/  SHFL.IDX PT, R26, R19, 0x2, 0x1c1f ;  /* 0x005c1f00131a7f89 */ /* 0x000fe200000e0000 */
[----:B-1----:R-:W-:-:S03]  /*18160*/  IMAD.IADD R23, R23, 0x1, R7 ;  /* 0x0000000117177824 */ /* 0x002fc600078e0207 */
[----:B------:R-:W-:Y:S04]  /*18170*/  SHFL.IDX PT, R29, R16, 0x1, 0x1c1f ;  /* 0x003c1f00101d7f89 */ /* 0x000fe800000e0000 */
[----:B------:R-:W-:Y:S01]  /*18180*/  STS [R23+0x80], R144 ;  /* 0x0000809017007388 */ /* 0x000fe20000000800 */
[----:B--2---:R-:W-:-:S03]  /*18190*/  IMAD.IADD R4, R7, 0x1, R4 ;  /* 0x0000000107047824 */ /* 0x004fc600078e0204 */
[----:B------:R-:W-:Y:S04]  /*181a0*/  STS [R23+0x480], R146 ;  /* 0x0004809217007388 */ /* 0x000fe80000000800 */
[----:B------:R-:W-:Y:S04]  /*181b0*/  STS [R4+0x80], R100 ;  /* 0x0000806404007388 */ /* 0x000fe80000000800 */
[----:B------:R-:W-:Y:S04]  /*181c0*/  STS [R4+0x480], R102 ;  /* 0x0004806604007388 */ /* 0x000fe80000000800 */
[----:B------:R-:W-:Y:S04]  /*181d0*/  STS [R23+0x2080], R140 ;  /* 0x0020808c17007388 */ /* 0x000fe80000000800 */
[----:B------:R-:W-:Y:S04]  /*181e0*/  STS [R23+0x2480], R142 ;  /* 0x0024808e17007388 */ /* 0x000fe80000000800 */
[----:B------:R-:W-:Y:S04]  /*181f0*/  STS [R4+0x2080], R136 ;  /* 0x0020808804007388 */ /* 0x000fe80000000800 */
[----:B------:R1:W-:Y:S04]  /*18200*/  STS [R4+0x2480], R138 ;  /* 0x0024808a04007388 */ /* 0x0003e80000000800 */
[----:B------:R-:W-:Y:S04]  /*18210*/  STS [R20], R104 ;  /* 0x0000006814007388 */ /* 0x000fe80000000800 */
[----:B------:R-:W-:Y:S04]  /*18220*/  STS [R20+0x400], R106 ;  /* 0x0004006a14007388 */ /* 0x000fe80000000800 */
[----:B------:R-:W2:Y:S04]  /*18230*/  SHFL.IDX PT, R23, R16, RZ, 0x1c1f ;  /* 0x001c1fff10177589 */ /* 0x000ea800000e0000 */
[----:B------:R-:W3:Y:S04]  /*18240*/  SHFL.IDX PT, R27, R16, 0x2, 0x1c1f ;  /* 0x005c1f00101b7f89 */ /* 0x000ee800000e0000 */
[----:B------:R-:W-:Y:S04]  /*18250*/  SHFL.IDX PT, R24, R19, 0x3, 0x1c1f ;  /* 0x007c1f0013187f89 */ /* 0x000fe800000e0000 */
[----:B------:R-:W4:Y:S01]  /*18260*/  SHFL.IDX PT, R25, R16, 0x3, 0x1c1f ;  /* 0x007c1f0010197f89 */ /* 0x000f2200000e0000 */
[----:B-1----:R-:W-:-:S03]  /*18270*/  IADD3 R4, R7, 0x400, R20 ;  /* 0x0000040007047810 */ /* 0x002fc60007ffe014 */
[----:B------:R-:W1:Y:S02]  /*18280*/  SHFL.IDX PT, R50, R2, RZ, 0x181f ;  /* 0x00181fff02327589 */ /* 0x000e6400000e0000 */
[C---:B------:R-:W-:Y:S02]  /*18290*/  IMAD.IADD R4, R3.reuse, 0x1, R4 ;  /* 0x0000000103047824 */ /* 0x040fe400078e0204 */
[----:B------:R-:W-:-:S04]  /*182a0*/  IMAD.IADD R3, R3, 0x1, R20 ;  /* 0x0000000103037824 */ /* 0x000fc800078e0214 */
[----:B------:R-:W-:Y:S01]  /*182b0*/  IMAD.IADD R7, R7, 0x1, R3 ;  /* 0x0000000107077824 */ /* 0x000fe200078e0203 */
[----:B------:R-:W-:Y:S04]  /*182c0*/  STS [R3], R112 ;  /* 0x0000007003007388 */ /* 0x000fe80000000800 */
[----:B------:R-:W-:Y:S04]  /*182d0*/  STS [R3+0x400], R114 ;  /* 0x0004007203007388 */ /* 0x000fe80000000800 */
[----:B------:R-:W-:Y:S04]  /*182e0*/  STS [R20+0x2000], R108 ;  /* 0x0020006c14007388 */ /* 0x000fe80000000800 */
[----:B------:R-:W-:Y:S04]  /*182f0*/  STS [R20+0x2400], R110 ;  /* 0x0024006e14007388 */ /* 0x000fe80000000800 */
[----:B------:R-:W-:Y:S04]  /*18300*/  STS [R3+0x2000], R132 ;  /* 0x0020008403007388 */ /* 0x000fe80000000800 */
[----:B------:R-:W-:Y:S04]  /*18310*/  STS [R3+0x2400], R134 ;  /* 0x0024008603007388 */ /* 0x000fe80000000800 */
[----:B------:R-:W-:Y:S04]  /*18320*/  STS [R21], R116 ;  /* 0x0000007415007388 */ /* 0x000fe80000000800 */
[----:B------:R-:W-:Y:S04]  /*18330*/  STS [R21+0x400], R118 ;  /* 0x0004007615007388 */ /* 0x000fe80000000800 */
[----:B------:R-:W-:Y:S04]  /*18340*/  STS [R7], R9 ;  /* 0x0000000907007388 */ /* 0x000fe80000000800 */
[----:B------:R1:W-:Y:S04]  /*18350*/  STS [R4], R8 ;  /* 0x0000000804007388 */ /* 0x0003e80000000800 */
[----:B------:R-:W-:Y:S04]  /*18360*/  STS [R21+0x2000], R120 ;  /* 0x0020007815007388 */ /* 0x000fe80000000800 */
[----:B------:R-:W-:Y:S04]  /*18370*/  STS [R21+0x2400], R122 ;  /* 0x0024007a15007388 */ /* 0x000fe80000000800 */
[----:B------:R-:W-:Y:S04]  /*18380*/  STS [R7+0x2000], R10 ;  /* 0x0020000a07007388 */ /* 0x000fe80000000800 */
[----:B------:R2:W-:Y:S04]  /*18390*/  STS [R4+0x2000], R11 ;  /* 0x0020000b04007388 */ /* 0x0005e80000000800 */
[----:B------:R-:W-:Y:S01]  /*183a0*/  BAR.SYNC.DEFER_BLOCKING 0x1, 0x80 ;  /* 0x0042000000007b1d */ /* 0x000fe20000010000 */
[----:B-1----:R-:W-:-:S05]  /*183b0*/  IMAD.SHL.U32 R8, R0, 0x2, RZ ;  /* 0x0000000200087824 */ /* 0x002fca00078e00ff */
[----:B------:R-:W-:Y:S01]  /*183c0*/  SHFL.IDX PT, R3, R2, 0x2, 0x181f ;  /* 0x00581f0002037f89 */ /* 0x000fe200000e0000 */
[----:B------:R-:W-:-:S03]  /*183d0*/  IADD3 R0, R15, 0x10, RZ ;  /* 0x000000100f007810 */ /* 0x000fc60007ffe0ff */
[----:B------:R-:W1:Y:S04]  /*183e0*/  SHFL.IDX PT, R10, R18, RZ, 0x181f ;  /* 0x00181fff120a7589 */ /* 0x000e6800000e0000 */
[----:B------:R-:W-:Y:S04]  /*183f0*/  SHFL.IDX PT, R7, R18, 0x2, 0x181f ;  /* 0x00581f0012077f89 */ /* 0x000fe800000e0000 */
[----:B------:R-:W-:Y:S01]  /*18400*/  SHFL.IDX PT, R4, R2, 0x3, 0x181f ;  /* 0x00781f0002047f89 */ /* 0x000fe200000e0000 */
[----:B--2---:R-:W-:-:S03]  /*18410*/  IADD3 R11, R15, 0x40, RZ ;  /* 0x000000400f0b7810 */ /* 0x004fc60007ffe0ff */
[----:B------:R-:W-:Y:S04]  /*18420*/  SHFL.IDX PT, R9, R18, 0x3, 0x181f ;  /* 0x00781f0012097f89 */ /* 0x000fe800000e0000 */
[----:B------:R-:W-:Y:S01]  /*18430*/  @!P6 ST.E [R22.64], R5 ;  /* 0x000000051600e985 */ /* 0x000fe2000c101934 */
[----:B------:R-:W-:-:S03]  /*18440*/  ISETP.GE.AND P6, PT, R6, c[0x0][0x3c8], PT ;  /* 0x0000f20006007a0c */ /* 0x000fc60003fc6270 */
[----:B------:R2:W-:Y:S01]  /*18450*/  @!P5 ST.E [R28.64], R12 ;  /* 0x0000000c1c00d985 */ /* 0x0005e2000c101934 */
[-C--:B------:R-:W-:Y:S02]  /*18460*/  ISETP.GE.OR P2, PT, R0, R17.reuse, P6 ;  /* 0x000000110000720c */ /* 0x080fe40003746670 */
[C---:B------:R-:W-:Y:S01]  /*18470*/  IADD3 R0, R15.reuse, 0x20, RZ ;  /* 0x000000200f007810 */ /* 0x040fe20007ffe0ff */
[----:B---3--:R-:W-:Y:S03]  /*18480*/  @!P4 ST.E [R26.64], R13 ;  /* 0x0000000d1a00c985 */ /* 0x008fe6000c101934 */
[-C--:B------:R-:W-:Y:S01]  /*18490*/  ISETP.GE.OR P1, PT, R0, R17.reuse, P6 ;  /* 0x000000110000720c */ /* 0x080fe20003726670 */
[----:B----4-:R3:W-:Y:S01]  /*184a0*/  @!P3 ST.E [R24.64], R14 ;  /* 0x0000000e1800b985 */ /* 0x0107e2000c101934 */
[----:B------:R-:W-:Y:S02]  /*184b0*/  ISETP.GE.OR P3, PT, R15, R17, P6 ;  /* 0x000000110f00720c */ /* 0x000fe40003766670 */
[----:B------:R-:W-:Y:S01]  /*184c0*/  SHF.R.S32.HI R0, RZ, 0x1f, R6 ;  /* 0x0000001fff007819 */ /* 0x000fe20000011406 */
[----:B------:R-:W-:Y:S02]  /*184d0*/  LDS.128 R44, [R8+0x80] ;  /* 0x00008000082c7984 */ /* 0x000fe40000000c00 */
[----:B------:R-:W-:-:S02]  /*184e0*/  @!P2 LEA R48, P4, R6, R48, 0x1 ;  /* 0x000000300630a211 */ /* 0x000fc400078808ff */
[----:B------:R-:W4:Y:S04]  /*184f0*/  SHFL.IDX PT, R5, R18, 0x1, 0x181f ;  /* 0x00381f0012057f89 */ /* 0x000f2800000e0000 */
[----:B------:R-:W4:Y:S02]  /*18500*/  LDS.128 R40, [R8+0x880] ;  /* 0x0008800008287984 */ /* 0x000f240000000c00 */
[C---:B------:R-:W-:Y:S02]  /*18510*/  @!P3 LEA R50, P5, R6.reuse, R50, 0x1 ;  /* 0x000000320632b211 */ /* 0x040fe400078a08ff */
[----:B------:R-:W-:Y:S02]  /*18520*/  LDS.128 R36, [R8+0x1080] ;  /* 0x0010800008247984 */ /* 0x000fe40000000c00 */
[----:B-1----:R-:W-:-:S02]  /*18530*/  @!P3 LEA.HI.X R51, R6, R10, R0, 0x1, P5 ;  /* 0x0000000a0633b211 */ /* 0x002fc400028f0c00 */
[----:B------:R-:W-:Y:S01]  /*18540*/  LDS.128 R32, [R8+0x1880] ;  /* 0x0018800008207984 */ /* 0x000fe20000000c00 */
[C---:B--2---:R-:W-:Y:S02]  /*18550*/  IADD3 R12, R15.reuse, 0x30, RZ ;  /* 0x000000300f0c7810 */ /* 0x044fe40007ffe0ff */
[C---:B------:R-:W-:Y:S01]  /*18560*/  IADD3 R10, R15.reuse, 0x50, RZ ;  /* 0x000000500f0a7810 */ /* 0x040fe20007ffe0ff */
[----:B------:R-:W-:Y:S01]  /*18570*/  LDS.128 R28, [R8+0x2080] ;  /* 0x00208000081c7984 */ /* 0x000fe20000000c00 */
[-C--:B------:R-:W-:Y:S02]  /*18580*/  ISETP.GE.OR P0, PT, R12, R17.reuse, P6 ;  /* 0x000000110c00720c */ /* 0x080fe40003706670 */
[----:B---3--:R-:W-:Y:S01]  /*18590*/  IADD3 R14, R15, 0x60, RZ ;  /* 0x000000600f0e7810 */ /* 0x008fe20007ffe0ff */
[----:B------:R-:W-:Y:S01]  /*185a0*/  LDS.128 R24, [R8+0x2880] ;  /* 0x0028800008187984 */ /* 0x000fe20000000c00 */
[----:B------:R-:W-:Y:S02]  /*185b0*/  ISETP.GE.OR P5, PT, R11, R17, P6 ;  /* 0x000000110b00720c */ /* 0x000fe400037a6670 */
[----:B------:R-:W-:Y:S01]  /*185c0*/  IADD3 R15, R15, 0x70, RZ ;  /* 0x000000700f0f7810 */ /* 0x000fe20007ffe0ff */
[----:B------:R-:W-:Y:S01]  /*185d0*/  LDS.128 R20, [R8+0x3080] ;  /* 0x0030800008147984 */ /* 0x000fe20000000c00 */
[----:B----4-:R-:W-:-:S02]  /*185e0*/  @!P2 LEA.HI.X R49, R6, R5, R0, 0x1, P4 ;  /* 0x000000050631a211 */ /* 0x010fc400020f0c00 */
[C---:B------:R-:W-:Y:S01]  /*185f0*/  @!P1 LEA R52, P4, R6.reuse, R3, 0x1 ;  /* 0x0000000306349211 */ /* 0x040fe200078808ff */
[----:B------:R-:W1:Y:S03]  /*18600*/  SHFL.IDX PT, R12, R2, 0x4, 0x181f ;  /* 0x00981f00020c7f89 */ /* 0x000e6600000e0000 */
[C---:B------:R-:W-:Y:S01]  /*18610*/  @!P1 LEA.HI.X R53, R6.reuse, R7, R0, 0x1, P4 ;  /* 0x0000000706359211 */ /* 0x040fe200020f0c00 */
[----:B------:R-:W-:Y:S01]  /*18620*/  SHFL.IDX PT, R5, R2, 0x5, 0x181f ;  /* 0x00b81f0002057f89 */ /* 0x000fe200000e0000 */
[----:B------:R-:W-:-:S03]  /*18630*/  @!P0 LEA R54, P4, R6, R4, 0x1 ;  /* 0x0000000406368211 */ /* 0x000fc600078808ff */
[----:B------:R-:W-:Y:S01]  /*18640*/  SHFL.IDX PT, R3, R2, 0x6, 0x181f ;  /* 0x00d81f0002037f89 */ /* 0x000fe200000e0000 */
[----:B------:R-:W-:Y:S02]  /*18650*/  @!P0 LEA.HI.X R55, R6, R9, R0, 0x1, P4 ;  /* 0x0000000906378211 */ /* 0x000fe400020f0c00 */
[-C--:B------:R-:W-:Y:S01]  /*18660*/  ISETP.GE.OR P4, PT, R10, R17.reuse, P6 ;  /* 0x000000110a00720c */ /* 0x080fe20003786670 */
[----:B------:R-:W2:Y:S04]  /*18670*/  SHFL.IDX PT, R13, R18, 0x4, 0x181f ;  /* 0x00981f00120d7f89 */ /* 0x000ea800000e0000 */
[----:B------:R-:W3:Y:S04]  /*18680*/  SHFL.IDX PT, R7, R18, 0x5, 0x181f ;  /* 0x00b81f0012077f89 */ /* 0x000ee800000e0000 */
[----:B------:R-:W4:Y:S04]  /*18690*/  SHFL.IDX PT, R4, R18, 0x6, 0x181f ;  /* 0x00d81f0012047f89 */ /* 0x000f2800000e0000 */
[----:B------:R-:W3:Y:S04]  /*186a0*/  LDS.128 R8, [R8+0x3880] ;  /* 0x0038800008087984 */ /* 0x000ee80000000c00 */
[----:B------:R-:W-:Y:S01]  /*186b0*/  @!P3 ST.E.128 [R50.64], R44 ;  /* 0x0000002c3200b985 */ /* 0x000fe2000c101d34 */
[----:B------:R-:W-:-:S02]  /*186c0*/  ISETP.GE.OR P3, PT, R14, R17, P6 ;  /* 0x000000110e00720c */ /* 0x000fc40003766670 */
[----:B------:R-:W-:Y:S01]  /*186d0*/  ISETP.GE.OR P6, PT, R15, R17, P6 ;  /* 0x000000110f00720c */ /* 0x000fe200037c6670 */
[----:B------:R-:W-:Y:S01]  /*186e0*/  @!P2 ST.E.128 [R48.64], R40 ;  /* 0x000000283000a985 */ /* 0x000fe2000c101d34 */
[----:B-1----:R-:W-:-:S03]  /*186f0*/  @!P5 LEA R12, P2, R6, R12, 0x1 ;  /* 0x0000000c060cd211 */ /* 0x002fc600078408ff */
[----:B------:R-:W-:Y:S01]  /*18700*/  @!P1 ST.E.128 [R52.64], R36 ;  /* 0x0000002434009985 */ /* 0x000fe2000c101d34 */
[----:B--2---:R-:W-:-:S03]  /*18710*/  @!P5 LEA.HI.X R13, R6, R13, R0, 0x1, P2 ;  /* 0x0000000d060dd211 */ /* 0x004fc600010f0c00 */
[----:B------:R1:W-:Y:S04]  /*18720*/  @!P0 ST.E.128 [R54.64], R32 ;  /* 0x0000002036008985 */ /* 0x0003e8000c101d34 */
[----:B------:R2:W-:Y:S04]  /*18730*/  @!P5 ST.E.128 [R12.64], R28 ;  /* 0x0000001c0c00d985 */ /* 0x0005e8000c101d34 */
[----:B------:R-:W1:Y:S04]  /*18740*/  SHFL.IDX PT, R2, R2, 0x7, 0x181f ;  /* 0x00f81f0002027f89 */ /* 0x000e6800000e0000 */
[----:B------:R-:W2:Y:S01]  /*18750*/  SHFL.IDX PT, R18, R18, 0x7, 0x181f ;  /* 0x00f81f0012127f89 */ /* 0x000ea200000e0000 */
[----:B-1----:R-:W-:-:S02]  /*18760*/  @!P4 LEA R32, P1, R6, R5, 0x1 ;  /* 0x000000050620c211 */ /* 0x002fc400078208ff */
[C---:B------:R-:W-:Y:S02]  /*18770*/  @!P3 LEA R34, P0, R6.reuse, R3, 0x1 ;  /* 0x000000030622b211 */ /* 0x040fe400078008ff */
[C-C-:B---3--:R-:W-:Y:S02]  /*18780*/  @!P4 LEA.HI.X R33, R6.reuse, R7, R0.reuse, 0x1, P1 ;  /* 0x000000070621c211 */ /* 0x148fe400008f0c00 */
[----:B----4-:R-:W-:-:S03]  /*18790*/  @!P3 LEA.HI.X R35, R6, R4, R0, 0x1, P0 ;  /* 0x000000040623b211 */ /* 0x010fc600000f0c00 */
[----:B------:R1:W-:Y:S04]  /*187a0*/  @!P4 ST.E.128 [R32.64], R24 ;  /* 0x000000182000c985 */ /* 0x0003e8000c101d34 */
[----:B------:R1:W-:Y:S01]  /*187b0*/  @!P3 ST.E.128 [R34.64], R20 ;  /* 0x000000142200b985 */ /* 0x0003e2000c101d34 */
[----:B------:R-:W-:Y:S05]  /*187c0*/  @P6 EXIT ;  /* 0x000000000000694d */ /* 0x000fea0003800000 */
[----:B--2---:R-:W-:-:S04]  /*187d0*/  LEA R2, P0, R6, R2, 0x1 ;  /* 0x0000000206027211 */ /* 0x004fc800078008ff */
[----:B------:R-:W-:-:S05]  /*187e0*/  LEA.HI.X R3, R6, R18, R0, 0x1, P0 ;  /* 0x0000001206037211 */ /* 0x000fca00000f0c00 */
[----:B------:R-:W-:Y:S01]  /*187f0*/  ST.E.128 [R2.64], R8 ;  /* 0x0000000802007985 */ /* 0x000fe2000c101d34 */
[----:B------:R-:W-:Y:S05]  /*18800*/  EXIT ;  /* 0x000000000000794d */ /* 0x000fea0003800000 */
.L_x_216:
[----:B------:R-:W1:Y:S01]  /*18810*/  S2R R5, SR_TID.X ;  /* 0x0000000000057919 */ /* 0x000e620000002100 */
[----:B------:R-:W-:Y:S03]  /*18820*/  BSSY B0, `(.L_x_217) ;  /* 0x0000028000007945 */ /* 0x000fe60003800000 */
[----:B------:R-:W2:Y:S01]  /*18830*/  S2R R8, SR_CTAID.Z ;  /* 0x0000000000087919 */ /* 0x000ea20000002700 */
[----:B-1----:R-:W-:Y:S02]  /*18840*/  ISETP.GT.AND P0, PT, R5, 0x7f, PT ;  /* 0x0000007f0500780c */ /* 0x002fe40003f04270 */
[----:B--2---:R-:W-:-:S11]  /*18850*/  SHF.R.S32.HI R3, RZ, 0x1f, R8 ;  /* 0x0000001fff037819 */ /* 0x004fd60000011408 */
[----:B------:R-:W-:Y:S05]  /*18860*/  @P0 BRA `(.L_x_218) ;  /* 0x0000023000000947 */ /* 0x000fea0003800000 */
[----:B------:R-:W1:Y:S01]  /*18870*/  S2R R0, SR_CTAID.X ;  /* 0x0000000000007919 */ /* 0x000e620000002500 */
[----:B------:R-:W-:-:S05]  /*18880*/  MOV R4, c[0x0][0x4e8] ;  /* 0x00013a0000047a02 */ /* 0x000fca0000000f00 */
[----:B------:R-:W-:Y:S01]  /*18890*/  IMAD R2, R4, c[0x0][0x388], RZ ;  /* 0x0000e20004027a24 */ /* 0x000fe200078e02ff */
[----:B-1----:R-:W-:-:S04]  /*188a0*/  LEA R0, R0, R5, 0x7 ;  /* 0x0000000500007211 */ /* 0x002fc800078e38ff */
[----:B------:R-:W-:-:S13]  /*188b0*/  ISETP.GE.AND P0, PT, R0, R2, PT ;  /* 0x000000020000720c */ /* 0x000fda0003f06270 */
[----:B------:R-:W-:Y:S05]  /*188c0*/  @P0 BRA `(.L_x_218) ;  /* 0x000001d000000947 */ /* 0x000fea0003800000 */
[----:B------:R-:W-:Y:S01]  /*188d0*/  ISETP.NE.AND P0, PT, R4, 0x1, PT ;  /* 0x000000010400780c */ /* 0x000fe20003f05270 */
[----:B------:R-:W-:Y:S01]  /*188e0*/  ULDC.64 UR4, c[0x0][0x490] ;  /* 0x0001240000047ab9 */ /* 0x000fe20000000a00 */
[----:B------:R-:W-:Y:S01]  /*188f0*/  MOV R7, R0 ;  /* 0x0000000000077202 */ /* 0x000fe20000000f00 */
[----:B------:R-:W-:Y:S02]  /*18900*/  UIMAD UR7, UR6, UR4, URZ ;  /* 0x00000004060772a4 */ /* 0x000fe4000f8e023f */
[----:B------:R-:W-:Y:S02]  /*18910*/  UIMAD.WIDE.U32 UR8, UR11, UR4, URZ ;  /* 0x000000040b0872a5 */ /* 0x000fe4000f8e003f */
[----:B------:R-:W-:-:S04]  /*18920*/  UIMAD UR4, UR11, UR5, UR7 ;  /* 0x000000050b0472a4 */ /* 0x000fc8000f8e0207 */
[----:B------:R-:W-:Y:S01]  /*18930*/  UIADD3 UR4, UR9, UR4, URZ ;  /* 0x0000000409047290 */ /* 0x000fe2000fffe03f */
[----:B------:R-:W-:Y:S01]  /*18940*/  MOV R11, UR9 ;  /* 0x00000009000b7c02 */ /* 0x000fe20008000f00 */
[----:B------:R-:W-:-:S04]  /*18950*/  @P0 IMAD.HI.U32 R2, R0, c[0x0][0x4ec], RZ ;  /* 0x00013b0000020a27 */ /* 0x000fc800078e00ff */
[----:B------:R-:W-:Y:S01]  /*18960*/  IMAD.U32 R10, RZ, RZ, UR8 ;  /* 0x00000008ff0a7e24 */ /* 0x000fe2000f8e00ff */
[----:B------:R-:W-:Y:S01]  /*18970*/  @P0 SHF.R.U32.HI R7, RZ, c[0x0][0x4f0], R2 ;  /* 0x00013c00ff070a19 */ /* 0x000fe20000011602 */
[----:B------:R-:W-:-:S03]  /*18980*/  IMAD.U32 R11, RZ, RZ, UR4 ;  /* 0x00000004ff0b7e24 */ /* 0x000fc6000f8e00ff */
[----:B------:R-:W-:Y:S01]  /*18990*/  IADD3 R6, -R7, RZ, RZ ;  /* 0x000000ff07067210 */ /* 0x000fe20007ffe1ff */
[----:B------:R-:W-:Y:S01]  /*189a0*/  IMAD.WIDE.U32 R10, R8, c[0x0][0x498], R10 ;  /* 0x00012600080a7a25 */ /* 0x000fe200078e000a */
[----:B------:R-:W-:-:S03]  /*189b0*/  SHF.R.S32.HI R2, RZ, 0x1f, R7 ;  /* 0x0000001fff027819 */ /* 0x000fc60000011407 */
[----:B------:R-:W-:Y:S01]  /*189c0*/  IMAD R6, R6, c[0x0][0x4e8], R0 ;  /* 0x00013a0006067a24 */ /* 0x000fe200078e0200 */
[----:B------:R-:W-:Y:S01]  /*189d0*/  IADD3 R10, P0, R7, R10, RZ ;  /* 0x0000000a070a7210 */ /* 0x000fe20007f1e0ff */
[----:B------:R-:W-:-:S03]  /*189e0*/  IMAD R0, R3, c[0x0][0x498], RZ ;  /* 0x0001260003007a24 */ /* 0x000fc600078e02ff */
[----:B------:R-:W-:Y:S01]  /*189f0*/  SHF.R.S32.HI R4, RZ, 0x1f, R6 ;  /* 0x0000001fff047819 */ /* 0x000fe20000011406 */
[----:B------:R-:W-:-:S04]  /*18a00*/  IMAD R0, R8, c[0x0][0x49c], R0 ;  /* 0x0001270008007a24 */ /* 0x000fc800078e0200 */
[----:B------:R-:W-:Y:S01]  /*18a10*/  IMAD R4, R4, c[0x0][0x488], RZ ;  /* 0x0001220004047a24 */ /* 0x000fe200078e02ff */
[----:B------:R-:W-:Y:S01]  /*18a20*/  IADD3.X R11, R2, R11, R0, P0, !PT ;  /* 0x0000000b020b7210 */ /* 0x000fe200007fe400 */
[----:B------:R-:W-:Y:S02]  /*18a30*/  IMAD.MOV.U32 R0, RZ, RZ, -0x800000 ;  /* 0xff800000ff007424 */ /* 0x000fe400078e00ff */
[C---:B------:R-:W-:Y:S02]  /*18a40*/  IMAD R4, R6.reuse, c[0x0][0x48c], R4 ;  /* 0x0001230006047a24 */ /* 0x040fe400078e0204 */
[----:B------:R-:W-:-:S05]  /*18a50*/  IMAD.WIDE.U32 R10, R6, c[0x0][0x488], R10 ;  /* 0x00012200060a7a25 */ /* 0x000fca00078e000a */
[----:B------:R-:W-:Y:S02]  /*18a60*/  IADD3 R4, R11, R4, RZ ;  /* 0x000000040b047210 */ /* 0x000fe40007ffe0ff */
[----:B------:R-:W-:-:S04]  /*18a70*/  LEA R6, P0, R10, c[0x0][0x450], 0x2 ;  /* 0x000114000a067a11 */ /* 0x000fc800078010ff */
[----:B------:R-:W-:-:S05]  /*18a80*/  LEA.HI.X R7, R10, c[0x0][0x454], R4, 0x2, P0 ;  /* 0x000115000a077a11 */ /* 0x000fca00000f1404 */
[----:B------:R1:W-:Y:S04]  /*18a90*/  STG.E [R6.64], R0 ;  /* 0x0000000006007986 */ /* 0x0003e8000c101934 */
.L_x_218:
[----:B------:R-:W-:Y:S05]  /*18aa0*/  BSYNC B0 ;  /* 0x0000000000007941 */ /* 0x000fea0003800000 */
.L_x_217:
[----:B-1----:R-:W1:Y:S01]  /*18ab0*/  S2R R0, SR_CTAID.X ;  /* 0x0000000000007919 */ /* 0x002e620000002500 */
[----:B------:R-:W-:Y:S01]  /*18ac0*/  SHF.R.S32.HI R4, RZ, 0x1f, R5 ;  /* 0x0000001fff047819 */ /* 0x000fe20000011405 */
[----:B------:R-:W-:Y:S01]  /*18ad0*/  IMAD.MOV.U32 R2, RZ, RZ, c[0x0][0x4e8] ;  /* 0x00013a00ff027624 */ /* 0x000fe200078e00ff */
[----:B------:R-:W-:Y:S01]  /*18ae0*/  ULDC.64 UR4, c[0x0][0x3e8] ;  /* 0x0000fa0000047ab9 */ /* 0x000fe20000000a00 */
[----:B------:R-:W-:Y:S01]  /*18af0*/  IMAD R3, R3, c[0x0][0x3f0], RZ ;  /* 0x0000fc0003037a24 */ /* 0x000fe200078e02ff */
[----:B------:R-:W-:Y:S01]  /*18b00*/  LEA.HI R4, R4, R5, RZ, 0x3 ;  /* 0x0000000504047211 */ /* 0x000fe200078f18ff */
[----:B------:R-:W-:Y:S01]  /*18b10*/  UIMAD UR7, UR6, UR4, URZ ;  /* 0x00000004060772a4 */ /* 0x000fe2000f8e023f */
[----:B------:R-:W-:Y:S01]  /*18b20*/  ISETP.NE.AND P0, PT, R2, 0x1, PT ;  /* 0x000000010200780c */ /* 0x000fe20003f05270 */
[----:B------:R-:W-:Y:S01]  /*18b30*/  UIMAD.WIDE.U32 UR8, UR11, UR4, URZ ;  /* 0x000000040b0872a5 */ /* 0x000fe2000f8e003f */
[----:B------:R-:W-:Y:S01]  /*18b40*/  LOP3.LUT R6, R4, 0xfffffff8, RZ, 0xc0, !PT ;  /* 0xfffffff804067812 */ /* 0x000fe200078ec0ff */
[----:B------:R-:W-:Y:S01]  /*18b50*/  UIMAD UR4, UR11, UR5, UR7 ;  /* 0x000000050b0472a4 */ /* 0x000fe2000f8e0207 */
[----:B------:R-:W-:Y:S01]  /*18b60*/  SHF.R.S32.HI R4, RZ, 0x3, R4 ;  /* 0x00000003ff047819 */ /* 0x000fe20000011404 */
[----:B------:R-:W-:-:S02]  /*18b70*/  IMAD R3, R8, c[0x0][0x3f4], R3 ;  /* 0x0000fd0008037a24 */ /* 0x000fc400078e0203 */
[----:B------:R-:W-:Y:S01]  /*18b80*/  IMAD.IADD R5, R5, 0x1, -R6 ;  /* 0x0000000105057824 */ /* 0x000fe200078e0a06 */
[----:B------:R-:W-:Y:S01]  /*18b90*/  UIADD3 UR4, UR9, UR4, URZ ;  /* 0x0000000409047290 */ /* 0x000fe2000fffe03f */
[----:B------:R-:W-:Y:S02]  /*18ba0*/  IMAD.U32 R11, RZ, RZ, UR9 ;  /* 0x00000009ff0b7e24 */ /* 0x000fe4000f8e00ff */
[----:B------:R-:W-:Y:S02]  /*18bb0*/  IMAD R7, R5, 0x10, R4 ;  /* 0x0000001005077824 */ /* 0x000fe400078e0204 */
[----:B------:R-:W-:Y:S02]  /*18bc0*/  IMAD.U32 R10, RZ, RZ, UR8 ;  /* 0x00000008ff0a7e24 */ /* 0x000fe4000f8e00ff */
[----:B------:R-:W-:Y:S02]  /*18bd0*/  IMAD.U32 R11, RZ, RZ, UR4 ;  /* 0x00000004ff0b7e24 */ /* 0x000fe4000f8e00ff */
[----:B-1----:R-:W-:-:S02]  /*18be0*/  IMAD R7, R0, 0x80, R7 ;  /* 0x0000008000077824 */ /* 0x002fc400078e0207 */
[----:B------:R-:W-:-:S04]  /*18bf0*/  IMAD.WIDE.U32 R10, R8, c[0x0][0x3f0], R10 ;  /* 0x0000fc00080a7a25 */ /* 0x000fc800078e000a */
[----:B------:R-:W-:-:S04]  /*18c00*/  @P0 IMAD.HI.U32 R6, R7, c[0x0][0x4ec], RZ ;  /* 0x00013b0007060a27 */ /* 0x000fc800078e00ff */
[----:B------:R-:W-:Y:S01]  /*18c10*/  IMAD.MOV.U32 R9, RZ, RZ, R7 ;  /* 0x000000ffff097224 */ /* 0x000fe200078e0007 */
[----:B------:R-:W-:Y:S01]  /*18c20*/  @P0 SHF.R.U32.HI R9, RZ, c[0x0][0x4f0], R6 ;  /* 0x00013c00ff090a19 */ /* 0x000fe20000011606 */
[----:B------:R-:W-:Y:S02]  /*18c30*/  IMAD.IADD R11, R11, 0x1, R3 ;  /* 0x000000010b0b7824 */ /* 0x000fe400078e0203 */
[----:B------:R-:W-:Y:S01]  /*18c40*/  IMAD.SHL.U32 R5, R5, 0x8, RZ ;  /* 0x0000000805057824 */ /* 0x000fe200078e00ff */
[--C-:B------:R-:W-:Y:S01]  /*18c50*/  SHF.R.S32.HI R8, RZ, 0x1f, R9.reuse ;  /* 0x0000001fff087819 */ /* 0x100fe20000011409 */
[----:B------:R-:W-:Y:S02]  /*18c60*/  IMAD.MOV R6, RZ, RZ, -R9 ;  /* 0x000000ffff067224 */ /* 0x000fe400078e0a09 */
[----:B------:R-:W-:Y:S01]  /*18c70*/  IMAD.WIDE.U32 R10, R9, c[0x0][0x3e0], R10 ;  /* 0x0000f800090a7a25 */ /* 0x000fe200078e000a */
[----:B------:R-:W-:-:S03]  /*18c80*/  ISETP.GE.AND P5, PT, R5, c[0x0][0x3c8], PT ;  /* 0x0000f20005007a0c */ /* 0x000fc60003fa6270 */
[----:B------:R-:W-:Y:S02]  /*18c90*/  IMAD R6, R6, c[0x0][0x4e8], R7 ;  /* 0x00013a0006067a24 */ /* 0x000fe400078e0207 */
[----:B------:R-:W-:Y:S02]  /*18ca0*/  IMAD R8, R8, c[0x0][0x3e0], RZ ;  /* 0x0000f80008087a24 */ /* 0x000fe400078e02ff */
[----:B------:R-:W-:Y:S01]  /*18cb0*/  IMAD R4, R0, 0x80, R4 ;  /* 0x0000008000047824 */ /* 0x000fe200078e0204 */
[----:B------:R-:W-:Y:S01]  /*18cc0*/  SHF.R.S32.HI R3, RZ, 0x1f, R6 ;  /* 0x0000001fff037819 */ /* 0x000fe20000011406 */
[----:B------:R-:W-:Y:S02]  /*18cd0*/  IMAD R8, R9, c[0x0][0x3e4], R8 ;  /* 0x0000f90009087a24 */ /* 0x000fe400078e0208 */
[----:B------:R-:W-:Y:S01]  /*18ce0*/  IMAD R2, R2, c[0x0][0x388], RZ ;  /* 0x0000e20002027a24 */ /* 0x000fe200078e02ff */
[----:B------:R-:W-:Y:S01]  /*18cf0*/  IADD3 R0, R4, 0x10, RZ ;  /* 0x0000001004007810 */ /* 0x000fe20007ffe0ff */
[----:B------:R-:W-:-:S02]  /*18d00*/  IMAD.IADD R9, R11, 0x1, R8 ;  /* 0x000000010b097824 */ /* 0x000fc400078e0208 */
[----:B------:R-:W-:Y:S01]  /*18d10*/  IMAD R3, R3, c[0x0][0x3d8], RZ ;  /* 0x0000f60003037a24 */ /* 0x000fe200078e02ff */
[----:B------:R-:W-:Y:S01]  /*18d20*/  ISETP.GE.OR P1, PT, R4, R2, P5 ;  /* 0x000000020400720c */ /* 0x000fe20002f26670 */
[----:B------:R-:W-:Y:S02]  /*18d30*/  IMAD.MOV.U32 R8, RZ, RZ, R10 ;  /* 0x000000ffff087224 */ /* 0x000fe400078e000a */
[C---:B------:R-:W-:Y:S02]  /*18d40*/  IMAD R3, R6.reuse, c[0x0][0x3dc], R3 ;  /* 0x0000f70006037a24 */ /* 0x040fe400078e0203 */
[----:B------:R-:W-:Y:S01]  /*18d50*/  IMAD.WIDE.U32 R6, R6, c[0x0][0x3d8], R8 ;  /* 0x0000f60006067a25 */ /* 0x000fe200078e0008 */
[----:B------:R-:W-:-:S03]  /*18d60*/  IADD3 R8, R4, 0x20, RZ ;  /* 0x0000002004087810 */ /* 0x000fc60007ffe0ff */
[----:B------:R-:W-:Y:S01]  /*18d70*/  IMAD.IADD R3, R7, 0x1, R3 ;  /* 0x0000000107037824 */ /* 0x000fe200078e0203 */
[----:B------:R-:W-:Y:S02]  /*18d80*/  LEA R17, P0, R6, c[0x0][0x380], 0x1 ;  /* 0x0000e00006117a11 */ /* 0x000fe400078008ff */
[-C--:B------:R-:W-:Y:S02]  /*18d90*/  ISETP.GE.OR P4, PT, R8, R2.reuse, P5 ;  /* 0x000000020800720c */ /* 0x080fe40002f86670 */
[----:B------:R-:W-:Y:S01]  /*18da0*/  LEA.HI.X R16, R6, c[0x0][0x384], R3, 0x1, P0 ;  /* 0x0000e10006107a11 */ /* 0x000fe200000f0c03 */
[----:B------:R-:W1:Y:S01]  /*18db0*/  SHFL.IDX PT, R10, R17, RZ, 0x181f ;  /* 0x00181fff110a7589 */ /* 0x000e6200000e0000 */
[----:B------:R-:W-:Y:S02]  /*18dc0*/  ISETP.GE.OR P0, PT, R0, R2, P5 ;  /* 0x000000020000720c */ /* 0x000fe40002f06670 */
[----:B------:R-:W-:Y:S01]  /*18dd0*/  SHF.R.S32.HI R3, RZ, 0x1f, R5 ;  /* 0x0000001fff037819 */ /* 0x000fe20000011405 */
[----:B------:R-:W2:Y:S01]  /*18de0*/  SHFL.IDX PT, R9, R16, RZ, 0x181f ;  /* 0x00181fff10097589 */ /* 0x000ea200000e0000 */
[----:B------:R-:W-:-:S02]  /*18df0*/  IADD3 R6, R4, 0x30, RZ ;  /* 0x0000003004067810 */ /* 0x000fc40007ffe0ff */
[----:B------:R-:W-:Y:S01]  /*18e00*/  IADD3 R0, R4, 0x40, RZ ;  /* 0x0000004004007810 */ /* 0x000fe20007ffe0ff */
[----:B------:R-:W3:Y:S01]  /*18e10*/  SHFL.IDX PT, R18, R17, 0x1, 0x181f ;  /* 0x00381f0011127f89 */ /* 0x000ee200000e0000 */
[----:B------:R-:W-:-:S03]  /*18e20*/  ISETP.GE.OR P3, PT, R6, R2, P5 ;  /* 0x000000020600720c */ /* 0x000fc60002f66670 */
[----:B------:R-:W4:Y:S04]  /*18e30*/  SHFL.IDX PT, R7, R16, 0x1, 0x181f ;  /* 0x00381f0010077f89 */ /* 0x000f2800000e0000 */
[----:B------:R-:W4:Y:S04]  /*18e40*/  SHFL.IDX PT, R14, R17, 0x2, 0x181f ;  /* 0x00581f00110e7f89 */ /* 0x000f2800000e0000 */
[----:B------:R-:W4:Y:S01]  /*18e50*/  SHFL.IDX PT, R15, R16, 0x2, 0x181f ;  /* 0x00581f00100f7f89 */ /* 0x000f2200000e0000 */
[----:B-1----:R-:W-:-:S03]  /*18e60*/  @!P1 LEA R10, P2, R5, R10, 0x1 ;  /* 0x0000000a050a9211 */ /* 0x002fc600078408ff */
[----:B------:R-:W1:Y:S01]  /*18e70*/  SHFL.IDX PT, R12, R17, 0x3, 0x181f ;  /* 0x00781f00110c7f89 */ /* 0x000e6200000e0000 */
[----:B--2---:R-:W-:-:S03]  /*18e80*/  @!P1 LEA.HI.X R11, R5, R9, R3, 0x1, P2 ;  /* 0x00000009050b9211 */ /* 0x004fc600010f0c03 */
[----:B------:R-:W2:Y:S01]  /*18e90*/  SHFL.IDX PT, R13, R16, 0x3, 0x181f ;  /* 0x00781f00100d7f89 */ /* 0x000ea200000e0000 */
[----:B------:R-:W-:Y:S02]  /*18ea0*/  ISETP.GE.OR P2, PT, R0, R2, P5 ;  /* 0x000000020000720c */ /* 0x000fe40002f46670 */
[C---:B---3--:R-:W-:Y:S01]  /*18eb0*/  @!P0 LEA R18, P6, R5.reuse, R18, 0x1 ;  /* 0x0000001205128211 */ /* 0x048fe200078c08ff */
[----:B------:R-:W-:Y:S01]  /*18ec0*/  @!P1 ST.E.128 [R10.64], RZ ;  /* 0x000000ff0a009985 */ /* 0x000fe2000c101d34 */
[----:B------:R-:W-:Y:S02]  /*18ed0*/  IADD3 R0, R4, 0x50, RZ ;  /* 0x0000005004007810 */ /* 0x000fe40007ffe0ff */
[C---:B----4-:R-:W-:Y:S01]  /*18ee0*/  @!P0 LEA.HI.X R19, R5.reuse, R7, R3, 0x1, P6 ;  /* 0x0000000705138211 */ /* 0x050fe200030f0c03 */
[----:B------:R-:W3:Y:S01]  /*18ef0*/  SHFL.IDX PT, R10, R17, 0x4, 0x181f ;  /* 0x00981f00110a7f89 */ /* 0x000ee200000e0000 */
[----:B------:R-:W-:Y:S02]  /*18f00*/  ISETP.GE.OR P1, PT, R0, R2, P5 ;  /* 0x000000020000720c */ /* 0x000fe40002f26670 */
[----:B------:R-:W-:Y:S01]  /*18f10*/  IADD3 R0, R4, 0x60, RZ ;  /* 0x0000006004007810 */ /* 0x000fe20007ffe0ff */
[----:B------:R-:W4:Y:S01]  /*18f20*/  SHFL.IDX PT, R8, R17, 0x5, 0x181f ;  /* 0x00b81f0011087f89 */ /* 0x000f2200000e0000 */
[----:B------:R-:W-:-:S02]  /*18f30*/  @!P4 LEA R14, P6, R5, R14, 0x1 ;  /* 0x0000000e050ec211 */ /* 0x000fc400078c08ff */
[----:B------:R-:W-:Y:S01]  /*18f40*/  IADD3 R4, R4, 0x70, RZ ;  /* 0x0000007004047810 */ /* 0x000fe20007ffe0ff */
[----:B------:R-:W-:Y:S01]  /*18f50*/  SHFL.IDX PT, R6, R17, 0x6, 0x181f ;  /* 0x00d81f0011067f89 */ /* 0x000fe200000e0000 */
[----:B------:R-:W-:-:S03]  /*18f60*/  @!P4 LEA.HI.X R15, R5, R15, R3, 0x1, P6 ;  /* 0x0000000f050fc211 */ /* 0x000fc600030f0c03 */
[----:B------:R-:W4:Y:S01]  /*18f70*/  SHFL.IDX PT, R11, R16, 0x4, 0x181f ;  /* 0x00981f00100b7f89 */ /* 0x000f2200000e0000 */
[----:B-1----:R-:W-:-:S03]  /*18f80*/  @!P3 LEA R12, P6, R5, R12, 0x1 ;  /* 0x0000000c050cb211 */ /* 0x002fc600078c08ff */
[----:B------:R-:W1:Y:S01]  /*18f90*/  SHFL.IDX PT, R9, R16, 0x5, 0x181f ;  /* 0x00b81f0010097f89 */ /* 0x000e6200000e0000 */
[----:B--2---:R-:W-:-:S03]  /*18fa0*/  @!P3 LEA.HI.X R13, R5, R13, R3, 0x1, P6 ;  /* 0x0000000d050db211 */ /* 0x004fc600030f0c03 */
[----:B------:R-:W2:Y:S04]  /*18fb0*/  SHFL.IDX PT, R7, R16, 0x6, 0x181f ;  /* 0x00d81f0010077f89 */ /* 0x000ea800000e0000 */
[----:B------:R2:W-:Y:S01]  /*18fc0*/  @!P0 ST.E.128 [R18.64], RZ ;  /* 0x000000ff12008985 */ /* 0x0005e2000c101d34 */
[-C--:B------:R-:W-:Y:S02]  /*18fd0*/  ISETP.GE.OR P0, PT, R0, R2.reuse, P5 ;  /* 0x000000020000720c */ /* 0x080fe40002f06670 */
[----:B------:R-:W-:Y:S01]  /*18fe0*/  ISETP.GE.OR P5, PT, R4, R2, P5 ;  /* 0x000000020400720c */ /* 0x000fe20002fa6670 */
[----:B------:R2:W-:Y:S01]  /*18ff0*/  @!P4 ST.E.128 [R14.64], RZ ;  /* 0x000000ff0e00c985 */ /* 0x0005e2000c101d34 */
[C---:B---3--:R-:W-:Y:S02]  /*19000*/  @!P2 LEA R10, P4, R5.reuse, R10, 0x1 ;  /* 0x0000000a050aa211 */ /* 0x048fe400078808ff */
[C---:B----4-:R-:W-:Y:S01]  /*19010*/  @!P1 LEA R8, P6, R5.reuse, R8, 0x1 ;  /* 0x0000000805089211 */ /* 0x050fe200078c08ff */
[----:B------:R3:W-:Y:S01]  /*19020*/  @!P3 ST.E.128 [R12.64], RZ ;  /* 0x000000ff0c00b985 */ /* 0x0007e2000c101d34 */
[----:B------:R-:W-:-:S03]  /*19030*/  @!P2 LEA.HI.X R11, R5, R11, R3, 0x1, P4 ;  /* 0x0000000b050ba211 */ /* 0x000fc600020f0c03 */
[----:B------:R-:W4:Y:S02]  /*19040*/  SHFL.IDX PT, R17, R17, 0x7, 0x181f ;  /* 0x00f81f0011117f89 */ /* 0x000f2400000e0000 */
[C---:B------:R-:W-:Y:S02]  /*19050*/  @!P0 LEA R6, P3, R5.reuse, R6, 0x1 ;  /* 0x0000000605068211 */ /* 0x040fe400078608ff */
[C-C-:B-1----:R-:W-:Y:S01]  /*19060*/  @!P1 LEA.HI.X R9, R5.reuse, R9, R3.reuse, 0x1, P6 ;  /* 0x0000000905099211 */ /* 0x142fe200030f0c03 */
[----:B------:R3:W-:Y:S01]  /*19070*/  @!P2 ST.E.128 [R10.64], RZ ;  /* 0x000000ff0a00a985 */ /* 0x0007e2000c101d34 */
[----:B--2---:R-:W-:-:S03]  /*19080*/  @!P0 LEA.HI.X R7, R5, R7, R3, 0x1, P3 ;  /* 0x0000000705078211 */ /* 0x004fc600018f0c03 */
[----:B------:R3:W-:Y:S04]  /*19090*/  @!P1 ST.E.128 [R8.64], RZ ;  /* 0x000000ff08009985 */ /* 0x0007e8000c101d34 */
[----:B------:R-:W1:Y:S04]  /*190a0*/  SHFL.IDX PT, R16, R16, 0x7, 0x181f ;  /* 0x00f81f0010107f89 */ /* 0x000e6800000e0000 */
[----:B------:R3:W-:Y:S01]  /*190b0*/  @!P0 ST.E.128 [R6.64], RZ ;  /* 0x000000ff06008985 */ /* 0x0007e2000c101d34 */
[----:B------:R-:W-:Y:S05]  /*190c0*/  @P5 EXIT ;  /* 0x000000000000594d */ /* 0x000fea0003800000 */
[----:B----4-:R-:W-:-:S04]  /*190d0*/  LEA R2, P0, R5, R17, 0x1 ;  /* 0x0000001105027211 */ /* 0x010fc800078008ff */
[----:B-1----:R-:W-:-:S05]  /*190e0*/  LEA.HI.X R3, R5, R16, R3, 0x1, P0 ;  /* 0x0000001005037211 */ /* 0x002fca00000f0c03 */
[----:B------:R-:W-:Y:S01]  /*190f0*/  ST.E.128 [R2.64], RZ ;  /* 0x000000ff02007985 */ /* 0x000fe2000c101d34 */
[----:B------:R-:W-:Y:S05]  /*19100*/  EXIT ;  /* 0x000000000000794d */ /* 0x000fea0003800000 */
.L_x_219:
        /* <DEDUP_REMOVED lines=15> */
.L_x_801:


//--------------------- .text._ZN7cutlass13device_kernelIN5flash19enable_sm80_to_sm89INS1_16FlashAttnFwdSm80INS1_25CollectiveMainloopFwdSm80ILi4ELi1ELb0EN4cute5tupleIJNS5_1CILi128EEENS7_ILi96EEENS7_ILi64EEEEEELi64ENS_10bfloat16_tEfNS_4arch4Sm80ELb0ELb1ELb0ELb1ELb1ELb0ELb1ELb0EEENS1_21CollectiveEpilogueFwdINS6_IJS8_SA_S9_EEENS6_IJNS7_ILi1EEESI_SI_EEESC_SE_Li128ELb1ELb1ELb0ELb0EEENS1_19SingleTileSchedulerILb1ELb0ELb1ELi128EEEEEEEEEvNT_6ParamsE --------------------------
	.section	.text._ZN7cutlass13device_kernelIN5flash19enable_sm80_to_sm89INS1_16FlashAttnFwdSm80INS1_25CollectiveMainloopFwdSm80ILi4ELi1ELb0EN4cute5tupleIJNS5_1CILi128EEENS7_ILi96EEENS7_ILi64EEEEEELi64ENS_10bfloat16_tEfNS_4arch4Sm80ELb0ELb1ELb0ELb1ELb1ELb0ELb1ELb0EEENS1_21CollectiveEpilogueFwdINS6_IJS8_SA_S9_EEENS6_IJNS7_ILi1EEESI_SI_EEESC_SE_Li128ELb1ELb1ELb0ELb0EEENS1_19SingleTileSchedulerILb1ELb0ELb1ELi128EEEEEEEEEvNT_6ParamsE,"ax",@progbits
	.sectioninfo	@"SHI_REGISTERS=255"
	.align	128
.text._ZN7cutlass13device_kernelIN5flash19enable_sm80_to_sm89INS1_16FlashAttnFwdSm80INS1_25CollectiveMainloopFwdSm80ILi4ELi1ELb0EN4cute5tupleIJNS5_1CILi128EEENS7_ILi96EEENS7_ILi64EEEEEELi64ENS_10bfloat16_tEfNS_4arch4Sm80ELb0ELb1ELb0ELb1ELb1ELb0ELb1ELb0EEENS1_21CollectiveEpilogueFwdINS6_IJS8_SA_S9_EEENS6_IJNS7_ILi1EEESI_SI_EEESC_SE_Li128ELb1ELb1ELb0ELb0EEENS1_19SingleTileSchedulerILb1ELb0ELb1ELi128EEEEEEEEEvNT_6ParamsE:
        .type           _ZN7cutlass13device_kernelIN5flash19enable_sm80_to_sm89INS1_16FlashAttnFwdSm80INS1_25CollectiveMainloopFwdSm80ILi4ELi1ELb0EN4cute5tupleIJNS5_1CILi128EEENS7_ILi96EEENS7_ILi64EEEEEELi64ENS_10bfloat16_tEfNS_4arch4Sm80ELb0ELb1ELb0ELb1ELb1ELb0ELb1ELb0EEENS1_21CollectiveEpilogueFwdINS6_IJS8_SA_S9_EEENS6_IJNS7_ILi1EEESI_SI_EEESC_SE_Li128ELb1ELb1ELb0ELb0EEENS1_19SingleTileSchedulerILb1ELb0ELb1ELi128EEEEEEEEEvNT_6ParamsE,@function
        .size           _ZN7cutlass13device_kernelIN5flash19enable_sm80_to_sm89INS1_16FlashAttnFwdSm80INS1_25CollectiveMainloopFwdSm80ILi4ELi1ELb0EN4cute5tupleIJNS5_1CILi128EEENS7_ILi96EEENS7_ILi64EEEEEELi64ENS_10bfloat16_tEfNS_4arch4Sm80ELb0ELb1ELb0ELb1ELb1ELb0ELb1ELb0EEENS1_21CollectiveEpilogueFwdINS6_IJS8_SA_S9_EEENS6_IJNS7_ILi1EEESI_SI_EEESC_SE_Li128ELb1ELb1ELb0ELb0EEENS1_19SingleTileSchedulerILb1ELb0ELb1ELi128EEEEEEEEEvNT_6ParamsE,(.L_x_802 - _ZN7cutlass13device_kernelIN5flash19enable_sm80_to_sm89INS1_16FlashAttnFwdSm80INS1_25CollectiveMainloopFwdSm80ILi4ELi1ELb0EN4cute5tupleIJNS5_1CILi128EEENS7_ILi96EEENS7_ILi64EEEEEELi64ENS_10bfloat16_tEfNS_4arch4Sm80ELb0ELb1ELb0ELb1ELb1ELb0ELb1ELb0EEENS1_21CollectiveEpilogueFwdINS6_IJS8_SA_S9_EEENS6_IJNS7_ILi1EEESI_SI_EEESC_SE_Li128ELb1ELb1ELb0ELb0EEENS1_19SingleTileSchedulerILb1ELb0ELb1ELi128EEEEEEEEEvNT_6ParamsE)
        .other          _ZN7cutlass13device_kernelIN5flash19enable_sm80_to_sm89INS1_16FlashAttnFwdSm80INS1_25CollectiveMainloopFwdSm80ILi4ELi1ELb0EN4cute5tupleIJNS5_1CILi128EEENS7_ILi96EEENS7_ILi64EEEEEELi64ENS_10bfloat16_tEfNS_4arch4Sm80ELb0ELb1ELb0ELb1ELb1ELb0ELb1ELb0EEENS1_21CollectiveEpilogueFwdINS6_IJS8_SA_S9_EEENS6_IJNS7_ILi1EEESI_SI_EEESC_SE_Li128ELb1ELb1ELb0ELb0EEENS1_19SingleTileSchedulerILb1ELb0ELb1ELi128EEEEEEEEEvNT_6ParamsE,@"STO_CUDA_ENTRY STV_DEFAULT"
_ZN7cutlass13device_kernelIN5flash19enable_sm80_to_sm89INS1_16FlashAttnFwdSm80INS1_25CollectiveMainloopFwdSm80ILi4ELi1ELb0EN4cute5tupleIJNS5_1CILi128EEENS7_ILi96EEENS7_ILi64EEEEEELi64ENS_10bfloat16_tEfNS_4arch4Sm80ELb0ELb1ELb0ELb1ELb1ELb0ELb1ELb0EEENS1_21CollectiveEpilogueFwdINS6_IJS8_SA_S9_EEENS6_IJNS7_ILi1EEESI_SI_EEESC_SE_Li128ELb1ELb1ELb0ELb0EEENS1_19SingleTileSchedulerILb1ELb0ELb1ELi128EEEEEEEEEvNT_6ParamsE:
[----:B------:R-:W-:Y:S02]  /*0000*/  MOV R1, c[0x0][0x28] ;  /* 0x00000a0000017a02 */ /* 0x000fe40000000f00 */
[----:B------:R-:W1:Y:S01]  /*0010*/  S2R R7, SR_TID.X ;  /* 0x0000000000077919 */ /* 0x000e620000002100 */
[----:B------:R-:W2:Y:S01]  /*0020*/  S2UR UR16, SR_CTAID.Z ;  /* 0x00000000001079c3 */ /* 0x000ea20000002700 */
[----:B------:R-:W-:Y:S02]  /*0030*/  UMOV UR12, 0x4 ;  /* 0x00000004000c7882 */ /* 0x000fe40000000000 */
        /* <DEDUP_REMOVED lines=16> */
.L_x_221:
[----:B------:R-:W-:-:S04]  /*0140*/  ISETP.NE.U32.AND P0, PT, RZ, c[0x0][0x560], PT ;  /* 0x00015800ff007a0c */ /* 0x000fc80003f05070 */
[----:B------:R-:W-:-:S13]  /*0150*/  ISETP.NE.AND.EX P0, PT, RZ, c[0x0][0x564], PT, P0 ;  /* 0x00015900ff007a0c */ /* 0x000fda0003f05300 */
[----:B------:R-:W-:Y:S05]  /*0160*/  @!P0 BRA `(.L_x_223) ;  /* 0x000000a000008947 */ /* 0x000fea0003800000 */
[----:B------:R-:W-:Y:S02]  /*0170*/  ULDC.64 UR4, c[0x0][0x560] ;  /* 0x0001580000047ab9 */ /* 0x000fe40000000a00 */
[----:B------:R-:W-:-:S06]  /*0180*/  UIMAD.WIDE UR4, UR16, UR12, UR4 ;  /* 0x0000000c100472a5 */ /* 0x000fcc000f8e0204 */
[----:B------:R-:W-:Y:S02]  /*0190*/  MOV R4, UR4 ;  /* 0x0000000400047c02 */ /* 0x000fe40008000f00 */
[----:B------:R-:W-:-:S05]  /*01a0*/  MOV R5, UR5 ;  /* 0x0000000500057c02 */ /* 0x000fca0008000f00 */
[----:B------:R-:W2:Y:S04]  /*01b0*/  LDG.E R2, [R4.64] ;  /* 0x0000003404027981 */ /* 0x000ea8000c1e1900 */
[----:B------:R-:W3:Y:S01]  /*01c0*/  LDG.E R0, [R4.64+0x4] ;  /* 0x0000043404007981 */ /* 0x000ee2000c1e1900 */
[----:B--2---:R-:W1:Y:S08]  /*01d0*/  R2UR UR4, R2 ;  /* 0x00000000020473c2 */ /* 0x004e7000000e0000 */
[----:B---3--:R-:W1:Y:S02]  /*01e0*/  R2UR UR5, R0 ;  /* 0x00000000000573c2 */ /* 0x008e6400000e0000 */
[----:B-1----:R-:W-:Y:S01]  /*01f0*/  UIADD3 UR5, -UR4, UR5, URZ ;  /* 0x0000000504057290 */ /* 0x002fe2000fffe13f */
[----:B------:R-:W-:Y:S05]  /*0200*/  BRA `(.L_x_222) ;  /* 0x0000001000007947 */ /* 0x000fea0003800000 */
.L_x_223:
[----:B------:R-:W-:Y:S02]  /*0210*/  ULDC UR5, c[0x0][0x54c] ;  /* 0x0001530000057ab9 */ /* 0x000fe40000000800 */
.L_x_222:
[----:B------:R-:W-:Y:S02]  /*0220*/  ULDC UR4, c[0x0][0x548] ;  /* 0x0001520000047ab9 */ /* 0x000fe40000000800 */
[----:B------:R-:W-:-:S02]  /*0230*/  USHF.L.U32 UR13, UR13, 0x7, URZ ;  /* 0x000000070d0d7899 */ /* 0x000fc4000800063f */
[----:B------:R-:W-:-:S04]  /*0240*/  UIMAD UR4, UR5, UR4, URZ ;  /* 0x00000004050472a4 */ /* 0x000fc8000f8e023f */
[----:B------:R-:W-:-:S04]  /*0250*/  UISETP.GE.AND UP0, UPT, UR13, UR4, UPT ;  /* 0x000000040d00728c */ /* 0x000fc8000bf06270 */
[----:B------:R-:W-:Y:S01]  /*0260*/  USEL UR16, UR16, 0xffffffff, !UP0 ;  /* 0xffffffff10107887 */ /* 0x000fe2000c000000 */
[----:B------:R-:W-:Y:S05]  /*0270*/  BRA `(.L_x_224) ;  /* 0x000001b000007947 */ /* 0x000fea0003800000 */
.L_x_220:
        /* <DEDUP_REMOVED lines=8> */
.L_x_225:
        /* <DEDUP_REMOVED lines=13> */
.L_x_227:
[----:B------:R-:W-:Y:S02]  /*03d0*/  ULDC UR5, c[0x0][0x54c] ;  /* 0x0001530000057ab9 */ /* 0x000fe40000000800 */
.L_x_226:
[----:B------:R-:W-:Y:S02]  /*03e0*/  ULDC UR4, c[0x0][0x548] ;  /* 0x0001520000047ab9 */ /* 0x000fe40000000800 */
[----:B------:R-:W-:-:S02]  /*03f0*/  USHF.L.U32 UR13, UR13, 0x7, URZ ;  /* 0x000000070d0d7899 */ /* 0x000fc4000800063f */
[----:B------:R-:W-:-:S04]  /*0400*/  UIMAD UR4, UR5, UR4, URZ ;  /* 0x00000004050472a4 */ /* 0x000fc8000f8e023f */
[----:B------:R-:W-:-:S04]  /*0410*/  UISETP.GE.AND UP0, UPT, UR13, UR4, UPT ;  /* 0x000000040d00728c */ /* 0x000fc8000bf06270 */
[----:B------:R-:W-:-:S06]  /*0420*/  USEL UR16, UR16, 0xffffffff, !UP0 ;  /* 0xffffffff10107887 */ /* 0x000fcc000c000000 */
.L_x_224:
[----:B------:R-:W-:-:S13]  /*0430*/  ISETP.LE.AND P0, PT, RZ, UR16, PT ;  /* 0x00000010ff007c0c */ /* 0x000fda000bf03270 */
[----:B------:R-:W-:Y:S05]  /*0440*/  @!P0 EXIT ;  /* 0x000000000000894d */ /* 0x000fea0003800000 */
[----:B------:R-:W-:Y:S02]  /*0450*/  ULDC.64 UR8, c[0x0][0x370] ;  /* 0x0000dc0000087ab9 */ /* 0x000fe40000000a00 */
[----:B------:R-:W-:Y:S02]  /*0460*/  UISETP.NE.U32.AND UP2, UPT, URZ, UR8, UPT ;  /* 0x000000083f00728c */ /* 0x000fe4000bf45070 */
[----:B------:R-:W-:Y:S02]  /*0470*/  ULDC.64 UR4, c[0x0][0x360] ;  /* 0x0000d80000047ab9 */ /* 0x000fe40000000a00 */
[----:B------:R-:W-:Y:S02]  /*0480*/  UISETP.NE.U32.AND UP0, UPT, URZ, UR4, UPT ;  /* 0x000000043f00728c */ /* 0x000fe4000bf05070 */
[----:B------:R-:W-:Y:S02]  /*0490*/  ULDC.64 UR6, c[0x0][0x348] ;  /* 0x0000d20000067ab9 */ /* 0x000fe40000000a00 */
[----:B------:R-:W-:-:S02]  /*04a0*/  UISETP.NE.AND.EX UP2, UPT, URZ, UR9, UPT, UP2 ;  /* 0x000000093f00728c */ /* 0x000fc4000bf45320 */
[----:B------:R-:W-:Y:S02]  /*04b0*/  UISETP.NE.U32.AND UP1, UPT, URZ, UR6, UPT ;  /* 0x000000063f00728c */ /* 0x000fe4000bf25070 */
[----:B------:R-:W-:Y:S02]  /*04c0*/  UISETP.NE.AND.EX UP0, UPT, URZ, UR5, UPT, UP0 ;  /* 0x000000053f00728c */ /* 0x000fe4000bf05300 */
[----:B------:R-:W-:Y:S01]  /*04d0*/  UISETP.NE.AND.EX UP1, UPT, URZ, UR7, UPT, UP1 ;  /* 0x000000073f00728c */ /* 0x000fe2000bf25310 */
[----:B------:R-:W-:Y:S01]  /*04e0*/  PLOP3.LUT P2, PT, PT, PT, UP2, 0x80, 0x0 ;  /* 0x000000000000781c */ /* 0x000fe20003f4f028 */
[----:B------:R-:W-:Y:S02]  /*04f0*/  ULDC.64 UR8, c[0x0][0x370] ;  /* 0x0000dc0000087ab9 */ /* 0x000fe40000000a00 */
[----:B------:R-:W-:Y:S01]  /*0500*/  ULDC.64 UR6, c[0x0][0x348] ;  /* 0x0000d20000067ab9 */ /* 0x000fe20000000a00 */
[----:B------:R-:W-:Y:S01]  /*0510*/  PLOP3.LUT P0, PT, PT, PT, UP0, 0x80, 0x0 ;  /* 0x000000000000781c */ /* 0x000fe20003f0f008 */
[----:B------:R-:W-:Y:S01]  /*0520*/  ULDC.64 UR4, c[0x0][0x360] ;  /* 0x0000d80000047ab9 */ /* 0x000fe20000000a00 */
[----:B------:R-:W-:Y:S01]  /*0530*/  PLOP3.LUT P1, PT, PT, PT, UP1, 0x80, 0x0 ;  /* 0x000000000000781c */ /* 0x000fe20003f2f018 */
[----:B------:R-:W-:-:S02]  /*0540*/  @UP2 UIMAD.WIDE UR8, UR16, UR12, UR8 ;  /* 0x0000000c100822a5 */ /* 0x000fc4000f8e0208 */
[----:B------:R-:W-:Y:S02]  /*0550*/  @UP0 UIMAD.WIDE UR4, UR16, UR12, UR4 ;  /* 0x0000000c100402a5 */ /* 0x000fe4000f8e0204 */
[----:B------:R-:W-:Y:S02]  /*0560*/  UIMAD.WIDE UR6, UR16, UR12, UR6 ;  /* 0x0000000c100672a5 */ /* 0x000fe4000f8e0206 */
[----:B------:R-:W-:Y:S02]  /*0570*/  IMAD.U32 R3, RZ, RZ, UR9 ;  /* 0x00000009ff037e24 */ /* 0x000fe4000f8e00ff */
[----:B------:R-:W-:Y:S01]  /*0580*/  IMAD.U32 R2, RZ, RZ, UR8 ;  /* 0x00000008ff027e24 */ /* 0x000fe2000f8e00ff */
[----:B------:R-:W-:Y:S01]  /*0590*/  MOV R8, UR4 ;  /* 0x0000000400087c02 */ /* 0x000fe20008000f00 */
[----:B------:R-:W-:Y:S01]  /*05a0*/  IMAD.U32 R9, RZ, RZ, UR5 ;  /* 0x00000005ff097e24 */ /* 0x000fe2000f8e00ff */
[----:B------:R-:W-:Y:S01]  /*05b0*/  MOV R4, UR6 ;  /* 0x0000000600047c02 */ /* 0x000fe20008000f00 */
[----:B------:R-:W-:Y:S01]  /*05c0*/  IMAD.U32 R5, RZ, RZ, UR7 ;  /* 0x00000007ff057e24 */ /* 0x000fe2000f8e00ff */
[----:B------:R1:W2:Y:S04]  /*05d0*/  @P2 LDG.E R3, [R2.64] ;  /* 0x0000003402032981 */ /* 0x0002a8000c1e1900 */
[----:B------:R-:W3:Y:S04]  /*05e0*/  @P0 LDG.E R0, [R8.64] ;  /* 0x0000003408000981 */ /* 0x000ee8000c1e1900 */
[----:B-1----:R-:W4:Y:S01]  /*05f0*/  @P1 LDG.E R2, [R4.64] ;  /* 0x0000003404021981 */ /* 0x002f22000c1e1900 */
[----:B------:R-:W1:Y:S01]  /*0600*/  S2UR UR11, SR_CTAID.Y ;  /* 0x00000000000b79c3 */ /* 0x000e620000002600 */
[----:B------:R-:W-:-:S02]  /*0610*/  UMOV UR14, URZ ;  /* 0x0000003f000e7c82 */ /* 0x000fc40008000000 */
[----:B------:R-:W-:Y:S02]  /*0620*/  ULDC UR15, c[0x0][0x168] ;  /* 0x00005a00000f7ab9 */ /* 0x000fe40000000800 */
[----:B------:R-:W-:Y:S02]  /*0630*/  UMOV UR9, URZ ;  /* 0x0000003f00097c82 */ /* 0x000fe40008000000 */
[----:B------:R-:W-:Y:S02]  /*0640*/  ULDC UR4, c[0x0][0x2ac] ;  /* 0x0000ab0000047ab9 */ /* 0x000fe40000000800 */
[----:B------:R-:W-:Y:S02]  /*0650*/  ULDC UR8, c[0x0][0x1d0] ;  /* 0x0000740000087ab9 */ /* 0x000fe40000000800 */
[----:B------:R-:W-:Y:S02]  /*0660*/  UIMAD UR8, UR4, UR8, URZ ;  /* 0x00000008040872a4 */ /* 0x000fe4000f8e023f */
[----:B-1----:R-:W-:Y:S01]  /*0670*/  USHF.R.S32.HI UR10, URZ, 0x1f, UR11 ;  /* 0x0000001f3f0a7899 */ /* 0x002fe2000801140b */
[----:B--2---:R1:W2:Y:S08]  /*0680*/  @P2 R2UR UR14, R3 ;  /* 0x00000000030e23c2 */ /* 0x0042b000000e0000 */
[----:B---3--:R1:W3:Y:S08]  /*0690*/  @P0 R2UR UR15, R0 ;  /* 0x00000000000f03c2 */ /* 0x0082f000000e0000 */
[----:B----4-:R1:W4:Y:S02]  /*06a0*/  @P1 R2UR UR9, R2 ;  /* 0x00000000020913c2 */ /* 0x01032400000e0000 */
[----:B-1--4-:R-:W-:Y:S05]  /*06b0*/  @P0 BRA `(.L_x_228) ;  /* 0x0000006000000947 */ /* 0x012fea0003800000 */
[----:B--2---:R-:W-:Y:S05]  /*06c0*/  @!P1 BRA `(.L_x_228) ;  /* 0x0000005000009947 */ /* 0x004fea0003800000 */
[----:B------:R1:W2:Y:S04]  /*06d0*/  LDG.E R0, [R4.64] ;  /* 0x0000003404007981 */ /* 0x0002a8000c1e1900 */
[----:B-1----:R-:W4:Y:S01]  /*06e0*/  LDG.E R4, [R4.64+0x4] ;  /* 0x0000043404047981 */ /* 0x002f22000c1e1900 */
[----:B--23--:R-:W1:Y:S08]  /*06f0*/  R2UR UR15, R0 ;  /* 0x00000000000f73c2 */ /* 0x00ce7000000e0000 */
[----:B----4-:R-:W1:Y:S02]  /*0700*/  R2UR UR4, R4 ;  /* 0x00000000040473c2 */ /* 0x010e6400000e0000 */
[----:B-1----:R-:W-:-:S06]  /*0710*/  UIADD3 UR15, -UR15, UR4, URZ ;  /* 0x000000040f0f7290 */ /* 0x002fcc000fffe13f */
.L_x_228:
[----:B--2---:R-:W-:-:S04]  /*0720*/  ISETP.NE.U32.AND P0, PT, RZ, c[0x0][0x368], PT ;  /* 0x0000da00ff007a0c */ /* 0x004fc80003f05070 */
[----:B------:R-:W-:-:S13]  /*0730*/  ISETP.NE.AND.EX P0, PT, RZ, c[0x0][0x36c], PT, P0 ;  /* 0x0000db00ff007a0c */ /* 0x000fda0003f05300 */
[----:B------:R-:W-:Y:S05]  /*0740*/  @!P0 BRA `(.L_x_229) ;  /* 0x0000007000008947 */ /* 0x000fea0003800000 */
[----:B------:R-:W-:Y:S02]  /*0750*/  ULDC.64 UR4, c[0x0][0x368] ;  /* 0x0000da0000047ab9 */ /* 0x000fe40000000a00 */
[----:B------:R-:W-:-:S06]  /*0760*/  UIMAD.WIDE UR4, UR16, UR12, UR4 ;  /* 0x0000000c100472a5 */ /* 0x000fcc000f8e0204 */
[----:B------:R-:W-:Y:S02]  /*0770*/  MOV R2, UR4 ;  /* 0x0000000400027c02 */ /* 0x000fe40008000f00 */
[----:B------:R-:W-:-:S05]  /*0780*/  MOV R3, UR5 ;  /* 0x0000000500037c02 */ /* 0x000fca0008000f00 */
[----:B------:R-:W2:Y:S02]  /*0790*/  LDG.E R2, [R2.64] ;  /* 0x0000003402027981 */ /* 0x000ea4000c1e1900 */
[----:B--2---:R1:W2:Y:S02]  /*07a0*/  R2UR UR8, R2 ;  /* 0x00000000020873c2 */ /* 0x0042a400000e0000 */
[----:B-12---:R-:W-:Y:S05]  /*07b0*/  BRA `(.L_x_230) ;  /* 0x000000c000007947 */ /* 0x006fea0003800000 */
.L_x_229:
        /* <DEDUP_REMOVED lines=8> */
[----:B------:R-:W4:Y:S01]  /*0840*/  LDG.E R0, [R4.64+0x4] ;  /* 0x0000043404007981 */ /* 0x000f22000c1e1900 */
[----:B--2---:R-:W1:Y:S08]  /*0850*/  R2UR UR4, R2 ;  /* 0x00000000020473c2 */ /* 0x004e7000000e0000 */
[----:B----4-:R-:W1:Y:S02]  /*0860*/  R2UR UR8, R0 ;  /* 0x00000000000873c2 */ /* 0x010e6400000e0000 */
[----:B-1----:R-:W-:-:S06]  /*0870*/  UIADD3 UR8, -UR4, UR8, URZ ;  /* 0x0000000804087290 */ /* 0x002fcc000fffe13f */
.L_x_230:
[----:B------:R-:W-:Y:S02]  /*0880*/  ULDC UR4, c[0x0][0x2c4] ;  /* 0x0000b10000047ab9 */ /* 0x000fe40000000800 */
[----:B------:R-:W-:-:S02]  /*0890*/  UISETP.NE.AND UP0, UPT, UR4, 0x1, UPT ;  /* 0x000000010400788c */ /* 0x000fc4000bf05270 */
[----:B------:R-:W-:Y:S02]  /*08a0*/  ULDC.64 UR6, c[0x0][0x2c8] ;  /* 0x0000b20000067ab9 */ /* 0x000fe40000000a00 */
[----:B------:R-:W-:Y:S02]  /*08b0*/  UIADD3 UR17, UR13, 0x7f, URZ ;  /* 0x0000007f0d117890 */ /* 0x000fe4000fffe03f */
[----:B------:R-:W-:Y:S02]  /*08c0*/  ULDC.64 UR4, c[0x0][0x328] ;  /* 0x0000ca0000047ab9 */ /* 0x000fe40000000a00 */
[----:B------:R-:W-:Y:S02]  /*08d0*/  UP2UR UR35, UPR, URZ, 0x1 ;  /* 0x000000013f237883 */ /* 0x000fe40008000000 */
[----:B------:R-:W-:Y:S02]  /*08e0*/  UIADD3 UR8, -UR14, UR8, URZ ;  /* 0x000000080e087290 */ /* 0x000fe4000fffe13f */
[----:B------:R-:W-:-:S04]  /*08f0*/  @UP0 UIADD3 UR18, UR13, 0x7f, URZ ;  /* 0x0000007f0d120890 */ /* 0x000fc8000fffe03f */
[----:B------:R-:W-:Y:S02]  /*0900*/  UIMAD.WIDE.U32 UR18, UR18, UR6, URZ ;  /* 0x00000006121272a5 */ /* 0x000fe4000f8e003f */
[----:B---3--:R-:W-:Y:S02]  /*0910*/  UIADD3 UR6, UR8, 0x1, -UR15 ;  /* 0x0000000108067890 */ /* 0x008fe4000fffe80f */
[----:B------:R-:W-:Y:S02]  /*0920*/  @UP0 USHF.R.U32.HI UR17, URZ, UR7, UR19 ;  /* 0x000000073f110299 */ /* 0x000fe40008011613 */
[----:B------:R-:W-:Y:S02]  /*0930*/  UISETP.GE.AND UP0, UPT, UR5, 0x1, UPT ;  /* 0x000000010500788c */ /* 0x000fe4000bf06270 */
[----:B------:R-:W-:Y:S02]  /*0940*/  UIADD3 UR6, UR6, UR17, URZ ;  /* 0x0000001106067290 */ /* 0x000fe4000fffe03f */
[----:B------:R-:W-:-:S02]  /*0950*/  UP2UR UR34, UPR, URZ, 0x1 ;  /* 0x000000013f227883 */ /* 0x000fc40008000000 */
[----:B------:R-:W-:Y:S01]  /*0960*/  PLOP3.LUT P0, PT, PT, PT, UP0, 0x40, 0x0 ;  /* 0x000000000000781c */ /* 0x000fe20003f0e808 */
[----:B------:R-:W-:-:S12]  /*0970*/  UIADD3 UR4, UR6, UR4, URZ ;  /* 0x0000000406047290 */ /* 0x000fd8000fffe03f */
[----:B------:R-:W-:Y:S05]  /*0980*/  @P0 BRA `(.L_x_231) ;  /* 0x0000012000000947 */ /* 0x000fea0003800000 */
[----:B------:R-:W-:Y:S01]  /*0990*/  ISETP.LT.AND P0, PT, RZ, UR6, PT ;  /* 0x00000006ff007c0c */ /* 0x000fe2000bf01270 */
[----:B------:R-:W-:-:S12]  /*09a0*/  UIADD3 UR17, UR6, -0x1, URZ ;  /* 0xffffffff06117890 */ /* 0x000fd8000fffe03f */
[----:B------:R-:W-:Y:S05]  /*09b0*/  @P0 BRA `(.L_x_232) ;  /* 0x0000007000000947 */ /* 0x000fea0003800000 */
[----:B------:R-:W-:Y:S02]  /*09c0*/  UISETP.NE.AND UP0, UPT, UR5, 0x1, UPT ;  /* 0x000000010500788c */ /* 0x000fe4000bf05270 */
[----:B------:R-:W-:-:S03]  /*09d0*/  UIADD3 UR17, -UR6, URZ, URZ ;  /* 0x0000003f06117290 */ /* 0x000fc6000fffe13f */
[----:B------:R-:W-:Y:S02]  /*09e0*/  ULDC.64 UR6, c[0x0][0x330] ;  /* 0x0000cc0000067ab9 */ /* 0x000fe40000000a00 */
[----:B------:R-:W-:-:S04]  /*09f0*/  UIMAD.WIDE.U32 UR18, UR17, UR6, URZ ;  /* 0x00000006111272a5 */ /* 0x000fc8000f8e003f */
[----:B------:R-:W-:-:S04]  /*0a00*/  @UP0 USHF.R.U32.HI UR17, URZ, UR7, UR19 ;  /* 0x000000073f110299 */ /* 0x000fc80008011613 */
[----:B------:R-:W-:Y:S01]  /*0a10*/  ULOP3.LUT UR17, URZ, UR17, URZ, 0x33, !UPT ;  /* 0x000000113f117292 */ /* 0x000fe2000f8e333f */
[----:B------:R-:W-:Y:S05]  /*0a20*/  BRA `(.L_x_233) ;  /* 0x0000004000007947 */ /* 0x000fea0003800000 */
.L_x_232:
[----:B------:R-:W-:Y:S02]  /*0a30*/  UISETP.NE.AND UP0, UPT, UR5, 0x1, UPT ;  /* 0x000000010500788c */ /* 0x000fe4000bf05270 */
[----:B------:R-:W-:Y:S02]  /*0a40*/  ULDC.64 UR6, c[0x0][0x330] ;  /* 0x0000cc0000067ab9 */ /* 0x000fe40000000a00 */
[----:B------:R-:W-:-:S07]  /*0a50*/  UIMAD.WIDE.U32 UR18, UR17, UR6, URZ ;  /* 0x00000006111272a5 */ /* 0x000fce000f8e003f */
[----:B------:R-:W-:Y:S02]  /*0a60*/  @UP0 USHF.R.U32.HI UR17, URZ, UR7, UR19 ;  /* 0x000000073f110299 */ /* 0x000fe40008011613 */
.L_x_233:
[----:B------:R-:W-:Y:S02]  /*0a70*/  ULDC UR6, c[0x0][0x32c] ;  /* 0x0000cb0000067ab9 */ /* 0x000fe40000000800 */
[----:B------:R-:W-:-:S04]  /*0a80*/  UIMAD UR6, UR17, UR5, UR6 ;  /* 0x00000005110672a4 */ /* 0x000fc8000f8e0206 */
[----:B------:R-:W-:-:S04]  /*0a90*/  UISETP.LT.AND UP0, UPT, UR4, UR6, UPT ;  /* 0x000000060400728c */ /* 0x000fc8000bf01270 */
[----:B------:R-:W-:Y:S02]  /*0aa0*/  USEL UR4, UR4, UR6, UP0 ;  /* 0x0000000604047287 */ /* 0x000fe40008000000 */
.L_x_231:
[----:B------:R-:W-:Y:S02]  /*0ab0*/  UISETP.NE.AND UP0, UPT, UR35, URZ, UPT ;  /* 0x0000003f2300728c */ /* 0x000fe4000bf05270 */
[----:B------:R-:W-:Y:S02]  /*0ac0*/  UIADD3 UR22, UR4, 0x5f, URZ ;  /* 0x0000005f04167890 */ /* 0x000fe4000fffe03f */
[----:B------:R-:W-:Y:S02]  /*0ad0*/  ULDC.64 UR6, c[0x0][0x2c8] ;  /* 0x0000b20000067ab9 */ /* 0x000fe40000000a00 */
[----:B------:R-:W-:Y:S02]  /*0ae0*/  UIMAD.WIDE.U32 UR18, UR13, UR6, URZ ;  /* 0x000000060d1272a5 */ /* 0x000fe4000f8e003f */
[----:B------:R-:W-:Y:S02]  /*0af0*/  UIMAD.WIDE UR22, UR22, 0x2aaaaaab, URZ ;  /* 0x2aaaaaab161678a5 */ /* 0x000fe4000f8e023f */
[----:B------:R-:W-:-:S02]  /*0b00*/  UIADD3 UR20, UR8, 0x5f, URZ ;  /* 0x0000005f08147890 */ /* 0x000fc4000fffe03f */
[----:B------:R-:W-:Y:S02]  /*0b10*/  UISETP.GE.AND UP2, UPT, UR5, 0x1, UPT ;  /* 0x000000010500788c */ /* 0x000fe4000bf46270 */
[----:B------:R-:W-:Y:S02]  /*0b20*/  UIMAD.WIDE UR20, UR20, 0x2aaaaaab, URZ ;  /* 0x2aaaaaab141478a5 */ /* 0x000fe4000f8e023f */
[----:B------:R-:W-:Y:S02]  /*0b30*/  @UP0 UMOV UR17, UR19 ;  /* 0x0000001300110c82 */ /* 0x000fe40008000000 */
[----:B------:R-:W-:Y:S01]  /*0b40*/  UMOV UR4, UR13 ;  /* 0x0000000d00047c82 */ /* 0x000fe20008000000 */
[----:B------:R-:W-:Y:S01]  /*0b50*/  PLOP3.LUT P0, PT, PT, PT, UP2, 0x40, 0x0 ;  /* 0x000000000000781c */ /* 0x000fe20003f0e828 */
[----:B------:R-:W-:Y:S02]  /*0b60*/  UMOV UR19, UR23 ;  /* 0x0000001700137c82 */ /* 0x000fe40008000000 */
[----:B------:R-:W-:-:S02]  /*0b70*/  @UP0 USHF.R.U32.HI UR4, URZ, UR7, UR17 ;  /* 0x000000073f040299 */ /* 0x000fc40008011611 */
[----:B------:R-:W-:Y:S02]  /*0b80*/  USHF.R.U32.HI UR18, URZ, 0x1f, UR21 ;  /* 0x0000001f3f127899 */ /* 0x000fe40008011615 */
[----:B------:R-:W-:Y:S02]  /*0b90*/  USHF.R.U32.HI UR7, URZ, 0x1f, UR19 ;  /* 0x0000001f3f077899 */ /* 0x000fe40008011613 */
[----:B------:R-:W-:Y:S02]  /*0ba0*/  UIADD3 UR6, UR8, -UR15, URZ ;  /* 0x8000000f08067290 */ /* 0x000fe4000fffe03f */
[----:B------:R-:W-:Y:S02]  /*0bb0*/  ULEA.HI.SX32 UR18, UR21, UR18, 0x1c ;  /* 0x0000001215127291 */ /* 0x000fe4000f8fe23f */
[----:B------:R-:W-:Y:S02]  /*0bc0*/  ULEA.HI.SX32 UR7, UR19, UR7, 0x1c ;  /* 0x0000000713077291 */ /* 0x000fe4000f8fe23f */
[----:B------:R-:W-:-:S02]  /*0bd0*/  UIADD3 UR4, UR6, UR4, URZ ;  /* 0x0000000406047290 */ /* 0x000fc4000fffe03f */
[----:B------:R-:W-:Y:S02]  /*0be0*/  UISETP.LT.AND UP0, UPT, UR18, UR7, UPT ;  /* 0x000000071200728c */ /* 0x000fe4000bf01270 */
        /* <DEDUP_REMOVED lines=16> */
.L_x_235:
[----:B------:R-:W-:-:S03]  /*0cf0*/  UISETP.NE.AND UP0, UPT, UR5, 0x1, UPT ;  /* 0x000000010500788c */ /* 0x000fc6000bf05270 */
[----:B------:R-:W-:Y:S02]  /*0d00*/  ULDC.64 UR4, c[0x0][0x330] ;  /* 0x0000cc0000047ab9 */ /* 0x000fe40000000a00 */
[----:B------:R-:W-:-:S07]  /*0d10*/  UIMAD.WIDE.U32 UR20, UR18, UR4, URZ ;  /* 0x00000004121472a5 */ /* 0x000fce000f8e003f */
[----:B------:R-:W-:Y:S02]  /*0d20*/  @UP0 UMOV UR19, UR21 ;  /* 0x0000001500130c82 */ /* 0x000fe40008000000 */
[----:B------:R-:W-:Y:S02]  /*0d30*/  @UP0 USHF.R.U32.HI UR18, URZ, UR5, UR19 ;  /* 0x000000053f120299 */ /* 0x000fe40008011613 */
.L_x_236:
[----:B------:R-:W-:Y:S02]  /*0d40*/  ULDC UR4, c[0x0][0x32c] ;  /* 0x0000cb0000047ab9 */ /* 0x000fe40000000800 */
[----:B------:R-:W-:-:S04]  /*0d50*/  UIMAD UR4, UR18, UR4, URZ ;  /* 0x00000004120472a4 */ /* 0x000fc8000f8e023f */
[----:B------:R-:W-:-:S04]  /*0d60*/  UISETP.LT.AND UP0, UPT, UR17, UR4, UPT ;  /* 0x000000041100728c */ /* 0x000fc8000bf01270 */
[----:B------:R-:W-:-:S04]  /*0d70*/  USEL UR17, UR17, UR4, !UP0 ;  /* 0x0000000411117287 */ /* 0x000fc8000c000000 */
.L_x_234:
[----:B------:R-:W-:Y:S01]  /*0d80*/  UIMAD.WIDE UR4, UR17, 0x2aaaaaab, URZ ;  /* 0x2aaaaaab110478a5 */ /* 0x000fe2000f8e023f */
[----:B------:R-:W-:Y:S01]  /*0d90*/  PLOP3.LUT P4, PT, PT, PT, PT, 0x80, 0x0 ;  /* 0x000000000000781c */ /* 0x000fe20003f8f070 */
[----:B------:R-:W-:Y:S01]  /*0da0*/  CS2R R10, SRZ ;  /* 0x00000000000a7805 */ /* 0x000fe2000001ff00 */
[----:B------:R-:W-:Y:S01]  /*0db0*/  IMAD.MOV.U32 R126, RZ, RZ, RZ ;  /* 0x000000ffff7e7224 */ /* 0x000fe200078e00ff */
[----:B------:R-:W-:Y:S01]  /*0dc0*/  USHF.R.U32.HI UR4, URZ, 0x1f, UR5 ;  /* 0x0000001f3f047899 */ /* 0x000fe20008011605 */
[----:B------:R-:W-:Y:S01]  /*0dd0*/  CS2R R124, SRZ ;  /* 0x00000000007c7805 */ /* 0x000fe2000001ff00 */
[----:B------:R-:W-:Y:S01]  /*0de0*/  IMAD.MOV.U32 R6, RZ, RZ, RZ ;  /* 0x000000ffff067224 */ /* 0x000fe200078e00ff */
[----:B------:R-:W-:Y:S01]  /*0df0*/  MOV R130, RZ ;  /* 0x000000ff00827202 */ /* 0x000fe20000000f00 */
[----:B------:R-:W-:Y:S01]  /*0e00*/  ULEA.HI.SX32 UR4, UR5, UR4, 0x1c ;  /* 0x0000000405047291 */ /* 0x000fe2000f8fe23f */
[----:B------:R-:W-:Y:S01]  /*0e10*/  CS2R R128, SRZ ;  /* 0x0000000000807805 */ /* 0x000fe2000001ff00 */
        /* <DEDUP_REMOVED lines=33> */
[----:B------:R-:W-:Y:S01]  /*1030*/  IMAD.MOV.U32 R5, RZ, RZ, RZ ;  /* 0x000000ffff057224 */ /* 0x000fe200078e00ff */
[----:B------:R-:W-:Y:S05]  /*1040*/  @!P0 BRA `(.L_x_237) ;  /* 0x00017c8000008947 */ /* 0x000fea0003800000 */
[----:B------:R-:W-:Y:S02]  /*1050*/  ULDC.64 UR18, c[0x0][0x340] ;  /* 0x0000d00000127ab9 */ /* 0x000fe40000000a00 */
[----:B------:R-:W-:-:S02]  /*1060*/  UISETP.NE.U32.AND UP0, UPT, URZ, UR18, UPT ;  /* 0x000000123f00728c */ /* 0x000fc4000bf05070 */
[----:B------:R-:W-:Y:S02]  /*1070*/  UISETP.NE.AND UP2, UPT, UR35, URZ, UPT ;  /* 0x0000003f2300728c */ /* 0x000fe4000bf45270 */
[----:B------:R-:W-:-:S03]  /*1080*/  UISETP.NE.AND.EX UP0, UPT, URZ, UR19, UPT, UP0 ;  /* 0x000000133f00728c */ /* 0x000fc6000bf05300 */
[----:B------:R-:W-:-:S03]  /*1090*/  ULDC.64 UR18, c[0x0][0x340] ;  /* 0x0000d00000127ab9 */ /* 0x000fc60000000a00 */
[----:B------:R-:W-:-:S05]  /*10a0*/  PLOP3.LUT P1, PT, PT, PT, UP0, 0x80, 0x0 ;  /* 0x000000000000781c */ /* 0x000fca0003f2f008 */
[----:B------:R-:W-:-:S06]  /*10b0*/  @UP0 UIMAD.WIDE UR18, UR16, UR12, UR18 ;  /* 0x0000000c101202a5 */ /* 0x000fcc000f8e0212 */
[----:B------:R-:W-:Y:S02]  /*10c0*/  IMAD.U32 R2, RZ, RZ, UR18 ;  /* 0x00000012ff027e24 */ /* 0x000fe4000f8e00ff */
[----:B------:R-:W-:Y:S01]  /*10d0*/  IMAD.U32 R3, RZ, RZ, UR19 ;  /* 0x00000013ff037e24 */ /* 0x000fe2000f8e00ff */
[----:B------:R-:W-:Y:S01]  /*10e0*/  SHF.R.S32.HI R169, RZ, 0x1f, R7 ;  /* 0x0000001fffa97819 */ /* 0x000fe20000011407 */
[----:B------:R-:W-:Y:S02]  /*10f0*/  USHF.R.S32.HI UR4, URZ, 0x1f, UR9 ;  /* 0x0000001f3f047899 */ /* 0x000fe40008011409 */
[----:B------:R-:W-:Y:S01]  /*1100*/  ULDC.64 UR18, c[0x0][0x178] ;  /* 0x00005e0000127ab9 */ /* 0x000fe20000000a00 */
[----:B------:R1:W2:Y:S01]  /*1110*/  @P1 LDG.E R2, [R2.64] ;  /* 0x0000003402021981 */ /* 0x0002a2000c1e1900 */
[-C--:B------:R-:W-:Y:S01]  /*1120*/  LEA.HI R15, R169, R7.reuse, RZ, 0x3 ;  /* 0x00000007a90f7211 */ /* 0x080fe200078f18ff */
[----:B------:R-:W-:Y:S01]  /*1130*/  UIMAD UR4, UR4, UR18, URZ ;  /* 0x00000012040472a4 */ /* 0x000fe2000f8e023f */
[----:B------:R-:W-:Y:S01]  /*1140*/  PLOP3.LUT P2, PT, PT, PT, UP2, 0x80, 0x0 ;  /* 0x000000000000781c */ /* 0x000fe20003f4f028 */
[----:B------:R-:W-:Y:S01]  /*1150*/  UIMAD.WIDE.U32 UR20, UR9, UR18, URZ ;  /* 0x00000012091472a5 */ /* 0x000fe2000f8e003f */
[----:B------:R-:W-:Y:S01]  /*1160*/  LOP3.LUT R6, R15, 0xfffffff8, RZ, 0xc0, !PT ;  /* 0xfffffff80f067812 */ /* 0x000fe200078ec0ff */
[----:B------:R-:W-:Y:S01]  /*1170*/  UIMAD UR4, UR9, UR19, UR4 ;  /* 0x00000013090472a4 */ /* 0x000fe2000f8e0204 */
[----:B------:R-:W-:Y:S01]  /*1180*/  SHF.R.S32.HI R15, RZ, 0x3, R15 ;  /* 0x00000003ff0f7819 */ /* 0x000fe2000001140f */
[----:B------:R-:W-:Y:S01]  /*1190*/  USHF.R.S32.HI UR9, URZ, 0x1f, UR16 ;  /* 0x0000001f3f097899 */ /* 0x000fe20008011410 */
[----:B------:R-:W-:Y:S01]  /*11a0*/  PLOP3.LUT P0, PT, PT, PT, UP2, 0x80, 0x0 ;  /* 0x000000000000781c */ /* 0x000fe20003f0f028 */
[----:B------:R-:W-:Y:S01]  /*11b0*/  IMAD.IADD R6, R7, 0x1, -R6 ;  /* 0x0000000107067824 */ /* 0x000fe200078e0a06 */
[----:B------:R-:W-:Y:S01]  /*11c0*/  ULDC.64 UR18, c[0x0][0x1b8] ;  /* 0x00006e0000127ab9 */ /* 0x000fe20000000a00 */
[----:B------:R-:W-:Y:S01]  /*11d0*/  LEA.HI R18, R169, R7, RZ, 0x4 ;  /* 0x00000007a9127211 */ /* 0x000fe200078f20ff */
[----:B------:R-:W-:Y:S01]  /*11e0*/  UIADD3 UR21, UR21, UR4, URZ ;  /* 0x0000000415157290 */ /* 0x000fe2000fffe03f */
[C---:B------:R-:W-:Y:S01]  /*11f0*/  IMAD R232, R6.reuse, 0x10, R15 ;  /* 0x0000001006e87824 */ /* 0x040fe200078e020f */
[----:B------:R-:W-:Y:S01]  /*1200*/  UIMAD UR4, UR10, UR18, URZ ;  /* 0x000000120a0472a4 */ /* 0x000fe2000f8e023f */
[----:B------:R-:W-:Y:S01]  /*1210*/  IMAD.SHL.U32 R229, R15, 0x40, RZ ;  /* 0x000000400fe57824 */ /* 0x000fe200078e00ff */
[----:B------:R-:W-:Y:S01]  /*1220*/  USEL UR9, UR9, URZ, !UP1 ;  /* 0x0000003f09097287 */ /* 0x000fe2000c800000 */
[----:B------:R-:W-:Y:S01]  /*1230*/  IMAD.SHL.U32 R6, R6, 0x8, RZ ;  /* 0x0000000806067824 */ /* 0x000fe200078e00ff */
[----:B------:R-:W-:Y:S01]  /*1240*/  IADD3 R4, R232, UR13, RZ ;  /* 0x0000000de8047c10 */ /* 0x000fe2000fffe0ff */
[----:B------:R-:W-:Y:S01]  /*1250*/  UIMAD UR4, UR11, UR19, UR4 ;  /* 0x000000130b0472a4 */ /* 0x000fe2000f8e0204 */
[----:B------:R-:W-:Y:S01]  /*1260*/  LOP3.LUT R229, R229, 0x1c0, RZ, 0xc0, !PT ;  /* 0x000001c0e5e57812 */ /* 0x000fe200078ec0ff */
[----:B------:R-:W-:Y:S01]  /*1270*/  UIMAD.WIDE.U32 UR20, UR11, UR18, UR20 ;  /* 0x000000120b1472a5 */ /* 0x000fe2000f8e0014 */
[----:B------:R-:W-:Y:S01]  /*1280*/  BSSY B0, `(.L_x_238) ;  /* 0x0000042000007945 */ /* 0x000fe20003800000 */
[----:B------:R-:W-:Y:S01]  /*1290*/  USEL UR12, UR16, URZ, !UP1 ;  /* 0x0000003f100c7287 */ /* 0x000fe2000c800000 */
[----:B------:R-:W-:Y:S01]  /*12a0*/  @P2 IMAD.HI.U32 R0, R4, c[0x0][0x2c8], RZ ;  /* 0x0000b20004002a27 */ /* 0x000fe200078e00ff */
[----:B------:R-:W-:-:S02]  /*12b0*/  ULDC.64 UR18, c[0x0][0x1c0] ;  /* 0x0000700000127ab9 */ /* 0x000fc40000000a00 */
[----:B------:R-:W-:Y:S01]  /*12c0*/  UIMAD UR9, UR9, UR18, URZ ;  /* 0x00000012090972a4 */ /* 0x000fe2000f8e023f */
[----:B-1----:R-:W-:Y:S01]  /*12d0*/  IMAD.MOV.U32 R3, RZ, RZ, R4 ;  /* 0x000000ffff037224 */ /* 0x002fe200078e0004 */
[----:B------:R-:W-:Y:S01]  /*12e0*/  UIADD3 UR21, UR21, UR4, URZ ;  /* 0x0000000415157290 */ /* 0x000fe2000fffe03f */
[----:B------:R-:W-:Y:S01]  /*12f0*/  @P0 SHF.R.U32.HI R3, RZ, c[0x0][0x2cc], R0 ;  /* 0x0000b300ff030a19 */ /* 0x000fe20000011600 */
[----:B------:R-:W-:Y:S01]  /*1300*/  UIMAD UR9, UR12, UR19, UR9 ;  /* 0x000000130c0972a4 */ /* 0x000fe2000f8e0209 */
[----:B------:R-:W-:Y:S01]  /*1310*/  ISETP.GE.AND P0, PT, R6, c[0x0][0x198], PT ;  /* 0x0000660006007a0c */ /* 0x000fe20003f06270 */
[----:B------:R-:W-:Y:S01]  /*1320*/  UIMAD.WIDE.U32 UR18, UR12, UR18, UR20 ;  /* 0x000000120c1272a5 */ /* 0x000fe2000f8e0014 */
[--C-:B------:R-:W-:Y:S01]  /*1330*/  SHF.R.S32.HI R10, RZ, 0x1f, R3.reuse ;  /* 0x0000001fff0a7819 */ /* 0x100fe20000011403 */
[----:B------:R-:W-:Y:S01]  /*1340*/  IMAD.MOV R0, RZ, RZ, -R3 ;  /* 0x000000ffff007224 */ /* 0x000fe200078e0a03 */
[----:B------:R-:W-:Y:S02]  /*1350*/  ULDC UR4, c[0x0][0x2c4] ;  /* 0x0000b10000047ab9 */ /* 0x000fe40000000800 */
[----:B------:R-:W-:Y:S01]  /*1360*/  UIADD3 UR9, UR19, UR9, URZ ;  /* 0x0000000913097290 */ /* 0x000fe2000fffe03f */
[----:B------:R-:W-:Y:S01]  /*1370*/  IMAD.U32 R9, RZ, RZ, UR19 ;  /* 0x00000013ff097e24 */ /* 0x000fe2000f8e00ff */
[----:B------:R-:W-:Y:S01]  /*1380*/  UIMAD UR4, UR15, UR4, URZ ;  /* 0x000000040f0472a4 */ /* 0x000fe2000f8e023f */
[----:B------:R-:W-:-:S02]  /*1390*/  IMAD.U32 R8, RZ, RZ, UR18 ;  /* 0x00000012ff087e24 */ /* 0x000fc4000f8e00ff */
[----:B------:R-:W-:Y:S02]  /*13a0*/  IMAD R10, R10, c[0x0][0x1b0], RZ ;  /* 0x00006c000a0a7a24 */ /* 0x000fe400078e02ff */
[----:B------:R-:W-:Y:S02]  /*13b0*/  IMAD.U32 R9, RZ, RZ, UR9 ;  /* 0x00000009ff097e24 */ /* 0x000fe4000f8e00ff */
[----:B------:R-:W-:Y:S01]  /*13c0*/  IMAD R4, R0, c[0x0][0x2c4], R4 ;  /* 0x0000b10000047a24 */ /* 0x000fe200078e0204 */
[----:B------:R-:W-:Y:S01]  /*13d0*/  LOP3.LUT R0, R18, 0xfffffff0, RZ, 0xc0, !PT ;  /* 0xfffffff012007812 */ /* 0x000fe200078ec0ff */
[C---:B------:R-:W-:Y:S02]  /*13e0*/  IMAD R10, R3.reuse, c[0x0][0x1b4], R10 ;  /* 0x00006d00030a7a24 */ /* 0x040fe400078e020a */
[----:B------:R-:W-:Y:S01]  /*13f0*/  IMAD.WIDE.U32 R8, R3, c[0x0][0x1b0], R8 ;  /* 0x00006c0003087a25 */ /* 0x000fe200078e0008 */
[----:B------:R-:W-:Y:S02]  /*1400*/  LOP3.LUT R3, R229, 0x38, R6, 0xf8, !PT ;  /* 0x00000038e5037812 */ /* 0x000fe400078ef806 */
[----:B------:R-:W-:Y:S01]  /*1410*/  SHF.R.U32.HI R229, RZ, 0x3, R229 ;  /* 0x00000003ffe57819 */ /* 0x000fe200000116e5 */
[----:B------:R-:W-:Y:S01]  /*1420*/  IMAD.IADD R11, R9, 0x1, R10 ;  /* 0x00000001090b7824 */ /* 0x000fe200078e020a */
[----:B------:R-:W-:Y:S01]  /*1430*/  SHF.R.S32.HI R9, RZ, 0x1f, R4 ;  /* 0x0000001fff097819 */ /* 0x000fe20000011404 */
[----:B------:R-:W-:Y:S01]  /*1440*/  IMAD.IADD R0, R7, 0x1, -R0 ;  /* 0x0000000107007824 */ /* 0x000fe200078e0a00 */
[----:B------:R-:W-:Y:S01]  /*1450*/  LOP3.LUT R229, R3, R229, RZ, 0x3c, !PT ;  /* 0x000000e503e57212 */ /* 0x000fe200078e3cff */
[----:B------:R-:W-:Y:S01]  /*1460*/  IMAD.MOV.U32 R10, RZ, RZ, R8 ;  /* 0x000000ffff0a7224 */ /* 0x000fe200078e0008 */
[----:B------:R-:W-:Y:S01]  /*1470*/  IADD3 R3, R15, UR13, RZ ;  /* 0x0000000d0f037c10 */ /* 0x000fe2000fffe0ff */
[----:B------:R-:W-:Y:S01]  /*1480*/  IMAD R9, R9, c[0x0][0x1a8], RZ ;  /* 0x00006a0009097a24 */ /* 0x000fe200078e02ff */
[----:B------:R-:W-:-:S02]  /*1490*/  SHF.R.S32.HI R17, RZ, 0x1f, R0 ;  /* 0x0000001fff117819 */ /* 0x000fc40000011400 */
[----:B------:R-:W-:Y:S01]  /*14a0*/  ISETP.GE.AND P3, PT, R3, UR4, PT ;  /* 0x0000000403007c0c */ /* 0x000fe2000bf66270 */
[C---:B------:R-:W-:Y:S01]  /*14b0*/  IMAD R9, R4.reuse, c[0x0][0x1ac], R9 ;  /* 0x00006b0004097a24 */ /* 0x040fe200078e0209 */
[----:B------:R-:W-:Y:S01]  /*14c0*/  LEA.HI R17, R17, R0, RZ, 0x3 ;  /* 0x0000000011117211 */ /* 0x000fe200078f18ff */
[----:B------:R-:W-:Y:S01]  /*14d0*/  IMAD.WIDE.U32 R4, R4, c[0x0][0x1a8], R10 ;  /* 0x00006a0004047a25 */ /* 0x000fe200078e000a */
[----:B------:R-:W-:Y:S02]  /*14e0*/  LEA.HI R6, R169, R7, RZ, 0x6 ;  /* 0x00000007a9067211 */ /* 0x000fe400078f30ff */
[----:B------:R-:W-:Y:S01]  /*14f0*/  LOP3.LUT R16, R17, 0xfffffff8, RZ, 0xc0, !PT ;  /* 0xfffffff811107812 */ /* 0x000fe200078ec0ff */
[----:B------:R-:W-:Y:S01]  /*1500*/  IMAD.IADD R9, R5, 0x1, R9 ;  /* 0x0000000105097824 */ /* 0x000fe200078e0209 */
[----:B------:R-:W-:Y:S01]  /*1510*/  LEA R10, P2, R4, c[0x0][0x160], 0x1 ;  /* 0x00005800040a7a11 */ /* 0x000fe200078408ff */
[----:B------:R-:W-:Y:S02]  /*1520*/  IMAD.SHL.U32 R6, R6, 0x8, RZ ;  /* 0x0000000806067824 */ /* 0x000fe400078e00ff */
[----:B------:R-:W-:Y:S01]  /*1530*/  IMAD.IADD R16, R0, 0x1, -R16 ;  /* 0x0000000100107824 */ /* 0x000fe200078e0a10 */
[----:B------:R-:W-:Y:S01]  /*1540*/  LEA.HI.X R9, R4, c[0x0][0x164], R9, 0x1, P2 ;  /* 0x0000590004097a11 */ /* 0x000fe200010f0c09 */
[----:B------:R-:W-:Y:S01]  /*1550*/  IMAD.MOV.U32 R0, RZ, RZ, 0x10 ;  /* 0x00000010ff007424 */ /* 0x000fe200078e00ff */
[----:B------:R1:W3:Y:S01]  /*1560*/  SHFL.IDX PT, R12, R10, RZ, 0x181f ;  /* 0x00181fff0a0c7589 */ /* 0x0002e200000e0000 */
[----:B------:R-:W-:Y:S01]  /*1570*/  IMAD.MOV.U32 R4, RZ, RZ, 0x20 ;  /* 0x00000020ff047424 */ /* 0x000fe200078e00ff */
[----:B------:R-:W-:-:S02]  /*1580*/  LOP3.LUT R229, R229, 0xfffffe00, R6, 0xf8, !PT ;  /* 0xfffffe00e5e57812 */ /* 0x000fc400078ef806 */
[----:B------:R1:W4:Y:S01]  /*1590*/  SHFL.IDX PT, R5, R9, RZ, 0x181f ;  /* 0x00181fff09057589 */ /* 0x00032200000e0000 */
[----:B--2---:R2:W5:Y:S01]  /*15a0*/  @P1 R2UR UR17, R2 ;  /* 0x00000000021113c2 */ /* 0x00456200000e0000 */
[----:B------:R-:W-:Y:S01]  /*15b0*/  R2P PR, R16, 0x6 ;  /* 0x0000000610007804 */ /* 0x000fe20000000000 */
[----:B-----5:R-:W-:-:S04]  /*15c0*/  @!UP0 UMOV UR17, UR16 ;  /* 0x0000001000118c82 */ /* 0x020fc80008000000 */
[----:B------:R-:W-:Y:S02]  /*15d0*/  SEL R0, R0, 0xfffffff0, !P1 ;  /* 0xfffffff000007807 */ /* 0x000fe40004800000 */
[----:B------:R-:W-:Y:S02]  /*15e0*/  SEL R4, R4, 0xffffffe0, !P2 ;  /* 0xffffffe004047807 */ /* 0x000fe40005000000 */
[----:B--2---:R-:W-:-:S04]  /*15f0*/  LEA.HI R2, R169, R7, RZ, 0x3 ;  /* 0x00000007a9027211 */ /* 0x004fc800078f18ff */
[----:B------:R-:W-:-:S05]  /*1600*/  LOP3.LUT R2, R2, 0xfffffff8, RZ, 0xc0, !PT ;  /* 0xfffffff802027812 */ /* 0x000fca00078ec0ff */
[----:B------:R-:W-:-:S04]  /*1610*/  IMAD.IADD R2, R7, 0x1, -R2 ;  /* 0x0000000107027824 */ /* 0x000fc800078e0a02 */
[----:B------:R-:W-:-:S05]  /*1620*/  IMAD.SHL.U32 R234, R2, 0x8, RZ ;  /* 0x0000000802ea7824 */ /* 0x000fca00078e00ff */
[----:B------:R-:W-:Y:S01]  /*1630*/  SHF.R.S32.HI R233, RZ, 0x1f, R234 ;  /* 0x0000001fffe97819 */ /* 0x000fe200000114ea */
[----:B------:R-:W-:Y:S05]  /*1640*/  @P3 BRA `(.L_x_239) ;  /* 0x0000005000003947 */ /* 0x000fea0003800000 */
[----:B-1-34-:R-:W-:-:S04]  /*1650*/  LEA R12, P1, R234, R12, 0x1 ;  /* 0x0000000cea0c7211 */ /* 0x01afc800078208ff */
[----:B------:R-:W-:Y:S01]  /*1660*/  LEA.HI.X R13, R234, R5, R233, 0x1, P1 ;  /* 0x00000005ea0d7211 */ /* 0x000fe200008f0ce9 */
[----:B------:R-:W-:-:S05]  /*1670*/  IMAD.SHL.U32 R5, R229, 0x2, RZ ;  /* 0x00000002e5057824 */ /* 0x000fca00078e00ff */
[----:B------:R-:W-:Y:S01]  /*1680*/  @!PT LDS RZ, [RZ] ;  /* 0x00000000fffff984 */ /* 0x000fe20000000800 */
[----:B------:R1:W-:Y:S03]  /*1690*/  LDGSTS.E.BYPASS.LTC128B.128 [R5+0x6100], [R12.64], !P0 ;  /* 0x061000000c057fae */ /* 0x0003e6000c101d74 */
.L_x_239:
[----:B-1-34-:R-:W-:Y:S05]  /*16a0*/  BSYNC B0 ;  /* 0x0000000000007941 */ /* 0x01afea0003800000 */
.L_x_238:
[----:B------:R-:W-:Y:S01]  /*16b0*/  IADD3 R6, R3, 0x10, RZ ;  /* 0x0000001003067810 */ /* 0x000fe20007ffe0ff */
[----:B------:R1:W2:Y:S01]  /*16c0*/  SHFL.IDX PT, R5, R9, 0x1, 0x181f ;  /* 0x00381f0009057f89 */ /* 0x0002a200000e0000 */
[----:B------:R-:W-:Y:S02]  /*16d0*/  BSSY B0, `(.L_x_240) ;  /* 0x0000009000007945 */ /* 0x000fe40003800000 */
[----:B------:R-:W-:Y:S01]  /*16e0*/  ISETP.GE.AND P1, PT, R6, UR4, PT ;  /* 0x0000000406007c0c */ /* 0x000fe2000bf26270 */
[----:B------:R1:W3:-:S12]  /*16f0*/  SHFL.IDX PT, R12, R10, 0x1, 0x181f ;  /* 0x00381f000a0c7f89 */ /* 0x0002d800000e0000 */
[----:B------:R-:W-:Y:S05]  /*1700*/  @P1 BRA `(.L_x_241) ;  /* 0x0000005000001947 */ /* 0x000fea0003800000 */
[----:B---3--:R-:W-:-:S04]  /*1710*/  LEA R12, P1, R234, R12, 0x1 ;  /* 0x0000000cea0c7211 */ /* 0x008fc800078208ff */
[----:B--2---:R-:W-:Y:S01]  /*1720*/  LEA.HI.X R13, R234, R5, R233, 0x1, P1 ;  /* 0x00000005ea0d7211 */ /* 0x004fe200008f0ce9 */
[----:B------:R-:W-:-:S05]  /*1730*/  IMAD.SHL.U32 R5, R229, 0x2, RZ ;  /* 0x00000002e5057824 */ /* 0x000fca00078e00ff */
[----:B------:R-:W-:Y:S01]  /*1740*/  @!PT LDS RZ, [RZ] ;  /* 0x00000000fffff984 */ /* 0x000fe20000000800 */
[----:B------:R2:W-:Y:S03]  /*1750*/  LDGSTS.E.BYPASS.LTC128B.128 [R5+0x6900], [R12.64], !P0 ;  /* 0x069000000c057fae */ /* 0x0005e6000c101d74 */
.L_x_241:
[----:B------:R-:W-:Y:S05]  /*1760*/  BSYNC B0 ;  /* 0x0000000000007941 */ /* 0x000fea0003800000 */
.L_x_240:
[----:B------:R-:W-:Y:S01]  /*1770*/  IADD3 R6, R3, 0x20, RZ ;  /* 0x0000002003067810 */ /* 0x000fe20007ffe0ff */
[----:B--2---:R2:W4:Y:S01]  /*1780*/  SHFL.IDX PT, R5, R9, 0x2, 0x181f ;  /* 0x00581f0009057f89 */ /* 0x00452200000e0000 */
[----:B------:R-:W-:Y:S02]  /*1790*/  BSSY B0, `(.L_x_242) ;  /* 0x0000009000007945 */ /* 0x000fe40003800000 */
[----:B------:R-:W-:Y:S01]  /*17a0*/  ISETP.GE.AND P1, PT, R6, UR4, PT ;  /* 0x0000000406007c0c */ /* 0x000fe2000bf26270 */
[----:B---3--:R2:W3:-:S12]  /*17b0*/  SHFL.IDX PT, R12, R10, 0x2, 0x181f ;  /* 0x00581f000a0c7f89 */ /* 0x0084d800000e0000 */
[----:B------:R-:W-:Y:S05]  /*17c0*/  @P1 BRA `(.L_x_243) ;  /* 0x0000005000001947 */ /* 0x000fea0003800000 */
[----:B---3--:R-:W-:-:S04]  /*17d0*/  LEA R12, P1, R234, R12, 0x1 ;  /* 0x0000000cea0c7211 */ /* 0x008fc800078208ff */
[----:B----4-:R-:W-:Y:S01]  /*17e0*/  LEA.HI.X R13, R234, R5, R233, 0x1, P1 ;  /* 0x00000005ea0d7211 */ /* 0x010fe200008f0ce9 */
[----:B------:R-:W-:-:S05]  /*17f0*/  IMAD.SHL.U32 R5, R229, 0x2, RZ ;  /* 0x00000002e5057824 */ /* 0x000fca00078e00ff */
[----:B------:R-:W-:Y:S01]  /*1800*/  @!PT LDS RZ, [RZ] ;  /* 0x00000000fffff984 */ /* 0x000fe20000000800 */
[----:B------:R3:W-:Y:S03]  /*1810*/  LDGSTS.E.BYPASS.LTC128B.128 [R5+0x7100], [R12.64], !P0 ;  /* 0x071000000c057fae */ /* 0x0007e6000c101d74 */
.L_x_243:
[----:B------:R-:W-:Y:S05]  /*1820*/  BSYNC B0 ;  /* 0x0000000000007941 */ /* 0x000fea0003800000 */
.L_x_242:
[----:B------:R-:W-:Y:S01]  /*1830*/  IADD3 R6, R3, 0x30, RZ ;  /* 0x0000003003067810 */ /* 0x000fe20007ffe0ff */
[----:B---34-:R3:W4:Y:S01]  /*1840*/  SHFL.IDX PT, R5, R9, 0x3, 0x181f ;  /* 0x00781f0009057f89 */ /* 0x01872200000e0000 */
[----:B------:R-:W-:Y:S02]  /*1850*/  BSSY B0, `(.L_x_244) ;  /* 0x0000009000007945 */ /* 0x000fe40003800000 */
[----:B------:R-:W-:Y:S01]  /*1860*/  ISETP.GE.AND P1, PT, R6, UR4, PT ;  /* 0x0000000406007c0c */ /* 0x000fe2000bf26270 */
[----:B------:R3:W1:-:S12]  /*1870*/  SHFL.IDX PT, R12, R10, 0x3, 0x181f ;  /* 0x00781f000a0c7f89 */ /* 0x00065800000e0000 */
[----:B------:R-:W-:Y:S05]  /*1880*/  @P1 BRA `(.L_x_245) ;  /* 0x0000005000001947 */ /* 0x000fea0003800000 */
[----:B-1----:R-:W-:-:S04]  /*1890*/  LEA R12, P1, R234, R12, 0x1 ;  /* 0x0000000cea0c7211 */ /* 0x002fc800078208ff */
[----:B----4-:R-:W-:Y:S01]  /*18a0*/  LEA.HI.X R13, R234, R5, R233, 0x1, P1 ;  /* 0x00000005ea0d7211 */ /* 0x010fe200008f0ce9 */
[----:B------:R-:W-:-:S05]  /*18b0*/  IMAD.SHL.U32 R5, R229, 0x2, RZ ;  /* 0x00000002e5057824 */ /* 0x000fca00078e00ff */
[----:B------:R-:W-:Y:S01]  /*18c0*/  @!PT LDS RZ, [RZ] ;  /* 0x00000000fffff984 */ /* 0x000fe20000000800 */
[----:B------:R1:W-:Y:S03]  /*18d0*/  LDGSTS.E.BYPASS.LTC128B.128 [R5+0x7900], [R12.64], !P0 ;  /* 0x079000000c057fae */ /* 0x0003e6000c101d74 */
.L_x_245:
[----:B------:R-:W-:Y:S05]  /*18e0*/  BSYNC B0 ;  /* 0x0000000000007941 */ /* 0x000fea0003800000 */
.L_x_244:
[----:B------:R-:W-:Y:S01]  /*18f0*/  IADD3 R6, R3, 0x40, RZ ;  /* 0x0000004003067810 */ /* 0x000fe20007ffe0ff */
[----:B-1--4-:R1:W4:Y:S01]  /*1900*/  SHFL.IDX PT, R5, R9, 0x4, 0x181f ;  /* 0x00981f0009057f89 */ /* 0x01232200000e0000 */
[----:B------:R-:W-:Y:S02]  /*1910*/  BSSY B0, `(.L_x_246) ;  /* 0x0000009000007945 */ /* 0x000fe40003800000 */
[----:B------:R-:W-:Y:S01]  /*1920*/  ISETP.GE.AND P1, PT, R6, UR4, PT ;  /* 0x0000000406007c0c */ /* 0x000fe2000bf26270 */
[----:B------:R1:W2:-:S12]  /*1930*/  SHFL.IDX PT, R12, R10, 0x4, 0x181f ;  /* 0x00981f000a0c7f89 */ /* 0x00029800000e0000 */
[----:B------:R-:W-:Y:S05]  /*1940*/  @P1 BRA `(.L_x_247) ;  /* 0x0000005000001947 */ /* 0x000fea0003800000 */
[----:B--2---:R-:W-:-:S04]  /*1950*/  LEA R12, P1, R234, R12, 0x1 ;  /* 0x0000000cea0c7211 */ /* 0x004fc800078208ff */
[----:B----4-:R-:W-:Y:S01]  /*1960*/  LEA.HI.X R13, R234, R5, R233, 0x1, P1 ;  /* 0x00000005ea0d7211 */ /* 0x010fe200008f0ce9 */
[----:B------:R-:W-:-:S05]  /*1970*/  IMAD.SHL.U32 R5, R229, 0x2, RZ ;  /* 0x00000002e5057824 */ /* 0x000fca00078e00ff */
[----:B------:R-:W-:Y:S01]  /*1980*/  @!PT LDS RZ, [RZ] ;  /* 0x00000000fffff984 */ /* 0x000fe20000000800 */
[----:B------:R2:W-:Y:S03]  /*1990*/  LDGSTS.E.BYPASS.LTC128B.128 [R5+0x8100], [R12.64], !P0 ;  /* 0x081000000c057fae */ /* 0x0005e6000c101d74 */
.L_x_247:
[----:B------:R-:W-:Y:S05]  /*19a0*/  BSYNC B0 ;  /* 0x0000000000007941 */ /* 0x000fea0003800000 */
.L_x_246:
[----:B------:R-:W-:Y:S01]  /*19b0*/  IADD3 R6, R3, 0x50, RZ ;  /* 0x0000005003067810 */ /* 0x000fe20007ffe0ff */
[----:B--2-4-:R2:W4:Y:S01]  /*19c0*/  SHFL.IDX PT, R5, R9, 0x5, 0x181f ;  /* 0x00b81f0009057f89 */ /* 0x01452200000e0000 */
        /* <DEDUP_REMOVED lines=9> */
.L_x_249:
[----:B------:R-:W-:Y:S05]  /*1a60*/  BSYNC B0 ;  /* 0x0000000000007941 */ /* 0x000fea0003800000 */
.L_x_248:
        /* <DEDUP_REMOVED lines=11> */
.L_x_251:
[----:B------:R-:W-:Y:S05]  /*1b20*/  BSYNC B0 ;  /* 0x0000000000007941 */ /* 0x000fea0003800000 */
.L_x_250:
[----:B-123--:R-:W1:Y:S01]  /*1b30*/  SHFL.IDX PT, R10, R10, 0x7, 0x181f ;  /* 0x00f81f000a0a7f89 */ /* 0x00ee6200000e0000 */
[----:B------:R-:W-:Y:S01]  /*1b40*/  IADD3 R3, R3, 0x70, RZ ;  /* 0x0000007003037810 */ /* 0x000fe20007ffe0ff */
[----:B------:R-:W-:Y:S01]  /*1b50*/  UMOV UR36, 0x60 ;  /* 0x0000006000247882 */ /* 0x000fe20000000000 */
[----:B----4-:R-:W-:Y:S01]  /*1b60*/  IMAD.MOV.U32 R5, RZ, RZ, c[0x0][0x2b8] ;  /* 0x0000ae00ff057624 */ /* 0x010fe200078e00ff */
[----:B------:R-:W2:Y:S01]  /*1b70*/  SHFL.IDX PT, R9, R9, 0x7, 0x181f ;  /* 0x00f81f0009097f89 */ /* 0x000ea200000e0000 */
[----:B------:R-:W-:Y:S01]  /*1b80*/  ISETP.GE.AND P3, PT, R3, UR4, PT ;  /* 0x0000000403007c0c */ /* 0x000fe2000bf66270 */
[----:B------:R-:W-:Y:S01]  /*1b90*/  UIMAD UR12, UR7, UR36, -0x60 ;  /* 0xffffffa0070c74a4 */ /* 0x000fe2000f8e0224 */
[----:B------:R-:W-:Y:S01]  /*1ba0*/  IMAD.SHL.U32 R229, R229, 0x2, RZ ;  /* 0x00000002e5e57824 */ /* 0x000fe200078e00ff */
[----:B------:R-:W-:Y:S01]  /*1bb0*/  ISETP.NE.AND P4, PT, R5, 0x1, PT ;  /* 0x000000010500780c */ /* 0x000fe20003f85270 */
[----:B------:R-:W-:Y:S01]  /*1bc0*/  USHF.R.S32.HI UR9, URZ, 0x1f, UR17 ;  /* 0x0000001f3f097899 */ /* 0x000fe20008011411 */
[----:B------:R-:W-:Y:S01]  /*1bd0*/  IMAD.MOV.U32 R230, RZ, RZ, RZ ;  /* 0x000000ffffe67224 */ /* 0x000fe200078e00ff */
[----:B------:R-:W-:Y:S01]  /*1be0*/  ULDC.64 UR18, c[0x0][0x2b0] ;  /* 0x0000ac0000127ab9 */ /* 0x000fe20000000a00 */
[----:B------:R-:W-:Y:S01]  /*1bf0*/  IADD3 R231, R232, UR12, RZ ;  /* 0x0000000ce8e77c10 */ /* 0x000fe2000fffe0ff */
[----:B------:R-:W-:-:S02]  /*1c00*/  UIMAD UR9, UR9, UR18, URZ ;  /* 0x00000012090972a4 */ /* 0x000fc4000f8e023f */
[----:B------:R-:W-:Y:S01]  /*1c10*/  UIMAD.WIDE.U32 UR46, UR17, UR18, URZ ;  /* 0x00000012112e72a5 */ /* 0x000fe2000f8e003f */
[C---:B------:R-:W-:Y:S01]  /*1c20*/  ISETP.GE.AND P5, PT, R231.reuse, UR8, PT ;  /* 0x00000008e7007c0c */ /* 0x040fe2000bfa6270 */
[----:B------:R-:W-:Y:S01]  /*1c30*/  UIMAD UR4, UR17, UR19, UR9 ;  /* 0x00000013110472a4 */ /* 0x000fe2000f8e0209 */
[----:B------:R-:W-:Y:S02]  /*1c40*/  IADD3 R231, R231, UR14, RZ ;  /* 0x0000000ee7e77c10 */ /* 0x000fe4000fffe0ff */
[----:B------:R-:W-:Y:S01]  /*1c50*/  ISETP.GT.OR P5, PT, R232, 0x5f, P5 ;  /* 0x0000005fe800780c */ /* 0x000fe20002fa4670 */
[----:B------:R-:W-:Y:S02]  /*1c60*/  UIADD3 UR4, UR47, UR4, URZ ;  /* 0x000000042f047290 */ /* 0x000fe4000fffe03f */
[----:B------:R-:W-:Y:S01]  /*1c70*/  @P4 IMAD.HI.U32 R5, R231, c[0x0][0x2bc], RZ ;  /* 0x0000af00e7054a27 */ /* 0x000fe200078e00ff */
[----:B-1----:R-:W-:Y:S01]  /*1c80*/  @!P3 LEA R10, P2, R234, R10, 0x1 ;  /* 0x0000000aea0ab211 */ /* 0x002fe200078408ff */
[----:B------:R-:W-:-:S02]  /*1c90*/  ULDC.64 UR18, c[0x0][0x1e8] ;  /* 0x00007a0000127ab9 */ /* 0x000fc40000000a00 */
[----:B------:R-:W-:Y:S01]  /*1ca0*/  IMAD.MOV.U32 R3, RZ, RZ, R231 ;  /* 0x000000ffff037224 */ /* 0x000fe200078e00e7 */
[----:B--2---:R-:W-:Y:S02]  /*1cb0*/  @!P3 LEA.HI.X R11, R234, R9, R233, 0x1, P2 ;  /* 0x00000009ea0bb211 */ /* 0x004fe400010f0ce9 */
[----:B------:R-:W-:-:S03]  /*1cc0*/  @P4 SHF.R.U32.HI R3, RZ, c[0x0][0x2c0], R5 ;  /* 0x0000b000ff034a19 */ /* 0x000fc60000011605 */
[----:B------:R-:W-:Y:S01]  /*1cd0*/  @!PT LDS RZ, [RZ] ;  /* 0x00000000fffff984 */ /* 0x000fe20000000800 */
[----:B------:R1:W-:Y:S01]  /*1ce0*/  @!P3 LDGSTS.E.BYPASS.LTC128B.128 [R229+0x9900], [R10.64], !P0 ;  /* 0x099000000ae5bfae */ /* 0x0003e2000c101d74 */
[----:B------:R-:W-:-:S03]  /*1cf0*/  @!P5 IADD3 R6, P1, R3, UR46, RZ ;  /* 0x0000002e0306dc10 */ /* 0x000fc6000ff3e0ff */
[----:B------:R-:W0:Y:S01]  /*1d00*/  LDGDEPBAR ;  /* 0x00000000000079af */ /* 0x000e220000000000 */
[----:B------:R-:W-:Y:S02]  /*1d10*/  @!P5 LEA.HI.X.SX32 R5, R3, UR4, 0x1, P1 ;  /* 0x000000040305dc11 */ /* 0x000fe400088f0eff */
[----:B------:R-:W-:-:S04]  /*1d20*/  @!P5 LEA R8, P1, R6, c[0x0][0x2a0], 0x2 ;  /* 0x0000a8000608da11 */ /* 0x000fc800078210ff */
[----:B------:R-:W-:Y:S01]  /*1d30*/  @!P5 LEA.HI.X R9, R6, c[0x0][0x2a4], R5, 0x2, P1 ;  /* 0x0000a9000609da11 */ /* 0x000fe200008f1405 */
[----:B------:R-:W-:Y:S06]  /*1d40*/  BAR.SYNC.DEFER_BLOCKING 0x0 ;  /* 0x0000000000007b1d */ /* 0x000fec0000010000 */
[----:B------:R2:W3:Y:S01]  /*1d50*/  @!P5 LDG.E R230, [R8.64] ;  /* 0x0000003408e6d981 */ /* 0x0004e2000c1e1900 */
[----:B------:R-:W-:Y:S01]  /*1d60*/  IMAD.MOV R3, RZ, RZ, -R3 ;  /* 0x000000ffff037224 */ /* 0x000fe200078e0a03 */
[----:B------:R-:W-:Y:S01]  /*1d70*/  UIMAD UR9, UR10, UR18, URZ ;  /* 0x000000120a0972a4 */ /* 0x000fe2000f8e023f */
[----:B------:R-:W-:Y:S01]  /*1d80*/  ISETP.GE.AND P5, PT, R234, c[0x0][0x1d4], PT ;  /* 0x00007500ea007a0c */ /* 0x000fe20003fa6270 */
[----:B------:R-:W-:Y:S01]  /*1d90*/  UIMAD.WIDE.U32 UR50, UR11, UR18, URZ ;  /* 0x000000120b3272a5 */ /* 0x000fe2000f8e003f */
[----:B------:R-:W-:Y:S01]  /*1da0*/  IMAD R231, R3, c[0x0][0x2b8], R231 ;  /* 0x0000ae0003e77a24 */ /* 0x000fe200078e02e7 */
[----:B------:R-:W-:Y:S01]  /*1db0*/  UIMAD UR9, UR11, UR19, UR9 ;  /* 0x000000130b0972a4 */ /* 0x000fe2000f8e0209 */
[----:B------:R-:W-:Y:S01]  /*1dc0*/  IMAD.SHL.U32 R16, R16, 0x40, RZ ;  /* 0x0000004010107824 */ /* 0x000fe200078e00ff */
[----:B------:R-:W-:Y:S01]  /*1dd0*/  UIMAD UR36, UR7, -0x60, UR36 ;  /* 0xffffffa0072478a4 */ /* 0x000fe2000f8e0224 */
[----:B------:R-:W-:Y:S01]  /*1de0*/  IMAD.WIDE.U32 R12, R231, c[0x0][0x1e0], RZ ;  /* 0x00007800e70c7a25 */ /* 0x000fe200078e00ff */
[----:B------:R-:W-:Y:S01]  /*1df0*/  UIADD3 UR9, UR51, UR9, URZ ;  /* 0x0000000933097290 */ /* 0x000fe2000fffe03f */
[----:B------:R-:W-:Y:S01]  /*1e00*/  LEA.HI R168, R169, R7, RZ, 0x5 ;  /* 0x00000007a9a87211 */ /* 0x000fe200078f28ff */
[----:B------:R-:W-:Y:S01]  /*1e10*/  UIADD3 UR17, UR8, UR36, URZ ;  /* 0x0000002408117290 */ /* 0x000fe2000fffe03f */
[----:B------:R-:W-:Y:S01]  /*1e20*/  LOP3.LUT R16, R16, 0x1c0, RZ, 0xc0, !PT ;  /* 0x000001c010107812 */ /* 0x000fe200078ec0ff */
[----:B------:R-:W-:Y:S01]  /*1e30*/  IMAD.WIDE.U32 R38, R231, c[0x0][0x208], RZ ;  /* 0x00008200e7267a25 */ /* 0x000fe200078e00ff */
[----:B------:R-:W-:Y:S01]  /*1e40*/  ULDC.64 UR18, c[0x0][0x210] ;  /* 0x0000840000127ab9 */ /* 0x000fe20000000a00 */
[----:B------:R-:W-:Y:S01]  /*1e50*/  IADD3 R237, R229, 0x100, RZ ;  /* 0x00000100e5ed7810 */ /* 0x000fe20007ffe0ff */
[----:B------:R-:W-:Y:S01]  /*1e60*/  UIMAD UR10, UR10, UR18, URZ ;  /* 0x000000120a0a72a4 */ /* 0x000fe2000f8e023f */
[C---:B------:R-:W-:Y:S01]  /*1e70*/  IADD3 R88, -R15.reuse, UR17, RZ ;  /* 0x000000110f587c10 */ /* 0x040fe2000fffe1ff */
[----:B------:R-:W-:Y:S01]  /*1e80*/  IMAD.SHL.U32 R15, R15, 0x8, RZ ;  /* 0x000000080f0f7824 */ /* 0x000fe200078e00ff */
[----:B------:R-:W-:-:S02]  /*1e90*/  UIMAD.WIDE.U32 UR48, UR11, UR18, URZ ;  /* 0x000000120b3072a5 */ /* 0x000fc4000f8e003f */
[C---:B------:R-:W-:Y:S01]  /*1ea0*/  ISETP.GE.AND P2, PT, R88.reuse, 0x1, PT ;  /* 0x000000015800780c */ /* 0x040fe20003f46270 */
[----:B------:R-:W-:Y:S01]  /*1eb0*/  UIMAD UR10, UR11, UR19, UR10 ;  /* 0x000000130b0a72a4 */ /* 0x000fe2000f8e020a */
[----:B------:R-:W-:Y:S01]  /*1ec0*/  ISETP.GE.AND P1, PT, R88, 0x21, PT ;  /* 0x000000215800780c */ /* 0x000fe20003f26270 */
[----:B------:R-:W-:Y:S01]  /*1ed0*/  UIADD3 UR18, UR7, -0x1, URZ ;  /* 0xffffffff07127890 */ /* 0x000fe2000fffe03f */
[----:B--2---:R-:W-:Y:S01]  /*1ee0*/  SHF.R.S32.HI R8, RZ, 0x1f, R231 ;  /* 0x0000001fff087819 */ /* 0x004fe200000114e7 */
[----:B------:R-:W-:Y:S02]  /*1ef0*/  UIADD3 UR10, UR49, UR10, URZ ;  /* 0x0000000a310a7290 */ /* 0x000fe4000fffe03f */
[----:B------:R-:W-:Y:S02]  /*1f00*/  UISETP.GT.AND UP0, UPT, UR18, UR5, UPT ;  /* 0x000000051200728c */ /* 0x000fe4000bf04270 */
[C---:B-1----:R-:W-:Y:S02]  /*1f10*/  IMAD R10, R8.reuse, c[0x0][0x1e0], RZ ;  /* 0x00007800080a7a24 */ /* 0x042fe400078e02ff */
[----:B------:R-:W-:-:S02]  /*1f20*/  IMAD R8, R8, c[0x0][0x208], RZ ;  /* 0x0000820008087a24 */ /* 0x000fc400078e02ff */
[C---:B------:R-:W-:Y:S02]  /*1f30*/  IMAD R10, R231.reuse, c[0x0][0x1e4], R10 ;  /* 0x00007900e70a7a24 */ /* 0x040fe400078e020a */
[----:B------:R-:W-:Y:S02]  /*1f40*/  IMAD R8, R231, c[0x0][0x20c], R8 ;  /* 0x00008300e7087a24 */ /* 0x000fe400078e0208 */
[----:B------:R-:W-:Y:S02]  /*1f50*/  IMAD.IADD R11, R13, 0x1, R10 ;  /* 0x000000010d0b7824 */ /* 0x000fe400078e020a */
[----:B------:R-:W-:Y:S02]  /*1f60*/  IMAD.MOV.U32 R10, RZ, RZ, R12 ;  /* 0x000000ffff0a7224 */ /* 0x000fe400078e000c */
[----:B------:R-:W-:Y:S01]  /*1f70*/  IMAD.IADD R39, R39, 0x1, R8 ;  /* 0x0000000127277824 */ /* 0x000fe200078e0208 */
[----:B---3--:R-:W-:Y:S01]  /*1f80*/  SHF.R.S32.HI R36, RZ, 0x1f, R230 ;  /* 0x0000001fff247819 */ /* 0x008fe200000114e6 */
[----:B------:R-:W-:-:S04]  /*1f90*/  IMAD.WIDE.U32 R10, R230, c[0x0][0x1f0], R10 ;  /* 0x00007c00e60a7a25 */ /* 0x000fc800078e000a */
[----:B------:R-:W-:Y:S01]  /*1fa0*/  IMAD R3, R36, c[0x0][0x1f0], RZ ;  /* 0x00007c0024037a24 */ /* 0x000fe200078e02ff */
[----:B------:R-:W-:Y:S01]  /*1fb0*/  IADD3 R14, P0, R10, UR50, RZ ;  /* 0x000000320a0e7c10 */ /* 0x000fe2000ff1e0ff */
[----:B------:R-:W-:Y:S02]  /*1fc0*/  IMAD R89, R36, c[0x0][0x218], RZ ;  /* 0x0000860024597a24 */ /* 0x000fe400078e02ff */
[C---:B------:R-:W-:Y:S02]  /*1fd0*/  IMAD R3, R230.reuse, c[0x0][0x1f4], R3 ;  /* 0x00007d00e6037a24 */ /* 0x040fe400078e0203 */
[----:B------:R-:W-:-:S03]  /*1fe0*/  IMAD.WIDE.U32 R36, R230, c[0x0][0x218], R38 ;  /* 0x00008600e6247a25 */ /* 0x000fc600078e0026 */
[----:B------:R-:W-:Y:S01]  /*1ff0*/  IADD3.X R10, R11, UR9, R3, P0, !PT ;  /* 0x000000090b0a7c10 */ /* 0x000fe200087fe403 */
[----:B------:R-:W-:Y:S01]  /*2000*/  IMAD R89, R230, c[0x0][0x21c], R89 ;  /* 0x00008700e6597a24 */ /* 0x000fe200078e0259 */
[----:B------:R-:W-:-:S04]  /*2010*/  LEA R3, P0, R14, c[0x0][0x1c8], 0x1 ;  /* 0x000072000e037a11 */ /* 0x000fc800078008ff */
[----:B------:R-:W-:Y:S01]  /*2020*/  LEA.HI.X R14, R14, c[0x0][0x1cc], R10, 0x1, P0 ;  /* 0x000073000e0e7a11 */ /* 0x000fe200000f0c0a */
[----:B------:R-:W1:Y:S01]  /*2030*/  SHFL.IDX PT, R22, R3, RZ, 0x181f ;  /* 0x00181fff03167589 */ /* 0x000e6200000e0000 */
[----:B------:R-:W-:-:S03]  /*2040*/  ISETP.GE.AND P0, PT, R88, 0x11, PT ;  /* 0x000000115800780c */ /* 0x000fc60003f06270 */
[----:B------:R-:W2:Y:S04]  /*2050*/  SHFL.IDX PT, R6, R14, RZ, 0x181f ;  /* 0x00181fff0e067589 */ /* 0x000ea800000e0000 */
[----:B------:R-:W3:Y:S04]  /*2060*/  SHFL.IDX PT, R20, R3, 0x1, 0x181f ;  /* 0x00381f0003147f89 */ /* 0x000ee800000e0000 */
[----:B------:R-:W4:Y:S04]  /*2070*/  SHFL.IDX PT, R13, R14, 0x1, 0x181f ;  /* 0x00381f000e0d7f89 */ /* 0x000f2800000e0000 */
[----:B------:R-:W5:Y:S04]  /*2080*/  SHFL.IDX PT, R11, R3, 0x2, 0x181f ;  /* 0x00581f00030b7f89 */ /* 0x000f6800000e0000 */
[----:B------:R-:W5:Y:S04]  /*2090*/  SHFL.IDX PT, R12, R14, 0x2, 0x181f ;  /* 0x00581f000e0c7f89 */ /* 0x000f6800000e0000 */
[----:B------:R-:W5:Y:S01]  /*20a0*/  SHFL.IDX PT, R9, R3, 0x3, 0x181f ;  /* 0x00781f0003097f89 */ /* 0x000f6200000e0000 */
[----:B-1----:R-:W-:-:S03]  /*20b0*/  @P2 LEA R22, P6, R234, R22, 0x1 ;  /* 0x00000016ea162211 */ /* 0x002fc600078c08ff */
[----:B------:R-:W-:Y:S01]  /*20c0*/  SHFL.IDX PT, R5, R3, 0x4, 0x181f ;  /* 0x00981f0003057f89 */ /* 0x000fe200000e0000 */
[----:B--2---:R-:W-:Y:S02]  /*20d0*/  @P2 LEA.HI.X R23, R234, R6, R233, 0x1, P6 ;  /* 0x00000006ea172211 */ /* 0x004fe400030f0ce9 */
[----:B------:R-:W-:Y:S01]  /*20e0*/  ISETP.GE.AND P6, PT, R88, 0x31, PT ;  /* 0x000000315800780c */ /* 0x000fe20003fc6270 */
[----:B------:R-:W1:Y:S01]  /*20f0*/  SHFL.IDX PT, R10, R14, 0x3, 0x181f ;  /* 0x00781f000e0a7f89 */ /* 0x000e6200000e0000 */
[----:B---3--:R-:W-:-:S03]  /*2100*/  @P0 LEA R20, P3, R234, R20, 0x1 ;  /* 0x00000014ea140211 */ /* 0x008fc600078608ff */
[----:B------:R-:W2:Y:S01]  /*2110*/  SHFL.IDX PT, R3, R3, 0x5, 0x181f ;  /* 0x00b81f0003037f89 */ /* 0x000ea200000e0000 */
[----:B----4-:R-:W-:Y:S02]  /*2120*/  @P0 LEA.HI.X R21, R234, R13, R233, 0x1, P3 ;  /* 0x0000000dea150211 */ /* 0x010fe400018f0ce9 */
[C---:B------:R-:W-:Y:S01]  /*2130*/  ISETP.GE.AND P3, PT, R88.reuse, 0x41, PT ;  /* 0x000000415800780c */ /* 0x040fe20003f66270 */
[----:B------:R-:W-:Y:S04]  /*2140*/  SHFL.IDX PT, R6, R14, 0x4, 0x181f ;  /* 0x00981f000e067f89 */ /* 0x000fe800000e0000 */
[----:B------:R-:W3:Y:S04]  /*2150*/  SHFL.IDX PT, R14, R14, 0x5, 0x181f ;  /* 0x00b81f000e0e7f89 */ /* 0x000ee800000e0000 */
[----:B------:R4:W-:Y:S01]  /*2160*/  @P2 LDGSTS.E.BYPASS.LTC128B.128 [R229+0x3100], [R22.64], !P5 ;  /* 0x0310000016e52fae */ /* 0x0009e2000e901d74 */
[----:B------:R-:W-:-:S03]  /*2170*/  ISETP.GE.AND P2, PT, R88, 0x51, PT ;  /* 0x000000515800780c */ /* 0x000fc60003f46270 */
[----:B------:R5:W-:Y:S02]  /*2180*/  @P0 LDGSTS.E.BYPASS.LTC128B.128 [R229+0x3900], [R20.64], !P5 ;  /* 0x0390000014e50fae */ /* 0x000be4000e901d74 */
[C---:B-----5:R-:W-:Y:S02]  /*2190*/  @P1 LEA R20, P0, R234.reuse, R11, 0x1 ;  /* 0x0000000bea141211 */ /* 0x060fe400078008ff */
[----:B------:R-:W-:Y:S02]  /*21a0*/  SHF.R.S32.HI R11, RZ, 0x4, R18 ;  /* 0x00000004ff0b7819 */ /* 0x000fe40000011412 */
[----:B------:R-:W-:Y:S02]  /*21b0*/  @P1 LEA.HI.X R21, R234, R12, R233, 0x1, P0 ;  /* 0x0000000cea151211 */ /* 0x000fe400000f0ce9 */
[----:B------:R-:W-:Y:S02]  /*21c0*/  LEA.HI R18, R18, R11, RZ, 0x1 ;  /* 0x0000000b12127211 */ /* 0x000fe400078f08ff */
[----:B------:R-:W-:Y:S01]  /*21d0*/  @P6 LEA R12, P0, R234, R9, 0x1 ;  /* 0x00000009ea0c6211 */ /* 0x000fe200078008ff */
[----:B------:R5:W-:Y:S01]  /*21e0*/  @P1 LDGSTS.E.BYPASS.LTC128B.128 [R229+0x4100], [R20.64], !P5 ;  /* 0x0410000014e51fae */ /* 0x000be2000e901d74 */
[----:B------:R-:W-:-:S02]  /*21f0*/  LOP3.LUT R18, R18, 0xfffffffe, RZ, 0xc0, !PT ;  /* 0xfffffffe12127812 */ /* 0x000fc400078ec0ff */
[C-C-:B-1----:R-:W-:Y:S02]  /*2200*/  @P6 LEA.HI.X R13, R234.reuse, R10, R233.reuse, 0x1, P0 ;  /* 0x0000000aea0d6211 */ /* 0x142fe400000f0ce9 */
[C---:B--2---:R-:W-:Y:S01]  /*2210*/  @P2 LEA R10, P0, R234.reuse, R3, 0x1 ;  /* 0x00000003ea0a2211 */ /* 0x044fe200078008ff */
[----:B------:R-:W-:Y:S02]  /*2220*/  IMAD.IADD R18, R11, 0x1, -R18 ;  /* 0x000000010b127824 */ /* 0x000fe400078e0a12 */
[----:B------:R1:W-:Y:S01]  /*2230*/  @P6 LDGSTS.E.BYPASS.LTC128B.128 [R229+0x4900], [R12.64], !P5 ;  /* 0x049000000ce56fae */ /* 0x0003e2000e901d74 */
[----:B---3--:R-:W-:Y:S01]  /*2240*/  @P2 LEA.HI.X R11, R234, R14, R233, 0x1, P0 ;  /* 0x0000000eea0b2211 */ /* 0x008fe200000f0ce9 */
[----:B------:R-:W-:Y:S01]  /*2250*/  IMAD.SHL.U32 R3, R2, 0x40, RZ ;  /* 0x0000004002037824 */ /* 0x000fe200078e00ff */
[----:B------:R-:W-:-:S04]  /*2260*/  IADD3 R93, P0, R36, UR48, RZ ;  /* 0x00000030245d7c10 */ /* 0x000fc8000ff1e0ff */
[----:B------:R-:W-:Y:S02]  /*2270*/  LOP3.LUT R3, R3, 0x1c0, RZ, 0xc0, !PT ;  /* 0x000001c003037812 */ /* 0x000fe400078ec0ff */
[----:B------:R-:W-:Y:S02]  /*2280*/  IADD3.X R89, R37, UR10, R89, P0, !PT ;  /* 0x0000000a25597c10 */ /* 0x000fe400087fe459 */
[----:B------:R-:W-:Y:S02]  /*2290*/  LOP3.LUT R15, R3, 0x8, R15, 0xf8, !PT ;  /* 0x00000008030f7812 */ /* 0x000fe400078ef80f */
[----:B------:R-:W-:Y:S02]  /*22a0*/  SHF.R.U32.HI R3, RZ, 0x3, R3 ;  /* 0x00000003ff037819 */ /* 0x000fe40000011603 */
[----:B------:R-:W-:Y:S02]  /*22b0*/  LEA R97, P0, R93, c[0x0][0x1f8], 0x1 ;  /* 0x00007e005d617a11 */ /* 0x000fe400078008ff */
[----:B------:R-:W-:-:S02]  /*22c0*/  LOP3.LUT R15, R15, R3, RZ, 0x3c, !PT ;  /* 0x000000030f0f7212 */ /* 0x000fc400078e3cff */
[----:B-----5:R-:W-:Y:S01]  /*22d0*/  @P3 LEA R20, P1, R234, R5, 0x1 ;  /* 0x00000005ea143211 */ /* 0x020fe200078208ff */
[----:B------:R-:W-:Y:S01]  /*22e0*/  IMAD.SHL.U32 R5, R17, 0x40, RZ ;  /* 0x0000004011057824 */ /* 0x000fe200078e00ff */
[----:B------:R-:W-:Y:S01]  /*22f0*/  LEA.HI.X R93, R93, c[0x0][0x1fc], R89, 0x1, P0 ;  /* 0x00007f005d5d7a11 */ /* 0x000fe200000f0c59 */
[----:B------:R-:W-:Y:S01]  /*2300*/  IMAD R227, R18, 0x200, R15 ;  /* 0x0000020012e37824 */ /* 0x000fe200078e020f */
[----:B------:R-:W-:Y:S01]  /*2310*/  @P3 LEA.HI.X R21, R234, R6, R233, 0x1, P1 ;  /* 0x00000006ea153211 */ /* 0x000fe200008f0ce9 */
[----:B------:R-:W-:Y:S01]  /*2320*/  IMAD.SHL.U32 R6, R18, 0x8, RZ ;  /* 0x0000000812067824 */ /* 0x000fe200078e00ff */
[----:B------:R-:W-:Y:S01]  /*2330*/  LOP3.LUT R5, R5, 0xfffffe00, RZ, 0xc0, !PT ;  /* 0xfffffe0005057812 */ /* 0x000fe200078ec0ff */
[----:B------:R-:W-:Y:S01]  /*2340*/  IMAD.SHL.U32 R227, R227, 0x2, RZ ;  /* 0x00000002e3e37824 */ /* 0x000fe200078e00ff */
[----:B------:R-:W-:Y:S01]  /*2350*/  LOP3.LUT P1, RZ, R2, 0x2, RZ, 0xc0, !PT ;  /* 0x0000000202ff7812 */ /* 0x000fe2000782c0ff */
[----:B------:R4:W-:Y:S01]  /*2360*/  @P3 LDGSTS.E.BYPASS.LTC128B.128 [R229+0x5100], [R20.64], !P5 ;  /* 0x0510000014e53fae */ /* 0x0009e2000e901d74 */
[----:B------:R-:W-:-:S02]  /*2370*/  LOP3.LUT R9, R16, 0x8, R6, 0xf8, !PT ;  /* 0x0000000810097812 */ /* 0x000fc400078ef806 */
[----:B------:R-:W-:Y:S01]  /*2380*/  SHF.R.U32.HI R16, RZ, 0x3, R16 ;  /* 0x00000003ff107819 */ /* 0x000fe20000011610 */
[----:B------:R2:W-:Y:S01]  /*2390*/  @P2 LDGSTS.E.BYPASS.LTC128B.128 [R229+0x5900], [R10.64], !P5 ;  /* 0x059000000ae52fae */ /* 0x0005e2000e901d74 */
[----:B------:R-:W-:Y:S02]  /*23a0*/  SHF.R.S32.HI R6, RZ, 0x5, R168 ;  /* 0x00000005ff067819 */ /* 0x000fe400000114a8 */
[----:B------:R-:W-:Y:S01]  /*23b0*/  LOP3.LUT R3, R9, R16, RZ, 0x3c, !PT ;  /* 0x0000001009037212 */ /* 0x000fe200078e3cff */
[----:B------:R-:W0:Y:S01]  /*23c0*/  LDGDEPBAR ;  /* 0x00000000000079af */ /* 0x000e220000000000 */
[C---:B------:R-:W-:Y:S01]  /*23d0*/  IADD3 R38, R227.reuse, 0x3100, RZ ;  /* 0x00003100e3267810 */ /* 0x040fe20007ffe0ff */
[----:B------:R-:W-:Y:S01]  /*23e0*/  IMAD R228, R6, 0x400, R5 ;  /* 0x0000040006e47824 */ /* 0x000fe200078e0205 */
[----:B------:R-:W-:Y:S01]  /*23f0*/  IADD3 R226, R227, 0x3120, RZ ;  /* 0x00003120e3e27810 */ /* 0x000fe20007ffe0ff */
[----:B------:R-:W3:Y:S01]  /*2400*/  SHFL.IDX PT, R96, R97, RZ, 0x181f ;  /* 0x00181fff61607589 */ /* 0x000ee200000e0000 */
[----:B------:R-:W-:Y:S01]  /*2410*/  @P1 IADD3 R226, R38, -0x20, RZ ;  /* 0xffffffe026e21810 */ /* 0x000fe20007ffe0ff */
[----:B------:R-:W-:Y:S01]  /*2420*/  IMAD.IADD R228, R3, 0x1, R228 ;  /* 0x0000000103e47824 */ /* 0x000fe200078e02e4 */
[C---:B------:R-:W-:Y:S01]  /*2430*/  SHF.L.U64.HI R233, R234.reuse, 0x1, R233 ;  /* 0x00000001eae97819 */ /* 0x040fe200000102e9 */
[----:B------:R-:W5:Y:S01]  /*2440*/  SHFL.IDX PT, R94, R97, 0x1, 0x181f ;  /* 0x00381f00615e7f89 */ /* 0x000f6200000e0000 */
[----:B------:R-:W-:Y:S01]  /*2450*/  ISETP.GE.AND P2, PT, R234, c[0x0][0x1d4], PT ;  /* 0x00007500ea007a0c */ /* 0x000fe20003f46270 */
[----:B------:R-:W-:Y:S01]  /*2460*/  IMAD.SHL.U32 R228, R228, 0x2, RZ ;  /* 0x00000002e4e47824 */ /* 0x000fe200078e00ff */
[----:B------:R-:W-:Y:S01]  /*2470*/  IADD3 R217, R226, 0x800, RZ ;  /* 0x00000800e2d97810 */ /* 0x000fe20007ffe0ff */
[----:B------:R-:W-:Y:S01]  /*2480*/  SHFL.IDX PT, R95, R93, RZ, 0x181f ;  /* 0x00181fff5d5f7589 */ /* 0x000fe200000e0000 */
[----:B------:R-:W-:Y:S01]  /*2490*/  IMAD.SHL.U32 R234, R234, 0x2, RZ ;  /* 0x00000002eaea7824 */ /* 0x000fe200078e00ff */
[----:B------:R-:W-:Y:S01]  /*24a0*/  ISETP.LT.OR P1, PT, R88, 0x1, P2 ;  /* 0x000000015800780c */ /* 0x000fe20001721670 */
[--C-:B------:R-:W-:Y:S01]  /*24b0*/  IMAD R224, R0, 0x2, R228.reuse ;  /* 0x0000000200e07824 */ /* 0x100fe200078e02e4 */
[----:B------:R-:W-:Y:S01]  /*24c0*/  SHFL.IDX PT, R90, R97, 0x3, 0x181f ;  /* 0x00781f00615a7f89 */ /* 0x000fe200000e0000 */
[----:B------:R-:W-:Y:S01]  /*24d0*/  ISETP.LT.OR P3, PT, R88, 0x11, P2 ;  /* 0x000000115800780c */ /* 0x000fe20001761670 */
[----:B------:R-:W-:Y:S01]  /*24e0*/  IMAD R223, R4, 0x2, R228 ;  /* 0x0000000204df7824 */ /* 0x000fe200078e02e4 */
[C---:B------:R-:W-:Y:S01]  /*24f0*/  IADD3 R216, R226.reuse, 0x1000, RZ ;  /* 0x00001000e2d87810 */ /* 0x040fe20007ffe0ff */
[----:B------:R-:W-:Y:S01]  /*2500*/  SHFL.IDX PT, R92, R97, 0x2, 0x181f ;  /* 0x00581f00615c7f89 */ /* 0x000fe200000e0000 */
[----:B------:R-:W-:Y:S01]  /*2510*/  IADD3 R215, R226, 0x1800, RZ ;  /* 0x00001800e2d77810 */ /* 0x000fe20007ffe0ff */
[----:B------:R-:W-:Y:S01]  /*2520*/  IMAD R221, R0, 0x2, R223 ;  /* 0x0000000200dd7824 */ /* 0x000fe200078e02df */
[----:B------:R-:W-:Y:S01]  /*2530*/  IADD3 R214, R226, 0x2000, RZ ;  /* 0x00002000e2d67810 */ /* 0x000fe20007ffe0ff */
[----:B------:R-:W-:-:S04]  /*2540*/  DEPBAR.LE SB0, 0x1 ;  /* 0x000080400000791a */ /* 0x000fc80000000000 */
[----:B------:R-:W-:-:S04]  /*2550*/  DEPBAR.LE SB0, 0x0 ;  /* 0x000080000000791a */ /* 0x000fc80000000000 */
[----:B------:R-:W-:Y:S01]  /*2560*/  BAR.SYNC.DEFER_BLOCKING 0x0 ;  /* 0x0000000000007b1d */ /* 0x000fe20000010000 */
[-C--:B---3--:R-:W-:Y:S02]  /*2570*/  IADD3 R96, P6, R96, R234.reuse, RZ ;  /* 0x000000ea60607210 */ /* 0x088fe40007fde0ff */
[-C--:B-----5:R-:W-:Y:S02]  /*2580*/  IADD3 R94, P0, R94, R234.reuse, RZ ;  /* 0x000000ea5e5e7210 */ /* 0x0a0fe40007f1e0ff */
[----:B------:R-:W-:Y:S01]  /*2590*/  IADD3 R213, R226, 0x2800, RZ ;  /* 0x00002800e2d57810 */ /* 0x000fe20007ffe0ff */
[----:B------:R-:W-:Y:S04]  /*25a0*/  SHFL.IDX PT, R91, R93, 0x3, 0x181f ;  /* 0x00781f005d5b7f89 */ /* 0x000fe800000e0000 */
[----:B------:R-:W-:Y:S04]  /*25b0*/  SHFL.IDX PT, R99, R93, 0x2, 0x181f ;  /* 0x00581f005d637f89 */ /* 0x000fe800000e0000 */
[----:B------:R-:W-:Y:S04]  /*25c0*/  SHFL.IDX PT, R98, R97, 0x4, 0x181f ;  /* 0x00981f0061627f89 */ /* 0x000fe800000e0000 */
[----:B------:R-:W-:Y:S04]  /*25d0*/  SHFL.IDX PT, R89, R93, 0x4, 0x181f ;  /* 0x00981f005d597f89 */ /* 0x000fe800000e0000 */
[----:B------:R-:W-:Y:S04]  /*25e0*/  LDSM.16.M88.4 R28, [R228+0x6100] ;  /* 0x00610000e41c783b */ /* 0x000fe80000000200 */
[----:B------:R-:W-:Y:S04]  /*25f0*/  LDSM.16.M88.4 R32, [R228+0x8100] ;  /* 0x00810000e420783b */ /* 0x000fe80000000200 */
[----:B------:R-:W3:Y:S04]  /*2600*/  LDSM.16.M88.4 R84, [R227+0x5900] ;  /* 0x00590000e354783b */ /* 0x000ee80000000200 */
[----:B------:R-:W5:Y:S04]  /*2610*/  LDSM.16.M88.4 R76, [R227+0x3100] ;  /* 0x00310000e34c783b */ /* 0x000f680000000200 */
[----:B------:R-:W-:Y:S04]  /*2620*/  LDSM.16.M88.4 R68, [R227+0x3900] ;  /* 0x00390000e344783b */ /* 0x000fe80000000200 */
[----:B------:R-:W-:Y:S04]  /*2630*/  LDSM.16.M88.4 R60, [R227+0x4100] ;  /* 0x00410000e33c783b */ /* 0x000fe80000000200 */
[----:B------:R-:W-:Y:S04]  /*2640*/  LDSM.16.M88.4 R52, [R227+0x4900] ;  /* 0x00490000e334783b */ /* 0x000fe80000000200 */
[----:B------:R-:W-:Y:S04]  /*2650*/  LDSM.16.M88.4 R40, [R227+0x5100] ;  /* 0x00510000e328783b */ /* 0x000fe80000000200 */
[----:B------:R-:W-:Y:S04]  /*2660*/  LDSM.16.M88.4 R156, [R226] ;  /* 0x00000000e29c783b */ /* 0x000fe80000000200 */
[----:B------:R-:W-:Y:S04]  /*2670*/  LDSM.16.M88.4 R152, [R226+0x800] ;  /* 0x00080000e298783b */ /* 0x000fe80000000200 */
[----:B------:R-:W-:Y:S04]  /*2680*/  LDSM.16.M88.4 R148, [R226+0x1000] ;  /* 0x00100000e294783b */ /* 0x000fe80000000200 */
[----:B------:R-:W-:Y:S01]  /*2690*/  LDSM.16.M88.4 R144, [R226+0x1800] ;  /* 0x00180000e290783b */ /* 0x000fe20000000200 */
[-C--:B---3--:R-:W-:Y:S03]  /*26a0*/  HMMA.16816.F32.BF16 R36, R28, R84.reuse, RZ ;  /* 0x000000541c24723c */ /* 0x088fe600000418ff */
[----:B------:R-:W-:Y:S04]  /*26b0*/  LDSM.16.M88.4 R140, [R226+0x2000] ;  /* 0x00200000e28c783b */ /* 0x000fe80000000200 */
[----:B------:R-:W-:Y:S01]  /*26c0*/  LDSM.16.M88.4 R136, [R226+0x2800] ;  /* 0x00280000e288783b */ /* 0x000fe20000000200 */
[----:B------:R-:W-:Y:S03]  /*26d0*/  HMMA.16816.F32.BF16 R116, R32, R84, RZ ;  /* 0x000000542074723c */ /* 0x000fe600000418ff */
[----:B------:R-:W3:Y:S04]  /*26e0*/  SHFL.IDX PT, R84, R93, 0x1, 0x181f ;  /* 0x00381f005d547f89 */ /* 0x000ee800000e0000 */
[----:B------:R-:W1:Y:S01]  /*26f0*/  LDSM.16.M88.4 R112, [R224+0x6100] ;  /* 0x00610000e070783b */ /* 0x000e620000000200 */
[-C--:B-----5:R-:W-:Y:S03]  /*2700*/  HMMA.16816.F32.BF16 R80, R28, R76.reuse, RZ ;  /* 0x0000004c1c50723c */ /* 0x0a0fe600000418ff */
[----:B------:R5:W1:Y:S04]  /*2710*/  SHFL.IDX PT, R85, R97, 0x5, 0x181f ;  /* 0x00b81f0061557f89 */ /* 0x000a6800000e0000 */
[----:B------:R-:W-:Y:S01]  /*2720*/  LDSM.16.M88.4 R160, [R224+0x8100] ;  /* 0x00810000e0a0783b */ /* 0x000fe20000000200 */
[C---:B------:R-:W-:Y:S08]  /*2730*/  HMMA.16816.F32.BF16 R24, R32.reuse, R76, RZ ;  /* 0x0000004c2018723c */ /* 0x040ff000000418ff */
[----:B------:R-:W-:Y:S01]  /*2740*/  HMMA.16816.F32.BF16 R132, R32, R78, RZ ;  /* 0x0000004e2084723c */ /* 0x000fe200000418ff */
[--C-:B-----5:R-:W-:Y:S01]  /*2750*/  IMAD.X R97, R95, 0x1, R233.reuse, P6 ;  /* 0x000000015f617824 */ /* 0x120fe200030e06e9 */
[-C--:B------:R-:W-:Y:S01]  /*2760*/  IADD3 R92, P6, R92, R234.reuse, RZ ;  /* 0x000000ea5c5c7210 */ /* 0x080fe20007fde0ff */
[--C-:B---3--:R-:W-:Y:S01]  /*2770*/  IMAD.X R95, R84, 0x1, R233.reuse, P0 ;  /* 0x00000001545f7824 */ /* 0x108fe200000e06e9 */
[----:B------:R-:W-:Y:S01]  /*2780*/  IADD3 R90, P0, R90, R234, RZ ;  /* 0x000000ea5a5a7210 */ /* 0x000fe20007f1e0ff */
[----:B------:R3:W5:Y:S03]  /*2790*/  SHFL.IDX PT, R84, R93, 0x5, 0x181f ;  /* 0x00b81f005d547f89 */ /* 0x00076600000e0000 */
[----:B------:R-:W-:Y:S01]  /*27a0*/  HMMA.16816.F32.BF16 R72, R28, R68, RZ ;  /* 0x000000441c48723c */ /* 0x000fe200000418ff */
[----:B------:R-:W-:Y:S01]  /*27b0*/  IMAD.X R91, R91, 0x1, R233, P0 ;  /* 0x000000015b5b7824 */ /* 0x000fe200000e06e9 */
[----:B------:R-:W-:Y:S01]  /*27c0*/  ISETP.LT.OR P0, PT, R88, 0x21, P2 ;  /* 0x000000215800780c */ /* 0x000fe20001701670 */
[----:B------:R-:W-:Y:S01]  /*27d0*/  @!PT LDS RZ, [RZ] ;  /* 0x00000000fffff984 */ /* 0x000fe20000000800 */
[----:B------:R-:W-:Y:S01]  /*27e0*/  @!PT LDS RZ, [RZ] ;  /* 0x00000000fffff984 */ /* 0x000fe20000000800 */
[----:B------:R1:W-:Y:S01]  /*27f0*/  LDGSTS.E.BYPASS.LTC128B.128 [R229+0x100], [R96.64], !P1 ;  /* 0x0010000060e57fae */ /* 0x0003e2000c901d74 */
[----:B------:R-:W-:Y:S01]  /*2800*/  LOP3.LUT P1, RZ, R2, 0x4, RZ, 0xc0, !PT ;  /* 0x0000000402ff7812 */ /* 0x000fe2000782c0ff */
[----:B------:R-:W-:-:S03]  /*2810*/  IMAD.MOV.U32 R2, RZ, RZ, 0x40 ;  /* 0x00000040ff027424 */ /* 0x000fc600078e00ff */
[----:B----4-:R-:W-:Y:S01]  /*2820*/  HMMA.16816.F32.BF16 R20, R32, R68, RZ ;  /* 0x000000442014723c */ /* 0x010fe200000418ff */
[----:B------:R4:W-:Y:S01]  /*2830*/  LDGSTS.E.BYPASS.LTC128B.128 [R229+0x900], [R94.64], !P3 ;  /* 0x009000005ee57fae */ /* 0x0009e2000d901d74 */
[----:B------:R-:W-:Y:S02]  /*2840*/  ISETP.LT.OR P3, PT, R88, 0x41, P2 ;  /* 0x000000415800780c */ /* 0x000fe40001761670 */
[----:B------:R-:W-:-:S04]  /*2850*/  SEL R2, R2, 0xffffffc0, !P1 ;  /* 0xffffffc002027807 */ /* 0x000fc80004800000 */
[----:B------:R-:W-:Y:S01]  /*2860*/  HMMA.16816.F32.BF16 R128, R32, R70, RZ ;  /* 0x000000462080723c */ /* 0x000fe200000418ff */
[----:B------:R-:W-:Y:S02]  /*2870*/  IMAD.IADD R222, R227, 0x1, R2 ;  /* 0x00000001e3de7824 */ /* 0x000fe400078e0202 */
[----:B------:R-:W-:Y:S02]  /*2880*/  IMAD.IADD R212, R2, 0x1, R226 ;  /* 0x0000000102d47824 */ /* 0x000fe400078e02e2 */
[----:B---3--:R-:W-:-:S03]  /*2890*/  IMAD.X R93, R99, 0x1, R233, P6 ;  /* 0x00000001635d7824 */ /* 0x008fc600030e06e9 */
[-C--:B------:R-:W-:Y:S02]  /*28a0*/  HMMA.16816.F32.BF16 R64, R28, R60.reuse, RZ ;  /* 0x0000003c1c40723c */ /* 0x080fe400000418ff */
[----:B------:R4:W-:Y:S06]  /*28b0*/  LDGSTS.E.BYPASS.LTC128B.128 [R229+0x1100], [R92.64], !P0 ;  /* 0x011000005ce57fae */ /* 0x0009ec000c101d74 */
[C---:B------:R-:W-:Y:S08]  /*28c0*/  HMMA.16816.F32.BF16 R16, R32.reuse, R60, RZ ;  /* 0x0000003c2010723c */ /* 0x040ff000000418ff */
[----:B------:R-:W-:Y:S08]  /*28d0*/  HMMA.16816.F32.BF16 R124, R32, R62, RZ ;  /* 0x0000003e207c723c */ /* 0x000ff000000418ff */
[-C--:B------:R-:W-:Y:S08]  /*28e0*/  HMMA.16816.F32.BF16 R56, R28, R52.reuse, RZ ;  /* 0x000000341c38723c */ /* 0x080ff000000418ff */
[C---:B-1----:R-:W-:Y:S08]  /*28f0*/  HMMA.16816.F32.BF16 R12, R32.reuse, R52, RZ ;  /* 0x00000034200c723c */ /* 0x042ff000000418ff */
[----:B------:R-:W-:Y:S08]  /*2900*/  HMMA.16816.F32.BF16 R120, R32, R54, RZ ;  /* 0x000000362078723c */ /* 0x000ff000000418ff */
[-C--:B------:R-:W-:Y:S08]  /*2910*/  HMMA.16816.F32.BF16 R48, R28, R40.reuse, RZ ;  /* 0x000000281c30723c */ /* 0x080ff000000418ff */
[C---:B--2---:R-:W-:Y:S08]  /*2920*/  HMMA.16816.F32.BF16 R8, R32.reuse, R40, RZ ;  /* 0x000000282008723c */ /* 0x044ff000000418ff */
[----:B------:R-:W-:Y:S08]  /*2930*/  HMMA.16816.F32.BF16 R44, R32, R42, RZ ;  /* 0x0000002a202c723c */ /* 0x000ff000000418ff */
[C---:B------:R-:W-:Y:S08]  /*2940*/  HMMA.16816.F32.BF16 R76, R28.reuse, R78, RZ ;  /* 0x0000004e1c4c723c */ /* 0x040ff000000418ff */
[C---:B------:R-:W-:Y:S08]  /*2950*/  HMMA.16816.F32.BF16 R68, R28.reuse, R70, RZ ;  /* 0x000000461c44723c */ /* 0x040ff000000418ff */
[C---:B------:R-:W-:Y:S08]  /*2960*/  HMMA.16816.F32.BF16 R60, R28.reuse, R62, RZ ;  /* 0x0000003e1c3c723c */ /* 0x040ff000000418ff */
[C---:B------:R-:W-:Y:S08]  /*2970*/  HMMA.16816.F32.BF16 R52, R28.reuse, R54, RZ ;  /* 0x000000361c34723c */ /* 0x040ff000000418ff */
[C---:B------:R-:W-:Y:S08]  /*2980*/  HMMA.16816.F32.BF16 R40, R28.reuse, R42, RZ ;  /* 0x0000002a1c28723c */ /* 0x040ff000000418ff */
[-C--:B------:R-:W-:Y:S08]  /*2990*/  HMMA.16816.F32.BF16 R28, R28, R86.reuse, RZ ;  /* 0x000000561c1c723c */ /* 0x080ff000000418ff */
[----:B------:R-:W-:Y:S07]  /*29a0*/  HMMA.16816.F32.BF16 R32, R32, R86, RZ ;  /* 0x000000562020723c */ /* 0x000fee00000418ff */
[----:B------:R-:W-:Y:S01]  /*29b0*/  IADD3 R86, P6, R98, R234, RZ ;  /* 0x000000ea62567210 */ /* 0x000fe20007fde0ff */
[----:B------:R-:W-:Y:S04]  /*29c0*/  HMMA.16816.F32.BF16 R80, R112, R156, R80 ;  /* 0x0000009c7050723c */ /* 0x000fe80000041850 */
[----:B------:R-:W-:Y:S01]  /*29d0*/  IMAD.X R87, R89, 0x1, R233, P6 ;  /* 0x0000000159577824 */ /* 0x000fe200030e06e9 */
[----:B------:R-:W-:-:S02]  /*29e0*/  ISETP.LT.OR P6, PT, R88, 0x31, P2 ;  /* 0x000000315800780c */ /* 0x000fc400017c1670 */
[----:B------:R-:W-:Y:S01]  /*29f0*/  ISETP.LT.OR P2, PT, R88, 0x51, P2 ;  /* 0x000000515800780c */ /* 0x000fe20001741670 */
[----:B------:R-:W-:Y:S01]  /*2a00*/  HMMA.16816.F32.BF16 R72, R112, R152, R72 ;  /* 0x000000987048723c */ /* 0x000fe20000041848 */
[----:B------:R-:W-:-:S05]  /*2a10*/  IADD3 R88, P0, R85, R234, RZ ;  /* 0x000000ea55587210 */ /* 0x000fca0007f1e0ff */
[----:B-----5:R-:W-:Y:S01]  /*2a20*/  IMAD.X R89, R84, 0x1, R233, P0 ;  /* 0x0000000154597824 */ /* 0x020fe200000e06e9 */
[----:B------:R-:W-:Y:S01]  /*2a30*/  PLOP3.LUT P0, PT, PT, PT, UP0, 0x80, 0x0 ;  /* 0x000000000000781c */ /* 0x000fe20003f0f008 */
[C---:B------:R-:W-:Y:S02]  /*2a40*/  HMMA.16816.F32.BF16 R64, R112.reuse, R148, R64 ;  /* 0x000000947040723c */ /* 0x040fe40000041840 */
[----:B------:R1:W-:Y:S04]  /*2a50*/  LDGSTS.E.BYPASS.LTC128B.128 [R229+0x1900], [R90.64], !P6 ;  /* 0x019000005ae57fae */ /* 0x0003e8000f101d74 */
[----:B------:R2:W-:Y:S01]  /*2a60*/  LDGSTS.E.BYPASS.LTC128B.128 [R229+0x2100], [R86.64], !P3 ;  /* 0x0210000056e57fae */ /* 0x0005e2000d901d74 */
[----:B------:R-:W-:Y:S01]  /*2a70*/  ISETP.GT.AND P3, PT, R232, 0x5f, PT ;  /* 0x0000005fe800780c */ /* 0x000fe20003f64270 */
[C---:B------:R-:W-:Y:S02]  /*2a80*/  HMMA.16816.F32.BF16 R56, R112.reuse, R144, R56 ;  /* 0x000000907038723c */ /* 0x040fe40000041838 */
[----:B------:R1:W-:Y:S04]  /*2a90*/  LDGSTS.E.BYPASS.LTC128B.128 [R229+0x2900], [R88.64], !P2 ;  /* 0x0290000058e57fae */ /* 0x0003e8000d101d74 */
[----:B------:R-:W-:Y:S02]  /*2aa0*/  LDSM.16.M88.4 R108, [R223+0x8100] ;  /* 0x00810000df6c783b */ /* 0x000fe40000000200 */
[C---:B------:R-:W-:Y:S02]  /*2ab0*/  HMMA.16816.F32.BF16 R48, R112.reuse, R140, R48 ;  /* 0x0000008c7030723c */ /* 0x040fe40000041830 */
[----:B------:R-:W3:Y:S04]  /*2ac0*/  LDSM.16.M88.4 R104, [R222+0x3100] ;  /* 0x00310000de68783b */ /* 0x000ee80000000200 */
[----:B------:R-:W5:Y:S02]  /*2ad0*/  LDSM.16.M88.4 R100, [R222+0x3900] ;  /* 0x00390000de64783b */ /* 0x000f640000000200 */
[C---:B------:R-:W-:Y:S02]  /*2ae0*/  HMMA.16816.F32.BF16 R36, R112.reuse, R136, R36 ;  /* 0x000000887024723c */ /* 0x040fe40000041824 */
[----:B------:R-:W3:Y:S04]  /*2af0*/  LDSM.16.M88.4 R96, [R222+0x4100] ;  /* 0x00410000de60783b */ /* 0x000ee80000000200 */
[----:B----4-:R-:W4:Y:S02]  /*2b00*/  LDSM.16.M88.4 R92, [R222+0x4900] ;  /* 0x00490000de5c783b */ /* 0x010f240000000200 */
[C---:B------:R-:W-:Y:S02]  /*2b10*/  HMMA.16816.F32.BF16 R76, R112.reuse, R158, R76 ;  /* 0x0000009e704c723c */ /* 0x040fe4000004184c */
[----:B--2---:R-:W-:Y:S04]  /*2b20*/  LDSM.16.M88.4 R84, [R222+0x5900] ;  /* 0x00590000de54783b */ /* 0x004fe80000000200 */
[----:B-1----:R-:W1:Y:S02]  /*2b30*/  LDSM.16.M88.4 R88, [R222+0x5100] ;  /* 0x00510000de58783b */ /* 0x002e640000000200 */
[C---:B------:R-:W-:Y:S02]  /*2b40*/  HMMA.16816.F32.BF16 R68, R112.reuse, R154, R68 ;  /* 0x0000009a7044723c */ /* 0x040fe40000041844 */
[----:B------:R-:W-:Y:S04]  /*2b50*/  LDSM.16.M88.4 R164, [R221+0x6100] ;  /* 0x00610000dda4783b */ /* 0x000fe80000000200 */
[----:B------:R-:W0:Y:S02]  /*2b60*/  LDGDEPBAR ;  /* 0x00000000000079af */ /* 0x000e240000000000 */
[C---:B------:R-:W-:Y:S08]  /*2b70*/  HMMA.16816.F32.BF16 R60, R112.reuse, R150, R60 ;  /* 0x00000096703c723c */ /* 0x040ff0000004183c */
[C---:B------:R-:W-:Y:S08]  /*2b80*/  HMMA.16816.F32.BF16 R52, R112.reuse, R146, R52 ;  /* 0x000000927034723c */ /* 0x040ff00000041834 */
[C---:B------:R-:W-:Y:S08]  /*2b90*/  HMMA.16816.F32.BF16 R40, R112.reuse, R142, R40 ;  /* 0x0000008e7028723c */ /* 0x040ff00000041828 */
[----:B------:R-:W-:Y:S01]  /*2ba0*/  HMMA.16816.F32.BF16 R28, R112, R138, R28 ;  /* 0x0000008a701c723c */ /* 0x000fe2000004181c */
[----:B------:R-:W2:Y:S07]  /*2bb0*/  LDSM.16.M88.4 R112, [R223+0x6100] ;  /* 0x00610000df70783b */ /* 0x000eae0000000200 */
        /* <DEDUP_REMOVED lines=17> */
[----:B------:R-:W1:Y:S04]  /*2cd0*/  LDSM.16.M88.4 R160, [R221+0x8100] ;  /* 0x00810000dda0783b */ /* 0x000e680000000200 */
[----:B------:R-:W2:Y:S01]  /*2ce0*/  LDSM.16.M88.4 R136, [R212+0x2800] ;  /* 0x00280000d488783b */ /* 0x000ea20000000200 */
[----:B------:R-:W-:-:S04]  /*2cf0*/  DEPBAR.LE SB0, 0x0 ;  /* 0x000080000000791a */ /* 0x000fc80000000000 */
[C---:B---3--:R-:W-:Y:S08]  /*2d00*/  HMMA.16816.F32.BF16 R24, R108.reuse, R104, R24 ;  /* 0x000000686c18723c */ /* 0x048ff00000041818 */
[C---:B-----5:R-:W-:Y:S08]  /*2d10*/  HMMA.16816.F32.BF16 R20, R108.reuse, R100, R20 ;  /* 0x000000646c14723c */ /* 0x060ff00000041814 */
[C---:B------:R-:W-:Y:S08]  /*2d20*/  HMMA.16816.F32.BF16 R16, R108.reuse, R96, R16 ;  /* 0x000000606c10723c */ /* 0x040ff00000041810 */
[C---:B----4-:R-:W-:Y:S08]  /*2d30*/  HMMA.16816.F32.BF16 R12, R108.reuse, R92, R12 ;  /* 0x0000005c6c0c723c */ /* 0x050ff0000004180c */
[C---:B-1----:R-:W-:Y:S08]  /*2d40*/  HMMA.16816.F32.BF16 R8, R108.reuse, R88, R8 ;  /* 0x000000586c08723c */ /* 0x042ff00000041808 */
[C---:B------:R-:W-:Y:S08]  /*2d50*/  HMMA.16816.F32.BF16 R116, R108.reuse, R84, R116 ;  /* 0x000000546c74723c */ /* 0x040ff00000041874 */
[C---:B------:R-:W-:Y:S08]  /*2d60*/  HMMA.16816.F32.BF16 R132, R108.reuse, R106, R132 ;  /* 0x0000006a6c84723c */ /* 0x040ff00000041884 */
[C---:B------:R-:W-:Y:S08]  /*2d70*/  HMMA.16816.F32.BF16 R128, R108.reuse, R102, R128 ;  /* 0x000000666c80723c */ /* 0x040ff00000041880 */
[C---:B------:R-:W-:Y:S08]  /*2d80*/  HMMA.16816.F32.BF16 R124, R108.reuse, R98, R124 ;  /* 0x000000626c7c723c */ /* 0x040ff0000004187c */
[C---:B------:R-:W-:Y:S08]  /*2d90*/  HMMA.16816.F32.BF16 R120, R108.reuse, R94, R120 ;  /* 0x0000005e6c78723c */ /* 0x040ff00000041878 */
[C---:B------:R-:W-:Y:S08]  /*2da0*/  HMMA.16816.F32.BF16 R44, R108.reuse, R90, R44 ;  /* 0x0000005a6c2c723c */ /* 0x040ff0000004182c */
[----:B------:R-:W-:Y:S08]  /*2db0*/  HMMA.16816.F32.BF16 R32, R108, R86, R32 ;  /* 0x000000566c20723c */ /* 0x000ff00000041820 */
[C---:B--2---:R-:W-:Y:S08]  /*2dc0*/  HMMA.16816.F32.BF16 R80, R112.reuse, R104, R80 ;  /* 0x000000687050723c */ /* 0x044ff00000041850 */
        /* <DEDUP_REMOVED lines=48> */
[----:B------:R-:W2:Y:S01]  /*30d0*/  @!P3 LDG.E R230, [R84.64] ;  /* 0x0000003454e6b981 */ /* 0x000ea2000c1e1900 */
[----:B------:R-:W-:-:S04]  /*30e0*/  IMAD.MOV R2, RZ, RZ, -R2 ;  /* 0x000000ffff027224 */ /* 0x000fc800078e0a02 */
[----:B------:R-:W-:-:S04]  /*30f0*/  IMAD R231, R2, c[0x0][0x2b8], R231 ;  /* 0x0000ae0002e77a24 */ /* 0x000fc800078e02e7 */
[----:B------:R-:W-:Y:S01]  /*3100*/  IMAD.WIDE.U32 R86, R231, c[0x0][0x1e0], RZ ;  /* 0x00007800e7567a25 */ /* 0x000fe200078e00ff */
[----:B------:R-:W-:-:S05]  /*3110*/  SHF.R.S32.HI R2, RZ, 0x1f, R231 ;  /* 0x0000001fff027819 */ /* 0x000fca00000114e7 */
[----:B------:R-:W-:-:S04]  /*3120*/  IMAD R2, R2, c[0x0][0x1e0], RZ ;  /* 0x0000780002027a24 */ /* 0x000fc800078e02ff */
[----:B------:R-:W-:-:S04]  /*3130*/  IMAD R2, R231, c[0x0][0x1e4], R2 ;  /* 0x00007900e7027a24 */ /* 0x000fc800078e0202 */
        /* <DEDUP_REMOVED lines=11> */
[----:B------:R-:W3:Y:S04]  /*31f0*/  SHFL.IDX PT, R91, R98, 0x1, 0x181f ;  /* 0x00381f00625b7f89 */ /* 0x000ee800000e0000 */
[----:B------:R-:W-:Y:S04]  /*3200*/  SHFL.IDX PT, R89, R98, 0x2, 0x181f ;  /* 0x00581f0062597f89 */ /* 0x000fe800000e0000 */
[----:B------:R-:W4:Y:S04]  /*3210*/  SHFL.IDX PT, R92, R2, 0x1, 0x181f ;  /* 0x00381f00025c7f89 */ /* 0x000f2800000e0000 */
[----:B------:R-:W5:Y:S04]  /*3220*/  SHFL.IDX PT, R87, R98, 0x3, 0x181f ;  /* 0x00781f0062577f89 */ /* 0x000f6800000e0000 */
[----:B------:R-:W5:Y:S01]  /*3230*/  SHFL.IDX PT, R85, R98, 0x4, 0x181f ;  /* 0x00981f0062557f89 */ /* 0x000f6200000e0000 */
[----:B-1----:R-:W-:-:S03]  /*3240*/  IADD3 R96, P0, R93, R234, RZ ;  /* 0x000000ea5d607210 */ /* 0x002fc60007f1e0ff */
[----:B------:R1:W1:Y:S02]  /*3250*/  SHFL.IDX PT, R84, R98, 0x5, 0x181f ;  /* 0x00b81f0062547f89 */ /* 0x00026400000e0000 */
[----:B--2---:R-:W-:Y:S02]  /*3260*/  IMAD.X R97, R94, 0x1, R233, P0 ;  /* 0x000000015e617824 */ /* 0x004fe400000e06e9 */
[----:B------:R-:W-:Y:S01]  /*3270*/  SHFL.IDX PT, R90, R2, 0x2, 0x181f ;  /* 0x00581f00025a7f89 */ /* 0x000fe200000e0000 */
[----:B---3--:R-:W-:-:S03]  /*3280*/  IADD3 R94, P0, R91, R234, RZ ;  /* 0x000000ea5b5e7210 */ /* 0x008fc60007f1e0ff */
[----:B------:R-:W2:Y:S04]  /*3290*/  SHFL.IDX PT, R88, R2, 0x3, 0x181f ;  /* 0x00781f0002587f89 */ /* 0x000ea800000e0000 */
[----:B------:R-:W3:Y:S01]  /*32a0*/  SHFL.IDX PT, R86, R2, 0x4, 0x181f ;  /* 0x00981f0002567f89 */ /* 0x000ee200000e0000 */
[----:B----4-:R-:W-:-:S03]  /*32b0*/  IMAD.X R95, R92, 0x1, R233, P0 ;  /* 0x000000015c5f7824 */ /* 0x010fc600000e06e9 */
[----:B------:R-:W4:Y:S01]  /*32c0*/  SHFL.IDX PT, R2, R2, 0x5, 0x181f ;  /* 0x00b81f0002027f89 */ /* 0x000f2200000e0000 */
[----:B-----5:R-:W-:-:S03]  /*32d0*/  IADD3 R92, P2, R87, R234, RZ ;  /* 0x000000ea575c7210 */ /* 0x020fc60007f5e0ff */
[----:B------:R5:W-:Y:S01]  /*32e0*/  LDGSTS.E.BYPASS.LTC128B.128 [R229+0x3100], [R96.64], !P5 ;  /* 0x0310000060e57fae */ /* 0x000be2000e901d74 */
[----:B-1----:R-:W-:-:S03]  /*32f0*/  IADD3 R98, P1, R85, R234, RZ ;  /* 0x000000ea55627210 */ /* 0x002fc60007f3e0ff */
[----:B------:R1:W-:Y:S01]  /*3300*/  LDGSTS.E.BYPASS.LTC128B.128 [R229+0x3900], [R94.64], !P5 ;  /* 0x039000005ee57fae */ /* 0x0003e2000e901d74 */
[-C--:B------:R-:W-:Y:S01]  /*3310*/  IADD3 R84, P0, R84, R234.reuse, RZ ;  /* 0x000000ea54547210 */ /* 0x080fe20007f1e0ff */
[--C-:B--2---:R-:W-:Y:S02]  /*3320*/  IMAD.X R93, R88, 0x1, R233.reuse, P2 ;  /* 0x00000001585d7824 */ /* 0x104fe400010e06e9 */
[--C-:B---3--:R-:W-:Y:S02]  /*3330*/  IMAD.X R99, R86, 0x1, R233.reuse, P1 ;  /* 0x0000000156637824 */ /* 0x108fe400008e06e9 */
[----:B----4-:R-:W-:Y:S01]  /*3340*/  IMAD.X R85, R2, 0x1, R233, P0 ;  /* 0x0000000102557824 */ /* 0x010fe200000e06e9 */
[----:B-----5:R-:W-:-:S05]  /*3350*/  IADD3 R96, P6, R89, R234, RZ ;  /* 0x000000ea59607210 */ /* 0x020fca0007fde0ff */
[----:B------:R-:W-:-:S05]  /*3360*/  IMAD.X R97, R90, 0x1, R233, P6 ;  /* 0x000000015a617824 */ /* 0x000fca00030e06e9 */
[----:B------:R1:W-:Y:S04]  /*3370*/  LDGSTS.E.BYPASS.LTC128B.128 [R229+0x4100], [R96.64], !P5 ;  /* 0x0410000060e57fae */ /* 0x0003e8000e901d74 */
[----:B------:R1:W-:Y:S04]  /*3380*/  LDGSTS.E.BYPASS.LTC128B.128 [R229+0x4900], [R92.64], !P5 ;  /* 0x049000005ce57fae */ /* 0x0003e8000e901d74 */
[----:B------:R1:W-:Y:S04]  /*3390*/  LDGSTS.E.BYPASS.LTC128B.128 [R229+0x5100], [R98.64], !P5 ;  /* 0x0510000062e57fae */ /* 0x0003e8000e901d74 */
[----:B------:R1:W-:Y:S02]  /*33a0*/  LDGSTS.E.BYPASS.LTC128B.128 [R229+0x5900], [R84.64], !P5 ;  /* 0x0590000054e57fae */ /* 0x0003e4000e901d74 */
.L_x_252:
[----:B------:R-:W-:Y:S01]  /*33b0*/  LOP3.LUT R2, R168, 0xffffffe0, RZ, 0xc0, !PT ;  /* 0xffffffe0a8027812 */ /* 0x000fe200078ec0ff */
[----:B------:R-:W-:Y:S01]  /*33c0*/  UISETP.NE.AND UP1, UPT, UR35, URZ, UPT ;  /* 0x0000003f2300728c */ /* 0x000fe2000bf25270 */
[----:B-1----:R-:W-:Y:S01]  /*33d0*/  LEA.HI R85, R169, R7, RZ, 0x2 ;  /* 0x00000007a9557211 */ /* 0x002fe200078f10ff */
[----:B------:R-:W-:Y:S01]  /*33e0*/  UISETP.NE.AND UP0, UPT, UR34, URZ, UPT ;  /* 0x0000003f2200728c */ /* 0x000fe2000bf05270 */
[----:B------:R-:W-:Y:S01]  /*33f0*/  SHF.R.S32.HI R87, RZ, 0x1f, R6 ;  /* 0x0000001fff577819 */ /* 0x000fe20000011406 */
[----:B------:R-:W-:Y:S01]  /*3400*/  IMAD.IADD R2, R7, 0x1, -R2 ;  /* 0x0000000107027824 */ /* 0x000fe200078e0a02 */
[----:B------:R-:W-:Y:S01]  /*3410*/  LOP3.LUT R85, R85, 0xfffffffc, RZ, 0xc0, !PT ;  /* 0xfffffffc55557812 */ /* 0x000fe200078ec0ff */
[----:B------:R-:W-:Y:S01]  /*3420*/  ULDC UR12, c[0x0][0x324] ;  /* 0x0000c900000c7ab9 */ /* 0x000fe20000000800 */
[----:B------:R-:W-:Y:S01]  /*3430*/  LEA.HI R87, R87, R6, RZ, 0x2 ;  /* 0x0000000657577211 */ /* 0x000fe200078f10ff */
[----:B------:R-:W-:Y:S01]  /*3440*/  ULOP3.LUT UR12, URZ, UR12, URZ, 0x33, !UPT ;  /* 0x0000000c3f0c7292 */ /* 0x000fe2000f8e333f */
[----:B------:R-:W-:Y:S01]  /*3450*/  SHF.R.S32.HI R84, RZ, 0x1f, R2 ;  /* 0x0000001fff547819 */ /* 0x000fe20000011402 */
[----:B------:R-:W-:Y:S01]  /*3460*/  IMAD.IADD R85, R7, 0x1, -R85 ;  /* 0x0000000107557824 */ /* 0x000fe200078e0a55 */
[----:B------:R-:W-:Y:S01]  /*3470*/  LOP3.LUT R87, R87, 0xffffffc, RZ, 0xc0, !PT ;  /* 0x0ffffffc57577812 */ /* 0x000fe200078ec0ff */
[----:B------:R-:W-:Y:S01]  /*3480*/  IMAD.U32 R89, RZ, RZ, UR36 ;  /* 0x00000024ff597e24 */ /* 0x000fe2000f8e00ff */
[----:B------:R-:W-:Y:S01]  /*3490*/  LEA.HI R7, R84, R2, RZ, 0x2 ;  /* 0x0000000254077211 */ /* 0x000fe200078f10ff */
[----:B------:R-:W0:Y:S01]  /*34a0*/  LDGDEPBAR ;  /* 0x00000000000079af */ /* 0x000e220000000000 */
[----:B------:R-:W-:Y:S01]  /*34b0*/  LEA.HI R84, R85, R85, RZ, 0x1 ;  /* 0x0000005555547211 */ /* 0x000fe200078f08ff */
[----:B------:R-:W-:Y:S01]  /*34c0*/  IMAD.IADD R87, R6, 0x1, -R87 ;  /* 0x0000000106577824 */ /* 0x000fe200078e0a57 */
[----:B------:R-:W-:Y:S01]  /*34d0*/  LEA.HI.SX32 R6, R7, UR13, 0x1e ;  /* 0x0000000d07067c11 */ /* 0x000fe2000f8ff2ff */
[----:B------:R-:W-:Y:S01]  /*34e0*/  IMAD.IADD R5, R5, 0x1, R3 ;  /* 0x0000000105057824 */ /* 0x000fe200078e0203 */
[----:B------:R-:W-:Y:S01]  /*34f0*/  PLOP3.LUT P1, PT, PT, PT, UP1, 0x80, 0x0 ;  /* 0x000000000000781c */ /* 0x000fe20003f2f018 */
[C---:B------:R-:W-:Y:S01]  /*3500*/  IMAD.SHL.U32 R86, R84.reuse, 0x20, RZ ;  /* 0x0000002054567824 */ /* 0x040fe200078e00ff */
[----:B------:R-:W-:Y:S01]  /*3510*/  LOP3.LUT R84, R84, 0x1ffffffe, RZ, 0xc0, !PT ;  /* 0x1ffffffe54547812 */ /* 0x000fe200078ec0ff */
[----:B------:R-:W-:Y:S01]  /*3520*/  IMAD R6, R87, 0x10, R6 ;  /* 0x0000001057067824 */ /* 0x000fe200078e0206 */
[----:B------:R-:W-:-:S02]  /*3530*/  PLOP3.LUT P0, PT, PT, PT, UP1, 0x80, 0x0 ;  /* 0x000000000000781c */ /* 0x000fc40003f0f018 */
        /* <DEDUP_REMOVED lines=8> */
[----:B------:R-:W-:Y:S01]  /*35c0*/  IMAD.MOV.U32 R92, RZ, RZ, R235 ;  /* 0x000000ffff5c7224 */ /* 0x000fe200078e00eb */
[----:B------:R-:W-:Y:S01]  /*35d0*/  @P0 SHF.R.U32.HI R92, RZ, c[0x0][0x2cc], R6 ;  /* 0x0000b300ff5c0a19 */ /* 0x000fe20000011606 */
[----:B------:R-:W-:Y:S01]  /*35e0*/  IMAD.SHL.U32 R236, R236, 0x2, RZ ;  /* 0x00000002ecec7824 */ /* 0x000fe200078e00ff */
[----:B------:R-:W-:-:S03]  /*35f0*/  PLOP3.LUT P0, PT, PT, PT, UP0, 0x40, 0x0 ;  /* 0x000000000000781c */ /* 0x000fc60003f0e808 */
[----:B------:R-:W1:Y:S01]  /*3600*/  SHFL.IDX PT, R6, R92, RZ, 0x1c1f ;  /* 0x001c1fff5c067589 */ /* 0x000e6200000e0000 */
[C---:B------:R-:W-:Y:S02]  /*3610*/  IADD3 R2, -R236.reuse, 0x1, R2 ;  /* 0x00000001ec027810 */ /* 0x040fe40007ffe102 */
[----:B------:R-:W-:Y:S02]  /*3620*/  IADD3 R89, -R236, UR8, R89 ;  /* 0x00000008ec597c10 */ /* 0x000fe4000fffe159 */
[----:B------:R-:W-:Y:S02]  /*3630*/  IADD3 R88, R2, -UR15, RZ ;  /* 0x8000000f02587c10 */ /* 0x000fe4000fffe0ff */
        /* <DEDUP_REMOVED lines=9> */
[----:B------:R-:W-:-:S04]  /*36d0*/  IADD3 R6, -R3, UR8, R6 ;  /* 0x0000000803067c10 */ /* 0x000fc8000fffe106 */
        /* <DEDUP_REMOVED lines=9> */
.L_x_255:
[----:B------:R-:W-:-:S04]  /*3770*/  MOV R3, c[0x0][0x32c] ;  /* 0x0000cb0000037a02 */ /* 0x000fc80000000f00 */
[----:B------:R-:W-:-:S13]  /*3780*/  ISETP.NE.AND P0, PT, R3, 0x1, PT ;  /* 0x000000010300780c */ /* 0x000fda0003f05270 */
[----:B------:R-:W-:-:S05]  /*3790*/  @P0 IMAD.HI.U32 R3, R6, c[0x0][0x330], RZ ;  /* 0x0000cc0006030a27 */ /* 0x000fca00078e00ff */
[----:B------:R-:W-:Y:S02]  /*37a0*/  @P0 SHF.R.U32.HI R6, RZ, c[0x0][0x334], R3 ;  /* 0x0000cd00ff060a19 */ /* 0x000fe40000011603 */
.L_x_256:
[----:B------:R-:W-:Y:S05]  /*37b0*/  BSYNC B0 ;  /* 0x0000000000007941 */ /* 0x000fea0003800000 */
.L_x_254:
[----:B------:R-:W-:-:S05]  /*37c0*/  IMAD R6, R6, c[0x0][0x32c], R2 ;  /* 0x0000cb0006067a24 */ /* 0x000fca00078e0202 */
[----:B------:R-:W-:Y:S02]  /*37d0*/  IADD3 R3, R6, c[0x0][0x32c], RZ ;  /* 0x0000cb0006037a10 */ /* 0x000fe40007ffe0ff */
[----:B------:R-:W-:Y:S02]  /*37e0*/  IMNMX R93, R93, R6, !PT ;  /* 0x000000065d5d7217 */ /* 0x000fe40007800200 */
[----:B------:R-:W-:Y:S02]  /*37f0*/  IMNMX R95, R95, R3, PT ;  /* 0x000000035f5f7217 */ /* 0x000fe40003800200 */
.L_x_253:
[----:B------:R-:W1:Y:S01]  /*3800*/  SHFL.IDX PT, R6, R92, 0x1, 0x1c1f ;  /* 0x003c1f005c067f89 */ /* 0x000e6200000e0000 */
[----:B------:R-:W-:-:S06]  /*3810*/  UISETP.NE.AND UP0, UPT, UR34, URZ, UPT ;  /* 0x0000003f2200728c */ /* 0x000fcc000bf05270 */
[----:B------:R-:W-:Y:S01]  /*3820*/  PLOP3.LUT P0, PT, PT, PT, UP0, 0x40, 0x0 ;  /* 0x000000000000781c */ /* 0x000fe20003f0e808 */
[--C-:B-1----:R-:W-:Y:S02]  /*3830*/  IMAD.IADD R91, R90, 0x1, R6.reuse ;  /* 0x000000015a5b7824 */ /* 0x102fe400078e0206 */
[----:B------:R-:W-:-:S03]  /*3840*/  IMAD.IADD R3, R88, 0x1, R6 ;  /* 0x0000000158037824 */ /* 0x000fc600078e0206 */
[----:B------:R-:W-:-:S07]  /*3850*/  IMNMX R91, R91, R89, PT ;  /* 0x000000595b5b7217 */ /* 0x000fce0003800200 */
        /* <DEDUP_REMOVED lines=13> */
.L_x_259:
[----:B------:R-:W-:-:S04]  /*3930*/  MOV R6, c[0x0][0x32c] ;  /* 0x0000cb0000067a02 */ /* 0x000fc80000000f00 */
[----:B------:R-:W-:-:S13]  /*3940*/  ISETP.NE.AND P0, PT, R6, 0x1, PT ;  /* 0x000000010600780c */ /* 0x000fda0003f05270 */
[----:B------:R-:W-:-:S05]  /*3950*/  @P0 IMAD.HI.U32 R6, R7, c[0x0][0x330], RZ ;  /* 0x0000cc0007060a27 */ /* 0x000fca00078e00ff */
[----:B------:R-:W-:Y:S02]  /*3960*/  @P0 SHF.R.U32.HI R7, RZ, c[0x0][0x334], R6 ;  /* 0x0000cd00ff070a19 */ /* 0x000fe40000011606 */
.L_x_260:
[----:B------:R-:W-:Y:S05]  /*3970*/  BSYNC B0 ;  /* 0x0000000000007941 */ /* 0x000fea0003800000 */
.L_x_258:
[----:B------:R-:W-:-:S05]  /*3980*/  IMAD R7, R7, c[0x0][0x32c], R2 ;  /* 0x0000cb0007077a24 */ /* 0x000fca00078e0202 */
[----:B------:R-:W-:Y:S02]  /*3990*/  IADD3 R6, R7, c[0x0][0x32c], RZ ;  /* 0x0000cb0007067a10 */ /* 0x000fe40007ffe0ff */
[----:B------:R-:W-:Y:S02]  /*39a0*/  IMNMX R3, R3, R7, !PT ;  /* 0x0000000703037217 */ /* 0x000fe40007800200 */
[----:B------:R-:W-:Y:S02]  /*39b0*/  IMNMX R91, R91, R6, PT ;  /* 0x000000065b5b7217 */ /* 0x000fe40003800200 */
.L_x_257:
        /* <DEDUP_REMOVED lines=8> */
[C---:B------:R-:W-:Y:S01]  /*3a40*/  ISETP.GT.AND P0, PT, R93.reuse, RZ, P0 ;  /* 0x000000ff5d00720c */ /* 0x040fe20000704270 */
[----:B------:R-:W-:Y:S01]  /*3a50*/  UP2UR UR29, UPR, URZ, 0x1 ;  /* 0x000000013f1d7883 */ /* 0x000fe20008000000 */
[----:B------:R-:W-:Y:S01]  /*3a60*/  ISETP.GT.AND P6, PT, R93, 0x1, P6 ;  /* 0x000000015d00780c */ /* 0x000fe200037c4270 */
[----:B------:R-:W-:Y:S01]  /*3a70*/  UISETP.GE.AND UP1, UPT, UR36, 0xa, UPT ;  /* 0x0000000a2400788c */ /* 0x000fe2000bf26270 */
[C---:B------:R-:W-:Y:S01]  /*3a80*/  ISETP.LT.OR P0, PT, R95.reuse, 0x1, P0 ;  /* 0x000000015f00780c */ /* 0x040fe20000701670 */
[----:B------:R-:W-:Y:S01]  /*3a90*/  UP2UR UR32, UPR, URZ, 0x8 ;  /* 0x000000083f207883 */ /* 0x000fe20008000000 */
[----:B------:R-:W-:Y:S01]  /*3aa0*/  PLOP3.LUT P2, PT, PT, PT, UP2, 0x40, 0x0 ;  /* 0x000000000000781c */ /* 0x000fe20003f4e828 */
[----:B------:R-:W-:Y:S01]  /*3ab0*/  UISETP.GE.AND UP3, UPT, UR36, 0x51, UPT ;  /* 0x000000512400788c */ /* 0x000fe2000bf66270 */
[----:B------:R-:W-:Y:S01]  /*3ac0*/  FSEL R87, R80, -INF , !P0 ;  /* 0xff80000050577808 */ /* 0x000fe20004000000 */
[----:B------:R-:W-:Y:S01]  /*3ad0*/  UISETP.GE.AND UP6, UPT, UR36, 0x42, UPT ;  /* 0x000000422400788c */ /* 0x000fe2000bfc6270 */
[----:B------:R-:W-:Y:S01]  /*3ae0*/  PLOP3.LUT P0, PT, PT, PT, UP0, 0x40, 0x0 ;  /* 0x000000000000781c */ /* 0x000fe20003f0e808 */
[----:B------:R-:W-:Y:S01]  /*3af0*/  UISETP.GE.AND UP0, UPT, UR36, 0x12, UPT ;  /* 0x000000122400788c */ /* 0x000fe2000bf06270 */
[----:B------:R-:W-:Y:S01]  /*3b00*/  ISETP.LT.OR P6, PT, R95, 0x2, P6 ;  /* 0x000000025f00780c */ /* 0x000fe200037c1670 */
[----:B------:R-:W-:Y:S01]  /*3b10*/  UISETP.GE.AND UP5, UPT, UR36, 0x49, UPT ;  /* 0x000000492400788c */ /* 0x000fe2000bfa6270 */
[----:B------:R-:W-:Y:S01]  /*3b20*/  ISETP.GT.AND P2, PT, R93, 0x8, P2 ;  /* 0x000000085d00780c */ /* 0x000fe20001744270 */
[----:B------:R-:W-:Y:S01]  /*3b30*/  UP2UR UR28, UPR, URZ, 0x1 ;  /* 0x000000013f1c7883 */ /* 0x000fe20008000000 */
[----:B------:R-:W-:Y:S01]  /*3b40*/  FSEL R86, R81, -INF , !P6 ;  /* 0xff80000051567808 */ /* 0x000fe20007000000 */
[----:B------:R-:W-:Y:S01]  /*3b50*/  UISETP.GE.AND UP4, UPT, UR36, 0x4a, UPT ;  /* 0x0000004a2400788c */ /* 0x000fe2000bf86270 */
[----:B------:R-:W-:Y:S01]  /*3b60*/  PLOP3.LUT P6, PT, PT, PT, UP0, 0x40, 0x0 ;  /* 0x000000000000781c */ /* 0x000fe20003fce808 */
[----:B------:R-:W-:Y:S01]  /*3b70*/  UISETP.GE.AND UP0, UPT, UR36, 0x19, UPT ;  /* 0x000000192400788c */ /* 0x000fe2000bf06270 */
[----:B------:R-:W-:Y:S01]  /*3b80*/  PLOP3.LUT P1, PT, PT, PT, UP1, 0x40, 0x0 ;  /* 0x000000000000781c */ /* 0x000fe20003f2e818 */
[----:B------:R-:W-:Y:S01]  /*3b90*/  UP2UR UR37, UPR, URZ, 0x40 ;  /* 0x000000403f257883 */ /* 0x000fe20008000000 */
[----:B------:R-:W-:Y:S01]  /*3ba0*/  ISETP.LT.OR P2, PT, R95, 0x9, P2 ;  /* 0x000000095f00780c */ /* 0x000fe20001741670 */
[----:B------:R-:W-:Y:S01]  /*3bb0*/  UP2UR UR27, UPR, URZ, 0x1 ;  /* 0x000000013f1b7883 */ /* 0x000fe20008000000 */
[----:B------:R-:W-:Y:S01]  /*3bc0*/  ISETP.GT.AND P1, PT, R93, 0x9, P1 ;  /* 0x000000095d00780c */ /* 0x000fe20000f24270 */
[----:B------:R-:W-:Y:S01]  /*3bd0*/  UP2UR UR31, UPR, URZ, 0x4 ;  /* 0x000000043f1f7883 */ /* 0x000fe20008000000 */
[----:B------:R-:W-:Y:S01]  /*3be0*/  FSEL R85, R76, -INF , !P2 ;  /* 0xff8000004c557808 */ /* 0x000fe20005000000 */
[----:B------:R-:W-:Y:S01]  /*3bf0*/  UP2UR UR30, UPR, URZ, 0x2 ;  /* 0x000000023f1e7883 */ /* 0x000fe20008000000 */
        /* <DEDUP_REMOVED lines=10> */
[----:B------:R-:W-:-:S02]  /*3ca0*/  ISETP.LT.OR P0, PT, R95, 0x11, P0 ;  /* 0x000000115f00780c */ /* 0x000fc40000701670 */
[----:B------:R-:W-:Y:S01]  /*3cb0*/  ISETP.GT.AND P6, PT, R93, 0x11, P6 ;  /* 0x000000115d00780c */ /* 0x000fe200037c4270 */
[----:B------:R-:W-:Y:S01]  /*3cc0*/  UP2UR UR25, UPR, URZ, 0x1 ;  /* 0x000000013f197883 */ /* 0x000fe20008000000 */
[----:B------:R-:W-:Y:S02]  /*3cd0*/  FSEL R81, R72, -INF , !P0 ;  /* 0xff80000048517808 */ /* 0x000fe40004000000 */
[----:B------:R-:W-:Y:S01]  /*3ce0*/  PLOP3.LUT P0, PT, PT, PT, UP0, 0x40, 0x0 ;  /* 0x000000000000781c */ /* 0x000fe20003f0e808 */
[----:B------:R-:W-:Y:S01]  /*3cf0*/  UISETP.GE.AND UP0, UPT, UR36, 0x22, UPT ;  /* 0x000000222400788c */ /* 0x000fe2000bf06270 */
[----:B------:R-:W-:Y:S02]  /*3d00*/  ISETP.LT.OR P6, PT, R95, 0x12, P6 ;  /* 0x000000125f00780c */ /* 0x000fe400037c1670 */
[----:B------:R-:W-:Y:S01]  /*3d10*/  ISETP.GT.AND P2, PT, R93, 0x18, P2 ;  /* 0x000000185d00780c */ /* 0x000fe20001744270 */
[----:B------:R-:W-:Y:S01]  /*3d20*/  UP2UR UR24, UPR, URZ, 0x1 ;  /* 0x000000013f187883 */ /* 0x000fe20008000000 */
[----:B------:R-:W-:-:S02]  /*3d30*/  FSEL R80, R73, -INF , !P6 ;  /* 0xff80000049507808 */ /* 0x000fc40007000000 */
[----:B------:R-:W-:Y:S01]  /*3d40*/  PLOP3.LUT P6, PT, PT, PT, UP0, 0x40, 0x0 ;  /* 0x000000000000781c */ /* 0x000fe20003fce808 */
[----:B------:R-:W-:Y:S01]  /*3d50*/  UISETP.GE.AND UP0, UPT, UR36, 0x29, UPT ;  /* 0x000000292400788c */ /* 0x000fe2000bf06270 */
[----:B------:R-:W-:Y:S02]  /*3d60*/  ISETP.LT.OR P2, PT, R95, 0x19, P2 ;  /* 0x000000195f00780c */ /* 0x000fe40001741670 */
[----:B------:R-:W-:Y:S01]  /*3d70*/  ISETP.GT.AND P1, PT, R93, 0x19, P1 ;  /* 0x000000195d00780c */ /* 0x000fe20000f24270 */
[----:B------:R-:W-:Y:S01]  /*3d80*/  UP2UR UR23, UPR, URZ, 0x1 ;  /* 0x000000013f177883 */ /* 0x000fe20008000000 */
[----:B------:R-:W-:Y:S02]  /*3d90*/  FSEL R77, R68, -INF , !P2 ;  /* 0xff800000444d7808 */ /* 0x000fe40005000000 */
        /* <DEDUP_REMOVED lines=33> */
[C---:B------:R-:W-:Y:S01]  /*3fb0*/  ISETP.GT.AND P6, PT, R93.reuse, 0x31, P6 ;  /* 0x000000315d00780c */ /* 0x040fe200037c4270 */
[----:B------:R-:W-:Y:S01]  /*3fc0*/  UP2UR UR17, UPR, URZ, 0x1 ;  /* 0x000000013f117883 */ /* 0x000fe20008000000 */
[----:B------:R-:W-:Y:S02]  /*3fd0*/  FSEL R69, R56, -INF , !P0 ;  /* 0xff80000038457808 */ /* 0x000fe40004000000 */
[----:B------:R-:W-:Y:S01]  /*3fe0*/  PLOP3.LUT P0, PT, PT, PT, UP0, 0x40, 0x0 ;  /* 0x000000000000781c */ /* 0x000fe20003f0e808 */
[----:B------:R-:W-:Y:S01]  /*3ff0*/  UISETP.GE.AND UP0, UPT, UR36, 0x5a, UPT ;  /* 0x0000005a2400788c */ /* 0x000fe2000bf06270 */
[----:B------:R-:W-:-:S02]  /*4000*/  ISETP.GT.AND P2, PT, R93, 0x38, P2 ;  /* 0x000000385d00780c */ /* 0x000fc40001744270 */
[C---:B------:R-:W-:Y:S02]  /*4010*/  ISETP.GT.AND P0, PT, R93.reuse, 0x40, P0 ;  /* 0x000000405d00780c */ /* 0x040fe40000704270 */
[----:B------:R-:W-:Y:S02]  /*4020*/  ISETP.GT.AND P1, PT, R93, 0x39, P1 ;  /* 0x000000395d00780c */ /* 0x000fe40000f24270 */
[C---:B------:R-:W-:Y:S02]  /*4030*/  ISETP.LT.OR P0, PT, R95.reuse, 0x41, P0 ;  /* 0x000000415f00780c */ /* 0x040fe40000701670 */
[C---:B------:R-:W-:Y:S02]  /*4040*/  ISETP.LT.OR P6, PT, R95.reuse, 0x32, P6 ;  /* 0x000000325f00780c */ /* 0x040fe400037c1670 */
[C---:B------:R-:W-:Y:S02]  /*4050*/  ISETP.LT.OR P2, PT, R95.reuse, 0x39, P2 ;  /* 0x000000395f00780c */ /* 0x040fe40001741670 */
[----:B------:R-:W-:-:S02]  /*4060*/  ISETP.LT.OR P1, PT, R95, 0x3a, P1 ;  /* 0x0000003a5f00780c */ /* 0x000fc40000f21670 */
[----:B------:R-:W-:Y:S02]  /*4070*/  FSEL R239, R48, -INF , !P0 ;  /* 0xff80000030ef7808 */ /* 0x000fe40004000000 */
[----:B------:R-:W-:Y:S02]  /*4080*/  PLOP3.LUT P0, PT, PT, PT, UP3, 0x40, 0x0 ;  /* 0x000000000000781c */ /* 0x000fe40003f0e838 */
[----:B------:R-:W-:Y:S02]  /*4090*/  FSEL R68, R57, -INF , !P6 ;  /* 0xff80000039447808 */ /* 0x000fe40007000000 */
[----:B------:R-:W-:Y:S02]  /*40a0*/  FSEL R65, R52, -INF , !P2 ;  /* 0xff80000034417808 */ /* 0x000fe40005000000 */
[----:B------:R-:W-:Y:S02]  /*40b0*/  FSEL R64, R53, -INF , !P1 ;  /* 0xff80000035407808 */ /* 0x000fe40004800000 */
[----:B------:R-:W-:Y:S01]  /*40c0*/  PLOP3.LUT P6, PT, PT, PT, UP6, 0x40, 0x0 ;  /* 0x000000000000781c */ /* 0x000fe20003fce868 */
[----:B------:R-:W-:Y:S01]  /*40d0*/  UISETP.NE.AND UP6, UPT, UR34, URZ, UPT ;  /* 0x0000003f2200728c */ /* 0x000fe2000bfc5270 */
        /* <DEDUP_REMOVED lines=10> */
[----:B------:R-:W-:Y:S01]  /*4180*/  FSEL R206, R36, -INF , !P0 ;  /* 0xff80000024ce7808 */ /* 0x000fe20004000000 */
[----:B-1----:R-:W-:Y:S01]  /*4190*/  IMAD.IADD R36, R88, 0x1, R94 ;  /* 0x0000000158247824 */ /* 0x002fe200078e025e */
[----:B------:R-:W-:Y:S01]  /*41a0*/  PLOP3.LUT P0, PT, PT, PT, UP6, 0x40, 0x0 ;  /* 0x000000000000781c */ /* 0x000fe20003f0e868 */
[----:B------:R-:W-:Y:S01]  /*41b0*/  UISETP.NE.AND UP6, UPT, UR37, URZ, UPT ;  /* 0x0000003f2500728c */ /* 0x000fe2000bfc5270 */
[----:B------:R-:W-:-:S02]  /*41c0*/  FSEL R208, R49, -INF , !P6 ;  /* 0xff80000031d07808 */ /* 0x000fc40007000000 */
[----:B------:R-:W-:Y:S02]  /*41d0*/  FSEL R209, R40, -INF , !P2 ;  /* 0xff80000028d17808 */ /* 0x000fe40005000000 */
[----:B------:R-:W-:Y:S02]  /*41e0*/  FSEL R207, R41, -INF , !P1 ;  /* 0xff80000029cf7808 */ /* 0x000fe40004800000 */
[----:B------:R-:W-:Y:S02]  /*41f0*/  PLOP3.LUT P6, PT, PT, PT, UP2, 0x40, 0x0 ;  /* 0x000000000000781c */ /* 0x000fe40003fce828 */
[----:B------:R-:W-:Y:S02]  /*4200*/  PLOP3.LUT P2, PT, PT, PT, UP1, 0x40, 0x0 ;  /* 0x000000000000781c */ /* 0x000fe40003f4e818 */
[----:B------:R-:W-:Y:S02]  /*4210*/  PLOP3.LUT P1, PT, PT, PT, UP0, 0x40, 0x0 ;  /* 0x000000000000781c */ /* 0x000fe40003f2e808 */
[----:B------:R-:W-:-:S02]  /*4220*/  ISETP.GT.AND P6, PT, R93, 0x51, P6 ;  /* 0x000000515d00780c */ /* 0x000fc400037c4270 */
[C---:B------:R-:W-:Y:S02]  /*4230*/  ISETP.GT.AND P2, PT, R93.reuse, 0x58, P2 ;  /* 0x000000585d00780c */ /* 0x040fe40001744270 */
[----:B------:R-:W-:Y:S01]  /*4240*/  ISETP.GT.AND P1, PT, R93, 0x59, P1 ;  /* 0x000000595d00780c */ /* 0x000fe20000f24270 */
[----:B------:R-:W-:Y:S01]  /*4250*/  IMAD.IADD R93, R90, 0x1, R94 ;  /* 0x000000015a5d7824 */ /* 0x000fe200078e025e */
[C---:B------:R-:W-:Y:S02]  /*4260*/  ISETP.LT.OR P6, PT, R95.reuse, 0x52, P6 ;  /* 0x000000525f00780c */ /* 0x040fe400037c1670 */
[C---:B------:R-:W-:Y:S02]  /*4270*/  ISETP.LT.OR P2, PT, R95.reuse, 0x59, P2 ;  /* 0x000000595f00780c */ /* 0x040fe40001741670 */
[----:B------:R-:W-:Y:S02]  /*4280*/  ISETP.LT.OR P1, PT, R95, 0x5a, P1 ;  /* 0x0000005a5f00780c */ /* 0x000fe40000f21670 */
[----:B------:R-:W-:-:S02]  /*4290*/  IMNMX R93, R93, R89, PT ;  /* 0x000000595d5d7217 */ /* 0x000fc40003800200 */
[----:B------:R-:W-:Y:S02]  /*42a0*/  FSEL R154, R37, -INF , !P6 ;  /* 0xff800000259a7808 */ /* 0x000fe40007000000 */
[----:B------:R-:W-:Y:S02]  /*42b0*/  FSEL R137, R28, -INF , !P2 ;  /* 0xff8000001c897808 */ /* 0x000fe40005000000 */
[----:B------:R-:W-:Y:S01]  /*42c0*/  FSEL R136, R29, -INF , !P1 ;  /* 0xff8000001d887808 */ /* 0x000fe20004800000 */
        /* <DEDUP_REMOVED lines=13> */
.L_x_263:
[----:B------:R-:W-:-:S04]  /*43a0*/  MOV R28, c[0x0][0x32c] ;  /* 0x0000cb00001c7a02 */ /* 0x000fc80000000f00 */
[----:B------:R-:W-:-:S13]  /*43b0*/  ISETP.NE.AND P0, PT, R28, 0x1, PT ;  /* 0x000000011c00780c */ /* 0x000fda0003f05270 */
[----:B------:R-:W-:-:S05]  /*43c0*/  @P0 IMAD.HI.U32 R28, R94, c[0x0][0x330], RZ ;  /* 0x0000cc005e1c0a27 */ /* 0x000fca00078e00ff */
[----:B------:R-:W-:Y:S02]  /*43d0*/  @P0 SHF.R.U32.HI R94, RZ, c[0x0][0x334], R28 ;  /* 0x0000cd00ff5e0a19 */ /* 0x000fe4000001161c */
.L_x_264:
[----:B------:R-:W-:Y:S05]  /*43e0*/  BSYNC B0 ;  /* 0x0000000000007941 */ /* 0x000fea0003800000 */
.L_x_262:
[----:B------:R-:W-:-:S05]  /*43f0*/  IMAD R94, R94, c[0x0][0x32c], R2 ;  /* 0x0000cb005e5e7a24 */ /* 0x000fca00078e0202 */
[----:B------:R-:W-:Y:S02]  /*4400*/  IADD3 R28, R94, c[0x0][0x32c], RZ ;  /* 0x0000cb005e1c7a10 */ /* 0x000fe40007ffe0ff */
[----:B------:R-:W-:Y:S02]  /*4410*/  IMNMX R36, R36, R94, !PT ;  /* 0x0000005e24247217 */ /* 0x000fe40007800200 */
[----:B------:R-:W-:Y:S02]  /*4420*/  IMNMX R93, R93, R28, PT ;  /* 0x0000001c5d5d7217 */ /* 0x000fe40003800200 */
.L_x_261:
[----:B------:R-:W-:Y:S02]  /*4430*/  UP2UR UR42, UPR, URZ, 0x40 ;  /* 0x000000403f2a7883 */ /* 0x000fe40008000000 */
[----:B------:R-:W-:Y:S02]  /*4440*/  UISETP.NE.AND UP6, UPT, UR24, URZ, UPT ;  /* 0x0000003f1800728c */ /* 0x000fe4000bfc5270 */
[----:B------:R-:W-:Y:S02]  /*4450*/  UP2UR UR36, UPR, URZ, 0x1 ;  /* 0x000000013f247883 */ /* 0x000fe40008000000 */
[----:B------:R-:W-:-:S02]  /*4460*/  UP2UR UR43, UPR, URZ, 0x40 ;  /* 0x000000403f2b7883 */ /* 0x000fc40008000000 */
[----:B------:R-:W-:Y:S02]  /*4470*/  UISETP.NE.AND UP6, UPT, UR30, URZ, UPT ;  /* 0x0000003f1e00728c */ /* 0x000fe4000bfc5270 */
[----:B------:R-:W-:Y:S02]  /*4480*/  UISETP.NE.AND UP0, UPT, UR32, URZ, UPT ;  /* 0x0000003f2000728c */ /* 0x000fe4000bf05270 */
[----:B------:R-:W-:Y:S02]  /*4490*/  UP2UR UR44, UPR, URZ, 0x40 ;  /* 0x000000403f2c7883 */ /* 0x000fe40008000000 */
[----:B------:R-:W-:Y:S02]  /*44a0*/  UISETP.NE.AND UP6, UPT, UR33, URZ, UPT ;  /* 0x0000003f2100728c */ /* 0x000fe4000bfc5270 */
[----:B------:R-:W-:Y:S01]  /*44b0*/  UP2UR UR41, UPR, URZ, 0x20 ;  /* 0x000000203f297883 */ /* 0x000fe20008000000 */
[----:B------:R-:W-:Y:S01]  /*44c0*/  PLOP3.LUT P0, PT, PT, PT, UP0, 0x40, 0x0 ;  /* 0x000000000000781c */ /* 0x000fe20003f0e808 */
[----:B------:R-:W-:-:S02]  /*44d0*/  UISETP.NE.AND UP5, UPT, UR31, URZ, UPT ;  /* 0x0000003f1f00728c */ /* 0x000fc4000bfa5270 */
[----:B------:R-:W-:Y:S01]  /*44e0*/  PLOP3.LUT P1, PT, PT, PT, UP6, 0x40, 0x0 ;  /* 0x000000000000781c */ /* 0x000fe20003f2e868 */
[----:B------:R-:W-:Y:S01]  /*44f0*/  UISETP.NE.AND UP6, UPT, UR44, URZ, UPT ;  /* 0x0000003f2c00728c */ /* 0x000fe2000bfc5270 */
[----:B------:R-:W-:Y:S01]  /*4500*/  ISETP.GT.AND P0, PT, R3, 0x1, P0 ;  /* 0x000000010300780c */ /* 0x000fe20000704270 */
[----:B------:R-:W-:Y:S01]  /*4510*/  UP2UR UR39, UPR, URZ, 0x8 ;  /* 0x000000083f277883 */ /* 0x000fe20008000000 */
[----:B------:R-:W-:Y:S01]  /*4520*/  PLOP3.LUT P6, PT, PT, PT, UP5, 0x40, 0x0 ;  /* 0x000000000000781c */ /* 0x000fe20003fce858 */
[----:B------:R-:W-:Y:S01]  /*4530*/  UISETP.NE.AND UP3, UPT, UR28, URZ, UPT ;  /* 0x0000003f1c00728c */ /* 0x000fe2000bf65270 */
[----:B------:R-:W-:Y:S01]  /*4540*/  ISETP.LT.OR P0, PT, R91, 0x2, P0 ;  /* 0x000000025b00780c */ /* 0x000fe20000701670 */
[----:B------:R-:W-:Y:S01]  /*4550*/  UP2UR UR37, UPR, URZ, 0x2 ;  /* 0x000000023f257883 */ /* 0x000fe20008000000 */
[----:B------:R-:W-:Y:S01]  /*4560*/  PLOP3.LUT P2, PT, PT, PT, UP6, 0x40, 0x0 ;  /* 0x000000000000781c */ /* 0x000fe20003f4e868 */
[----:B------:R-:W-:Y:S01]  /*4570*/  UISETP.NE.AND UP6, UPT, UR27, URZ, UPT ;  /* 0x0000003f1b00728c */ /* 0x000fe2000bfc5270 */
[----:B------:R-:W-:Y:S01]  /*4580*/  ISETP.GT.AND P6, PT, R3, 0x8, P6 ;  /* 0x000000080300780c */ /* 0x000fe200037c4270 */
[----:B------:R-:W-:Y:S01]  /*4590*/  UISETP.NE.AND UP1, UPT, UR26, URZ, UPT ;  /* 0x0000003f1a00728c */ /* 0x000fe2000bf25270 */
[----:B------:R-:W-:Y:S01]  /*45a0*/  FSEL R83, R83, -INF , !P0 ;  /* 0xff80000053537808 */ /* 0x000fe20004000000 */
[----:B------:R-:W-:Y:S01]  /*45b0*/  UP2UR UR40, UPR, URZ, 0x10 ;  /* 0x000000103f287883 */ /* 0x000fe20008000000 */
[----:B------:R-:W-:Y:S01]  /*45c0*/  ISETP.GT.AND P2, PT, R3, 0x9, P2 ;  /* 0x000000090300780c */ /* 0x000fe20001744270 */
[----:B------:R-:W-:Y:S01]  /*45d0*/  UISETP.NE.AND UP4, UPT, UR29, URZ, UPT ;  /* 0x0000003f1d00728c */ /* 0x000fe2000bf85270 */
[----:B------:R-:W-:Y:S01]  /*45e0*/  PLOP3.LUT P0, PT, PT, PT, UP3, 0x40, 0x0 ;  /* 0x000000000000781c */ /* 0x000fe20003f0e838 */
[----:B------:R-:W-:Y:S01]  /*45f0*/  UP2UR UR38, UPR, URZ, 0x4 ;  /* 0x000000043f267883 */ /* 0x000fe20008000000 */
[C---:B------:R-:W-:Y:S01]  /*4600*/  ISETP.LT.OR P6, PT, R91.reuse, 0x9, P6 ;  /* 0x000000095b00780c */ /* 0x040fe200037c1670 */
[----:B------:R-:W-:Y:S01]  /*4610*/  UISETP.NE.AND UP2, UPT, UR25, URZ, UPT ;  /* 0x0000003f1900728c */ /* 0x000fe2000bf45270 */
[----:B------:R-:W-:Y:S01]  /*4620*/  ISETP.LT.OR P2, PT, R91, 0xa, P2 ;  /* 0x0000000a5b00780c */ /* 0x000fe20001741670 */
[----:B------:R-:W-:Y:S01]  /*4630*/  UP2UR UR44, UPR, URZ, 0x10 ;  /* 0x000000103f2c7883 */ /* 0x000fe20008000000 */
[----:B------:R-:W-:-:S02]  /*4640*/  ISETP.GT.AND P1, PT, R3, RZ, P1 ;  /* 0x000000ff0300720c */ /* 0x000fc40000f24270 */
[----:B------:R-:W-:Y:S02]  /*4650*/  ISETP.GT.AND P0, PT, R3, 0x11, P0 ;  /* 0x000000110300780c */ /* 0x000fe40000704270 */
[----:B------:R-:W-:Y:S02]  /*4660*/  FSEL R78, R78, -INF , !P6 ;  /* 0xff8000004e4e7808 */ /* 0x000fe40007000000 */
[----:B------:R-:W-:Y:S02]  /*4670*/  FSEL R79, R79, -INF , !P2 ;  /* 0xff8000004f4f7808 */ /* 0x000fe40005000000 */
[----:B------:R-:W-:Y:S01]  /*4680*/  PLOP3.LUT P6, PT, PT, PT, UP6, 0x40, 0x0 ;  /* 0x000000000000781c */ /* 0x000fe20003fce868 */
[----:B------:R-:W-:Y:S01]  /*4690*/  UISETP.NE.AND UP6, UPT, UR43, URZ, UPT ;  /* 0x0000003f2b00728c */ /* 0x000fe2000bfc5270 */
[C---:B------:R-:W-:Y:S01]  /*46a0*/  ISETP.LT.OR P1, PT, R91.reuse, 0x1, P1 ;  /* 0x000000015b00780c */ /* 0x040fe20000f21670 */
[----:B------:R-:W-:Y:S01]  /*46b0*/  UP2UR UR43, UPR, URZ, 0x2 ;  /* 0x000000023f2b7883 */ /* 0x000fe20008000000 */
[----:B------:R-:W-:-:S02]  /*46c0*/  ISETP.LT.OR P2, PT, R91, 0x12, P0 ;  /* 0x000000125b00780c */ /* 0x000fc40000741670 */
[----:B------:R-:W-:Y:S01]  /*46d0*/  PLOP3.LUT P0, PT, PT, PT, UP1, 0x40, 0x0 ;  /* 0x000000000000781c */ /* 0x000fe20003f0e818 */
[----:B------:R-:W-:Y:S01]  /*46e0*/  UISETP.NE.AND UP1, UPT, UR33, URZ, UPT ;  /* 0x0000003f2100728c */ /* 0x000fe2000bf25270 */
[----:B------:R-:W-:Y:S02]  /*46f0*/  FSEL R82, R82, -INF , !P1 ;  /* 0xff80000052527808 */ /* 0x000fe40004800000 */
[----:B------:R-:W-:Y:S01]  /*4700*/  PLOP3.LUT P1, PT, PT, PT, UP4, 0x40, 0x0 ;  /* 0x000000000000781c */ /* 0x000fe20003f2e848 */
[----:B------:R-:W-:Y:S01]  /*4710*/  UISETP.NE.AND UP4, UPT, UR30, URZ, UPT ;  /* 0x0000003f1e00728c */ /* 0x000fe2000bf85270 */
[----:B------:R-:W-:Y:S02]  /*4720*/  ISETP.GT.AND P0, PT, R3, 0x19, P0 ;  /* 0x000000190300780c */ /* 0x000fe40000704270 */
[----:B------:R-:W-:Y:S02]  /*4730*/  FSEL R75, R75, -INF , !P2 ;  /* 0xff8000004b4b7808 */ /* 0x000fe40005000000 */
[----:B------:R-:W-:Y:S01]  /*4740*/  PLOP3.LUT P2, PT, PT, PT, UP1, 0x40, 0x0 ;  /* 0x000000000000781c */ /* 0x000fe20003f4e818 */
[----:B------:R-:W-:Y:S01]  /*4750*/  UISETP.NE.AND UP1, UPT, UR27, URZ, UPT ;  /* 0x0000003f1b00728c */ /* 0x000fe2000bf25270 */
[----:B------:R-:W-:-:S02]  /*4760*/  ISETP.GT.AND P1, PT, R3, 0x10, P1 ;  /* 0x000000100300780c */ /* 0x000fc40000f24270 */
[C---:B------:R-:W-:Y:S02]  /*4770*/  ISETP.LT.OR P0, PT, R91.reuse, 0x1a, P0 ;  /* 0x0000001a5b00780c */ /* 0x040fe40000701670 */
[----:B------:R-:W-:Y:S02]  /*4780*/  ISETP.GT.AND P2, PT, R36, RZ, P2 ;  /* 0x000000ff2400720c */ /* 0x000fe40001744270 */
[----:B------:R-:W-:Y:S02]  /*4790*/  ISETP.LT.OR P1, PT, R91, 0x11, P1 ;  /* 0x000000115b00780c */ /* 0x000fe40000f21670 */
[----:B------:R-:W-:Y:S02]  /*47a0*/  FSEL R71, R71, -INF , !P0 ;  /* 0xff80000047477808 */ /* 0x000fe40004000000 */
[----:B------:R-:W-:Y:S02]  /*47b0*/  PLOP3.LUT P0, PT, PT, PT, UP2, 0x40, 0x0 ;  /* 0x000000000000781c */ /* 0x000fe40003f0e828 */
[----:B------:R-:W-:-:S02]  /*47c0*/  ISETP.LT.OR P2, PT, R93, 0x1, P2 ;  /* 0x000000015d00780c */ /* 0x000fc40001741670 */
        /* <DEDUP_REMOVED lines=8> */
[----:B------:R-:W-:Y:S02]  /*4850*/  ISETP.LT.OR P0, PT, R91, 0x21, P0 ;  /* 0x000000215b00780c */ /* 0x000fe40000701670 */
[----:B------:R-:W-:Y:S02]  /*4860*/  ISETP.LT.OR P1, PT, R93, 0x2, P1 ;  /* 0x000000025d00780c */ /* 0x000fe40000f21670 */
[----:B------:R-:W-:Y:S02]  /*4870*/  FSEL R49, R66, -INF , !P0 ;  /* 0xff80000042317808 */ /* 0x000fe40004000000 */
[----:B------:R-:W-:Y:S01]  /*4880*/  PLOP3.LUT P0, PT, PT, PT, UP4, 0x40, 0x0 ;  /* 0x000000000000781c */ /* 0x000fe20003f0e848 */
[----:B------:R-:W-:Y:S01]  /*4890*/  UISETP.NE.AND UP4, UPT, UR21, URZ, UPT ;  /* 0x0000003f1500728c */ /* 0x000fe2000bf85270 */
[----:B------:R-:W-:Y:S02]  /*48a0*/  FSEL R60, R25, -INF , !P1 ;  /* 0xff800000193c7808 */ /* 0x000fe40004800000 */
[----:B------:R-:W-:-:S02]  /*48b0*/  ISETP.GT.AND P6, PT, R3, 0x18, P6 ;  /* 0x000000180300780c */ /* 0x000fc400037c4270 */
[----:B------:R-:W-:Y:S01]  /*48c0*/  PLOP3.LUT P1, PT, PT, PT, UP5, 0x40, 0x0 ;  /* 0x000000000000781c */ /* 0x000fe20003f2e858 */
[----:B------:R-:W-:Y:S01]  /*48d0*/  UISETP.NE.AND UP5, UPT, UR22, URZ, UPT ;  /* 0x0000003f1600728c */ /* 0x000fe2000bfa5270 */
[C---:B------:R-:W-:Y:S02]  /*48e0*/  ISETP.GT.AND P0, PT, R36.reuse, 0x10, P0 ;  /* 0x000000102400780c */ /* 0x040fe40000704270 */
[----:B------:R-:W-:Y:S02]  /*48f0*/  ISETP.LT.OR P6, PT, R91, 0x19, P6 ;  /* 0x000000195b00780c */ /* 0x000fe400037c1670 */
[----:B------:R-:W-:Y:S02]  /*4900*/  ISETP.GT.AND P1, PT, R36, 0x8, P1 ;  /* 0x000000082400780c */ /* 0x000fe40000f24270 */
[----:B------:R-:W-:Y:S02]  /*4910*/  ISETP.LT.OR P0, PT, R93, 0x11, P0 ;  /* 0x000000115d00780c */ /* 0x000fe40000701670 */
[----:B------:R-:W-:-:S02]  /*4920*/  FSEL R70, R70, -INF , !P6 ;  /* 0xff80000046467808 */ /* 0x000fc40007000000 */
[----:B------:R-:W-:Y:S02]  /*4930*/  ISETP.LT.OR P1, PT, R93, 0x9, P1 ;  /* 0x000000095d00780c */ /* 0x000fe40000f21670 */
[----:B------:R-:W-:Y:S02]  /*4940*/  PLOP3.LUT P6, PT, PT, PT, UP6, 0x40, 0x0 ;  /* 0x000000000000781c */ /* 0x000fe40003fce868 */
[----:B------:R-:W-:Y:S02]  /*4950*/  FSEL R53, R20, -INF , !P0 ;  /* 0xff80000014357808 */ /* 0x000fe40004000000 */
[----:B------:R-:W-:Y:S02]  /*4960*/  ISETP.GT.AND P2, PT, R36, 0x9, P2 ;  /* 0x000000092400780c */ /* 0x000fe40001744270 */
[----:B------:R-:W-:Y:S01]  /*4970*/  PLOP3.LUT P0, PT, PT, PT, UP3, 0x40, 0x0 ;  /* 0x000000000000781c */ /* 0x000fe20003f0e838 */
[----:B------:R-:W-:Y:S01]  /*4980*/  UISETP.NE.AND UP3, UPT, UR20, URZ, UPT ;  /* 0x0000003f1400728c */ /* 0x000fe2000bf65270 */
[----:B------:R-:W-:-:S02]  /*4990*/  FSEL R57, R132, -INF , !P1 ;  /* 0xff80000084397808 */ /* 0x000fc40004800000 */
[----:B------:R-:W-:Y:S02]  /*49a0*/  ISETP.GT.AND P6, PT, R3, 0x21, P6 ;  /* 0x000000210300780c */ /* 0x000fe400037c4270 */
[----:B------:R-:W-:Y:S02]  /*49b0*/  PLOP3.LUT P1, PT, PT, PT, UP0, 0x40, 0x0 ;  /* 0x000000000000781c */ /* 0x000fe40003f2e808 */
[----:B------:R-:W-:Y:S02]  /*49c0*/  ISETP.LT.OR P2, PT, R93, 0xa, P2 ;  /* 0x0000000a5d00780c */ /* 0x000fe40001741670 */
[----:B------:R-:W-:Y:S02]  /*49d0*/  ISETP.GT.AND P0, PT, R36, 0x11, P0 ;  /* 0x000000112400780c */ /* 0x000fe40000704270 */
[----:B------:R-:W-:Y:S02]  /*49e0*/  ISETP.LT.OR P6, PT, R91, 0x22, P6 ;  /* 0x000000225b00780c */ /* 0x000fe400037c1670 */
[----:B------:R-:W-:-:S02]  /*49f0*/  ISETP.GT.AND P1, PT, R3, 0x28, P1 ;  /* 0x000000280300780c */ /* 0x000fc40000f24270 */
[----:B------:R-:W-:Y:S02]  /*4a00*/  FSEL R56, R133, -INF , !P2 ;  /* 0xff80000085387808 */ /* 0x000fe40005000000 */
[----:B------:R-:W-:Y:S02]  /*4a10*/  ISETP.LT.OR P0, PT, R93, 0x12, P0 ;  /* 0x000000125d00780c */ /* 0x000fe40000701670 */
[----:B------:R-:W-:Y:S01]  /*4a20*/  PLOP3.LUT P2, PT, PT, PT, UP1, 0x40, 0x0 ;  /* 0x000000000000781c */ /* 0x000fe20003f4e818 */
[----:B------:R-:W-:Y:S01]  /*4a30*/  UISETP.NE.AND UP1, UPT, UR43, URZ, UPT ;  /* 0x0000003f2b00728c */ /* 0x000fe2000bf25270 */
[----:B------:R-:W-:Y:S02]  /*4a40*/  FSEL R48, R67, -INF , !P6 ;  /* 0xff80000043307808 */ /* 0x000fe40007000000 */
[----:B------:R-:W-:Y:S02]  /*4a50*/  ISETP.LT.OR P1, PT, R91, 0x29, P1 ;  /* 0x000000295b00780c */ /* 0x000fe40000f21670 */
[----:B------:R-:W-:-:S02]  /*4a60*/  PLOP3.LUT P6, PT, PT, PT, UP5, 0x40, 0x0 ;  /* 0x000000000000781c */ /* 0x000fc40003fce858 */
[----:B------:R-:W-:Y:S02]  /*4a70*/  FSEL R52, R21, -INF , !P0 ;  /* 0xff80000015347808 */ /* 0x000fe40004000000 */
[----:B------:R-:W-:Y:S02]  /*4a80*/  PLOP3.LUT P0, PT, PT, PT, UP4, 0x40, 0x0 ;  /* 0x000000000000781c */ /* 0x000fe40003f0e848 */
[----:B------:R-:W-:Y:S02]  /*4a90*/  FSEL R67, R62, -INF , !P1 ;  /* 0xff8000003e437808 */ /* 0x000fe40004800000 */
[C---:B------:R-:W-:Y:S02]  /*4aa0*/  ISETP.GT.AND P6, PT, R3.reuse, 0x29, P6 ;  /* 0x000000290300780c */ /* 0x040fe400037c4270 */
[----:B------:R-:W-:Y:S01]  /*4ab0*/  PLOP3.LUT P1, PT, PT, PT, UP1, 0x40, 0x0 ;  /* 0x000000000000781c */ /* 0x000fe20003f2e818 */
[----:B------:R-:W-:Y:S01]  /*4ac0*/  UISETP.NE.AND UP1, UPT, UR18, URZ, UPT ;  /* 0x0000003f1200728c */ /* 0x000fe2000bf25270 */
[----:B------:R-:W-:-:S02]  /*4ad0*/  ISETP.GT.AND P0, PT, R3, 0x30, P0 ;  /* 0x000000300300780c */ /* 0x000fc40000704270 */
[C---:B------:R-:W-:Y:S02]  /*4ae0*/  ISETP.LT.OR P6, PT, R91.reuse, 0x2a, P6 ;  /* 0x0000002a5b00780c */ /* 0x040fe400037c1670 */
[----:B------:R-:W-:Y:S02]  /*4af0*/  ISETP.GT.AND P1, PT, R36, 0x19, P1 ;  /* 0x000000192400780c */ /* 0x000fe40000f24270 */
[----:B------:R-:W-:Y:S02]  /*4b00*/  ISETP.LT.OR P0, PT, R91, 0x31, P0 ;  /* 0x000000315b00780c */ /* 0x000fe40000701670 */
[----:B------:R-:W-:Y:S02]  /*4b10*/  FSEL R66, R63, -INF , !P6 ;  /* 0xff8000003f427808 */ /* 0x000fe40007000000 */
[----:B------:R-:W-:Y:S02]  /*4b20*/  ISETP.LT.OR P1, PT, R93, 0x1a, P1 ;  /* 0x0000001a5d00780c */ /* 0x000fe40000f21670 */
[----:B------:R-:W-:-:S02]  /*4b30*/  FSEL R63, R58, -INF , !P0 ;  /* 0xff8000003a3f7808 */ /* 0x000fc40004000000 */
[----:B------:R-:W-:Y:S01]  /*4b40*/  PLOP3.LUT P0, PT, PT, PT, UP0, 0x40, 0x0 ;  /* 0x000000000000781c */ /* 0x000fe20003f0e808 */
[----:B------:R-:W-:Y:S01]  /*4b50*/  UISETP.NE.AND UP0, UPT, UR17, URZ, UPT ;  /* 0x0000003f1100728c */ /* 0x000fe2000bf05270 */
[----:B------:R-:W-:Y:S02]  /*4b60*/  FSEL R40, R129, -INF , !P1 ;  /* 0xff80000081287808 */ /* 0x000fe40004800000 */
[----:B------:R-:W-:Y:S01]  /*4b70*/  PLOP3.LUT P1, PT, PT, PT, UP2, 0x40, 0x0 ;  /* 0x000000000000781c */ /* 0x000fe20003f2e828 */
[----:B------:R-:W-:Y:S01]  /*4b80*/  UISETP.NE.AND UP2, UPT, UR19, URZ, UPT ;  /* 0x0000003f1300728c */ /* 0x000fe2000bf45270 */
[C---:B------:R-:W-:Y:S02]  /*4b90*/  ISETP.GT.AND P0, PT, R36.reuse, 0x28, P0 ;  /* 0x000000282400780c */ /* 0x040fe40000704270 */
[----:B------:R-:W-:Y:S02]  /*4ba0*/  ISETP.GT.AND P1, PT, R36, 0x20, P1 ;  /* 0x000000202400780c */ /* 0x000fe40000f24270 */
[----:B------:R-:W-:-:S02]  /*4bb0*/  ISETP.LT.OR P0, PT, R93, 0x29, P0 ;  /* 0x000000295d00780c */ /* 0x000fc40000701670 */
[----:B------:R-:W-:Y:S02]  /*4bc0*/  ISETP.LT.OR P1, PT, R93, 0x21, P1 ;  /* 0x000000215d00780c */ /* 0x000fe40000f21670 */
[----:B------:R-:W-:Y:S02]  /*4bd0*/  FSEL R242, R124, -INF , !P0 ;  /* 0xff8000007cf27808 */ /* 0x000fe40004000000 */
[----:B------:R-:W-:Y:S01]  /*4be0*/  PLOP3.LUT P0, PT, PT, PT, UP5, 0x40, 0x0 ;  /* 0x000000000000781c */ /* 0x000fe20003f0e858 */
[----:B------:R-:W-:Y:S01]  /*4bf0*/  UISETP.NE.AND UP5, UPT, UR41, URZ, UPT ;  /* 0x0000003f2900728c */ /* 0x000fe2000bfa5270 */
[----:B------:R-:W-:Y:S02]  /*4c00*/  FSEL R244, R16, -INF , !P1 ;  /* 0xff80000010f47808 */ /* 0x000fe40004800000 */
[----:B------:R-:W-:Y:S02]  /*4c10*/  PLOP3.LUT P1, PT, PT, PT, UP2, 0x40, 0x0 ;  /* 0x000000000000781c */ /* 0x000fe40003f2e828 */
[----:B------:R-:W-:-:S02]  /*4c20*/  ISETP.GT.AND P0, PT, R36, 0x29, P0 ;  /* 0x000000292400780c */ /* 0x000fc40000704270 */
[----:B------:R-:W-:Y:S02]  /*4c30*/  ISETP.GT.AND P2, PT, R36, 0x18, P2 ;  /* 0x000000182400780c */ /* 0x000fe40001744270 */
[----:B------:R-:W-:Y:S02]  /*4c40*/  ISETP.GT.AND P1, PT, R3, 0x38, P1 ;  /* 0x000000380300780c */ /* 0x000fe40000f24270 */
[C---:B------:R-:W-:Y:S02]  /*4c50*/  ISETP.LT.OR P0, PT, R93.reuse, 0x2a, P0 ;  /* 0x0000002a5d00780c */ /* 0x040fe40000701670 */
[----:B------:R-:W-:Y:S02]  /*4c60*/  ISETP.LT.OR P2, PT, R93, 0x19, P2 ;  /* 0x000000195d00780c */ /* 0x000fe40001741670 */
[----:B------:R-:W-:Y:S02]  /*4c70*/  ISETP.LT.OR P1, PT, R91, 0x39, P1 ;  /* 0x000000395b00780c */ /* 0x000fe40000f21670 */
[----:B------:R-:W-:-:S02]  /*4c80*/  FSEL R245, R125, -INF , !P0 ;  /* 0xff8000007df57808 */ /* 0x000fc40004000000 */
[----:B------:R-:W-:Y:S02]  /*4c90*/  PLOP3.LUT P0, PT, PT, PT, UP0, 0x40, 0x0 ;  /* 0x000000000000781c */ /* 0x000fe40003f0e808 */
[----:B------:R-:W-:Y:S02]  /*4ca0*/  FSEL R41, R128, -INF , !P2 ;  /* 0xff80000080297808 */ /* 0x000fe40005000000 */
[----:B------:R-:W-:Y:S02]  /*4cb0*/  FSEL R62, R54, -INF , !P1 ;  /* 0xff800000363e7808 */ /* 0x000fe40004800000 */
[----:B------:R-:W-:Y:S02]  /*4cc0*/  PLOP3.LUT P6, PT, PT, PT, UP3, 0x40, 0x0 ;  /* 0x000000000000781c */ /* 0x000fe40003fce838 */
[----:B------:R-:W-:Y:S01]  /*4cd0*/  PLOP3.LUT P2, PT, PT, PT, UP6, 0x40, 0x0 ;  /* 0x000000000000781c */ /* 0x000fe20003f4e868 */
[----:B------:R-:W-:Y:S01]  /*4ce0*/  UISETP.NE.AND UP6, UPT, UR42, URZ, UPT ;  /* 0x0000003f2a00728c */ /* 0x000fe2000bfc5270 */
[----:B------:R-:W-:Y:S01]  /*4cf0*/  PLOP3.LUT P1, PT, PT, PT, UP3, 0x40, 0x0 ;  /* 0x000000000000781c */ /* 0x000fe20003f2e838 */
[----:B------:R-:W-:Y:S01]  /*4d00*/  UISETP.NE.AND UP3, UPT, UR39, URZ, UPT ;  /* 0x0000003f2700728c */ /* 0x000fe2000bf65270 */
[----:B------:R-:W-:-:S02]  /*4d10*/  ISETP.GT.AND P0, PT, R3, 0x40, P0 ;  /* 0x000000400300780c */ /* 0x000fc40000704270 */
[----:B------:R-:W-:Y:S02]  /*4d20*/  ISETP.GT.AND P6, PT, R3, 0x31, P6 ;  /* 0x000000310300780c */ /* 0x000fe400037c4270 */
[C---:B------:R-:W-:Y:S02]  /*4d30*/  ISETP.GT.AND P2, PT, R36.reuse, 0x21, P2 ;  /* 0x000000212400780c */ /* 0x040fe40001744270 */
[----:B------:R-:W-:Y:S02]  /*4d40*/  ISETP.GT.AND P1, PT, R36, 0x31, P1 ;  /* 0x000000312400780c */ /* 0x000fe40000f24270 */
[C---:B------:R-:W-:Y:S02]  /*4d50*/  ISETP.LT.OR P0, PT, R91.reuse, 0x41, P0 ;  /* 0x000000415b00780c */ /* 0x040fe40000701670 */
[----:B------:R-:W-:Y:S02]  /*4d60*/  ISETP.LT.OR P6, PT, R91, 0x32, P6 ;  /* 0x000000325b00780c */ /* 0x000fe400037c1670 */
[----:B------:R-:W-:-:S02]  /*4d70*/  ISETP.LT.OR P2, PT, R93, 0x22, P2 ;  /* 0x000000225d00780c */ /* 0x000fc40001741670 */
[----:B------:R-:W-:Y:S02]  /*4d80*/  ISETP.LT.OR P1, PT, R93, 0x32, P1 ;  /* 0x000000325d00780c */ /* 0x000fe40000f21670 */
[----:B------:R-:W-:Y:S02]  /*4d90*/  FSEL R241, R50, -INF , !P0 ;  /* 0xff80000032f17808 */ /* 0x000fe40004000000 */
[----:B------:R-:W-:Y:S01]  /*4da0*/  PLOP3.LUT P0, PT, PT, PT, UP0, 0x40, 0x0 ;  /* 0x000000000000781c */ /* 0x000fe20003f0e808 */
[----:B------:R-:W-:Y:S01]  /*4db0*/  UISETP.NE.AND UP0, UPT, UR36, URZ, UPT ;  /* 0x0000003f2400728c */ /* 0x000fe2000bf05270 */
[----:B------:R-:W-:Y:S01]  /*4dc0*/  FSEL R59, R59, -INF , !P6 ;  /* 0xff8000003b3b7808 */ /* 0x000fe20007000000 */
[----:B------:R-:W-:Y:S01]  /*4dd0*/  UP2UR UR36, UPR, URZ, 0x40 ;  /* 0x000000403f247883 */ /* 0x000fe20008000000 */
[----:B------:R-:W-:Y:S02]  /*4de0*/  FSEL R243, R17, -INF , !P2 ;  /* 0xff80000011f37808 */ /* 0x000fe40005000000 */
[----:B------:R-:W-:-:S02]  /*4df0*/  FSEL R132, R13, -INF , !P1 ;  /* 0xff8000000d847808 */ /* 0x000fc40004800000 */
[----:B------:R-:W-:Y:S02]  /*4e00*/  PLOP3.LUT P6, PT, PT, PT, UP1, 0x40, 0x0 ;  /* 0x000000000000781c */ /* 0x000fe40003fce818 */
[----:B------:R-:W-:Y:S01]  /*4e10*/  PLOP3.LUT P2, PT, PT, PT, UP4, 0x40, 0x0 ;  /* 0x000000000000781c */ /* 0x000fe20003f4e848 */
[----:B------:R-:W-:Y:S01]  /*4e20*/  UISETP.NE.AND UP4, UPT, UR40, URZ, UPT ;  /* 0x0000003f2800728c */ /* 0x000fe2000bf85270 */
[----:B------:R-:W-:Y:S01]  /*4e30*/  PLOP3.LUT P1, PT, PT, PT, UP2, 0x40, 0x0 ;  /* 0x000000000000781c */ /* 0x000fe20003f2e828 */
[----:B------:R-:W-:Y:S01]  /*4e40*/  UISETP.NE.AND UP2, UPT, UR38, URZ, UPT ;  /* 0x0000003f2600728c */ /* 0x000fe2000bf45270 */
[C---:B------:R-:W-:Y:S02]  /*4e50*/  ISETP.GT.AND P0, PT, R36.reuse, 0x40, P0 ;  /* 0x000000402400780c */ /* 0x040fe40000704270 */
[----:B------:R-:W-:Y:S02]  /*4e60*/  ISETP.GT.AND P6, PT, R3, 0x39, P6 ;  /* 0x000000390300780c */ /* 0x000fe400037c4270 */
[----:B------:R-:W-:-:S02]  /*4e70*/  ISETP.GT.AND P2, PT, R36, 0x30, P2 ;  /* 0x000000302400780c */ /* 0x000fc40001744270 */
[----:B------:R-:W-:Y:S02]  /*4e80*/  ISETP.GT.AND P1, PT, R36, 0x38, P1 ;  /* 0x000000382400780c */ /* 0x000fe40000f24270 */
[----:B------:R-:W-:Y:S02]  /*4e90*/  ISETP.LT.OR P0, PT, R93, 0x41, P0 ;  /* 0x000000415d00780c */ /* 0x000fe40000701670 */
[----:B------:R-:W-:Y:S02]  /*4ea0*/  ISETP.LT.OR P6, PT, R91, 0x3a, P6 ;  /* 0x0000003a5b00780c */ /* 0x000fe400037c1670 */
[C---:B------:R-:W-:Y:S02]  /*4eb0*/  ISETP.LT.OR P2, PT, R93.reuse, 0x31, P2 ;  /* 0x000000315d00780c */ /* 0x040fe40001741670 */
[----:B------:R-:W-:Y:S02]  /*4ec0*/  ISETP.LT.OR P1, PT, R93, 0x39, P1 ;  /* 0x000000395d00780c */ /* 0x000fe40000f21670 */
[----:B------:R-:W-:-:S02]  /*4ed0*/  FSEL R158, R8, -INF , !P0 ;  /* 0xff800000089e7808 */ /* 0x000fc40004000000 */
[----:B------:R-:W-:Y:S02]  /*4ee0*/  PLOP3.LUT P0, PT, PT, PT, UP5, 0x40, 0x0 ;  /* 0x000000000000781c */ /* 0x000fe40003f0e858 */
[----:B------:R-:W-:Y:S02]  /*4ef0*/  FSEL R58, R55, -INF , !P6 ;  /* 0xff800000373a7808 */ /* 0x000fe40007000000 */
[----:B------:R-:W-:Y:S02]  /*4f00*/  FSEL R133, R12, -INF , !P2 ;  /* 0xff8000000c857808 */ /* 0x000fe40005000000 */
[----:B------:R-:W-:Y:S01]  /*4f10*/  FSEL R125, R120, -INF , !P1 ;  /* 0xff800000787d7808 */ /* 0x000fe20004800000 */
[----:B------:R-:W1:Y:S01]  /*4f20*/  SHFL.IDX PT, R12, R92, 0x3, 0x1c1f ;  /* 0x007c1f005c0c7f89 */ /* 0x000e6200000e0000 */
[----:B------:R-:W-:Y:S02]  /*4f30*/  PLOP3.LUT P6, PT, PT, PT, UP6, 0x40, 0x0 ;  /* 0x000000000000781c */ /* 0x000fe40003fce868 */
[----:B------:R-:W-:Y:S01]  /*4f40*/  PLOP3.LUT P2, PT, PT, PT, UP1, 0x40, 0x0 ;  /* 0x000000000000781c */ /* 0x000fe20003f4e818 */
[----:B------:R-:W-:Y:S01]  /*4f50*/  UISETP.NE.AND UP1, UPT, UR37, URZ, UPT ;  /* 0x0000003f2500728c */ /* 0x000fe2000bf25270 */
[----:B------:R-:W-:-:S02]  /*4f60*/  PLOP3.LUT P1, PT, PT, PT, UP5, 0x40, 0x0 ;  /* 0x000000000000781c */ /* 0x000fc40003f2e858 */
[C---:B------:R-:W-:Y:S02]  /*4f70*/  ISETP.GT.AND P0, PT, R36.reuse, 0x48, P0 ;  /* 0x000000482400780c */ /* 0x040fe40000704270 */
[C---:B------:R-:W-:Y:S02]  /*4f80*/  ISETP.GT.AND P6, PT, R3.reuse, 0x41, P6 ;  /* 0x000000410300780c */ /* 0x040fe400037c4270 */
[----:B------:R-:W-:Y:S02]  /*4f90*/  ISETP.GT.AND P2, PT, R36, 0x39, P2 ;  /* 0x000000392400780c */ /* 0x000fe40001744270 */
[----:B------:R-:W-:Y:S02]  /*4fa0*/  ISETP.GT.AND P1, PT, R3, 0x48, P1 ;  /* 0x000000480300780c */ /* 0x000fe40000f24270 */
[----:B------:R-:W-:Y:S02]  /*4fb0*/  ISETP.LT.OR P0, PT, R93, 0x49, P0 ;  /* 0x000000495d00780c */ /* 0x000fe40000701670 */
[----:B------:R-:W-:-:S02]  /*4fc0*/  ISETP.LT.OR P6, PT, R91, 0x42, P6 ;  /* 0x000000425b00780c */ /* 0x000fc400037c1670 */
[----:B------:R-:W-:Y:S02]  /*4fd0*/  ISETP.LT.OR P2, PT, R93, 0x3a, P2 ;  /* 0x0000003a5d00780c */ /* 0x000fe40001741670 */
[----:B------:R-:W-:Y:S02]  /*4fe0*/  ISETP.LT.OR P1, PT, R91, 0x49, P1 ;  /* 0x000000495b00780c */ /* 0x000fe40000f21670 */
[----:B------:R-:W-:Y:S01]  /*4ff0*/  FSEL R173, R44, -INF , !P0 ;  /* 0xff8000002cad7808 */ /* 0x000fe20004000000 */
[----:B-1----:R-:W-:Y:S01]  /*5000*/  IMAD.IADD R8, R90, 0x1, R12 ;  /* 0x000000015a087824 */ /* 0x002fe200078e020c */
[----:B------:R-:W-:Y:S02]  /*5010*/  PLOP3.LUT P0, PT, PT, PT, UP3, 0x40, 0x0 ;  /* 0x000000000000781c */ /* 0x000fe40003f0e838 */
[----:B------:R-:W-:Y:S02]  /*5020*/  FSEL R238, R51, -INF , !P6 ;  /* 0xff80000033ee7808 */ /* 0x000fe40007000000 */
[----:B------:R-:W-:-:S02]  /*5030*/  FSEL R124, R121, -INF , !P2 ;  /* 0xff800000797c7808 */ /* 0x000fc40005000000 */
[----:B------:R-:W-:Y:S02]  /*5040*/  FSEL R240, R42, -INF , !P1 ;  /* 0xff8000002af07808 */ /* 0x000fe40004800000 */
[----:B------:R-:W-:Y:S02]  /*5050*/  PLOP3.LUT P6, PT, PT, PT, UP4, 0x40, 0x0 ;  /* 0x000000000000781c */ /* 0x000fe40003fce848 */
[----:B------:R-:W-:Y:S01]  /*5060*/  PLOP3.LUT P2, PT, PT, PT, UP6, 0x40, 0x0 ;  /* 0x000000000000781c */ /* 0x000fe20003f4e868 */
[----:B------:R-:W-:Y:S01]  /*5070*/  UISETP.NE.AND UP6, UPT, UR34, URZ, UPT ;  /* 0x0000003f2200728c */ /* 0x000fe2000bfc5270 */
[----:B------:R-:W-:Y:S02]  /*5080*/  PLOP3.LUT P1, PT, PT, PT, UP3, 0x40, 0x0 ;  /* 0x000000000000781c */ /* 0x000fe40003f2e838 */
[----:B------:R-:W-:Y:S02]  /*5090*/  ISETP.GT.AND P0, PT, R36, 0x50, P0 ;  /* 0x000000502400780c */ /* 0x000fe40000704270 */
[----:B------:R-:W-:-:S02]  /*50a0*/  ISETP.GT.AND P6, PT, R3, 0x49, P6 ;  /* 0x000000490300780c */ /* 0x000fc400037c4270 */
[----:B------:R-:W-:Y:S02]  /*50b0*/  ISETP.GT.AND P2, PT, R36, 0x41, P2 ;  /* 0x000000412400780c */ /* 0x000fe40001744270 */
[----:B------:R-:W-:Y:S02]  /*50c0*/  ISETP.GT.AND P1, PT, R3, 0x50, P1 ;  /* 0x000000500300780c */ /* 0x000fe40000f24270 */
[----:B------:R-:W-:Y:S02]  /*50d0*/  ISETP.LT.OR P0, PT, R93, 0x51, P0 ;  /* 0x000000515d00780c */ /* 0x000fe40000701670 */
[----:B------:R-:W-:Y:S02]  /*50e0*/  ISETP.LT.OR P6, PT, R91, 0x4a, P6 ;  /* 0x0000004a5b00780c */ /* 0x000fe400037c1670 */
[----:B------:R-:W-:Y:S02]  /*50f0*/  ISETP.LT.OR P2, PT, R93, 0x42, P2 ;  /* 0x000000425d00780c */ /* 0x000fe40001741670 */
[----:B------:R-:W-:-:S02]  /*5100*/  ISETP.LT.OR P1, PT, R91, 0x51, P1 ;  /* 0x000000515b00780c */ /* 0x000fc40000f21670 */
[----:B------:R-:W-:Y:S02]  /*5110*/  FSEL R175, R116, -INF , !P0 ;  /* 0xff80000074af7808 */ /* 0x000fe40004000000 */
[----:B------:R-:W-:Y:S02]  /*5120*/  PLOP3.LUT P0, PT, PT, PT, UP1, 0x40, 0x0 ;  /* 0x000000000000781c */ /* 0x000fe40003f0e818 */
[----:B------:R-:W-:Y:S02]  /*5130*/  FSEL R211, R43, -INF , !P6 ;  /* 0xff8000002bd37808 */ /* 0x000fe40007000000 */
[----:B------:R-:W-:Y:S01]  /*5140*/  FSEL R159, R9, -INF , !P2 ;  /* 0xff800000099f7808 */ /* 0x000fe20005000000 */
[----:B------:R-:W-:Y:S01]  /*5150*/  IMAD.IADD R9, R88, 0x1, R12 ;  /* 0x0000000158097824 */ /* 0x000fe200078e020c */
[----:B------:R-:W-:Y:S02]  /*5160*/  FSEL R155, R38, -INF , !P1 ;  /* 0xff800000269b7808 */ /* 0x000fe40004800000 */
[----:B------:R-:W-:-:S02]  /*5170*/  PLOP3.LUT P6, PT, PT, PT, UP2, 0x40, 0x0 ;  /* 0x000000000000781c */ /* 0x000fc40003fce828 */
[----:B------:R-:W-:Y:S02]  /*5180*/  PLOP3.LUT P2, PT, PT, PT, UP4, 0x40, 0x0 ;  /* 0x000000000000781c */ /* 0x000fe40003f4e848 */
[----:B------:R-:W-:Y:S02]  /*5190*/  PLOP3.LUT P1, PT, PT, PT, UP2, 0x40, 0x0 ;  /* 0x000000000000781c */ /* 0x000fe40003f2e828 */
[C---:B------:R-:W-:Y:S02]  /*51a0*/  ISETP.GT.AND P0, PT, R3.reuse, 0x58, P0 ;  /* 0x000000580300780c */ /* 0x040fe40000704270 */
[----:B------:R-:W-:Y:S02]  /*51b0*/  ISETP.GT.AND P6, PT, R3, 0x51, P6 ;  /* 0x000000510300780c */ /* 0x000fe400037c4270 */
[C---:B------:R-:W-:Y:S02]  /*51c0*/  ISETP.GT.AND P2, PT, R36.reuse, 0x49, P2 ;  /* 0x000000492400780c */ /* 0x040fe40001744270 */
[----:B------:R-:W-:-:S02]  /*51d0*/  ISETP.GT.AND P1, PT, R36, 0x51, P1 ;  /* 0x000000512400780c */ /* 0x000fc40000f24270 */
[C---:B------:R-:W-:Y:S02]  /*51e0*/  ISETP.LT.OR P0, PT, R91.reuse, 0x59, P0 ;  /* 0x000000595b00780c */ /* 0x040fe40000701670 */
[----:B------:R-:W-:Y:S02]  /*51f0*/  ISETP.LT.OR P6, PT, R91, 0x52, P6 ;  /* 0x000000525b00780c */ /* 0x000fe400037c1670 */
[C---:B------:R-:W-:Y:S02]  /*5200*/  ISETP.LT.OR P2, PT, R93.reuse, 0x4a, P2 ;  /* 0x0000004a5d00780c */ /* 0x040fe40001741670 */
[----:B------:R-:W-:Y:S02]  /*5210*/  ISETP.LT.OR P1, PT, R93, 0x52, P1 ;  /* 0x000000525d00780c */ /* 0x000fe40000f21670 */
[----:B------:R-:W-:Y:S02]  /*5220*/  FSEL R152, R30, -INF , !P0 ;  /* 0xff8000001e987808 */ /* 0x000fe40004000000 */
        /* <DEDUP_REMOVED lines=9> */
[----:B------:R-:W-:Y:S02]  /*52c0*/  ISETP.GT.AND P1, PT, R36, 0x59, P1 ;  /* 0x000000592400780c */ /* 0x000fe40000f24270 */
[----:B------:R-:W-:Y:S02]  /*52d0*/  ISETP.GT.AND P6, PT, R3, 0x59, P6 ;  /* 0x000000590300780c */ /* 0x000fe400037c4270 */
[C---:B------:R-:W-:Y:S02]  /*52e0*/  ISETP.LT.OR P2, PT, R93.reuse, 0x59, P2 ;  /* 0x000000595d00780c */ /* 0x040fe40001741670 */
[----:B------:R-:W-:Y:S02]  /*52f0*/  ISETP.LT.OR P1, PT, R93, 0x5a, P1 ;  /* 0x0000005a5d00780c */ /* 0x000fe40000f21670 */
        /* <DEDUP_REMOVED lines=18> */
.L_x_267:
[----:B------:R-:W-:-:S04]  /*5420*/  MOV R3, c[0x0][0x32c] ;  /* 0x0000cb0000037a02 */ /* 0x000fc80000000f00 */
[----:B------:R-:W-:-:S13]  /*5430*/  ISETP.NE.AND P0, PT, R3, 0x1, PT ;  /* 0x000000010300780c */ /* 0x000fda0003f05270 */
[----:B------:R-:W-:-:S05]  /*5440*/  @P0 IMAD.HI.U32 R3, R12, c[0x0][0x330], RZ ;  /* 0x0000cc000c030a27 */ /* 0x000fca00078e00ff */
[----:B------:R-:W-:Y:S02]  /*5450*/  @P0 SHF.R.U32.HI R12, RZ, c[0x0][0x334], R3 ;  /* 0x0000cd00ff0c0a19 */ /* 0x000fe40000011603 */
.L_x_268:
[----:B------:R-:W-:Y:S05]  /*5460*/  BSYNC B0 ;  /* 0x0000000000007941 */ /* 0x000fea0003800000 */
.L_x_266:
[----:B------:R-:W-:-:S05]  /*5470*/  IMAD R12, R12, c[0x0][0x32c], R2 ;  /* 0x0000cb000c0c7a24 */ /* 0x000fca00078e0202 */
[----:B------:R-:W-:Y:S02]  /*5480*/  IADD3 R2, R12, c[0x0][0x32c], RZ ;  /* 0x0000cb000c027a10 */ /* 0x000fe40007ffe0ff */
[----:B------:R-:W-:Y:S02]  /*5490*/  IMNMX R9, R9, R12, !PT ;  /* 0x0000000c09097217 */ /* 0x000fe40007800200 */
[----:B------:R-:W-:Y:S02]  /*54a0*/  IMNMX R8, R8, R2, PT ;  /* 0x0000000208087217 */ /* 0x000fe40003800200 */
.L_x_265:
        /* <DEDUP_REMOVED lines=22> */
[----:B------:R-:W-:-:S02]  /*5610*/  FMNMX.FTZ R12, R70, R12, !PT ;  /* 0x0000000c460c7209 */ /* 0x000fc40007810000 */
[----:B------:R-:W-:Y:S01]  /*5620*/  FMNMX.FTZ R3, R76, R3, !PT ;  /* 0x000000034c037209 */ /* 0x000fe20007810000 */
[--C-:B------:R-:W-:Y:S01]  /*5630*/  IMAD R219, R4, 0x2, R225.reuse ;  /* 0x0000000204db7824 */ /* 0x100fe200078e02e1 */
[----:B------:R-:W-:Y:S01]  /*5640*/  FMNMX.FTZ R12, R71, R12, !PT ;  /* 0x0000000c470c7209 */ /* 0x000fe20007810000 */
[C---:B------:R-:W-:Y:S01]  /*5650*/  IMAD R220, R0.reuse, 0x2, R225 ;  /* 0x0000000200dc7824 */ /* 0x040fe200078e02e1 */
[----:B------:R-:W-:Y:S01]  /*5660*/  FMNMX.FTZ R3, R73, R3, !PT ;  /* 0x0000000349037209 */ /* 0x000fe20007810000 */
[----:B------:R-:W-:Y:S01]  /*5670*/  IMAD R218, R0, 0x2, R219 ;  /* 0x0000000200da7824 */ /* 0x000fe200078e02db */
[----:B------:R-:W-:Y:S01]  /*5680*/  FMNMX.FTZ R12, R49, R12, !PT ;  /* 0x0000000c310c7209 */ /* 0x000fe20007810000 */
[----:B------:R-:W-:Y:S01]  /*5690*/  LDSM.16.MT88.4 R28, [R219+0x100] ;  /* 0x00010000db1c783b */ /* 0x000fe20000004200 */
[----:B------:R-:W-:Y:S02]  /*56a0*/  FMNMX.FTZ R3, R7, R3, !PT ;  /* 0x0000000307037209 */ /* 0x000fe40007810000 */
[----:B------:R-:W-:Y:S01]  /*56b0*/  FMNMX.FTZ R12, R48, R12, !PT ;  /* 0x0000000c300c7209 */ /* 0x000fe20007810000 */
[----:B------:R-:W-:Y:S01]  /*56c0*/  LDSM.16.MT88.4 R36, [R220+0x100] ;  /* 0x00010000dc24783b */ /* 0x000fe20000004200 */
[----:B------:R-:W-:-:S02]  /*56d0*/  FMNMX.FTZ R3, R6, R3, !PT ;  /* 0x0000000306037209 */ /* 0x000fc40007810000 */
[----:B------:R-:W-:Y:S01]  /*56e0*/  FMNMX.FTZ R12, R67, R12, !PT ;  /* 0x0000000c430c7209 */ /* 0x000fe20007810000 */
[----:B------:R-:W-:Y:S01]  /*56f0*/  LDSM.16.MT88.4 R88, [R225+0x900] ;  /* 0x00090000e158783b */ /* 0x000fe20000004200 */
        /* <DEDUP_REMOVED lines=26> */
[----:B------:R-:W-:Y:S01]  /*58a0*/  PLOP3.LUT P2, PT, PT, PT, UP2, 0x40, 0x0 ;  /* 0x000000000000781c */ /* 0x000fe20003f4e828 */
[----:B------:R-:W1:Y:S01]  /*58b0*/  SHFL.BFLY PT, R13, R3, 0x2, 0x1f ;  /* 0x0c401f00030d7f89 */ /* 0x000e6200000e0000 */
[----:B------:R-:W-:Y:S01]  /*58c0*/  PLOP3.LUT P1, PT, PT, PT, UP3, 0x40, 0x0 ;  /* 0x000000000000781c */ /* 0x000fe20003f2e838 */
[----:B------:R-:W-:Y:S01]  /*58d0*/  UISETP.NE.AND UP3, UPT, UR29, URZ, UPT ;  /* 0x0000003f1d00728c */ /* 0x000fe2000bf65270 */
[C---:B------:R-:W-:Y:S01]  /*58e0*/  ISETP.GT.AND P2, PT, R9.reuse, RZ, P2 ;  /* 0x000000ff0900720c */ /* 0x040fe20001744270 */
[----:B------:R-:W2:Y:S01]  /*58f0*/  SHFL.BFLY PT, R2, R12, 0x2, 0x1f ;  /* 0x0c401f000c027f89 */ /* 0x000ea200000e0000 */
[----:B------:R-:W-:Y:S01]  /*5900*/  PLOP3.LUT P0, PT, PT, PT, UP4, 0x40, 0x0 ;  /* 0x000000000000781c */ /* 0x000fe20003f0e848 */
[----:B------:R-:W-:Y:S01]  /*5910*/  UISETP.NE.AND UP2, UPT, UR28, URZ, UPT ;  /* 0x0000003f1c00728c */ /* 0x000fe2000bf45270 */
[----:B------:R-:W-:Y:S01]  /*5920*/  ISETP.LT.OR P2, PT, R8, 0x1, P2 ;  /* 0x000000010800780c */ /* 0x000fe20001741670 */
[----:B------:R-:W-:Y:S01]  /*5930*/  UISETP.NE.AND UP4, UPT, UR21, URZ, UPT ;  /* 0x0000003f1500728c */ /* 0x000fe2000bf85270 */
[----:B------:R-:W-:-:S02]  /*5940*/  ISETP.GT.AND P0, PT, R9, 0x8, P0 ;  /* 0x000000080900780c */ /* 0x000fc40000704270 */
[----:B------:R-:W-:Y:S02]  /*5950*/  FSEL R191, R26, -INF , !P2 ;  /* 0xff8000001abf7808 */ /* 0x000fe40005000000 */
[----:B------:R-:W-:Y:S01]  /*5960*/  PLOP3.LUT P2, PT, PT, PT, UP3, 0x40, 0x0 ;  /* 0x000000000000781c */ /* 0x000fe20003f4e838 */
[----:B------:R-:W-:Y:S01]  /*5970*/  UISETP.NE.AND UP3, UPT, UR25, URZ, UPT ;  /* 0x0000003f1900728c */ /* 0x000fe2000bf65270 */
[----:B------:R-:W-:Y:S02]  /*5980*/  ISETP.LT.OR P0, PT, R8, 0x9, P0 ;  /* 0x000000090800780c */ /* 0x000fe40000701670 */
[----:B------:R-:W-:Y:S02]  /*5990*/  ISETP.GT.AND P2, PT, R9, 0x10, P2 ;  /* 0x000000100900780c */ /* 0x000fe40001744270 */
[----:B------:R-:W-:Y:S02]  /*59a0*/  FSEL R54, R134, -INF , !P0 ;  /* 0xff80000086367808 */ /* 0x000fe40004000000 */
[----:B------:R-:W-:-:S02]  /*59b0*/  ISETP.LT.OR P2, PT, R8, 0x11, P2 ;  /* 0x000000110800780c */ /* 0x000fc40001741670 */
[----:B------:R-:W-:Y:S01]  /*59c0*/  PLOP3.LUT P0, PT, PT, PT, UP1, 0x40, 0x0 ;  /* 0x000000000000781c */ /* 0x000fe20003f0e818 */
[----:B------:R-:W-:Y:S01]  /*59d0*/  UISETP.NE.AND UP1, UPT, UR23, URZ, UPT ;  /* 0x0000003f1700728c */ /* 0x000fe2000bf25270 */
[----:B-1----:R-:W-:Y:S02]  /*59e0*/  FMNMX.FTZ R3, R3, R13, !PT ;  /* 0x0000000d03037209 */ /* 0x002fe40007810000 */
[----:B------:R-:W-:Y:S02]  /*59f0*/  FSEL R42, R22, -INF , !P2 ;  /* 0xff800000162a7808 */ /* 0x000fe40005000000 */
[----:B--2---:R-:W-:Y:S01]  /*5a00*/  FMNMX.FTZ R12, R12, R2, !PT ;  /* 0x000000020c0c7209 */ /* 0x004fe20007810000 */
[----:B------:R-:W1:Y:S01]  /*5a10*/  SHFL.BFLY PT, R13, R3, 0x1, 0x1f ;  /* 0x0c201f00030d7f89 */ /* 0x000e6200000e0000 */
[----:B------:R-:W-:Y:S01]  /*5a20*/  PLOP3.LUT P2, PT, PT, PT, UP3, 0x40, 0x0 ;  /* 0x000000000000781c */ /* 0x000fe20003f4e838 */
[----:B------:R-:W-:Y:S01]  /*5a30*/  UISETP.NE.AND UP3, UPT, UR20, URZ, UPT ;  /* 0x0000003f1400728c */ /* 0x000fe2000bf65270 */
[C---:B------:R-:W-:Y:S01]  /*5a40*/  ISETP.GT.AND P0, PT, R9.reuse, 0x18, P0 ;  /* 0x000000180900780c */ /* 0x040fe20000704270 */
[----:B------:R-:W2:Y:S01]  /*5a50*/  SHFL.BFLY PT, R2, R12, 0x1, 0x1f ;  /* 0x0c201f000c027f89 */ /* 0x000ea200000e0000 */
[----:B------:R-:W-:-:S02]  /*5a60*/  ISETP.GT.AND P1, PT, R9, 0x1, P1 ;  /* 0x000000010900780c */ /* 0x000fc40000f24270 */
[----:B------:R-:W-:Y:S02]  /*5a70*/  ISETP.GT.AND P2, PT, R9, 0x20, P2 ;  /* 0x000000200900780c */ /* 0x000fe40001744270 */
[----:B------:R-:W-:Y:S02]  /*5a80*/  FMNMX.FTZ R0, R61, R60, !PT ;  /* 0x0000003c3d007209 */ /* 0x000fe40007810000 */
[C---:B------:R-:W-:Y:S02]  /*5a90*/  ISETP.LT.OR P0, PT, R8.reuse, 0x19, P0 ;  /* 0x000000190800780c */ /* 0x040fe40000701670 */
[C---:B------:R-:W-:Y:S02]  /*5aa0*/  ISETP.LT.OR P1, PT, R8.reuse, 0x2, P1 ;  /* 0x000000020800780c */ /* 0x040fe40000f21670 */
[----:B------:R-:W-:Y:S02]  /*5ab0*/  ISETP.LT.OR P2, PT, R8, 0x21, P2 ;  /* 0x000000210800780c */ /* 0x000fe40001741670 */
[----:B------:R-:W-:-:S02]  /*5ac0*/  FMNMX.FTZ R0, R57, R0, !PT ;  /* 0x0000000039007209 */ /* 0x000fc40007810000 */
[----:B------:R-:W-:Y:S02]  /*5ad0*/  FSEL R32, R130, -INF , !P0 ;  /* 0xff80000082207808 */ /* 0x000fe40004000000 */
[----:B------:R-:W-:Y:S02]  /*5ae0*/  FSEL R55, R27, -INF , !P1 ;  /* 0xff8000001b377808 */ /* 0x000fe40004800000 */
[----:B------:R-:W-:Y:S01]  /*5af0*/  PLOP3.LUT P0, PT, PT, PT, UP1, 0x40, 0x0 ;  /* 0x000000000000781c */ /* 0x000fe20003f0e818 */
[----:B------:R-:W-:Y:S01]  /*5b00*/  UISETP.NE.AND UP1, UPT, UR18, URZ, UPT ;  /* 0x0000003f1200728c */ /* 0x000fe2000bf25270 */
[----:B-1----:R-:W-:Y:S02]  /*5b10*/  FMNMX.FTZ R3, R3, R13, !PT ;  /* 0x0000000d03037209 */ /* 0x002fe40007810000 */
[----:B------:R-:W-:Y:S02]  /*5b20*/  FSEL R246, R18, -INF , !P2 ;  /* 0xff80000012f67808 */ /* 0x000fe40005000000 */
[----:B--2---:R-:W-:Y:S01]  /*5b30*/  FMNMX.FTZ R2, R12, R2, !PT ;  /* 0x000000020c027209 */ /* 0x004fe20007810000 */
[C---:B------:R-:W-:Y:S01]  /*5b40*/  FMUL.FTZ R210, R3.reuse, c[0x0][0x2d0] ;  /* 0x0000b40003d27a20 */ /* 0x040fe20000410000 */
[----:B------:R-:W-:-:S02]  /*5b50*/  FSETP.NEU.FTZ.AND P6, PT, R3, -INF , PT ;  /* 0xff8000000300780b */ /* 0x000fc40003fdd000 */
[----:B------:R-:W-:Y:S01]  /*5b60*/  PLOP3.LUT P1, PT, PT, PT, UP2, 0x40, 0x0 ;  /* 0x000000000000781c */ /* 0x000fe20003f2e828 */
[----:B------:R-:W-:Y:S01]  /*5b70*/  FMUL.FTZ R139, R2, c[0x0][0x2d0] ;  /* 0x0000b400028b7a20 */ /* 0x000fe20000410000 */
[----:B------:R-:W-:Y:S01]  /*5b80*/  FSEL R210, R210, RZ, P6 ;  /* 0x000000ffd2d27208 */ /* 0x000fe20003000000 */
[----:B------:R-:W-:Y:S01]  /*5b90*/  UISETP.NE.AND UP2, UPT, UR24, URZ, UPT ;  /* 0x0000003f1800728c */ /* 0x000fe2000bf45270 */
[----:B------:R-:W-:Y:S02]  /*5ba0*/  FSETP.NEU.FTZ.AND P6, PT, R2, -INF , PT ;  /* 0xff8000000200780b */ /* 0x000fe40003fdd000 */
[----:B------:R-:W-:Y:S01]  /*5bb0*/  PLOP3.LUT P2, PT, PT, PT, UP4, 0x40, 0x0 ;  /* 0x000000000000781c */ /* 0x000fe20003f4e848 */
[----:B------:R-:W-:Y:S01]  /*5bc0*/  UISETP.NE.AND UP4, UPT, UR36, URZ, UPT ;  /* 0x0000003f2400728c */ /* 0x000fe2000bf85270 */
[----:B------:R-:W-:Y:S01]  /*5bd0*/  FSEL R139, R139, RZ, P6 ;  /* 0x000000ff8b8b7208 */ /* 0x000fe20003000000 */
[--C-:B------:R-:W-:Y:S01]  /*5be0*/  FFMA.FTZ R167, R87, c[0x0][0x2d0], -R210.reuse ;  /* 0x0000b40057a77a23 */ /* 0x100fe200000108d2 */
[----:B------:R-:W-:Y:S01]  /*5bf0*/  PLOP3.LUT P6, PT, PT, PT, UP0, 0x40, 0x0 ;  /* 0x000000000000781c */ /* 0x000fe20003fce808 */
[----:B------:R-:W-:Y:S01]  /*5c00*/  UISETP.NE.AND UP0, UPT, UR26, URZ, UPT ;  /* 0x0000003f1a00728c */ /* 0x000fe2000bf05270 */
[----:B------:R-:W-:Y:S01]  /*5c10*/  FMNMX.FTZ R0, R56, R0, !PT ;  /* 0x0000000038007209 */ /* 0x000fe20007810000 */
[--C-:B------:R-:W-:Y:S01]  /*5c20*/  FFMA.FTZ R143, R86, c[0x0][0x2d0], -R210.reuse ;  /* 0x0000b400568f7a23 */ /* 0x100fe200000108d2 */
[----:B------:R-:W-:Y:S01]  /*5c30*/  ISETP.GT.AND P6, PT, R9, 0x9, P6 ;  /* 0x000000090900780c */ /* 0x000fe200037c4270 */
[--C-:B------:R-:W-:Y:S01]  /*5c40*/  FFMA.FTZ R142, R85, c[0x0][0x2d0], -R210.reuse ;  /* 0x0000b400558e7a23 */ /* 0x100fe200000108d2 */
[C---:B------:R-:W-:Y:S01]  /*5c50*/  ISETP.GT.AND P0, PT, R9.reuse, 0x28, P0 ;  /* 0x000000280900780c */ /* 0x040fe20000704270 */
[--C-:B------:R-:W-:Y:S01]  /*5c60*/  FFMA.FTZ R108, R84, c[0x0][0x2d0], -R210.reuse ;  /* 0x0000b400546c7a23 */ /* 0x100fe200000108d2 */
[----:B------:R-:W-:Y:S01]  /*5c70*/  ISETP.LT.OR P6, PT, R8, 0xa, P6 ;  /* 0x0000000a0800780c */ /* 0x000fe200037c1670 */
[--C-:B------:R-:W-:Y:S01]  /*5c80*/  FFMA.FTZ R141, R82, c[0x0][0x2d0], -R139.reuse ;  /* 0x0000b400528d7a23 */ /* 0x100fe2000001088b */
[----:B------:R-:W-:Y:S01]  /*5c90*/  ISETP.GT.AND P1, PT, R9, 0x11, P1 ;  /* 0x000000110900780c */ /* 0x000fe20000f24270 */
[--C-:B------:R-:W-:Y:S01]  /*5ca0*/  FFMA.FTZ R140, R83, c[0x0][0x2d0], -R139.reuse ;  /* 0x0000b400538c7a23 */ /* 0x100fe2000001088b */
[----:B------:R-:W-:Y:S01]  /*5cb0*/  FSEL R43, R135, -INF , !P6 ;  /* 0xff800000872b7808 */ /* 0x000fe20007000000 */
[--C-:B------:R-:W-:Y:S01]  /*5cc0*/  FFMA.FTZ R109, R78, c[0x0][0x2d0], -R139.reuse ;  /* 0x0000b4004e6d7a23 */ /* 0x100fe2000001088b */
[----:B------:R-:W-:Y:S01]  /*5cd0*/  PLOP3.LUT P6, PT, PT, PT, UP0, 0x40, 0x0 ;  /* 0x000000000000781c */ /* 0x000fe20003fce808 */
[----:B------:R-:W-:Y:S01]  /*5ce0*/  UISETP.NE.AND UP0, UPT, UR22, URZ, UPT ;  /* 0x0000003f1600728c */ /* 0x000fe2000bf05270 */
[----:B------:R-:W-:Y:S01]  /*5cf0*/  ISETP.GT.AND P2, PT, R9, 0x30, P2 ;  /* 0x000000300900780c */ /* 0x000fe20001744270 */
[--C-:B------:R-:W-:Y:S01]  /*5d00*/  FFMA.FTZ R110, R79, c[0x0][0x2d0], -R139.reuse ;  /* 0x0000b4004f6e7a23 */ /* 0x100fe2000001088b */
[----:B------:R-:W-:Y:S01]  /*5d10*/  ISETP.GT.AND P6, PT, R9, 0x19, P6 ;  /* 0x000000190900780c */ /* 0x000fe200037c4270 */
[----:B------:R-:W-:Y:S01]  /*5d20*/  MUFU.EX2 R167, R167 ;  /* 0x000000a700a77308 */ /* 0x000fe20000000800 */
[----:B------:R-:W-:Y:S01]  /*5d30*/  FMNMX.FTZ R0, R53, R0, !PT ;  /* 0x0000000035007209 */ /* 0x000fe20007810000 */
[--C-:B------:R-:W-:Y:S01]  /*5d40*/  FFMA.FTZ R121, R77, c[0x0][0x2d0], -R210.reuse ;  /* 0x0000b4004d797a23 */ /* 0x100fe200000108d2 */
[----:B------:R-:W-:Y:S01]  /*5d50*/  ISETP.LT.OR P6, PT, R8, 0x1a, P6 ;  /* 0x0000001a0800780c */ /* 0x000fe200037c1670 */
[--C-:B------:R-:W-:Y:S01]  /*5d60*/  FFMA.FTZ R164, R76, c[0x0][0x2d0], -R210.reuse ;  /* 0x0000b4004ca47a23 */ /* 0x100fe200000108d2 */
[C---:B------:R-:W-:Y:S01]  /*5d70*/  ISETP.LT.OR P0, PT, R8.reuse, 0x29, P0 ;  /* 0x000000290800780c */ /* 0x040fe20000701670 */
[----:B------:R-:W-:Y:S01]  /*5d80*/  LDSM.16.MT88.4 R76, [R218+0x900] ;  /* 0x00090000da4c783b */ /* 0x000fe20000004200 */
[----:B------:R-:W-:Y:S01]  /*5d90*/  FSEL R200, R131, -INF , !P6 ;  /* 0xff80000083c87808 */ /* 0x000fe20007000000 */
[----:B------:R-:W1:Y:S01]  /*5da0*/  MUFU.EX2 R143, R143 ;  /* 0x0000008f008f7308 */ /* 0x000e620000000800 */
[----:B------:R-:W-:Y:S01]  /*5db0*/  PLOP3.LUT P6, PT, PT, PT, UP0, 0x40, 0x0 ;  /* 0x000000000000781c */ /* 0x000fe20003fce808 */
[----:B------:R-:W-:Y:S01]  /*5dc0*/  UISETP.NE.AND UP0, UPT, UR17, URZ, UPT ;  /* 0x0000003f1100728c */ /* 0x000fe2000bf05270 */
[C---:B------:R-:W-:Y:S01]  /*5dd0*/  ISETP.LT.OR P1, PT, R8.reuse, 0x12, P1 ;  /* 0x000000120800780c */ /* 0x040fe20000f21670 */
[--C-:B------:R-:W-:Y:S01]  /*5de0*/  FFMA.FTZ R97, R67, c[0x0][0x2d0], -R139.reuse ;  /* 0x0000b40043617a23 */ /* 0x100fe2000001088b */
[----:B------:R-:W-:Y:S01]  /*5df0*/  ISETP.LT.OR P2, PT, R8, 0x31, P2 ;  /* 0x000000310800780c */ /* 0x000fe20001741670 */
[--C-:B------:R-:W-:Y:S01]  /*5e00*/  FFMA.FTZ R168, R81, c[0x0][0x2d0], -R210.reuse ;  /* 0x0000b40051a87a23 */ /* 0x100fe200000108d2 */
[----:B------:R-:W-:Y:S01]  /*5e10*/  FMNMX.FTZ R0, R52, R0, !PT ;  /* 0x0000000034007209 */ /* 0x000fe20007810000 */
[----:B------:R-:W-:Y:S01]  /*5e20*/  MUFU.EX2 R142, R142 ;  /* 0x0000008e008e7308 */ /* 0x000fe20000000800 */
[----:B------:R-:W-:Y:S01]  /*5e30*/  FSEL R134, R126, -INF , !P0 ;  /* 0xff8000007e867808 */ /* 0x000fe20004000000 */
[--C-:B------:R-:W-:Y:S01]  /*5e40*/  FFMA.FTZ R111, R80, c[0x0][0x2d0], -R210.reuse ;  /* 0x0000b400506f7a23 */ /* 0x100fe200000108d2 */
[----:B------:R-:W-:Y:S01]  /*5e50*/  FSEL R33, R23, -INF , !P1 ;  /* 0xff80000017217808 */ /* 0x000fe20004800000 */
[--C-:B------:R-:W-:Y:S01]  /*5e60*/  FFMA.FTZ R166, R74, c[0x0][0x2d0], -R139.reuse ;  /* 0x0000b4004aa67a23 */ /* 0x100fe2000001088b */
[----:B------:R-:W-:Y:S01]  /*5e70*/  FSEL R126, R14, -INF , !P2 ;  /* 0xff8000000e7e7808 */ /* 0x000fe20005000000 */
[----:B------:R-:W2:Y:S01]  /*5e80*/  LDSM.16.MT88.4 R20, [R218+0x100] ;  /* 0x00010000da14783b */ /* 0x000ea20000004200 */
[----:B------:R-:W-:Y:S01]  /*5e90*/  FMNMX.FTZ R0, R41, R0, !PT ;  /* 0x0000000029007209 */ /* 0x000fe20007810000 */
[----:B------:R-:W3:Y:S01]  /*5ea0*/  MUFU.EX2 R108, R108 ;  /* 0x0000006c006c7308 */ /* 0x000ee20000000800 */
[----:B------:R-:W-:Y:S01]  /*5eb0*/  PLOP3.LUT P1, PT, PT, PT, UP2, 0x40, 0x0 ;  /* 0x000000000000781c */ /* 0x000fe20003f2e828 */
[----:B------:R-:W-:Y:S01]  /*5ec0*/  UISETP.NE.AND UP2, UPT, UR19, URZ, UPT ;  /* 0x0000003f1300728c */ /* 0x000fe2000bf45270 */
[----:B------:R-:W-:Y:S01]  /*5ed0*/  PLOP3.LUT P2, PT, PT, PT, UP0, 0x40, 0x0 ;  /* 0x000000000000781c */ /* 0x000fe20003f4e808 */
[----:B------:R-:W-:Y:S01]  /*5ee0*/  UISETP.NE.AND UP0, UPT, UR33, URZ, UPT ;  /* 0x0000003f2100728c */ /* 0x000fe2000bf05270 */
[----:B------:R-:W-:Y:S01]  /*5ef0*/  FMNMX.FTZ R0, R40, R0, !PT ;  /* 0x0000000028007209 */ /* 0x000fe20007810000 */
[--C-:B------:R-:W-:Y:S01]  /*5f00*/  FFMA.FTZ R165, R75, c[0x0][0x2d0], -R139.reuse ;  /* 0x0000b4004ba57a23 */ /* 0x100fe2000001088b */
[C---:B------:R-:W-:Y:S01]  /*5f10*/  ISETP.GT.AND P1, PT, R9.reuse, 0x21, P1 ;  /* 0x000000210900780c */ /* 0x040fe20000f24270 */
[----:B------:R-:W-:Y:S01]  /*5f20*/  MUFU.EX2 R141, R141 ;  /* 0x0000008d008d7308 */ /* 0x000fe20000000800 */
[----:B------:R-:W-:Y:S01]  /*5f30*/  ISETP.GT.AND P2, PT, R9, 0x40, P2 ;  /* 0x000000400900780c */ /* 0x000fe20001744270 */
[----:B------:R-:W-:Y:S01]  /*5f40*/  LDSM.16.MT88.4 R84, [R220+0x900] ;  /* 0x00090000dc54783b */ /* 0x000fe20000004200 */
[----:B------:R-:W-:Y:S01]  /*5f50*/  FMNMX.FTZ R0, R244, R0, !PT ;  /* 0x00000000f4007209 */ /* 0x000fe20007810000 */
[--C-:B------:R-:W-:Y:S01]  /*5f60*/  FFMA.FTZ R120, R73, c[0x0][0x2d0], -R210.reuse ;  /* 0x0000b40049787a23 */ /* 0x100fe200000108d2 */
[C---:B------:R-:W-:Y:S01]  /*5f70*/  ISETP.LT.OR P1, PT, R8.reuse, 0x22, P1 ;  /* 0x000000220800780c */ /* 0x040fe20000f21670 */
[----:B------:R-:W-:Y:S01]  /*5f80*/  LDSM.16.MT88.4 R80, [R219+0x900] ;  /* 0x00090000db50783b */ /* 0x000fe20000004200 */
[----:B------:R-:W-:Y:S01]  /*5f90*/  ISETP.LT.OR P2, PT, R8, 0x41, P2 ;  /* 0x000000410800780c */ /* 0x000fe20001741670 */
[----:B------:R-:W4:Y:S01]  /*5fa0*/  MUFU.EX2 R140, R140 ;  /* 0x0000008c008c7308 */ /* 0x000f220000000800 */
[----:B------:R-:W-:Y:S01]  /*5fb0*/  FMNMX.FTZ R0, R243, R0, !PT ;  /* 0x00000000f3007209 */ /* 0x000fe20007810000 */
[--C-:B------:R-:W-:Y:S01]  /*5fc0*/  FFMA.FTZ R99, R7, c[0x0][0x2d0], -R210.reuse ;  /* 0x0000b40007637a23 */ /* 0x100fe200000108d2 */
[----:B------:R-:W-:Y:S01]  /*5fd0*/  FSEL R135, R19, -INF , !P1 ;  /* 0xff80000013877808 */ /* 0x000fe20004800000 */
[--C-:B------:R-:W-:Y:S01]  /*5fe0*/  FFMA.FTZ R96, R6, c[0x0][0x2d0], -R210.reuse ;  /* 0x0000b40006607a23 */ /* 0x100fe200000108d2 */
[----:B------:R-:W-:Y:S01]  /*5ff0*/  FSEL R178, R10, -INF , !P2 ;  /* 0xff8000000ab27808 */ /* 0x000fe20005000000 */
[----:B------:R-:W5:Y:S01]  /*6000*/  LDSM.16.MT88.4 R16, [R225+0x100] ;  /* 0x00010000e110783b */ /* 0x000f620000004200 */
[----:B------:R-:W-:Y:S01]  /*6010*/  PLOP3.LUT P1, PT, PT, PT, UP3, 0x40, 0x0 ;  /* 0x000000000000781c */ /* 0x000fe20003f2e838 */
[----:B------:R-:W-:Y:S01]  /*6020*/  UISETP.NE.AND UP3, UPT, UR31, URZ, UPT ;  /* 0x0000003f1f00728c */ /* 0x000fe2000bf65270 */
[----:B------:R-:W-:Y:S01]  /*6030*/  FMNMX.FTZ R10, R191, R55, !PT ;  /* 0x00000037bf0a7209 */ /* 0x000fe20007810000 */
[----:B------:R-:W-:Y:S01]  /*6040*/  MUFU.EX2 R109, R109 ;  /* 0x0000006d006d7308 */ /* 0x000fe20000000800 */
[----:B------:R-:W-:Y:S01]  /*6050*/  FMNMX.FTZ R0, R242, R0, !PT ;  /* 0x00000000f2007209 */ /* 0x000fe20007810000 */
[--C-:B------:R-:W-:Y:S01]  /*6060*/  FFMA.FTZ R98, R49, c[0x0][0x2d0], -R139.reuse ;  /* 0x0000b40031627a23 */ /* 0x100fe2000001088b */
[----:B------:R-:W-:Y:S01]  /*6070*/  ISETP.GT.AND P1, PT, R9, 0x31, P1 ;  /* 0x000000310900780c */ /* 0x000fe20000f24270 */
[--C-:B------:R-:W-:Y:S01]  /*6080*/  FFMA.FTZ R92, R48, c[0x0][0x2d0], -R139.reuse ;  /* 0x0000b400305c7a23 */ /* 0x100fe2000001088b */
[----:B------:R-:W-:Y:S01]  /*6090*/  FMNMX.FTZ R10, R54, R10, !PT ;  /* 0x0000000a360a7209 */ /* 0x000fe20007810000 */
[----:B------:R-:W-:Y:S01]  /*60a0*/  LDSM.16.MT88.4 R48, [R225+0x1100] ;  /* 0x00110000e130783b */ /* 0x000fe20000004200 */
[----:B------:R-:W-:Y:S01]  /*60b0*/  FMNMX.FTZ R0, R245, R0, !PT ;  /* 0x00000000f5007209 */ /* 0x000fe20007810000 */
[----:B------:R-:W1:Y:S01]  /*60c0*/  MUFU.EX2 R110, R110 ;  /* 0x0000006e006e7308 */ /* 0x000e620000000800 */
[----:B------:R-:W-:Y:S01]  /*60d0*/  ISETP.LT.OR P1, PT, R8, 0x32, P1 ;  /* 0x000000320800780c */ /* 0x000fe20000f21670 */
[--C-:B------:R-:W-:Y:S01]  /*60e0*/  FFMA.FTZ R45, R69, c[0x0][0x2d0], -R210.reuse ;  /* 0x0000b400452d7a23 */ /* 0x100fe200000108d2 */
[----:B------:R-:W-:Y:S01]  /*60f0*/  FMNMX.FTZ R10, R43, R10, !PT ;  /* 0x0000000a2b0a7209 */ /* 0x000fe20007810000 */
[--C-:B------:R-:W-:Y:S01]  /*6100*/  FFMA.FTZ R95, R68, c[0x0][0x2d0], -R210.reuse ;  /* 0x0000b400445f7a23 */ /* 0x100fe200000108d2 */
[----:B------:R-:W-:Y:S01]  /*6110*/  FMNMX.FTZ R0, R133, R0, !PT ;  /* 0x0000000085007209 */ /* 0x000fe20007810000 */
[--C-:B------:R-:W-:Y:S01]  /*6120*/  FFMA.FTZ R94, R65, c[0x0][0x2d0], -R210.reuse ;  /* 0x0000b400415e7a23 */ /* 0x100fe200000108d2 */
[----:B------:R-:W-:Y:S01]  /*6130*/  FSEL R204, R15, -INF , !P1 ;  /* 0xff8000000fcc7808 */ /* 0x000fe20004800000 */
[----:B------:R-:W-:Y:S01]  /*6140*/  MUFU.EX2 R168, R168 ;  /* 0x000000a800a87308 */ /* 0x000fe20000000800 */
[----:B------:R-:W-:Y:S01]  /*6150*/  FMNMX.FTZ R10, R42, R10, !PT ;  /* 0x0000000a2a0a7209 */ /* 0x000fe20007810000 */
[----:B------:R-:W-:Y:S01]  /*6160*/  LDSM.16.MT88.4 R12, [R220+0x1100] ;  /* 0x00110000dc0c783b */ /* 0x000fe20000004200 */
[----:B------:R-:W-:Y:S01]  /*6170*/  PLOP3.LUT P0, PT, PT, PT, UP2, 0x40, 0x0 ;  /* 0x000000000000781c */ /* 0x000fe20003f0e828 */
[----:B------:R-:W-:Y:S01]  /*6180*/  UISETP.NE.AND UP2, UPT, UR32, URZ, UPT ;  /* 0x0000003f2000728c */ /* 0x000fe2000bf45270 */
[----:B------:R-:W-:Y:S01]  /*6190*/  PLOP3.LUT P1, PT, PT, PT, UP6, 0x40, 0x0 ;  /* 0x000000000000781c */ /* 0x000fe20003f2e868 */
[--C-:B------:R-:W-:Y:S01]  /*61a0*/  FFMA.FTZ R93, R64, c[0x0][0x2d0], -R210.reuse ;  /* 0x0000b400405d7a23 */ /* 0x100fe200000108d2 */
[----:B------:R-:W-:Y:S01]  /*61b0*/  FMNMX.FTZ R0, R132, R0, !PT ;  /* 0x0000000084007209 */ /* 0x000fe20007810000 */
[----:B------:R-:W1:Y:S01]  /*61c0*/  MUFU.EX2 R111, R111 ;  /* 0x0000006f006f7308 */ /* 0x000e620000000800 */
[----:B------:R-:W-:Y:S01]  /*61d0*/  FMNMX.FTZ R10, R33, R10, !PT ;  /* 0x0000000a210a7209 */ /* 0x000fe20007810000 */
[--C-:B------:R-:W-:Y:S01]  /*61e0*/  FFMA.FTZ R169, R63, c[0x0][0x2d0], -R139.reuse ;  /* 0x0000b4003fa97a23 */ /* 0x100fe2000001088b */
[----:B------:R-:W-:Y:S01]  /*61f0*/  ISETP.GT.AND P6, PT, R9, 0x29, P6 ;  /* 0x000000290900780c */ /* 0x000fe200037c4270 */
[--C-:B------:R-:W-:Y:S01]  /*6200*/  FFMA.FTZ R170, R59, c[0x0][0x2d0], -R139.reuse ;  /* 0x0000b4003baa7a23 */ /* 0x100fe2000001088b */
[C---:B------:R-:W-:Y:S01]  /*6210*/  ISETP.GT.AND P0, PT, R9.reuse, 0x38, P0 ;  /* 0x000000380900780c */ /* 0x040fe20000704270 */
[--C-:B------:R-:W-:Y:S01]  /*6220*/  FFMA.FTZ R171, R62, c[0x0][0x2d0], -R139.reuse ;  /* 0x0000b4003eab7a23 */ /* 0x100fe2000001088b */
[----:B------:R-:W-:Y:S01]  /*6230*/  ISETP.GT.AND P1, PT, R9, 0x41, P1 ;  /* 0x000000410900780c */ /* 0x000fe20000f24270 */
[----:B------:R-:W-:Y:S01]  /*6240*/  MUFU.EX2 R121, R121 ;  /* 0x0000007900797308 */ /* 0x000fe20000000800 */
[----:B------:R-:W-:Y:S01]  /*6250*/  FMNMX.FTZ R0, R125, R0, !PT ;  /* 0x000000007d007209 */ /* 0x000fe20007810000 */
[----:B------:R-:W-:Y:S01]  /*6260*/  FFMA.FTZ R172, R58, c[0x0][0x2d0], -R139 ;  /* 0x0000b4003aac7a23 */ /* 0x000fe2000001088b */
[----:B------:R-:W-:Y:S01]  /*6270*/  FMNMX.FTZ R10, R32, R10, !PT ;  /* 0x0000000a200a7209 */ /* 0x000fe20007810000 */
[----:B------:R-:W-:Y:S01]  /*6280*/  FFMA.FTZ R209, R209, c[0x0][0x2d0], -R210 ;  /* 0x0000b400d1d17a23 */ /* 0x000fe200000108d2 */
[C---:B------:R-:W-:Y:S01]  /*6290*/  ISETP.LT.OR P6, PT, R8.reuse, 0x2a, P6 ;  /* 0x0000002a0800780c */ /* 0x040fe200037c1670 */
[----:B------:R-:W-:Y:S01]  /*62a0*/  ULDC.64 UR18, c[0x0][0x2c8] ;  /* 0x0000b20000127ab9 */ /* 0x000fe20000000a00 */
[C---:B------:R-:W-:Y:S01]  /*62b0*/  ISETP.LT.OR P0, PT, R8.reuse, 0x39, P0 ;  /* 0x000000390800780c */ /* 0x040fe20000701670 */
[----:B------:R-:W-:Y:S01]  /*62c0*/  MUFU.EX2 R164, R164 ;  /* 0x000000a400a47308 */ /* 0x000fe20000000800 */
[----:B------:R-:W-:Y:S01]  /*62d0*/  ISETP.LT.OR P1, PT, R8, 0x42, P1 ;  /* 0x000000420800780c */ /* 0x000fe20000f21670 */
[----:B------:R-:W-:Y:S01]  /*62e0*/  UISETP.NE.AND UP6, UPT, UR34, URZ, UPT ;  /* 0x0000003f2200728c */ /* 0x000fe2000bfc5270 */
[----:B------:R-:W-:Y:S01]  /*62f0*/  FMNMX.FTZ R0, R124, R0, !PT ;  /* 0x000000007c007209 */ /* 0x000fe20007810000 */
[----:B------:R-:W-:Y:S01]  /*6300*/  UIMAD.WIDE.U32 UR20, UR13, UR18, URZ ;  /* 0x000000120d1472a5 */ /* 0x000fe2000f8e003f */
[----:B------:R-:W-:-:S02]  /*6310*/  FMNMX.FTZ R10, R200, R10, !PT ;  /* 0x0000000ac80a7209 */ /* 0x000fc40007810000 */
[----:B------:R-:W-:Y:S01]  /*6320*/  FSEL R127, R127, -INF , !P6 ;  /* 0xff8000007f7f7808 */ /* 0x000fe20007000000 */
[----:B------:R-:W-:Y:S01]  /*6330*/  MUFU.EX2 R166, R166 ;  /* 0x000000a600a67308 */ /* 0x000fe20000000800 */
[----:B------:R-:W-:Y:S01]  /*6340*/  FSEL R202, R122, -INF , !P0 ;  /* 0xff8000007aca7808 */ /* 0x000fe20004000000 */
[----:B------:R-:W-:Y:S01]  /*6350*/  FFMA.FTZ R122, R71, c[0x0][0x2d0], -R139 ;  /* 0x0000b400477a7a23 */ /* 0x000fe2000001088b */
[----:B------:R-:W-:Y:S02]  /*6360*/  FSEL R179, R11, -INF , !P1 ;  /* 0xff8000000bb37808 */ /* 0x000fe40004800000 */
[----:B------:R-:W-:Y:S01]  /*6370*/  PLOP3.LUT P6, PT, PT, PT, UP1, 0x40, 0x0 ;  /* 0x000000000000781c */ /* 0x000fe20003fce818 */
[----:B------:R-:W-:Y:S01]  /*6380*/  UISETP.NE.AND UP1, UPT, UR37, URZ, UPT ;  /* 0x0000003f2500728c */ /* 0x000fe2000bf25270 */
[----:B------:R-:W-:Y:S01]  /*6390*/  PLOP3.LUT P0, PT, PT, PT, UP5, 0x40, 0x0 ;  /* 0x000000000000781c */ /* 0x000fe20003f0e858 */
[----:B------:R-:W1:Y:S01]  /*63a0*/  MUFU.EX2 R165, R165 ;  /* 0x000000a500a57308 */ /* 0x000e620000000800 */
[----:B------:R-:W-:Y:S01]  /*63b0*/  PLOP3.LUT P1, PT, PT, PT, UP4, 0x40, 0x0 ;  /* 0x000000000000781c */ /* 0x000fe20003f2e848 */
[----:B------:R-:W-:Y:S01]  /*63c0*/  UISETP.NE.AND UP5, UPT, UR35, URZ, UPT ;  /* 0x0000003f2300728c */ /* 0x000fe2000bfa5270 */
[----:B------:R-:W-:-:S02]  /*63d0*/  FMNMX.FTZ R0, R158, R0, !PT ;  /* 0x000000009e007209 */ /* 0x000fc40007810000 */
[----:B------:R-:W-:Y:S02]  /*63e0*/  FMNMX.FTZ R10, R246, R10, !PT ;  /* 0x0000000af60a7209 */ /* 0x000fe40007810000 */
[C---:B------:R-:W-:Y:S01]  /*63f0*/  ISETP.GT.AND P6, PT, R9.reuse, 0x39, P6 ;  /* 0x000000390900780c */ /* 0x040fe200037c4270 */
[----:B------:R-:W-:Y:S01]  /*6400*/  MUFU.EX2 R122, R122 ;  /* 0x0000007a007a7308 */ /* 0x000fe20000000800 */
[C---:B------:R-:W-:Y:S02]  /*6410*/  ISETP.GT.AND P0, PT, R9.reuse, 0x48, P0 ;  /* 0x000000480900780c */ /* 0x040fe40000704270 */
[----:B------:R-:W-:Y:S02]  /*6420*/  ISETP.GT.AND P1, PT, R9, 0x49, P1 ;  /* 0x000000490900780c */ /* 0x000fe40000f24270 */
[----:B------:R-:W-:Y:S01]  /*6430*/  FMNMX.FTZ R0, R159, R0, !PT ;  /* 0x000000009f007209 */ /* 0x000fe20007810000 */
[----:B------:R-:W-:Y:S01]  /*6440*/  @UP5 UMOV UR17, UR21 ;  /* 0x0000001500115c82 */ /* 0x000fe20008000000 */
[----:B------:R-:W-:Y:S01]  /*6450*/  FMNMX.FTZ R10, R135, R10, !PT ;  /* 0x0000000a870a7209 */ /* 0x000fe20007810000 */
[----:B------:R-:W-:Y:S01]  /*6460*/  MUFU.EX2 R120, R120 ;  /* 0x0000007800787308 */ /* 0x000fe20000000800 */
[C---:B------:R-:W-:Y:S01]  /*6470*/  ISETP.LT.OR P6, PT, R8.reuse, 0x3a, P6 ;  /* 0x0000003a0800780c */ /* 0x040fe200037c1670 */
[----:B------:R-:W-:Y:S01]  /*6480*/  @UP5 USHF.R.U32.HI UR13, URZ, UR19, UR17 ;  /* 0x000000133f0d5299 */ /* 0x000fe20008011611 */
[C---:B------:R-:W-:Y:S01]  /*6490*/  ISETP.LT.OR P0, PT, R8.reuse, 0x49, P0 ;  /* 0x000000490800780c */ /* 0x040fe20000701670 */
[----:B------:R-:W-:Y:S01]  /*64a0*/  UIADD3 UR17, UR7, -0x2, URZ ;  /* 0xfffffffe07117890 */ /* 0x000fe2000fffe03f */
[----:B------:R-:W-:Y:S01]  /*64b0*/  ISETP.LT.OR P1, PT, R8, 0x4a, P1 ;  /* 0x0000004a0800780c */ /* 0x000fe20000f21670 */
[----:B------:R-:W-:Y:S01]  /*64c0*/  UIADD3 UR6, UR6, UR13, URZ ;  /* 0x0000000d06067290 */ /* 0x000fe2000fffe03f */
[----:B------:R-:W-:Y:S01]  /*64d0*/  FMNMX.FTZ R0, R173, R0, !PT ;  /* 0x00000000ad007209 */ /* 0x000fe20007810000 */
[----:B------:R-:W-:Y:S01]  /*64e0*/  MUFU.EX2 R99, R99 ;  /* 0x0000006300637308 */ /* 0x000fe20000000800 */
[----:B------:R-:W-:Y:S01]  /*64f0*/  FMNMX.FTZ R10, R134, R10, !PT ;  /* 0x0000000a860a7209 */ /* 0x000fe20007810000 */
[----:B------:R-:W-:Y:S01]  /*6500*/  ULDC UR13, c[0x0][0x328] ;  /* 0x0000ca00000d7ab9 */ /* 0x000fe20000000800 */
[----:B------:R-:W-:Y:S01]  /*6510*/  FSEL R201, R123, -INF , !P6 ;  /* 0xff8000007bc97808 */ /* 0x000fe20007000000 */
[--C-:B------:R-:W-:Y:S01]  /*6520*/  FFMA.FTZ R123, R70, c[0x0][0x2d0], -R139.reuse ;  /* 0x0000b400467b7a23 */ /* 0x100fe2000001088b */
[----:B------:R-:W-:Y:S01]  /*6530*/  FSEL R180, R46, -INF , !P0 ;  /* 0xff8000002eb47808 */ /* 0x000fe20004000000 */
[----:B------:R-:W-:Y:S01]  /*6540*/  FFMA.FTZ R46, R72, c[0x0][0x2d0], -R210 ;  /* 0x0000b400482e7a23 */ /* 0x000fe200000108d2 */
[----:B------:R-:W-:Y:S01]  /*6550*/  FSEL R177, R47, -INF , !P1 ;  /* 0xff8000002fb17808 */ /* 0x000fe20004800000 */
[----:B------:R-:W-:Y:S01]  /*6560*/  FFMA.FTZ R47, R66, c[0x0][0x2d0], -R139 ;  /* 0x0000b400422f7a23 */ /* 0x000fe2000001088b */
[----:B------:R-:W-:Y:S01]  /*6570*/  FMNMX.FTZ R0, R174, R0, !PT ;  /* 0x00000000ae007209 */ /* 0x000fe20007810000 */
[----:B------:R-:W1:Y:S01]  /*6580*/  MUFU.EX2 R123, R123 ;  /* 0x0000007b007b7308 */ /* 0x000e620000000800 */
[----:B------:R-:W-:Y:S01]  /*6590*/  PLOP3.LUT P6, PT, PT, PT, UP3, 0x40, 0x0 ;  /* 0x000000000000781c */ /* 0x000fe20003fce838 */
[----:B------:R-:W-:Y:S01]  /*65a0*/  LDSM.16.MT88.4 R72, [R218+0x1100] ;  /* 0x00110000da48783b */ /* 0x000fe20000004200 */
[----:B------:R-:W-:Y:S01]  /*65b0*/  PLOP3.LUT P2, PT, PT, PT, UP2, 0x40, 0x0 ;  /* 0x000000000000781c */ /* 0x000fe20003f4e828 */
[----:B------:R-:W-:Y:S01]  /*65c0*/  UIADD3 UR13, UR6, UR13, URZ ;  /* 0x0000000d060d7290 */ /* 0x000fe2000fffe03f */
[----:B------:R-:W-:Y:S01]  /*65d0*/  PLOP3.LUT P1, PT, PT, PT, UP1, 0x40, 0x0 ;  /* 0x000000000000781c */ /* 0x000fe20003f2e818 */
[----:B------:R-:W-:Y:S01]  /*65e0*/  LDSM.16.MT88.4 R68, [R225+0x1900] ;  /* 0x00190000e144783b */ /* 0x000fe20000004200 */
[----:B------:R-:W-:Y:S01]  /*65f0*/  PLOP3.LUT P0, PT, PT, PT, UP0, 0x40, 0x0 ;  /* 0x000000000000781c */ /* 0x000fe20003f0e808 */
[----:B------:R-:W-:Y:S01]  /*6600*/  MUFU.EX2 R96, R96 ;  /* 0x0000006000607308 */ /* 0x000fe20000000800 */
[----:B------:R-:W-:-:S02]  /*6610*/  FMNMX.FTZ R10, R127, R10, !PT ;  /* 0x0000000a7f0a7209 */ /* 0x000fc40007810000 */
[----:B------:R-:W-:Y:S02]  /*6620*/  FMNMX.FTZ R0, R175, R0, !PT ;  /* 0x00000000af007209 */ /* 0x000fe40007810000 */
[C---:B------:R-:W-:Y:S02]  /*6630*/  ISETP.GT.AND P6, PT, R9.reuse, 0x50, P6 ;  /* 0x000000500900780c */ /* 0x040fe400037c4270 */
[C---:B------:R-:W-:Y:S01]  /*6640*/  ISETP.GT.AND P2, PT, R9.reuse, 0x51, P2 ;  /* 0x000000510900780c */ /* 0x040fe20001744270 */
[----:B------:R-:W-:Y:S01]  /*6650*/  MUFU.EX2 R46, R46 ;  /* 0x0000002e002e7308 */ /* 0x000fe20000000800 */
[C---:B------:R-:W-:Y:S02]  /*6660*/  ISETP.GT.AND P1, PT, R9.reuse, 0x58, P1 ;  /* 0x000000580900780c */ /* 0x040fe40000f24270 */
[----:B------:R-:W-:Y:S02]  /*6670*/  ISETP.GT.AND P0, PT, R9, 0x59, P0 ;  /* 0x000000590900780c */ /* 0x000fe40000704270 */
[----:B------:R-:W-:-:S02]  /*6680*/  FMNMX.FTZ R9, R126, R10, !PT ;  /* 0x0000000a7e097209 */ /* 0x000fc40007810000 */
[----:B------:R-:W-:Y:S01]  /*6690*/  FMNMX.FTZ R0, R176, R0, !PT ;  /* 0x00000000b0007209 */ /* 0x000fe20007810000 */
[----:B------:R-:W-:Y:S01]  /*66a0*/  MUFU.EX2 R98, R98 ;  /* 0x0000006200627308 */ /* 0x000fe20000000800 */
[----:B------:R-:W-:Y:S02]  /*66b0*/  FMNMX.FTZ R9, R204, R9, !PT ;  /* 0x00000009cc097209 */ /* 0x000fe40007810000 */
[----:B------:R-:W-:Y:S02]  /*66c0*/  FMNMX.FTZ R0, R156, R0, !PT ;  /* 0x000000009c007209 */ /* 0x000fe40007810000 */
[----:B------:R-:W-:Y:S02]  /*66d0*/  FMNMX.FTZ R9, R202, R9, !PT ;  /* 0x00000009ca097209 */ /* 0x000fe40007810000 */
[----:B------:R-:W-:Y:S01]  /*66e0*/  FMNMX.FTZ R0, R157, R0, !PT ;  /* 0x000000009d007209 */ /* 0x000fe20007810000 */
[----:B------:R-:W2:Y:S01]  /*66f0*/  MUFU.EX2 R92, R92 ;  /* 0x0000005c005c7308 */ /* 0x000ea20000000800 */
[----:B------:R-:W-:-:S02]  /*6700*/  FMNMX.FTZ R9, R201, R9, !PT ;  /* 0x00000009c9097209 */ /* 0x000fc40007810000 */
[----:B------:R-:W-:Y:S01]  /*6710*/  ISETP.LT.OR P6, PT, R8, 0x51, P6 ;  /* 0x000000510800780c */ /* 0x000fe200037c1670 */
[----:B------:R-:W2:Y:S01]  /*6720*/  SHFL.BFLY PT, R44, R0, 0x2, 0x1f ;  /* 0x0c401f00002c7f89 */ /* 0x000ea200000e0000 */
[----:B------:R-:W-:Y:S02]  /*6730*/  FMNMX.FTZ R9, R178, R9, !PT ;  /* 0x00000009b2097209 */ /* 0x000fe40007810000 */
[C---:B------:R-:W-:Y:S01]  /*6740*/  ISETP.LT.OR P2, PT, R8.reuse, 0x52, P2 ;  /* 0x000000520800780c */ /* 0x040fe20001741670 */
[----:B------:R-:W-:Y:S01]  /*6750*/  MUFU.EX2 R97, R97 ;  /* 0x0000006100617308 */ /* 0x000fe20000000800 */
[C---:B------:R-:W-:Y:S02]  /*6760*/  ISETP.LT.OR P1, PT, R8.reuse, 0x59, P1 ;  /* 0x000000590800780c */ /* 0x040fe40000f21670 */
[----:B------:R-:W-:Y:S02]  /*6770*/  ISETP.LT.OR P0, PT, R8, 0x5a, P0 ;  /* 0x0000005a0800780c */ /* 0x000fe40000701670 */
[----:B------:R-:W-:-:S02]  /*6780*/  FMNMX.FTZ R8, R179, R9, !PT ;  /* 0x00000009b3087209 */ /* 0x000fc40007810000 */
[----:B-1----:R-:W-:Y:S01]  /*6790*/  F2FP.BF16.PACK_AB R128, R143, R167 ;  /* 0x000000a78f80723e */ /* 0x002fe200000010ff */
[----:B------:R-:W1:Y:S01]  /*67a0*/  MUFU.EX2 R47, R47 ;  /* 0x0000002f002f7308 */ /* 0x000e620000000800 */
[----:B---3--:R-:W-:Y:S01]  /*67b0*/  F2FP.BF16.PACK_AB R130, R108, R142 ;  /* 0x0000008e6c82723e */ /* 0x008fe200000010ff */
[----:B------:R-:W-:Y:S01]  /*67c0*/  FADD.FTZ R143, R167, R143 ;  /* 0x0000008fa78f7221 */ /* 0x000fe20000010000 */
[----:B----4-:R-:W-:Y:S02]  /*67d0*/  F2FP.BF16.PACK_AB R129, R140, R141 ;  /* 0x0000008d8c81723e */ /* 0x010fe400000010ff */
[----:B------:R-:W-:Y:S02]  /*67e0*/  F2FP.BF16.PACK_AB R131, R110, R109 ;  /* 0x0000006d6e83723e */ /* 0x000fe400000010ff */
[----:B------:R-:W-:Y:S01]  /*67f0*/  FMNMX.FTZ R67, R180, R8, !PT ;  /* 0x00000008b4437209 */ /* 0x000fe20007810000 */
[----:B------:R-:W-:Y:S01]  /*6800*/  MUFU.EX2 R45, R45 ;  /* 0x0000002d002d7308 */ /* 0x000fe20000000800 */
[----:B------:R-:W-:Y:S01]  /*6810*/  FSEL R187, R118, -INF , !P6 ;  /* 0xff80000076bb7808 */ /* 0x000fe20007000000 */
[----:B------:R-:W-:Y:S01]  /*6820*/  LDSM.16.MT88.4 R8, [R219+0x1100] ;  /* 0x00110000db08783b */ /* 0x000fe20000004200 */
[----:B------:R-:W-:Y:S01]  /*6830*/  FMNMX.FTZ R67, R177, R67, !PT ;  /* 0x00000043b1437209 */ /* 0x000fe20007810000 */
[----:B--2---:R-:W-:Y:S01]  /*6840*/  HMMA.16816.F32.BF16 R24, R128, R20, RZ ;  /* 0x000000148018723c */ /* 0x004fe200000418ff */
[----:B------:R-:W-:-:S02]  /*6850*/  FSEL R182, R119, -INF , !P2 ;  /* 0xff80000077b67808 */ /* 0x000fc40005000000 */
[----:B------:R-:W-:Y:S01]  /*6860*/  FMNMX.FTZ R66, R187, R67, !PT ;  /* 0x00000043bb427209 */ /* 0x000fe20007810000 */
[----:B------:R-:W2:Y:S01]  /*6870*/  MUFU.EX2 R95, R95 ;  /* 0x0000005f005f7308 */ /* 0x000ea20000000800 */
[----:B------:R-:W-:Y:S02]  /*6880*/  FSEL R183, R34, -INF , !P1 ;  /* 0xff80000022b77808 */ /* 0x000fe40004800000 */
[----:B------:R-:W-:Y:S01]  /*6890*/  FMNMX.FTZ R66, R182, R66, !PT ;  /* 0x00000042b6427209 */ /* 0x000fe20007810000 */
[C---:B-----5:R-:W-:Y:S01]  /*68a0*/  HMMA.16816.F32.BF16 R160, R128.reuse, R16, RZ ;  /* 0x0000001080a0723c */ /* 0x060fe200000418ff */
[----:B------:R-:W-:Y:S02]  /*68b0*/  FMNMX.FTZ R0, R0, R44, !PT ;  /* 0x0000002c00007209 */ /* 0x000fe40007810000 */
[----:B------:R-:W-:Y:S01]  /*68c0*/  FSEL R184, R35, -INF , !P0 ;  /* 0xff80000023b87808 */ /* 0x000fe20004000000 */
[----:B------:R-:W-:Y:S01]  /*68d0*/  MUFU.EX2 R94, R94 ;  /* 0x0000005e005e7308 */ /* 0x000fe20000000800 */
[----:B------:R-:W-:Y:S01]  /*68e0*/  FMNMX.FTZ R44, R183, R66, !PT ;  /* 0x00000042b72c7209 */ /* 0x000fe20007810000 */
[----:B------:R-:W3:Y:S01]  /*68f0*/  SHFL.BFLY PT, R34, R0, 0x1, 0x1f ;  /* 0x0c201f0000227f89 */ /* 0x000ee200000e0000 */
[----:B------:R-:W-:Y:S01]  /*6900*/  F2FP.BF16.PACK_AB R4, R111, R168 ;  /* 0x000000a86f04723e */ /* 0x000fe200000010ff */
[C---:B------:R-:W-:Y:S01]  /*6910*/  HMMA.16816.F32.BF16 R144, R128.reuse, R36, RZ ;  /* 0x000000248090723c */ /* 0x040fe200000418ff */
[----:B------:R-:W-:Y:S01]  /*6920*/  FMNMX.FTZ R44, R184, R44, !PT ;  /* 0x0000002cb82c7209 */ /* 0x000fe20007810000 */
[----:B------:R-:W-:Y:S01]  /*6930*/  LDSM.16.MT88.4 R64, [R220+0x1900] ;  /* 0x00190000dc40783b */ /* 0x000fe20000004200 */
[----:B------:R-:W-:Y:S01]  /*6940*/  F2FP.BF16.PACK_AB R5, R165, R166 ;  /* 0x000000a6a505723e */ /* 0x000fe200000010ff */
[----:B------:R-:W-:Y:S01]  /*6950*/  MUFU.EX2 R93, R93 ;  /* 0x0000005d005d7308 */ /* 0x000fe20000000800 */
[----:B------:R-:W-:Y:S01]  /*6960*/  F2FP.BF16.PACK_AB R6, R164, R121 ;  /* 0x00000079a406723e */ /* 0x000fe200000010ff */
[----:B------:R-:W4:Y:S01]  /*6970*/  SHFL.BFLY PT, R35, R44, 0x2, 0x1f ;  /* 0x0c401f002c237f89 */ /* 0x000f2200000e0000 */
[----:B------:R-:W-:Y:S01]  /*6980*/  F2FP.BF16.PACK_AB R7, R122, R123 ;  /* 0x0000007b7a07723e */ /* 0x000fe200000010ff */
[C---:B------:R-:W-:Y:S04]  /*6990*/  HMMA.16816.F32.BF16 R104, R128.reuse, R28, RZ ;  /* 0x0000001c8068723c */ /* 0x040fe800000418ff */
[----:B------:R-:W-:Y:S04]  /*69a0*/  MUFU.EX2 R169, R169 ;  /* 0x000000a900a97308 */ /* 0x000fe80000000800 */
[----:B------:R-:W-:Y:S04]  /*69b0*/  HMMA.16816.F32.BF16 R148, R128, R18, RZ ;  /* 0x000000128094723c */ /* 0x000fe800000418ff */
[----:B------:R-:W5:Y:S01]  /*69c0*/  MUFU.EX2 R170, R170 ;  /* 0x000000aa00aa7308 */ /* 0x000f620000000800 */
[----:B---3--:R-:W-:-:S03]  /*69d0*/  FMNMX.FTZ R0, R0, R34, !PT ;  /* 0x0000002200007209 */ /* 0x008fc60007810000 */
[----:B------:R-:W-:Y:S01]  /*69e0*/  HMMA.16816.F32.BF16 R100, R128, R38, RZ ;  /* 0x000000268064723c */ /* 0x000fe200000418ff */
[C---:B------:R-:W-:Y:S01]  /*69f0*/  FSETP.NEU.FTZ.AND P0, PT, R0.reuse, -INF , PT ;  /* 0xff8000000000780b */ /* 0x040fe20003f1d000 */
[----:B------:R-:W-:Y:S02]  /*6a00*/  FMUL.FTZ R203, R0, c[0x0][0x2d0] ;  /* 0x0000b40000cb7a20 */ /* 0x000fe40000410000 */
[----:B------:R-:W-:Y:S01]  /*6a10*/  MUFU.EX2 R171, R171 ;  /* 0x000000ab00ab7308 */ /* 0x000fe20000000800 */
[----:B----4-:R-:W-:-:S03]  /*6a20*/  FMNMX.FTZ R44, R44, R35, !PT ;  /* 0x000000232c2c7209 */ /* 0x010fc60007810000 */
[----:B------:R-:W-:Y:S01]  /*6a30*/  HMMA.16816.F32.BF16 R112, R128, R30, RZ ;  /* 0x0000001e8070723c */ /* 0x000fe200000418ff */
[----:B------:R-:W-:-:S03]  /*6a40*/  FSEL R203, R203, RZ, P0 ;  /* 0x000000ffcbcb7208 */ /* 0x000fc60000000000 */
[----:B------:R-:W3:Y:S02]  /*6a50*/  MUFU.EX2 R172, R172 ;  /* 0x000000ac00ac7308 */ /* 0x000ee40000000800 */
[--C-:B------:R-:W-:Y:S02]  /*6a60*/  FFMA.FTZ R181, R61, c[0x0][0x2d0], -R203.reuse ;  /* 0x0000b4003db57a23 */ /* 0x100fe400000108cb */
[----:B------:R-:W-:Y:S01]  /*6a70*/  HMMA.16816.F32.BF16 R128, R128, R22, RZ ;  /* 0x000000168080723c */ /* 0x000fe200000418ff */
[--C-:B------:R-:W-:Y:S02]  /*6a80*/  FFMA.FTZ R186, R60, c[0x0][0x2d0], -R203.reuse ;  /* 0x0000b4003cba7a23 */ /* 0x100fe400000108cb */
[--C-:B------:R-:W-:Y:S01]  /*6a90*/  FFMA.FTZ R185, R57, c[0x0][0x2d0], -R203.reuse ;  /* 0x0000b40039b97a23 */ /* 0x100fe200000108cb */
[----:B------:R-:W-:Y:S01]  /*6aa0*/  LDSM.16.MT88.4 R60, [R219+0x1900] ;  /* 0x00190000db3c783b */ /* 0x000fe20000004200 */
[--C-:B------:R-:W-:Y:S01]  /*6ab0*/  FFMA.FTZ R189, R56, c[0x0][0x2d0], -R203.reuse ;  /* 0x0000b40038bd7a23 */ /* 0x100fe200000108cb */
[----:B------:R-:W-:Y:S01]  /*6ac0*/  MUFU.EX2 R181, R181 ;  /* 0x000000b500b57308 */ /* 0x000fe20000000800 */
[--C-:B------:R-:W-:Y:S01]  /*6ad0*/  FFMA.FTZ R188, R53, c[0x0][0x2d0], -R203.reuse ;  /* 0x0000b40035bc7a23 */ /* 0x100fe200000108cb */
[----:B------:R-:W-:Y:S01]  /*6ae0*/  HMMA.16816.F32.BF16 R24, R4, R76, R24 ;  /* 0x0000004c0418723c */ /* 0x000fe20000041818 */
[----:B------:R-:W-:Y:S01]  /*6af0*/  LDSM.16.MT88.4 R56, [R218+0x1900] ;  /* 0x00190000da38783b */ /* 0x000fe20000004200 */
[----:B------:R-:W-:-:S02]  /*6b00*/  FFMA.FTZ R190, R52, c[0x0][0x2d0], -R203 ;  /* 0x0000b40034be7a23 */ /* 0x000fc400000108cb */
[--C-:B------:R-:W-:Y:S02]  /*6b10*/  FFMA.FTZ R195, R41, c[0x0][0x2d0], -R203.reuse ;  /* 0x0000b40029c37a23 */ /* 0x100fe400000108cb */
[----:B------:R-:W4:Y:S01]  /*6b20*/  MUFU.EX2 R186, R186 ;  /* 0x000000ba00ba7308 */ /* 0x000f220000000800 */
[----:B------:R-:W-:Y:S01]  /*6b30*/  FFMA.FTZ R196, R40, c[0x0][0x2d0], -R203 ;  /* 0x0000b40028c47a23 */ /* 0x000fe200000108cb */
[C---:B------:R-:W-:Y:S06]  /*6b40*/  HMMA.16816.F32.BF16 R160, R4.reuse, R88, R160 ;  /* 0x0000005804a0723c */ /* 0x040fec00000418a0 */
[----:B------:R-:W-:Y:S02]  /*6b50*/  MUFU.EX2 R185, R185 ;  /* 0x000000b900b97308 */ /* 0x000fe40000000800 */
[C---:B------:R-:W-:Y:S06]  /*6b60*/  HMMA.16816.F32.BF16 R144, R4.reuse, R84, R144 ;  /* 0x000000540490723c */ /* 0x040fec0000041890 */
[----:B------:R-:W1:Y:S02]  /*6b70*/  MUFU.EX2 R189, R189 ;  /* 0x000000bd00bd7308 */ /* 0x000e640000000800 */
[C---:B------:R-:W-:Y:S06]  /*6b80*/  HMMA.16816.F32.BF16 R104, R4.reuse, R80, R104 ;  /* 0x000000500468723c */ /* 0x040fec0000041868 */
[----:B------:R-:W-:Y:S02]  /*6b90*/  MUFU.EX2 R188, R188 ;  /* 0x000000bc00bc7308 */ /* 0x000fe40000000800 */
[C---:B------:R-:W-:Y:S06]  /*6ba0*/  HMMA.16816.F32.BF16 R148, R4.reuse, R90, R148 ;  /* 0x0000005a0494723c */ /* 0x040fec0000041894 */
[----:B------:R-:W-:Y:S02]  /*6bb0*/  MUFU.EX2 R190, R190 ;  /* 0x000000be00be7308 */ /* 0x000fe40000000800 */
[C---:B------:R-:W-:Y:S06]  /*6bc0*/  HMMA.16816.F32.BF16 R100, R4.reuse, R86, R100 ;  /* 0x000000560464723c */ /* 0x040fec0000041864 */
[----:B------:R-:W-:Y:S02]  /*6bd0*/  MUFU.EX2 R195, R195 ;  /* 0x000000c300c37308 */ /* 0x000fe40000000800 */
[C---:B------:R-:W-:Y:S06]  /*6be0*/  HMMA.16816.F32.BF16 R112, R4.reuse, R82, R112 ;  /* 0x000000520470723c */ /* 0x040fec0000041870 */
[----:B------:R-:W-:Y:S02]  /*6bf0*/  MUFU.EX2 R196, R196 ;  /* 0x000000c400c47308 */ /* 0x000fe40000000800 */
[----:B------:R-:W-:Y:S07]  /*6c00*/  HMMA.16816.F32.BF16 R128, R4, R78, R128 ;  /* 0x0000004e0480723c */ /* 0x000fee0000041880 */
[----:B------:R-:W-:-:S02]  /*6c10*/  F2FP.BF16.PACK_AB R4, R99, R120 ;  /* 0x000000786304723e */ /* 0x000fc400000010ff */
[----:B------:R-:W-:Y:S02]  /*6c20*/  F2FP.BF16.PACK_AB R5, R92, R98 ;  /* 0x000000625c05723e */ /* 0x000fe400000010ff */
[----:B------:R-:W-:Y:S02]  /*6c30*/  F2FP.BF16.PACK_AB R6, R46, R96 ;  /* 0x000000602e06723e */ /* 0x000fe400000010ff */
[----:B-1----:R-:W-:-:S07]  /*6c40*/  F2FP.BF16.PACK_AB R7, R47, R97 ;  /* 0x000000612f07723e */ /* 0x002fce00000010ff */
[C---:B------:R-:W-:Y:S01]  /*6c50*/  HMMA.16816.F32.BF16 R116, R4.reuse, R72, R24 ;  /* 0x000000480474723c */ /* 0x040fe20000041818 */
[----:B------:R-:W1:Y:S07]  /*6c60*/  SHFL.BFLY PT, R24, R44, 0x1, 0x1f ;  /* 0x0c201f002c187f89 */ /* 0x000e6e00000e0000 */
[C---:B------:R-:W-:Y:S08]  /*6c70*/  HMMA.16816.F32.BF16 R160, R4.reuse, R48, R160 ;  /* 0x0000003004a0723c */ /* 0x040ff000000418a0 */
[C---:B------:R-:W-:Y:S08]  /*6c80*/  HMMA.16816.F32.BF16 R144, R4.reuse, R12, R144 ;  /* 0x0000000c0490723c */ /* 0x040ff00000041890 */
[----:B------:R-:W-:Y:S01]  /*6c90*/  HMMA.16816.F32.BF16 R104, R4, R8, R104 ;  /* 0x000000080468723c */ /* 0x000fe20000041868 */
[----:B-1----:R-:W-:-:S04]  /*6ca0*/  FMNMX.FTZ R44, R24, R44, !PT ;  /* 0x0000002c182c7209 */ /* 0x002fc80007810000 */
[C---:B------:R-:W-:Y:S01]  /*6cb0*/  FSETP.NEU.FTZ.AND P0, PT, R44.reuse, -INF , PT ;  /* 0xff8000002c00780b */ /* 0x040fe20003f1d000 */
[----:B------:R-:W-:Y:S02]  /*6cc0*/  FMUL.FTZ R205, R44, c[0x0][0x2d0] ;  /* 0x0000b4002ccd7a20 */ /* 0x000fe40000410000 */
[----:B------:R-:W-:Y:S03]  /*6cd0*/  HMMA.16816.F32.BF16 R148, R4, R50, R148 ;  /* 0x000000320494723c */ /* 0x000fe60000041894 */
[----:B------:R-:W-:Y:S02]  /*6ce0*/  FSEL R205, R205, RZ, P0 ;  /* 0x000000ffcdcd7208 */ /* 0x000fe40000000000 */
[----:B------:R-:W-:-:S03]  /*6cf0*/  PLOP3.LUT P0, PT, PT, PT, UP6, 0x40, 0x0 ;  /* 0x000000000000781c */ /* 0x000fc60003f0e868 */
[C---:B------:R-:W-:Y:S01]  /*6d00*/  HMMA.16816.F32.BF16 R100, R4.reuse, R14, R100 ;  /* 0x0000000e0464723c */ /* 0x040fe20000041864 */
[--C-:B------:R-:W-:Y:S02]  /*6d10*/  FFMA.FTZ R191, R191, c[0x0][0x2d0], -R205.reuse ;  /* 0x0000b400bfbf7a23 */ /* 0x100fe400000108cd */
[--C-:B------:R-:W-:Y:S02]  /*6d20*/  FFMA.FTZ R193, R55, c[0x0][0x2d0], -R205.reuse ;  /* 0x0000b40037c17a23 */ /* 0x100fe400000108cd */
[--C-:B------:R-:W-:Y:S02]  /*6d30*/  FFMA.FTZ R192, R54, c[0x0][0x2d0], -R205.reuse ;  /* 0x0000b40036c07a23 */ /* 0x100fe400000108cd */
[--C-:B------:R-:W-:Y:S01]  /*6d40*/  FFMA.FTZ R194, R43, c[0x0][0x2d0], -R205.reuse ;  /* 0x0000b4002bc27a23 */ /* 0x100fe200000108cd */
[----:B------:R-:W-:Y:S01]  /*6d50*/  HMMA.16816.F32.BF16 R112, R4, R10, R112 ;  /* 0x0000000a0470723c */ /* 0x000fe20000041870 */
[----:B------:R-:W-:Y:S01]  /*6d60*/  MUFU.EX2 R191, R191 ;  /* 0x000000bf00bf7308 */ /* 0x000fe20000000800 */
[----:B------:R-:W-:-:S02]  /*6d70*/  FFMA.FTZ R198, R42, c[0x0][0x2d0], -R205 ;  /* 0x0000b4002ac67a23 */ /* 0x000fc400000108cd */
[--C-:B------:R-:W-:Y:S02]  /*6d80*/  FFMA.FTZ R199, R33, c[0x0][0x2d0], -R205.reuse ;  /* 0x0000b40021c77a23 */ /* 0x100fe400000108cd */
[--C-:B------:R-:W-:Y:S02]  /*6d90*/  FFMA.FTZ R197, R32, c[0x0][0x2d0], -R205.reuse ;  /* 0x0000b40020c57a23 */ /* 0x100fe400000108cd */
[----:B------:R-:W-:Y:S01]  /*6da0*/  HMMA.16816.F32.BF16 R128, R4, R74, R128 ;  /* 0x0000004a0480723c */ /* 0x000fe20000041880 */
[----:B------:R-:W1:Y:S01]  /*6db0*/  MUFU.EX2 R193, R193 ;  /* 0x000000c100c17308 */ /* 0x000e620000000800 */
[--C-:B------:R-:W-:Y:S02]  /*6dc0*/  FFMA.FTZ R200, R200, c[0x0][0x2d0], -R205.reuse ;  /* 0x0000b400c8c87a23 */ /* 0x100fe400000108cd */
[--C-:B------:R-:W-:Y:S02]  /*6dd0*/  FFMA.FTZ R204, R204, c[0x0][0x2d0], -R205.reuse ;  /* 0x0000b400cccc7a23 */ /* 0x100fe400000108cd */
[--C-:B------:R-:W-:Y:S01]  /*6de0*/  FFMA.FTZ R202, R202, c[0x0][0x2d0], -R205.reuse ;  /* 0x0000b400caca7a23 */ /* 0x100fe200000108cd */
[----:B--2---:R-:W-:Y:S01]  /*6df0*/  F2FP.BF16.PACK_AB R4, R95, R45 ;  /* 0x0000002d5f04723e */ /* 0x004fe200000010ff */
[--C-:B------:R-:W-:Y:S01]  /*6e00*/  FFMA.FTZ R201, R201, c[0x0][0x2d0], -R205.reuse ;  /* 0x0000b400c9c97a23 */ /* 0x100fe200000108cd */
[----:B------:R-:W-:Y:S01]  /*6e10*/  MUFU.EX2 R192, R192 ;  /* 0x000000c000c07308 */ /* 0x000fe20000000800 */
[----:B-----5:R-:W-:Y:S01]  /*6e20*/  F2FP.BF16.PACK_AB R5, R170, R169 ;  /* 0x000000a9aa05723e */ /* 0x020fe200000010ff */
[----:B------:R-:W-:Y:S01]  /*6e30*/  FFMA.FTZ R184, R184, c[0x0][0x2d0], -R205 ;  /* 0x0000b400b8b87a23 */ /* 0x000fe200000108cd */
[----:B------:R-:W-:-:S02]  /*6e40*/  F2FP.BF16.PACK_AB R6, R93, R94 ;  /* 0x0000005e5d06723e */ /* 0x000fc400000010ff */
[----:B---3--:R-:W-:-:S03]  /*6e50*/  F2FP.BF16.PACK_AB R7, R172, R171 ;  /* 0x000000abac07723e */ /* 0x008fc600000010ff */
[----:B------:R-:W2:Y:S04]  /*6e60*/  MUFU.EX2 R194, R194 ;  /* 0x000000c200c27308 */ /* 0x000ea80000000800 */
[C---:B------:R-:W-:Y:S04]  /*6e70*/  HMMA.16816.F32.BF16 R160, R4.reuse, R68, R160 ;  /* 0x0000004404a0723c */ /* 0x040fe800000418a0 */
[----:B------:R-:W3:Y:S04]  /*6e80*/  MUFU.EX2 R198, R198 ;  /* 0x000000c600c67308 */ /* 0x000ee80000000800 */
[C---:B------:R-:W-:Y:S04]  /*6e90*/  HMMA.16816.F32.BF16 R148, R4.reuse, R70, R148 ;  /* 0x000000460494723c */ /* 0x040fe80000041894 */
[----:B------:R-:W5:Y:S04]  /*6ea0*/  MUFU.EX2 R199, R199 ;  /* 0x000000c700c77308 */ /* 0x000f680000000800 */
[C---:B------:R-:W-:Y:S04]  /*6eb0*/  HMMA.16816.F32.BF16 R144, R4.reuse, R64, R144 ;  /* 0x000000400490723c */ /* 0x040fe80000041890 */
[----:B------:R-:W1:Y:S04]  /*6ec0*/  MUFU.EX2 R197, R197 ;  /* 0x000000c500c57308 */ /* 0x000e680000000800 */
[C---:B------:R-:W-:Y:S04]  /*6ed0*/  HMMA.16816.F32.BF16 R100, R4.reuse, R66, R100 ;  /* 0x000000420464723c */ /* 0x040fe80000041864 */
[----:B------:R-:W1:Y:S04]  /*6ee0*/  MUFU.EX2 R200, R200 ;  /* 0x000000c800c87308 */ /* 0x000e680000000800 */
[C---:B------:R-:W-:Y:S04]  /*6ef0*/  HMMA.16816.F32.BF16 R104, R4.reuse, R60, R104 ;  /* 0x0000003c0468723c */ /* 0x040fe80000041868 */
[----:B------:R-:W-:Y:S04]  /*6f00*/  MUFU.EX2 R204, R204 ;  /* 0x000000cc00cc7308 */ /* 0x000fe80000000800 */
[C---:B------:R-:W-:Y:S04]  /*6f10*/  HMMA.16816.F32.BF16 R112, R4.reuse, R62, R112 ;  /* 0x0000003e0470723c */ /* 0x040fe80000041870 */
[----:B------:R-:W-:Y:S04]  /*6f20*/  MUFU.EX2 R202, R202 ;  /* 0x000000ca00ca7308 */ /* 0x000fe80000000800 */
[C---:B------:R-:W-:Y:S04]  /*6f30*/  HMMA.16816.F32.BF16 R116, R4.reuse, R56, R116 ;  /* 0x000000380474723c */ /* 0x040fe80000041874 */
[----:B------:R-:W-:Y:S04]  /*6f40*/  MUFU.EX2 R201, R201 ;  /* 0x000000c900c97308 */ /* 0x000fe80000000800 */
[----:B------:R-:W-:Y:S07]  /*6f50*/  HMMA.16816.F32.BF16 R128, R4, R58, R128 ;  /* 0x0000003a0480723c */ /* 0x000fee0000041880 */
[----:B----4-:R-:W-:Y:S01]  /*6f60*/  F2FP.BF16.PACK_AB R4, R186, R181 ;  /* 0x000000b5ba04723e */ /* 0x010fe200000010ff */
[----:B------:R-:W-:Y:S01]  /*6f70*/  FADD.FTZ R181, R181, R186 ;  /* 0x000000bab5b57221 */ /* 0x000fe20000010000 */
[----:B------:R-:W-:-:S02]  /*6f80*/  F2FP.BF16.PACK_AB R6, R189, R185 ;  /* 0x000000b9bd06723e */ /* 0x000fc400000010ff */
[----:B-1----:R-:W-:Y:S01]  /*6f90*/  F2FP.BF16.PACK_AB R5, R193, R191 ;  /* 0x000000bfc105723e */ /* 0x002fe200000010ff */
[----:B------:R-:W-:Y:S01]  /*6fa0*/  FADD.FTZ R191, R191, R193 ;  /* 0x000000c1bfbf7221 */ /* 0x000fe20000010000 */
[----:B--2---:R-:W-:Y:S01]  /*6fb0*/  F2FP.BF16.PACK_AB R7, R194, R192 ;  /* 0x000000c0c207723e */ /* 0x004fe200000010ff */
[----:B------:R-:W-:Y:S02]  /*6fc0*/  FADD.FTZ R181, R185, R181 ;  /* 0x000000b5b9b57221 */ /* 0x000fe40000010000 */
[----:B------:R-:W-:Y:S02]  /*6fd0*/  FADD.FTZ R191, R192, R191 ;  /* 0x000000bfc0bf7221 */ /* 0x000fe40000010000 */
[----:B------:R-:W-:Y:S02]  /*6fe0*/  FADD.FTZ R181, R189, R181 ;  /* 0x000000b5bdb57221 */ /* 0x000fe40000010000 */
[----:B------:R-:W-:Y:S01]  /*6ff0*/  HMMA.16816.F32.BF16 R40, R4, R36, RZ ;  /* 0x000000240428723c */ /* 0x000fe200000418ff */
[----:B------:R-:W-:-:S02]  /*7000*/  FADD.FTZ R191, R194, R191 ;  /* 0x000000bfc2bf7221 */ /* 0x000fc40000010000 */
[----:B------:R-:W-:Y:S02]  /*7010*/  FADD.FTZ R181, R188, R181 ;  /* 0x000000b5bcb57221 */ /* 0x000fe40000010000 */
[----:B---3--:R-:W-:Y:S02]  /*7020*/  FADD.FTZ R191, R198, R191 ;  /* 0x000000bfc6bf7221 */ /* 0x008fe40000010000 */
        /* <DEDUP_REMOVED lines=22> */
[----:B------:R-:W1:Y:S02]  /*7190*/  MUFU.EX2 R88, R88 ;  /* 0x0000005800587308 */ /* 0x000e640000000800 */
[--C-:B------:R-:W-:Y:S01]  /*71a0*/  FFMA.FTZ R84, R245, c[0x0][0x2d0], -R203.reuse ;  /* 0x0000b400f5547a23 */ /* 0x100fe200000108cb */
[C---:B------:R-:W-:Y:S01]  /*71b0*/  HMMA.16816.F32.BF16 R32, R4.reuse, R80, R32 ;  /* 0x000000500420723c */ /* 0x040fe20000041820 */
[----:B------:R-:W-:Y:S02]  /*71c0*/  FFMA.FTZ R85, R239, c[0x0][0x2d0], -R210 ;  /* 0x0000b400ef557a23 */ /* 0x000fe400000108d2 */
[----:B------:R-:W-:Y:S02]  /*71d0*/  FFMA.FTZ R239, R132, c[0x0][0x2d0], -R203 ;  /* 0x0000b40084ef7a23 */ /* 0x000fe400000108cb */
[----:B------:R-:W-:Y:S02]  /*71e0*/  MUFU.EX2 R84, R84 ;  /* 0x0000005400547308 */ /* 0x000fe40000000800 */
[--C-:B------:R-:W-:Y:S01]  /*71f0*/  FFMA.FTZ R81, R246, c[0x0][0x2d0], -R205.reuse ;  /* 0x0000b400f6517a23 */ /* 0x100fe200000108cd */
[----:B------:R-:W-:Y:S01]  /*7200*/  HMMA.16816.F32.BF16 R24, R4, R76, R24 ;  /* 0x0000004c0418723c */ /* 0x000fe20000041818 */
[----:B------:R-:W-:-:S04]  /*7210*/  FFMA.FTZ R80, R135, c[0x0][0x2d0], -R205 ;  /* 0x0000b40087507a23 */ /* 0x000fc800000108cd */
[----:B------:R-:W-:Y:S01]  /*7220*/  MUFU.EX2 R81, R81 ;  /* 0x0000005100517308 */ /* 0x000fe20000000800 */
[----:B-1----:R-:W-:Y:S02]  /*7230*/  FADD.FTZ R181, R88, R181 ;  /* 0x000000b558b57221 */ /* 0x002fe40000010000 */
        /* <DEDUP_REMOVED lines=10> */
[----:B------:R-:W-:Y:S01]  /*72e0*/  HMMA.16816.F32.BF16 R28, R4, R82, R28 ;  /* 0x00000052041c723c */ /* 0x000fe2000004181c */
[--C-:B------:R-:W-:Y:S01]  /*72f0*/  FFMA.FTZ R90, R241, c[0x0][0x2d0], -R139.reuse ;  /* 0x0000b400f15a7a23 */ /* 0x100fe2000001088b */
[----:B------:R-:W-:Y:S01]  /*7300*/  LDSM.16.MT88.4 R124, [R218+0x2900] ;  /* 0x00290000da7c783b */ /* 0x000fe20000004200 */
[----:B------:R-:W-:Y:S02]  /*7310*/  FFMA.FTZ R91, R238, c[0x0][0x2d0], -R139 ;  /* 0x0000b400ee5b7a23 */ /* 0x000fe4000001088b */
[----:B------:R-:W2:Y:S01]  /*7320*/  MUFU.EX2 R86, R86 ;  /* 0x0000005600567308 */ /* 0x000ea20000000800 */
[----:B------:R-:W-:-:S02]  /*7330*/  FFMA.FTZ R241, R136, c[0x0][0x2d0], -R210 ;  /* 0x0000b40088f17a23 */ /* 0x000fc400000108d2 */
[----:B------:R-:W-:Y:S01]  /*7340*/  HMMA.16816.F32.BF16 R20, R4, R78, R20 ;  /* 0x0000004e0414723c */ /* 0x000fe20000041814 */
[--C-:B------:R-:W-:Y:S02]  /*7350*/  FFMA.FTZ R83, R206, c[0x0][0x2d0], -R210.reuse ;  /* 0x0000b400ce537a23 */ /* 0x100fe400000108d2 */
[--C-:B------:R-:W-:Y:S02]  /*7360*/  FFMA.FTZ R82, R208, c[0x0][0x2d0], -R210.reuse ;  /* 0x0000b400d0527a23 */ /* 0x100fe400000108d2 */
[----:B------:R-:W-:Y:S01]  /*7370*/  MUFU.EX2 R77, R77 ;  /* 0x0000004d004d7308 */ /* 0x000fe20000000800 */
[--C-:B------:R-:W-:Y:S01]  /*7380*/  FFMA.FTZ R206, R240, c[0x0][0x2d0], -R139.reuse ;  /* 0x0000b400f0ce7a23 */ /* 0x100fe2000001088b */
[----:B-1----:R-:W-:Y:S01]  /*7390*/  F2FP.BF16.PACK_AB R4, R87, R88 ;  /* 0x000000585704723e */ /* 0x002fe200000010ff */
[----:B------:R-:W-:Y:S01]  /*73a0*/  FFMA.FTZ R79, R207, c[0x0][0x2d0], -R210 ;  /* 0x0000b400cf4f7a23 */ /* 0x000fe200000108d2 */
[----:B------:R-:W-:Y:S01]  /*73b0*/  F2FP.BF16.PACK_AB R5, R80, R81 ;  /* 0x000000515005723e */ /* 0x000fe200000010ff */
[----:B------:R-:W-:-:S02]  /*73c0*/  FFMA.FTZ R207, R211, c[0x0][0x2d0], -R139 ;  /* 0x0000b400d3cf7a23 */ /* 0x000fc4000001088b */
[----:B------:R-:W-:Y:S01]  /*73d0*/  FFMA.FTZ R208, R137, c[0x0][0x2d0], -R210 ;  /* 0x0000b40089d07a23 */ /* 0x000fe200000108d2 */
[----:B------:R-:W1:Y:S01]  /*73e0*/  MUFU.EX2 R76, R76 ;  /* 0x0000004c004c7308 */ /* 0x000e620000000800 */
[----:B--2---:R-:W-:Y:S01]  /*73f0*/  F2FP.BF16.PACK_AB R6, R84, R86 ;  /* 0x000000565406723e */ /* 0x004fe200000010ff */
[--C-:B------:R-:W-:Y:S02]  /*7400*/  FFMA.FTZ R210, R153, c[0x0][0x2d0], -R139.reuse ;  /* 0x0000b40099d27a23 */ /* 0x100fe4000001088b */
[--C-:B------:R-:W-:Y:S02]  /*7410*/  FFMA.FTZ R211, R152, c[0x0][0x2d0], -R139.reuse ;  /* 0x0000b40098d37a23 */ /* 0x100fe4000001088b */
[----:B------:R-:W-:Y:S02]  /*7420*/  FFMA.FTZ R240, R138, c[0x0][0x2d0], -R139 ;  /* 0x0000b4008af07a23 */ /* 0x000fe4000001088b */
[----:B------:R-:W-:Y:S01]  /*7430*/  MUFU.EX2 R85, R85 ;  /* 0x0000005500557308 */ /* 0x000fe20000000800 */
[----:B------:R-:W-:-:S02]  /*7440*/  FFMA.FTZ R238, R133, c[0x0][0x2d0], -R203 ;  /* 0x0000b40085ee7a23 */ /* 0x000fc400000108cb */
[----:B------:R-:W-:Y:S01]  /*7450*/  LDSM.16.MT88.4 R132, [R219+0x2900] ;  /* 0x00290000db84783b */ /* 0x000fe20000004200 */
[----:B------:R-:W-:Y:S02]  /*7460*/  FADD.FTZ R191, R81, R191 ;  /* 0x000000bf51bf7221 */ /* 0x000fe40000010000 */
[----:B------:R-:W-:Y:S01]  /*7470*/  FADD.FTZ R181, R87, R181 ;  /* 0x000000b557b57221 */ /* 0x000fe20000010000 */
[----:B-1----:R-:W-:Y:S01]  /*7480*/  F2FP.BF16.PACK_AB R7, R76, R77 ;  /* 0x0000004d4c07723e */ /* 0x002fe200000010ff */
[----:B------:R-:W1:Y:S01]  /*7490*/  MUFU.EX2 R82, R82 ;  /* 0x0000005200527308 */ /* 0x000e620000000800 */
[----:B------:R-:W-:Y:S02]  /*74a0*/  FADD.FTZ R191, R80, R191 ;  /* 0x000000bf50bf7221 */ /* 0x000fe40000010000 */
[----:B------:R-:W-:Y:S02]  /*74b0*/  FADD.FTZ R181, R86, R181 ;  /* 0x000000b556b57221 */ /* 0x000fe40000010000 */
[----:B------:R-:W-:Y:S01]  /*74c0*/  FADD.FTZ R191, R77, R191 ;  /* 0x000000bf4dbf7221 */ /* 0x000fe20000010000 */
[----:B------:R-:W-:Y:S01]  /*74d0*/  HMMA.16816.F32.BF16 R52, R4, R48, R52 ;  /* 0x000000300434723c */ /* 0x000fe20000041834 */
[----:B------:R-:W-:Y:S01]  /*74e0*/  FADD.FTZ R181, R84, R181 ;  /* 0x000000b554b57221 */ /* 0x000fe20000010000 */
[----:B------:R2:W-:Y:S01]  /*74f0*/  MUFU.EX2 R78, R209 ;  /* 0x000000d1004e7308 */ /* 0x0005e20000000800 */
[----:B------:R-:W-:-:S05]  /*7500*/  FADD.FTZ R191, R76, R191 ;  /* 0x000000bf4cbf7221 */ /* 0x000fca0000010000 */
[C---:B------:R-:W-:Y:S01]  /*7510*/  HMMA.16816.F32.BF16 R48, R4.reuse, R50, R16 ;  /* 0x000000320430723c */ /* 0x040fe20000041810 */
[----:B------:R-:W3:Y:S01]  /*7520*/  LDSM.16.MT88.4 R16, [R225+0x2100] ;  /* 0x00210000e110783b */ /* 0x000ee20000004200 */
[----:B------:R-:W-:Y:S06]  /*7530*/  MUFU.EX2 R79, R79 ;  /* 0x0000004f004f7308 */ /* 0x000fec0000000800 */
[----:B------:R-:W-:Y:S02]  /*7540*/  HMMA.16816.F32.BF16 R40, R4, R12, R40 ;  /* 0x0000000c0428723c */ /* 0x000fe40000041828 */
[----:B------:R-:W-:Y:S01]  /*7550*/  MUFU.EX2 R90, R90 ;  /* 0x0000005a005a7308 */ /* 0x000fe20000000800 */
[----:B--2---:R-:W-:-:S02]  /*7560*/  FFMA.FTZ R209, R155, c[0x0][0x2d0], -R139 ;  /* 0x0000b4009bd17a23 */ /* 0x004fc4000001088b */
[----:B------:R-:W-:Y:S03]  /*7570*/  LDSM.16.MT88.4 R152, [R225+0x2900] ;  /* 0x00290000e198783b */ /* 0x000fe60000004200 */
[C---:B------:R-:W-:Y:S01]  /*7580*/  HMMA.16816.F32.BF16 R36, R4.reuse, R14, R36 ;  /* 0x0000000e0424723c */ /* 0x040fe20000041824 */
[----:B------:R-:W2:Y:S01]  /*7590*/  LDSM.16.MT88.4 R12, [R220+0x2100] ;  /* 0x00210000dc0c783b */ /* 0x000ea20000004200 */
[----:B------:R-:W4:Y:S03]  /*75a0*/  MUFU.EX2 R91, R91 ;  /* 0x0000005b005b7308 */ /* 0x000f260000000800 */
[----:B------:R-:W-:Y:S03]  /*75b0*/  LDSM.16.MT88.4 R136, [R220+0x2900] ;  /* 0x00290000dc88783b */ /* 0x000fe60000004200 */
[C---:B------:R-:W-:Y:S02]  /*75c0*/  HMMA.16816.F32.BF16 R32, R4.reuse, R8, R32 ;  /* 0x000000080420723c */ /* 0x040fe40000041820 */
[----:B------:R-:W-:Y:S06]  /*75d0*/  MUFU.EX2 R206, R206 ;  /* 0x000000ce00ce7308 */ /* 0x000fec0000000800 */
[C---:B------:R-:W-:Y:S01]  /*75e0*/  HMMA.16816.F32.BF16 R28, R4.reuse, R10, R28 ;  /* 0x0000000a041c723c */ /* 0x040fe2000004181c */
[----:B------:R-:W5:Y:S01]  /*75f0*/  LDSM.16.MT88.4 R8, [R219+0x2100] ;  /* 0x00210000db08783b */ /* 0x000f620000004200 */
[----:B------:R-:W2:Y:S06]  /*7600*/  MUFU.EX2 R207, R207 ;  /* 0x000000cf00cf7308 */ /* 0x000eac0000000800 */
[C---:B------:R-:W-:Y:S02]  /*7610*/  HMMA.16816.F32.BF16 R24, R4.reuse, R72, R24 ;  /* 0x000000480418723c */ /* 0x040fe40000041818 */
[----:B------:R-:W-:Y:S05]  /*7620*/  MUFU.EX2 R83, R83 ;  /* 0x0000005300537308 */ /* 0x000fea0000000800 */
[----:B-1----:R-:W-:Y:S01]  /*7630*/  F2FP.BF16.PACK_AB R72, R82, R85 ;  /* 0x000000555248723e */ /* 0x002fe200000010ff */
[----:B------:R-:W-:Y:S01]  /*7640*/  HMMA.16816.F32.BF16 R20, R4, R74, R20 ;  /* 0x0000004a0414723c */ /* 0x000fe20000041814 */
[----:B------:R-:W1:Y:S01]  /*7650*/  LDSM.16.MT88.4 R4, [R218+0x2100] ;  /* 0x00210000da04783b */ /* 0x000e620000004200 */
[----:B----4-:R-:W-:Y:S01]  /*7660*/  F2FP.BF16.PACK_AB R73, R91, R90 ;  /* 0x0000005a5b49723e */ /* 0x010fe200000010ff */
[----:B------:R-:W-:Y:S04]  /*7670*/  MUFU.EX2 R89, R89 ;  /* 0x0000005900597308 */ /* 0x000fe80000000800 */
[----:B------:R-:W-:-:S02]  /*7680*/  F2FP.BF16.PACK_AB R74, R79, R78 ;  /* 0x0000004e4f4a723e */ /* 0x000fc400000010ff */
[----:B--2---:R-:W-:Y:S02]  /*7690*/  F2FP.BF16.PACK_AB R75, R207, R206 ;  /* 0x000000cecf4b723e */ /* 0x004fe400000010ff */
[----:B------:R-:W-:Y:S05]  /*76a0*/  MUFU.EX2 R208, R208 ;  /* 0x000000d000d07308 */ /* 0x000fea0000000800 */
[C---:B---3--:R-:W-:Y:S03]  /*76b0*/  HMMA.16816.F32.BF16 R160, R72.reuse, R16, R160 ;  /* 0x0000001048a0723c */ /* 0x048fe600000418a0 */
[----:B------:R-:W-:Y:S05]  /*76c0*/  MUFU.EX2 R241, R241 ;  /* 0x000000f100f17308 */ /* 0x000fea0000000800 */
[C---:B------:R-:W-:Y:S03]  /*76d0*/  HMMA.16816.F32.BF16 R148, R72.reuse, R18, R148 ;  /* 0x000000124894723c */ /* 0x040fe60000041894 */
[----:B------:R-:W-:Y:S05]  /*76e0*/  MUFU.EX2 R209, R209 ;  /* 0x000000d100d17308 */ /* 0x000fea0000000800 */
[C---:B------:R-:W-:Y:S03]  /*76f0*/  HMMA.16816.F32.BF16 R144, R72.reuse, R12, R144 ;  /* 0x0000000c4890723c */ /* 0x040fe60000041890 */
[----:B------:R-:W-:Y:S05]  /*7700*/  MUFU.EX2 R210, R210 ;  /* 0x000000d200d27308 */ /* 0x000fea0000000800 */
[C---:B------:R-:W-:Y:S03]  /*7710*/  HMMA.16816.F32.BF16 R100, R72.reuse, R14, R100 ;  /* 0x0000000e4864723c */ /* 0x040fe60000041864 */
[----:B------:R-:W-:Y:S05]  /*7720*/  MUFU.EX2 R211, R211 ;  /* 0x000000d300d37308 */ /* 0x000fea0000000800 */
[C---:B-----5:R-:W-:Y:S03]  /*7730*/  HMMA.16816.F32.BF16 R104, R72.reuse, R8, R104 ;  /* 0x000000084868723c */ /* 0x060fe60000041868 */
[----:B------:R-:W-:Y:S05]  /*7740*/  MUFU.EX2 R240, R240 ;  /* 0x000000f000f07308 */ /* 0x000fea0000000800 */
[C---:B------:R-:W-:Y:S03]  /*7750*/  HMMA.16816.F32.BF16 R112, R72.reuse, R10, R112 ;  /* 0x0000000a4870723c */ /* 0x040fe60000041870 */
[----:B------:R-:W2:Y:S05]  /*7760*/  MUFU.EX2 R238, R238 ;  /* 0x000000ee00ee7308 */ /* 0x000eaa0000000800 */
[C---:B-1----:R-:W-:Y:S03]  /*7770*/  HMMA.16816.F32.BF16 R116, R72.reuse, R4, R116 ;  /* 0x000000044874723c */ /* 0x042fe60000041874 */
[----:B------:R-:W1:Y:S05]  /*7780*/  MUFU.EX2 R239, R239 ;  /* 0x000000ef00ef7308 */ /* 0x000e6a0000000800 */
[----:B------:R-:W-:Y:S03]  /*7790*/  HMMA.16816.F32.BF16 R128, R72, R6, R128 ;  /* 0x000000064880723c */ /* 0x000fe60000041880 */
[----:B------:R-:W3:Y:S01]  /*77a0*/  MUFU.EX2 R242, R242 ;  /* 0x000000f200f27308 */ /* 0x000ee20000000800 */
[----:B--2---:R-:W-:-:S03]  /*77b0*/  FADD.FTZ R181, R238, R181 ;  /* 0x000000b5eeb57221 */ /* 0x004fc60000010000 */
[----:B------:R-:W-:Y:S02]  /*77c0*/  F2FP.BF16.PACK_AB R72, R89, R83 ;  /* 0x000000535948723e */ /* 0x000fe400000010ff */
[----:B------:R-:W-:Y:S02]  /*77d0*/  F2FP.BF16.PACK_AB R73, R210, R209 ;  /* 0x000000d1d249723e */ /* 0x000fe400000010ff */
[----:B------:R-:W2:Y:S01]  /*77e0*/  MUFU.EX2 R243, R243 ;  /* 0x000000f300f37308 */ /* 0x000ea20000000800 */
[----:B------:R-:W-:Y:S01]  /*77f0*/  F2FP.BF16.PACK_AB R74, R241, R208 ;  /* 0x000000d0f14a723e */ /* 0x000fe200000010ff */
[----:B-1----:R-:W-:Y:S01]  /*7800*/  FADD.FTZ R181, R239, R181 ;  /* 0x000000b5efb57221 */ /* 0x002fe20000010000 */
[----:B------:R-:W-:-:S05]  /*7810*/  F2FP.BF16.PACK_AB R75, R240, R211 ;  /* 0x000000d3f04b723e */ /* 0x000fca00000010ff */
[----:B------:R-:W1:Y:S01]  /*7820*/  MUFU.EX2 R244, R244 ;  /* 0x000000f400f47308 */ /* 0x000e620000000800 */
[----:B---3--:R-:W-:Y:S01]  /*7830*/  FADD.FTZ R181, R242, R181 ;  /* 0x000000b5f2b57221 */ /* 0x008fe20000010000 */
[----:B------:R-:W-:Y:S03]  /*7840*/  HMMA.16816.F32.BF16 R160, R72, R152, R160 ;  /* 0x0000009848a0723c */ /* 0x000fe600000418a0 */
[----:B--2---:R-:W-:-:S05]  /*7850*/  FADD.FTZ R181, R243, R181 ;  /* 0x000000b5f3b57221 */ /* 0x004fca0000010000 */
[----:B------:R-:W-:Y:S01]  /*7860*/  HMMA.16816.F32.BF16 R148, R72, R154, R148 ;  /* 0x0000009a4894723c */ /* 0x000fe20000041894 */
[----:B-1----:R-:W-:-:S07]  /*7870*/  FADD.FTZ R191, R244, R191 ;  /* 0x000000bff4bf7221 */ /* 0x002fce0000010000 */
        /* <DEDUP_REMOVED lines=8> */
[----:B------:R-:W-:Y:S07]  /*7900*/  HMMA.16816.F32.BF16 R128, R72, R126, R128 ;  /* 0x0000007e4880723c */ /* 0x000fee0000041880 */
[----:B------:R-:W-:-:S02]  /*7910*/  F2FP.BF16.PACK_AB R72, R239, R238 ;  /* 0x000000eeef48723e */ /* 0x000fc400000010ff */
[----:B------:R-:W-:Y:S02]  /*7920*/  F2FP.BF16.PACK_AB R74, R243, R242 ;  /* 0x000000f2f34a723e */ /* 0x000fe400000010ff */
[----:B------:R-:W-:Y:S02]  /*7930*/  F2FP.BF16.PACK_AB R73, R204, R244 ;  /* 0x000000f4cc49723e */ /* 0x000fe400000010ff */
[----:B------:R-:W-:-:S07]  /*7940*/  F2FP.BF16.PACK_AB R75, R201, R202 ;  /* 0x000000cac94b723e */ /* 0x000fce00000010ff */
[C---:B------:R-:W-:Y:S07]  /*7950*/  HMMA.16816.F32.BF16 R52, R72.reuse, R68, R52 ;  /* 0x000000444834723c */ /* 0x040fee0000041834 */
[--C-:B------:R-:W-:Y:S01]  /*7960*/  FFMA.FTZ R68, R178, c[0x0][0x2d0], -R205.reuse ;  /* 0x0000b400b2447a23 */ /* 0x100fe200000108cd */
[----:B------:R-:W-:Y:S01]  /*7970*/  HMMA.16816.F32.BF16 R48, R72, R70, R48 ;  /* 0x000000464830723c */ /* 0x000fe20000041830 */
[----:B------:R-:W-:-:S04]  /*7980*/  FFMA.FTZ R69, R179, c[0x0][0x2d0], -R205 ;  /* 0x0000b400b3457a23 */ /* 0x000fc800000108cd */
[----:B------:R-:W1:Y:S02]  /*7990*/  MUFU.EX2 R68, R68 ;  /* 0x0000004400447308 */ /* 0x000e640000000800 */
[----:B------:R-:W-:Y:S01]  /*79a0*/  FFMA.FTZ R70, R180, c[0x0][0x2d0], -R205 ;  /* 0x0000b400b4467a23 */ /* 0x000fe200000108cd */
[----:B------:R-:W-:Y:S01]  /*79b0*/  HMMA.16816.F32.BF16 R40, R72, R64, R40 ;  /* 0x000000404828723c */ /* 0x000fe20000041828 */
[----:B------:R-:W-:-:S04]  /*79c0*/  FFMA.FTZ R71, R157, c[0x0][0x2d0], -R203 ;  /* 0x0000b4009d477a23 */ /* 0x000fc800000108cb */
[----:B------:R-:W2:Y:S02]  /*79d0*/  MUFU.EX2 R69, R69 ;  /* 0x0000004500457308 */ /* 0x000ea40000000800 */
        /* <DEDUP_REMOVED lines=8> */
[----:B------:R-:W1:Y:S01]  /*7a60*/  MUFU.EX2 R65, R65 ;  /* 0x0000004100417308 */ /* 0x000e620000000800 */
[----:B--2---:R-:W-:Y:S02]  /*7a70*/  FADD.FTZ R191, R69, R191 ;  /* 0x000000bf45bf7221 */ /* 0x004fe40000010000 */
[----:B------:R-:W-:Y:S01]  /*7a80*/  FFMA.FTZ R62, R177, c[0x0][0x2d0], -R205 ;  /* 0x0000b400b13e7a23 */ /* 0x000fe200000108cd */
[----:B------:R-:W-:Y:S01]  /*7a90*/  HMMA.16816.F32.BF16 R24, R72, R56, R24 ;  /* 0x000000384818723c */ /* 0x000fe20000041818 */
[----:B------:R-:W-:-:S03]  /*7aa0*/  FFMA.FTZ R63, R156, c[0x0][0x2d0], -R203 ;  /* 0x0000b4009c3f7a23 */ /* 0x000fc600000108cb */
[----:B------:R-:W2:Y:S03]  /*7ab0*/  MUFU.EX2 R60, R60 ;  /* 0x0000003c003c7308 */ /* 0x000ea60000000800 */
[----:B------:R-:W-:Y:S01]  /*7ac0*/  F2FP.BF16.PACK_AB R57, R69, R68 ;  /* 0x000000444539723e */ /* 0x000fe200000010ff */
[C---:B------:R-:W-:Y:S04]  /*7ad0*/  HMMA.16816.F32.BF16 R20, R72.reuse, R58, R20 ;  /* 0x0000003a4814723c */ /* 0x040fe80000041814 */
[----:B------:R-:W3:Y:S03]  /*7ae0*/  MUFU.EX2 R61, R61 ;  /* 0x0000003d003d7308 */ /* 0x000ee60000000800 */
[----:B-1----:R-:W-:Y:S01]  /*7af0*/  F2FP.BF16.PACK_AB R58, R65, R64 ;  /* 0x00000040413a723e */ /* 0x002fe200000010ff */
[----:B------:R-:W-:Y:S04]  /*7b00*/  HMMA.16816.F32.BF16 R36, R72, R66, R36 ;  /* 0x000000424824723c */ /* 0x000fe80000041824 */
[----:B------:R-:W1:Y:S01]  /*7b10*/  MUFU.EX2 R70, R70 ;  /* 0x0000004600467308 */ /* 0x000e620000000800 */
[----:B--2---:R-:W-:-:S02]  /*7b20*/  FADD.FTZ R181, R60, R181 ;  /* 0x000000b53cb57221 */ /* 0x004fc40000010000 */
[----:B------:R-:W-:Y:S02]  /*7b30*/  FFMA.FTZ R66, R175, c[0x0][0x2d0], -R203 ;  /* 0x0000b400af427a23 */ /* 0x000fe400000108cb */
[----:B------:R-:W-:Y:S02]  /*7b40*/  FFMA.FTZ R72, R187, c[0x0][0x2d0], -R205 ;  /* 0x0000b400bb487a23 */ /* 0x000fe400000108cd */
[----:B------:R-:W-:Y:S01]  /*7b50*/  FFMA.FTZ R67, R176, c[0x0][0x2d0], -R203 ;  /* 0x0000b400b0437a23 */ /* 0x000fe200000108cb */
[----:B------:R-:W2:Y:S01]  /*7b60*/  MUFU.EX2 R62, R62 ;  /* 0x0000003e003e7308 */ /* 0x000ea20000000800 */
[C---:B---3--:R-:W-:Y:S01]  /*7b70*/  F2FP.BF16.PACK_AB R56, R61.reuse, R60 ;  /* 0x0000003c3d38723e */ /* 0x048fe200000010ff */
[----:B------:R-:W-:-:S04]  /*7b80*/  FADD.FTZ R181, R61, R181 ;  /* 0x000000b53db57221 */ /* 0x000fc80000010000 */
[----:B------:R-:W-:Y:S02]  /*7b90*/  FADD.FTZ R181, R64, R181 ;  /* 0x000000b540b57221 */ /* 0x000fe40000010000 */
[----:B------:R-:W3:Y:S01]  /*7ba0*/  MUFU.EX2 R66, R66 ;  /* 0x0000004200427308 */ /* 0x000ee20000000800 */
[----:B-1----:R-:W-:Y:S02]  /*7bb0*/  FADD.FTZ R191, R70, R191 ;  /* 0x000000bf46bf7221 */ /* 0x002fe40000010000 */
[----:B------:R-:W-:Y:S01]  /*7bc0*/  FADD.FTZ R181, R65, R181 ;  /* 0x000000b541b57221 */ /* 0x000fe20000010000 */
[----:B--2---:R-:W-:-:S04]  /*7bd0*/  F2FP.BF16.PACK_AB R59, R62, R70 ;  /* 0x000000463e3b723e */ /* 0x004fc800000010ff */
[----:B------:R-:W-:Y:S01]  /*7be0*/  MUFU.EX2 R72, R72 ;  /* 0x0000004800487308 */ /* 0x000fe20000000800 */
[----:B------:R-:W-:Y:S02]  /*7bf0*/  FADD.FTZ R191, R62, R191 ;  /* 0x000000bf3ebf7221 */ /* 0x000fe40000010000 */
[----:B------:R-:W-:Y:S01]  /*7c00*/  HMMA.16816.F32.BF16 R32, R56, R8, R32 ;  /* 0x000000083820723c */ /* 0x000fe20000041820 */
[----:B---3--:R-:W-:-:S04]  /*7c10*/  FADD.FTZ R181, R66, R181 ;  /* 0x000000b542b57221 */ /* 0x008fc80000010000 */
[----:B------:R-:W1:Y:S02]  /*7c20*/  MUFU.EX2 R67, R67 ;  /* 0x0000004300437308 */ /* 0x000e640000000800 */
[----:B------:R-:W-:Y:S01]  /*7c30*/  FADD.FTZ R8, R141, R140 ;  /* 0x0000008c8d087221 */ /* 0x000fe20000010000 */
[----:B------:R-:W-:Y:S01]  /*7c40*/  HMMA.16816.F32.BF16 R52, R56, R16, R52 ;  /* 0x000000103834723c */ /* 0x000fe20000041834 */
[----:B------:R-:W-:-:S04]  /*7c50*/  FADD.FTZ R9, R142, R143 ;  /* 0x0000008f8e097221 */ /* 0x000fc80000010000 */
[----:B------:R-:W-:Y:S01]  /*7c60*/  MUFU.EX2 R63, R63 ;  /* 0x0000003f003f7308 */ /* 0x000fe20000000800 */
[----:B------:R-:W-:Y:S02]  /*7c70*/  FADD.FTZ R8, R109, R8 ;  /* 0x000000086d087221 */ /* 0x000fe40000010000 */
[----:B------:R-:W-:Y:S02]  /*7c80*/  FADD.FTZ R9, R108, R9 ;  /* 0x000000096c097221 */ /* 0x000fe40000010000 */
[----:B------:R-:W-:Y:S01]  /*7c90*/  FADD.FTZ R8, R110, R8 ;  /* 0x000000086e087221 */ /* 0x000fe20000010000 */
[----:B------:R-:W-:Y:S01]  /*7ca0*/  HMMA.16816.F32.BF16 R40, R56, R12, R40 ;  /* 0x0000000c3828723c */ /* 0x000fe20000041828 */
[----:B------:R-:W-:Y:S01]  /*7cb0*/  FADD.FTZ R9, R168, R9 ;  /* 0x00000009a8097221 */ /* 0x000fe20000010000 */
[----:B------:R-:W2:Y:S01]  /*7cc0*/  MUFU.EX2 R71, R71 ;  /* 0x0000004700477308 */ /* 0x000ea20000000800 */
[----:B------:R-:W-:Y:S02]  /*7cd0*/  FADD.FTZ R8, R166, R8 ;  /* 0x00000008a6087221 */ /* 0x000fe40000010000 */
[----:B------:R-:W-:-:S02]  /*7ce0*/  FADD.FTZ R9, R111, R9 ;  /* 0x000000096f097221 */ /* 0x000fc40000010000 */
        /* <DEDUP_REMOVED lines=9> */
[----:B-1----:R-:W-:Y:S01]  /*7d80*/  F2FP.BF16.PACK_AB R4, R67, R66 ;  /* 0x000000424304723e */ /* 0x002fe200000010ff */
        /* <DEDUP_REMOVED lines=18> */
[----:B--2---:R-:W-:Y:S01]  /*7eb0*/  F2FP.BF16.PACK_AB R6, R71, R63 ;  /* 0x0000003f4706723e */ /* 0x004fe200000010ff */
        /* <DEDUP_REMOVED lines=39> */
[----:B------:R-:W-:-:S12]  /*8130*/  UIADD3 UR18, UR6, -0x1, URZ ;  /* 0xffffffff06127890 */ /* 0x000fd8000fffe03f */
[----:B------:R-:W-:Y:S05]  /*8140*/  @P0 BRA `(.L_x_270) ;  /* 0x000000a000000947 */ /* 0x000fea0003800000 */
[----:B------:R-:W-:Y:S02]  /*8150*/  UMOV UR18, 0x1 ;  /* 0x0000000100127882 */ /* 0x000fe40000000000 */
        /* <DEDUP_REMOVED lines=9> */
.L_x_270:
[----:B------:R-:W-:Y:S02]  /*81f0*/  UMOV UR7, 0x1 ;  /* 0x0000000100077882 */ /* 0x000fe40000000000 */
[----:B------:R-:W-:Y:S02]  /*8200*/  ULDC UR6, c[0x0][0x32c] ;  /* 0x0000cb0000067ab9 */ /* 0x000fe40000000800 */
[----:B------:R-:W-:-:S03]  /*8210*/  UISETP.NE.AND UP0, UPT, UR7, UR6, UPT ;  /* 0x000000060700728c */ /* 0x000fc6000bf05270 */
[----:B------:R-:W-:Y:S02]  /*8220*/  ULDC.64 UR6, c[0x0][0x330] ;  /* 0x0000cc0000067ab9 */ /* 0x000fe40000000a00 */
[----:B------:R-:W-:-:S07]  /*8230*/  UIMAD.WIDE.U32 UR20, UR18, UR6, URZ ;  /* 0x00000006121472a5 */ /* 0x000fce000f8e003f */
[----:B------:R-:W-:Y:S02]  /*8240*/  @UP0 UMOV UR19, UR21 ;  /* 0x0000001500130c82 */ /* 0x000fe40008000000 */
[----:B------:R-:W-:Y:S02]  /*8250*/  @UP0 USHF.R.U32.HI UR18, URZ, UR7, UR19 ;  /* 0x000000073f120299 */ /* 0x000fe40008011613 */
.L_x_271:
[----:B------:R-:W-:Y:S02]  /*8260*/  ULDC UR6, c[0x0][0x32c] ;  /* 0x0000cb0000067ab9 */ /* 0x000fe40000000800 */
[----:B------:R-:W-:-:S04]  /*8270*/  UIMAD UR6, UR18, UR6, UR6 ;  /* 0x00000006120672a4 */ /* 0x000fc8000f8e0206 */
[----:B------:R-:W-:-:S04]  /*8280*/  UISETP.LT.AND UP0, UPT, UR13, UR6, UPT ;  /* 0x000000060d00728c */ /* 0x000fc8000bf01270 */
[----:B------:R-:W-:-:S04]  /*8290*/  USEL UR13, UR13, UR6, UP0 ;  /* 0x000000060d0d7287 */ /* 0x000fc80008000000 */
.L_x_269:
[----:B------:R-:W-:-:S04]  /*82a0*/  UIMAD.WIDE UR6, UR13, 0x2aaaaaab, URZ ;  /* 0x2aaaaaab0d0678a5 */ /* 0x000fc8000f8e023f */
[----:B------:R-:W-:-:S04]  /*82b0*/  USHF.R.U32.HI UR6, URZ, 0x1f, UR7 ;  /* 0x0000001f3f067899 */ /* 0x000fc80008011607 */
[----:B------:R-:W-:-:S04]  /*82c0*/  ULEA.HI.SX32 UR6, UR7, UR6, 0x1c ;  /* 0x0000000607067291 */ /* 0x000fc8000f8fe23f */
[----:B------:R-:W-:-:S04]  /*82d0*/  UISETP.LT.AND UP0, UPT, UR5, UR6, UPT ;  /* 0x000000060500728c */ /* 0x000fc8000bf01270 */
[----:B------:R-:W-:-:S04]  /*82e0*/  USEL UR7, UR5, UR6, !UP0 ;  /* 0x0000000605077287 */ /* 0x000fc8000c000000 */
[----:B------:R-:W-:-:S06]  /*82f0*/  UISETP.GE.AND UP0, UPT, UR17, UR7, UPT ;  /* 0x000000071100728c */ /* 0x000fcc000bf06270 */
[----:B------:R-:W-:-:S13]  /*8300*/  PLOP3.LUT P0, PT, PT, PT, UP0, 0x80, 0x0 ;  /* 0x000000000000781c */ /* 0x000fda0003f0f008 */
[----:B------:R-:W-:Y:S05]  /*8310*/  @!P0 BRA `(.L_x_272) ;  /* 0x000064a000008947 */ /* 0x000fea0003800000 */
[----:B------:R-:W-:Y:S01]  /*8320*/  IMAD.MOV.U32 R166, RZ, RZ, R2 ;  /* 0x000000ffffa67224 */ /* 0x000fe200078e0002 */
[----:B------:R-:W-:Y:S01]  /*8330*/  MOV R164, R44 ;  /* 0x0000002c00a47202 */ /* 0x000fe20000000f00 */
[----:B------:R-:W-:Y:S01]  /*8340*/  IMAD.MOV.U32 R167, RZ, RZ, R3 ;  /* 0x000000ffffa77224 */ /* 0x000fe200078e0003 */
[----:B------:R-:W-:Y:S01]  /*8350*/  MOV R165, R0 ;  /* 0x0000000000a57202 */ /* 0x000fe20000000f00 */
[----:B------:R-:W-:Y:S02]  /*8360*/  UMOV UR13, UR17 ;  /* 0x00000011000d7c82 */ /* 0x000fe40008000000 */
.L_x_291:
[----:B------:R-:W-:Y:S04]  /*8370*/  DEPBAR.LE SB0, 0x0 ;  /* 0x000080000000791a */ /* 0x000fe80000000000 */
[----:B------:R-:W-:Y:S01]  /*8380*/  BAR.SYNC.DEFER_BLOCKING 0x0 ;  /* 0x0000000000007b1d */ /* 0x000fe20000010000 */
[----:B------:R-:W-:Y:S06]  /*8390*/  UISETP.GT.AND UP0, UPT, UR5, UR13, UPT ;  /* 0x0000000d0500728c */ /* 0x000fec000bf04270 */
[----:B------:R-:W-:Y:S01]  /*83a0*/  PLOP3.LUT P0, PT, PT, PT, UP0, 0x80, 0x0 ;  /* 0x000000000000781c */ /* 0x000fe20003f0f008 */
        /* <DEDUP_REMOVED lines=60> */
.L_x_273:
[-C--:B--234-:R-:W-:Y:S01]  /*8770*/  HMMA.16816.F32.BF16 R4, R96, R16.reuse, RZ ;  /* 0x000000106004723c */ /* 0x09cfe200000418ff */
[----:B------:R-:W-:Y:S01]  /*8780*/  LDSM.16.M88.4 R204, [R222+0x4100] ;  /* 0x00410000decc783b */ /* 0x000fe20000000200 */
[----:B------:R-:W-:Y:S06]  /*8790*/  UISETP.GT.AND UP0, UPT, UR13, UR5, UPT ;  /* 0x000000050d00728c */ /* 0x000fec000bf04270 */
[C---:B-1----:R-:W-:Y:S01]  /*87a0*/  HMMA.16816.F32.BF16 R8, R92.reuse, R16, RZ ;  /* 0x000000105c08723c */ /* 0x042fe200000418ff */
[----:B------:R-:W0:Y:S01]  /*87b0*/  LDGDEPBAR ;  /* 0x00000000000079af */ /* 0x000e220000000000 */
[----:B------:R-:W-:Y:S06]  /*87c0*/  PLOP3.LUT P0, PT, PT, PT, UP0, 0x80, 0x0 ;  /* 0x000000000000781c */ /* 0x000fec0003f0f008 */
        /* <DEDUP_REMOVED lines=112> */
[----:B------:R-:W-:Y:S01]  /*8ed0*/  UIMAD UR6, UR13, 0x60, UR14 ;  /* 0x000000600d0678a4 */ /* 0x000fe2000f8e020e */
[----:B------:R-:W-:Y:S05]  /*8ee0*/  IMAD.MOV.U32 R230, RZ, RZ, RZ ;  /* 0x000000ffffe67224 */ /* 0x000fea00078e00ff */
[----:B------:R-:W-:Y:S05]  /*8ef0*/  IMAD.U32 R231, RZ, RZ, UR6 ;  /* 0x00000006ffe77e24 */ /* 0x000fea000f8e00ff */
[----:B------:R-:W-:Y:S05]  /*8f00*/  IADD3 R231, R231, -0x60, R232 ;  /* 0xffffffa0e7e77810 */ /* 0x000fea0007ffe0e8 */
[----:B------:R-:W-:Y:S04]  /*8f10*/  @P4 IMAD.HI.U32 R2, R231, c[0x0][0x2bc], RZ ;  /* 0x0000af00e7024a27 */ /* 0x000fe800078e00ff */
[--C-:B------:R-:W-:Y:S01]  /*8f20*/  IMAD.MOV.U32 R0, RZ, RZ, R231.reuse ;  /* 0x000000ffff007224 */ /* 0x100fe200078e00e7 */
        /* <DEDUP_REMOVED lines=29> */
[----:B------:R-:W-:Y:S01]  /*9100*/  SHFL.IDX PT, R3, R180, 0x4, 0x181f ;  /* 0x00981f00b4037f89 */ /* 0x000fe200000e0000 */
[-C--:B--2---:R-:W-:Y:S03]  /*9110*/  IADD3.X R179, R176, R233.reuse, RZ, P0, !PT ;  /* 0x000000e9b0b37210 */ /* 0x084fe600007fe4ff */
[----:B------:R-:W1:Y:S01]  /*9120*/  SHFL.IDX PT, R170, R0, 0x3, 0x181f ;  /* 0x00781f0000aa7f89 */ /* 0x000e6200000e0000 */
[-C--:B---3--:R-:W-:Y:S03]  /*9130*/  IADD3 R176, P0, R173, R234.reuse, RZ ;  /* 0x000000eaadb07210 */ /* 0x088fe60007f1e0ff */
[----:B------:R2:W-:Y:S04]  /*9140*/  LDGSTS.E.BYPASS.LTC128B.128 [R229+0x3100], [R178.64], !P5 ;  /* 0x03100000b2e57fae */ /* 0x0005e8000e901d74 */
[----:B------:R3:W3:Y:S01]  /*9150*/  SHFL.IDX PT, R2, R180, 0x5, 0x181f ;  /* 0x00b81f00b4027f89 */ /* 0x0006e200000e0000 */
[--C-:B----4-:R-:W-:Y:S03]  /*9160*/  IMAD.X R177, R174, 0x1, R233.reuse, P0 ;  /* 0x00000001aeb17824 */ /* 0x110fe600000e06e9 */
[----:B------:R-:W4:Y:S01]  /*9170*/  SHFL.IDX PT, R168, R0, 0x4, 0x181f ;  /* 0x00981f0000a87f89 */ /* 0x000f2200000e0000 */
[-C--:B-----5:R-:W-:Y:S03]  /*9180*/  IADD3 R174, P2, R169, R234.reuse, RZ ;  /* 0x000000eaa9ae7210 */ /* 0x0a0fe60007f5e0ff */
[----:B------:R-:W5:Y:S04]  /*9190*/  SHFL.IDX PT, R0, R0, 0x5, 0x181f ;  /* 0x00b81f0000007f89 */ /* 0x000f6800000e0000 */
[----:B------:R5:W-:Y:S01]  /*91a0*/  LDGSTS.E.BYPASS.LTC128B.128 [R229+0x3900], [R176.64], !P5 ;  /* 0x03900000b0e57fae */ /* 0x000be2000e901d74 */
[--C-:B-1----:R-:W-:Y:S01]  /*91b0*/  IMAD.X R175, R170, 0x1, R233.reuse, P2 ;  /* 0x00000001aaaf7824 */ /* 0x102fe200010e06e9 */
[-C--:B--2---:R-:W-:Y:S02]  /*91c0*/  IADD3 R178, P6, R171, R234.reuse, RZ ;  /* 0x000000eaabb27210 */ /* 0x084fe40007fde0ff */
[-C--:B---3--:R-:W-:Y:S02]  /*91d0*/  IADD3 R180, P1, R3, R234.reuse, RZ ;  /* 0x000000ea03b47210 */ /* 0x088fe40007f3e0ff */
[----:B------:R-:W-:Y:S01]  /*91e0*/  IADD3 R2, P0, R2, R234, RZ ;  /* 0x000000ea02027210 */ /* 0x000fe20007f1e0ff */
[--C-:B------:R-:W-:Y:S01]  /*91f0*/  IMAD.X R179, R172, 0x1, R233.reuse, P6 ;  /* 0x00000001acb37824 */ /* 0x100fe200030e06e9 */
[----:B----4-:R-:W-:Y:S03]  /*9200*/  IADD3.X R181, R168, R233, RZ, P1, !PT ;  /* 0x000000e9a8b57210 */ /* 0x010fe60000ffe4ff */
[----:B-----5:R-:W-:Y:S01]  /*9210*/  IMAD.X R3, R0, 0x1, R233, P0 ;  /* 0x0000000100037824 */ /* 0x020fe200000e06e9 */
[----:B------:R1:W-:Y:S04]  /*9220*/  LDGSTS.E.BYPASS.LTC128B.128 [R229+0x4100], [R178.64], !P5 ;  /* 0x04100000b2e57fae */ /* 0x0003e8000e901d74 */
[----:B------:R1:W-:Y:S04]  /*9230*/  LDGSTS.E.BYPASS.LTC128B.128 [R229+0x4900], [R174.64], !P5 ;  /* 0x04900000aee57fae */ /* 0x0003e8000e901d74 */
[----:B------:R1:W-:Y:S04]  /*9240*/  LDGSTS.E.BYPASS.LTC128B.128 [R229+0x5100], [R180.64], !P5 ;  /* 0x05100000b4e57fae */ /* 0x0003e8000e901d74 */
[----:B------:R1:W-:Y:S02]  /*9250*/  LDGSTS.E.BYPASS.LTC128B.128 [R229+0x5900], [R2.64], !P5 ;  /* 0x0590000002e57fae */ /* 0x0003e4000e901d74 */
.L_x_274:
[----:B------:R-:W0:Y:S01]  /*9260*/  LDGDEPBAR ;  /* 0x00000000000079af */ /* 0x000e220000000000 */
[----:B------:R-:W-:Y:S01]  /*9270*/  UISETP.NE.AND UP1, UPT, UR35, URZ, UPT ;  /* 0x0000003f2300728c */ /* 0x000fe2000bf25270 */
[----:B------:R-:W-:Y:S01]  /*9280*/  IMAD.MOV.U32 R173, RZ, RZ, R235 ;  /* 0x000000ffffad7224 */ /* 0x000fe200078e00eb */
[----:B------:R-:W-:Y:S01]  /*9290*/  UIMAD UR6, UR13, -0x60, URZ ;  /* 0xffffffa00d0678a4 */ /* 0x000fe2000f8e023f */
[----:B-1----:R-:W-:Y:S01]  /*92a0*/  IMAD.U32 R2, RZ, RZ, UR15 ;  /* 0x0000000fff027e24 */ /* 0x002fe2000f8e00ff */
[----:B------:R-:W-:Y:S02]  /*92b0*/  UISETP.NE.AND UP0, UPT, UR34, URZ, UPT ;  /* 0x0000003f2200728c */ /* 0x000fe4000bf05270 */
[----:B------:R-:W-:Y:S02]  /*92c0*/  PLOP3.LUT P1, PT, PT, PT, UP1, 0x80, 0x0 ;  /* 0x000000000000781c */ /* 0x000fe40003f2f018 */
[----:B------:R-:W-:Y:S01]  /*92d0*/  PLOP3.LUT P0, PT, PT, PT, UP1, 0x80, 0x0 ;  /* 0x000000000000781c */ /* 0x000fe20003f0f018 */
[----:B------:R-:W-:Y:S05]  /*92e0*/  IMAD.U32 R3, RZ, RZ, UR6 ;  /* 0x00000006ff037e24 */ /* 0x000fea000f8e00ff */
[----:B------:R-:W-:Y:S04]  /*92f0*/  IADD3 R3, -R236, 0x1, R3 ;  /* 0x00000001ec037810 */ /* 0x000fe80007ffe103 */
[----:B------:R-:W-:Y:S01]  /*9300*/  IADD3 R2, -R2, UR8, R3 ;  /* 0x0000000802027c10 */ /* 0x000fe2000fffe103 */
[----:B------:R-:W-:Y:S03]  /*9310*/  @P1 IMAD.HI.U32 R0, R235, c[0x0][0x2c8], RZ ;  /* 0x0000b200eb001a27 */ /* 0x000fe600078e00ff */
[C---:B------:R-:W-:Y:S02]  /*9320*/  IADD3 R170, R2.reuse, c[0x0][0x328], RZ ;  /* 0x0000ca0002aa7a10 */ /* 0x040fe40007ffe0ff */
[----:B------:R-:W-:Y:S02]  /*9330*/  @P0 SHF.R.U32.HI R173, RZ, c[0x0][0x2cc], R0 ;  /* 0x0000b300ffad0a19 */ /* 0x000fe40000011600 */
[----:B------:R-:W-:Y:S02]  /*9340*/  PLOP3.LUT P0, PT, PT, PT, UP0, 0x40, 0x0 ;  /* 0x000000000000781c */ /* 0x000fe40003f0e808 */
[----:B------:R-:W-:Y:S01]  /*9350*/  IADD3 R3, R2, UR12, RZ ;  /* 0x0000000c02037c10 */ /* 0x000fe2000fffe0ff */
[----:B------:R-:W1:Y:S02]  /*9360*/  SHFL.IDX PT, R0, R173, RZ, 0x1c1f ;  /* 0x001c1fffad007589 */ /* 0x000e6400000e0000 */
[--C-:B-1----:R-:W-:Y:S02]  /*9370*/  IMAD.IADD R177, R170, 0x1, R0.reuse ;  /* 0x00000001aab17824 */ /* 0x102fe400078e0200 */
[----:B------:R-:W-:Y:S06]  /*9380*/  IMAD.IADD R176, R3, 0x1, R0 ;  /* 0x0000000103b07824 */ /* 0x000fec00078e0200 */
[----:B------:R-:W-:-:S05]  /*9390*/  @P0 BRA `(.L_x_275) ;  /* 0x0000019000000947 */ /* 0x000fca0003800000 */
[----:B------:R-:W-:Y:S01]  /*93a0*/  IMAD.U32 R2, RZ, RZ, UR15 ;  /* 0x0000000fff027e24 */ /* 0x000fe2000f8e00ff */
[----:B------:R-:W-:Y:S04]  /*93b0*/  BSSY B0, `(.L_x_276) ;  /* 0x0000012000007945 */ /* 0x000fe80003800000 */
[----:B------:R-:W-:Y:S04]  /*93c0*/  IADD3 R2, -R2, UR8, R0 ;  /* 0x0000000802027c10 */ /* 0x000fe8000fffe100 */
        /* <DEDUP_REMOVED lines=11> */
.L_x_277:
[----:B------:R-:W-:Y:S04]  /*9480*/  MOV R0, c[0x0][0x32c] ;  /* 0x0000cb0000007a02 */ /* 0x000fe80000000f00 */
[----:B------:R-:W-:Y:S11]  /*9490*/  ISETP.NE.AND P0, PT, R0, 0x1, PT ;  /* 0x000000010000780c */ /* 0x000ff60003f05270 */
[----:B------:R-:W-:Y:S02]  /*94a0*/  @!UPT UIADD3 URZ, URZ, URZ, URZ ;  /* 0x0000003f3f3ff290 */ /* 0x000fe4000fffe03f */
[----:B------:R-:W-:Y:S05]  /*94b0*/  @P0 IMAD.HI.U32 R0, R2, c[0x0][0x330], RZ ;  /* 0x0000cc0002000a27 */ /* 0x000fea00078e00ff */
[----:B------:R-:W-:Y:S02]  /*94c0*/  @P0 SHF.R.U32.HI R2, RZ, c[0x0][0x334], R0 ;  /* 0x0000cd00ff020a19 */ /* 0x000fe40000011600 */
.L_x_278:
[----:B------:R-:W-:Y:S05]  /*94d0*/  BSYNC B0 ;  /* 0x0000000000007941 */ /* 0x000fea0003800000 */
.L_x_276:
[----:B------:R-:W-:Y:S05]  /*94e0*/  IADD3 R0, -R236, UR6, RZ ;  /* 0x00000006ec007c10 */ /* 0x000fea000fffe1ff */
[----:B------:R-:W-:Y:S05]  /*94f0*/  IMAD R2, R2, c[0x0][0x32c], R0 ;  /* 0x0000cb0002027a24 */ /* 0x000fea00078e0200 */
[----:B------:R-:W-:Y:S02]  /*9500*/  IADD3 R0, R2, c[0x0][0x32c], RZ ;  /* 0x0000cb0002007a10 */ /* 0x000fe40007ffe0ff */
[----:B------:R-:W-:Y:S02]  /*9510*/  IMNMX R176, R176, R2, !PT ;  /* 0x00000002b0b07217 */ /* 0x000fe40007800200 */
[----:B------:R-:W-:Y:S02]  /*9520*/  IMNMX R177, R177, R0, PT ;  /* 0x00000000b1b17217 */ /* 0x000fe40003800200 */
.L_x_275:
[----:B------:R-:W1:Y:S01]  /*9530*/  SHFL.IDX PT, R0, R173, 0x1, 0x1c1f ;  /* 0x003c1f00ad007f89 */ /* 0x000e6200000e0000 */
[----:B------:R-:W-:Y:S06]  /*9540*/  UISETP.NE.AND UP0, UPT, UR34, URZ, UPT ;  /* 0x0000003f2200728c */ /* 0x000fec000bf05270 */
[----:B------:R-:W-:Y:S02]  /*9550*/  PLOP3.LUT P0, PT, PT, PT, UP0, 0x40, 0x0 ;  /* 0x000000000000781c */ /* 0x000fe40003f0e808 */
[----:B-1----:R-:W-:Y:S01]  /*9560*/  IADD3 R174, R3, R0, RZ ;  /* 0x0000000003ae7210 */ /* 0x002fe20007ffe0ff */
[----:B------:R-:W-:Y:S10]  /*9570*/  IMAD.IADD R175, R170, 0x1, R0 ;  /* 0x00000001aaaf7824 */ /* 0x000ff400078e0200 */
        /* <DEDUP_REMOVED lines=15> */
.L_x_281:
[----:B------:R-:W-:Y:S04]  /*9670*/  MOV R0, c[0x0][0x32c] ;  /* 0x0000cb0000007a02 */ /* 0x000fe80000000f00 */
[----:B------:R-:W-:Y:S11]  /*9680*/  ISETP.NE.AND P0, PT, R0, 0x1, PT ;  /* 0x000000010000780c */ /* 0x000ff60003f05270 */
[----:B------:R-:W-:Y:S02]  /*9690*/  @!UPT UIADD3 URZ, URZ, URZ, URZ ;  /* 0x0000003f3f3ff290 */ /* 0x000fe4000fffe03f */
[----:B------:R-:W-:Y:S05]  /*96a0*/  @P0 IMAD.HI.U32 R0, R2, c[0x0][0x330], RZ ;  /* 0x0000cc0002000a27 */ /* 0x000fea00078e00ff */
[----:B------:R-:W-:Y:S02]  /*96b0*/  @P0 SHF.R.U32.HI R2, RZ, c[0x0][0x334], R0 ;  /* 0x0000cd00ff020a19 */ /* 0x000fe40000011600 */
.L_x_282:
[----:B------:R-:W-:Y:S05]  /*96c0*/  BSYNC B0 ;  /* 0x0000000000007941 */ /* 0x000fea0003800000 */
.L_x_280:
[----:B------:R-:W-:Y:S05]  /*96d0*/  IADD3 R0, -R236, UR6, RZ ;  /* 0x00000006ec007c10 */ /* 0x000fea000fffe1ff */
[----:B------:R-:W-:Y:S05]  /*96e0*/  IMAD R0, R2, c[0x0][0x32c], R0 ;  /* 0x0000cb0002007a24 */ /* 0x000fea00078e0200 */
[----:B------:R-:W-:Y:S02]  /*96f0*/  IADD3 R2, R0, c[0x0][0x32c], RZ ;  /* 0x0000cb0000027a10 */ /* 0x000fe40007ffe0ff */
[----:B------:R-:W-:Y:S02]  /*9700*/  IMNMX R174, R174, R0, !PT ;  /* 0x00000000aeae7217 */ /* 0x000fe40007800200 */
[----:B------:R-:W-:Y:S02]  /*9710*/  IMNMX R175, R175, R2, PT ;  /* 0x00000002afaf7217 */ /* 0x000fe40003800200 */
.L_x_279:
        /* <DEDUP_REMOVED lines=20> */
.L_x_285:
[----:B------:R-:W-:Y:S04]  /*9860*/  MOV R0, c[0x0][0x32c] ;  /* 0x0000cb0000007a02 */ /* 0x000fe80000000f00 */
[----:B------:R-:W-:Y:S11]  /*9870*/  ISETP.NE.AND P0, PT, R0, 0x1, PT ;  /* 0x000000010000780c */ /* 0x000ff60003f05270 */
[----:B------:R-:W-:Y:S02]  /*9880*/  @!UPT UIADD3 URZ, URZ, URZ, URZ ;  /* 0x0000003f3f3ff290 */ /* 0x000fe4000fffe03f */
[----:B------:R-:W-:Y:S05]  /*9890*/  @P0 IMAD.HI.U32 R0, R2, c[0x0][0x330], RZ ;  /* 0x0000cc0002000a27 */ /* 0x000fea00078e00ff */
[----:B------:R-:W-:Y:S02]  /*98a0*/  @P0 SHF.R.U32.HI R2, RZ, c[0x0][0x334], R0 ;  /* 0x0000cd00ff020a19 */ /* 0x000fe40000011600 */
.L_x_286:
[----:B------:R-:W-:Y:S05]  /*98b0*/  BSYNC B0 ;  /* 0x0000000000007941 */ /* 0x000fea0003800000 */
.L_x_284:
[----:B------:R-:W-:Y:S05]  /*98c0*/  IADD3 R0, -R236, UR6, RZ ;  /* 0x00000006ec007c10 */ /* 0x000fea000fffe1ff */
[----:B------:R-:W-:Y:S05]  /*98d0*/  IMAD R0, R2, c[0x0][0x32c], R0 ;  /* 0x0000cb0002007a24 */ /* 0x000fea00078e0200 */
[----:B------:R-:W-:Y:S02]  /*98e0*/  IADD3 R2, R0, c[0x0][0x32c], RZ ;  /* 0x0000cb0000027a10 */ /* 0x000fe40007ffe0ff */
[----:B------:R-:W-:Y:S02]  /*98f0*/  IMNMX R171, R171, R0, !PT ;  /* 0x00000000abab7217 */ /* 0x000fe40007800200 */
[----:B------:R-:W-:Y:S02]  /*9900*/  IMNMX R172, R172, R2, PT ;  /* 0x00000002acac7217 */ /* 0x000fe40003800200 */
.L_x_283:
[----:B------:R-:W-:Y:S02]  /*9910*/  UISETP.GE.AND UP1, UPT, UR6, 0x2, UPT ;  /* 0x000000020600788c */ /* 0x000fe4000bf26270 */
[----:B------:R-:W-:Y:S02]  /*9920*/  UISETP.GE.AND UP3, UPT, UR6, 0x1, UPT ;  /* 0x000000010600788c */ /* 0x000fe4000bf66270 */
[----:B------:R-:W-:Y:S02]  /*9930*/  UISETP.GE.AND UP0, UPT, UR6, 0xa, UPT ;  /* 0x0000000a0600788c */ /* 0x000fe4000bf06270 */
[----:B------:R-:W-:Y:S01]  /*9940*/  PLOP3.LUT P0, PT, PT, PT, UP1, 0x40, 0x0 ;  /* 0x000000000000781c */ /* 0x000fe20003f0e818 */
[----:B------:R-:W-:Y:S01]  /*9950*/  UISETP.GE.AND UP2, UPT, UR6, 0x9, UPT ;  /* 0x000000090600788c */ /* 0x000fe2000bf46270 */
[----:B------:R-:W-:Y:S01]  /*9960*/  PLOP3.LUT P6, PT, PT, PT, UP3, 0x40, 0x0 ;  /* 0x000000000000781c */ /* 0x000fe20003fce838 */
[----:B------:R-:W-:Y:S01]  /*9970*/  UP2UR UR30, UPR, URZ, 0x1 ;  /* 0x000000013f1e7883 */ /* 0x000fe20008000000 */
[----:B------:R-:W-:Y:S01]  /*9980*/  PLOP3.LUT P2, PT, PT, PT, UP1, 0x40, 0x0 ;  /* 0x000000000000781c */ /* 0x000fe20003f4e818 */
[----:B------:R-:W-:Y:S01]  /*9990*/  UP2UR UR32, UPR, URZ, 0x2 ;  /* 0x000000023f207883 */ /* 0x000fe20008000000 */
[----:B------:R-:W-:Y:S01]  /*99a0*/  ISETP.GT.AND P0, PT, R174, 0x1, P0 ;  /* 0x00000001ae00780c */ /* 0x000fe20000704270 */
[----:B------:R-:W-:Y:S01]  /*99b0*/  UISETP.GE.AND UP1, UPT, UR6, 0x11, UPT ;  /* 0x000000110600788c */ /* 0x000fe2000bf26270 */
[C---:B------:R-:W-:Y:S01]  /*99c0*/  ISETP.GT.AND P6, PT, R176.reuse, RZ, P6 ;  /* 0x000000ffb000720c */ /* 0x040fe200037c4270 */
[----:B------:R-:W-:Y:S01]  /*99d0*/  UISETP.GE.AND UP6, UPT, UR6, 0x42, UPT ;  /* 0x000000420600788c */ /* 0x000fe2000bfc6270 */
[----:B------:R-:W-:Y:S01]  /*99e0*/  ISETP.GT.AND P2, PT, R176, 0x1, P2 ;  /* 0x00000001b000780c */ /* 0x000fe20001744270 */
[----:B------:R-:W-:Y:S01]  /*99f0*/  UP2UR UR29, UPR, URZ, 0x2 ;  /* 0x000000023f1d7883 */ /* 0x000fe20008000000 */
[----:B------:R-:W-:Y:S01]  /*9a00*/  ISETP.LT.OR P0, PT, R175, 0x2, P0 ;  /* 0x00000002af00780c */ /* 0x000fe20000701670 */
[----:B------:R-:W-:Y:S01]  /*9a10*/  UISETP.GE.AND UP4, UPT, UR6, 0x4a, UPT ;  /* 0x0000004a0600788c */ /* 0x000fe2000bf86270 */
[----:B------:R-:W-:Y:S01]  /*9a20*/  PLOP3.LUT P1, PT, PT, PT, UP3, 0x40, 0x0 ;  /* 0x000000000000781c */ /* 0x000fe20003f2e838 */
[----:B------:R-:W-:Y:S01]  /*9a30*/  UISETP.GE.AND UP5, UPT, UR6, 0x49, UPT ;  /* 0x000000490600788c */ /* 0x000fe2000bfa6270 */
[C---:B------:R-:W-:Y:S01]  /*9a40*/  ISETP.LT.OR P6, PT, R177.reuse, 0x1, P6 ;  /* 0x00000001b100780c */ /* 0x040fe200037c1670 */
[----:B------:R-:W-:Y:S01]  /*9a50*/  UP2UR UR31, UPR, URZ, 0x4 ;  /* 0x000000043f1f7883 */ /* 0x000fe20008000000 */
[----:B------:R-:W-:Y:S01]  /*9a60*/  ISETP.LT.OR P2, PT, R177, 0x2, P2 ;  /* 0x00000002b100780c */ /* 0x000fe20001741670 */
[----:B------:R-:W-:Y:S01]  /*9a70*/  UP2UR UR33, UPR, URZ, 0x8 ;  /* 0x000000083f217883 */ /* 0x000fe20008000000 */
[----:B------:R-:W-:Y:S01]  /*9a80*/  FSEL R0, R7, -INF , !P0 ;  /* 0xff80000007007808 */ /* 0x000fe20004000000 */
[----:B------:R-:W-:Y:S01]  /*9a90*/  UISETP.GE.AND UP3, UPT, UR6, 0x51, UPT ;  /* 0x000000510600788c */ /* 0x000fe2000bf66270 */
[----:B------:R-:W-:Y:S01]  /*9aa0*/  PLOP3.LUT P0, PT, PT, PT, UP0, 0x40, 0x0 ;  /* 0x000000000000781c */ /* 0x000fe20003f0e808 */
[----:B------:R-:W-:Y:S01]  /*9ab0*/  UP2UR UR37, UPR, URZ, 0x20 ;  /* 0x000000203f257883 */ /* 0x000fe20008000000 */
[----:B------:R-:W-:Y:S01]  /*9ac0*/  ISETP.GT.AND P1, PT, R174, RZ, P1 ;  /* 0x000000ffae00720c */ /* 0x000fe20000f24270 */
[----:B------:R-:W-:Y:S01]  /*9ad0*/  UP2UR UR36, UPR, URZ, 0x40 ;  /* 0x000000403f247883 */ /* 0x000fe20008000000 */
[----:B------:R-:W-:Y:S01]  /*9ae0*/  FSEL R169, R4, -INF , !P6 ;  /* 0xff80000004a97808 */ /* 0x000fe20007000000 */
[----:B------:R-:W-:Y:S01]  /*9af0*/  UP2UR UR39, UPR, URZ, 0x8 ;  /* 0x000000083f277883 */ /* 0x000fe20008000000 */
[----:B------:R-:W-:Y:S01]  /*9b00*/  FSEL R5, R5, -INF , !P2 ;  /* 0xff80000005057808 */ /* 0x000fe20005000000 */
[----:B------:R-:W-:Y:S01]  /*9b10*/  UP2UR UR38, UPR, URZ, 0x10 ;  /* 0x000000103f267883 */ /* 0x000fe20008000000 */
[----:B------:R-:W-:Y:S02]  /*9b20*/  PLOP3.LUT P6, PT, PT, PT, UP2, 0x40, 0x0 ;  /* 0x000000000000781c */ /* 0x000fe40003fce828 */
[----:B------:R-:W-:Y:S01]  /*9b30*/  PLOP3.LUT P2, PT, PT, PT, UP0, 0x40, 0x0 ;  /* 0x000000000000781c */ /* 0x000fe20003f4e808 */
[----:B------:R-:W-:Y:S01]  /*9b40*/  UISETP.GE.AND UP0, UPT, UR6, 0x12, UPT ;  /* 0x000000120600788c */ /* 0x000fe2000bf06270 */
[----:B------:R-:W-:Y:S02]  /*9b50*/  ISETP.GT.AND P0, PT, R174, 0x9, P0 ;  /* 0x00000009ae00780c */ /* 0x000fe40000704270 */
[C---:B------:R-:W-:Y:S01]  /*9b60*/  ISETP.LT.OR P1, PT, R175.reuse, 0x1, P1 ;  /* 0x00000001af00780c */ /* 0x040fe20000f21670 */
[----:B------:R-:W-:Y:S01]  /*9b70*/  UP2UR UR28, UPR, URZ, 0x1 ;  /* 0x000000013f1c7883 */ /* 0x000fe20008000000 */
[C---:B------:R-:W-:Y:S02]  /*9b80*/  ISETP.GT.AND P6, PT, R176.reuse, 0x8, P6 ;  /* 0x00000008b000780c */ /* 0x040fe400037c4270 */
[----:B------:R-:W-:Y:S02]  /*9b90*/  ISETP.GT.AND P2, PT, R176, 0x9, P2 ;  /* 0x00000009b000780c */ /* 0x000fe40001744270 */
[----:B------:R-:W-:Y:S02]  /*9ba0*/  ISETP.LT.OR P0, PT, R175, 0xa, P0 ;  /* 0x0000000aaf00780c */ /* 0x000fe40000701670 */
[----:B------:R-:W-:Y:S02]  /*9bb0*/  FSEL R168, R6, -INF , !P1 ;  /* 0xff80000006a87808 */ /* 0x000fe40004800000 */
[----:B------:R-:W-:Y:S01]  /*9bc0*/  PLOP3.LUT P1, PT, PT, PT, UP2, 0x40, 0x0 ;  /* 0x000000000000781c */ /* 0x000fe20003f2e828 */
[----:B------:R-:W-:Y:S01]  /*9bd0*/  UISETP.GE.AND UP2, UPT, UR6, 0x52, UPT ;  /* 0x000000520600788c */ /* 0x000fe2000bf46270 */
[C---:B------:R-:W-:Y:S02]  /*9be0*/  ISETP.LT.OR P6, PT, R177.reuse, 0x9, P6 ;  /* 0x00000009b100780c */ /* 0x040fe400037c1670 */
[----:B------:R-:W-:Y:S01]  /*9bf0*/  ISETP.LT.OR P2, PT, R177, 0xa, P2 ;  /* 0x0000000ab100780c */ /* 0x000fe20001741670 */
[----:B------:R-:W-:Y:S01]  /*9c00*/  UP2UR UR40, UPR, URZ, 0x4 ;  /* 0x000000043f287883 */ /* 0x000fe20008000000 */
[----:B------:R-:W-:Y:S02]  /*9c10*/  FSEL R19, R19, -INF , !P0 ;  /* 0xff80000013137808 */ /* 0x000fe40004000000 */
[----:B------:R-:W-:Y:S02]  /*9c20*/  PLOP3.LUT P0, PT, PT, PT, UP0, 0x40, 0x0 ;  /* 0x000000000000781c */ /* 0x000fe40003f0e808 */
[----:B------:R-:W-:Y:S02]  /*9c30*/  ISETP.GT.AND P1, PT, R174, 0x8, P1 ;  /* 0x00000008ae00780c */ /* 0x000fe40000f24270 */
[----:B------:R-:W-:Y:S02]  /*9c40*/  FSEL R2, R16, -INF , !P6 ;  /* 0xff80000010027808 */ /* 0x000fe40007000000 */
[----:B------:R-:W-:Y:S02]  /*9c50*/  FSEL R4, R17, -INF , !P2 ;  /* 0xff80000011047808 */ /* 0x000fe40005000000 */
        /* <DEDUP_REMOVED lines=16> */
[----:B------:R-:W-:Y:S01]  /*9d60*/  PLOP3.LUT P0, PT, PT, PT, UP0, 0x40, 0x0 ;  /* 0x000000000000781c */ /* 0x000fe20003f0e808 */
[----:B------:R-:W1:Y:S01]  /*9d70*/  SHFL.IDX PT, R23, R173, 0x3, 0x1c1f ;  /* 0x007c1f00ad177f89 */ /* 0x000e6200000e0000 */
        /* <DEDUP_REMOVED lines=15> */
[C---:B------:R-:W-:Y:S01]  /*9e70*/  ISETP.LT.OR P6, PT, R177.reuse, 0x19, P6 ;  /* 0x00000019b100780c */ /* 0x040fe200037c1670 */
[--C-:B-1----:R-:W-:Y:S01]  /*9e80*/  IMAD.IADD R21, R170, 0x1, R23.reuse ;  /* 0x00000001aa157824 */ /* 0x102fe200078e0217 */
[----:B------:R-:W-:Y:S01]  /*9e90*/  ISETP.LT.OR P2, PT, R177, 0x1a, P2 ;  /* 0x0000001ab100780c */ /* 0x000fe20001741670 */
[----:B------:R-:W-:Y:S01]  /*9ea0*/  UP2UR UR25, UPR, URZ, 0x2 ;  /* 0x000000023f197883 */ /* 0x000fe20008000000 */
[----:B------:R-:W-:Y:S01]  /*9eb0*/  FSEL R35, R35, -INF , !P0 ;  /* 0xff80000023237808 */ /* 0x000fe20004000000 */
[----:B------:R-:W-:Y:S01]  /*9ec0*/  IMAD.IADD R22, R3, 0x1, R23 ;  /* 0x0000000103167824 */ /* 0x000fe200078e0217 */
        /* <DEDUP_REMOVED lines=61> */
[----:B------:R-:W-:Y:S02]  /*a2a0*/  FSEL R250, R52, -INF , !P6 ;  /* 0xff80000034fa7808 */ /* 0x000fe40007000000 */
[----:B------:R-:W-:Y:S02]  /*a2b0*/  FSEL R53, R53, -INF , !P2 ;  /* 0xff80000035357808 */ /* 0x000fe40005000000 */
[----:B------:R-:W-:Y:S02]  /*a2c0*/  PLOP3.LUT P6, PT, PT, PT, UP1, 0x40, 0x0 ;  /* 0x000000000000781c */ /* 0x000fe40003fce818 */
[----:B------:R-:W-:Y:S01]  /*a2d0*/  PLOP3.LUT P2, PT, PT, PT, UP0, 0x40, 0x0 ;  /* 0x000000000000781c */ /* 0x000fe20003f4e808 */
[----:B------:R-:W-:Y:S01]  /*a2e0*/  UISETP.GE.AND UP0, UPT, UR6, 0x41, UPT ;  /* 0x000000410600788c */ /* 0x000fe2000bf06270 */
[C---:B------:R-:W-:Y:S02]  /*a2f0*/  ISETP.GT.AND P0, PT, R174.reuse, 0x39, P0 ;  /* 0x00000039ae00780c */ /* 0x040fe40000704270 */
[----:B------:R-:W-:Y:S01]  /*a300*/  ISETP.GT.AND P1, PT, R174, 0x30, P1 ;  /* 0x00000030ae00780c */ /* 0x000fe20000f24270 */
[----:B------:R-:W-:Y:S01]  /*a310*/  UP2UR UR17, UPR, URZ, 0x1 ;  /* 0x000000013f117883 */ /* 0x000fe20008000000 */
[C---:B------:R-:W-:Y:S02]  /*a320*/  ISETP.GT.AND P6, PT, R176.reuse, 0x38, P6 ;  /* 0x00000038b000780c */ /* 0x040fe400037c4270 */
[----:B------:R-:W-:Y:S02]  /*a330*/  ISETP.GT.AND P2, PT, R176, 0x39, P2 ;  /* 0x00000039b000780c */ /* 0x000fe40001744270 */
[C---:B------:R-:W-:Y:S02]  /*a340*/  ISETP.LT.OR P0, PT, R175.reuse, 0x3a, P0 ;  /* 0x0000003aaf00780c */ /* 0x040fe40000701670 */
[----:B------:R-:W-:Y:S02]  /*a350*/  ISETP.LT.OR P1, PT, R175, 0x31, P1 ;  /* 0x00000031af00780c */ /* 0x000fe40000f21670 */
[C---:B------:R-:W-:Y:S02]  /*a360*/  ISETP.LT.OR P6, PT, R177.reuse, 0x39, P6 ;  /* 0x00000039b100780c */ /* 0x040fe400037c1670 */
[----:B------:R-:W-:Y:S02]  /*a370*/  ISETP.LT.OR P2, PT, R177, 0x3a, P2 ;  /* 0x0000003ab100780c */ /* 0x000fe40001741670 */
[----:B------:R-:W-:Y:S02]  /*a380*/  FSEL R247, R67, -INF , !P0 ;  /* 0xff80000043f77808 */ /* 0x000fe40004000000 */
[----:B------:R-:W-:Y:S02]  /*a390*/  PLOP3.LUT P0, PT, PT, PT, UP6, 0x40, 0x0 ;  /* 0x000000000000781c */ /* 0x000fe40003f0e868 */
[----:B------:R-:W-:Y:S02]  /*a3a0*/  FSEL R54, R54, -INF , !P1 ;  /* 0xff80000036367808 */ /* 0x000fe40004800000 */
[----:B------:R-:W-:Y:S01]  /*a3b0*/  PLOP3.LUT P1, PT, PT, PT, UP1, 0x40, 0x0 ;  /* 0x000000000000781c */ /* 0x000fe20003f2e818 */
[----:B------:R-:W-:Y:S01]  /*a3c0*/  UISETP.GE.AND UP1, UPT, UR6, 0x59, UPT ;  /* 0x000000590600788c */ /* 0x000fe2000bf26270 */
[----:B------:R-:W-:Y:S02]  /*a3d0*/  FSEL R64, R64, -INF , !P6 ;  /* 0xff80000040407808 */ /* 0x000fe40007000000 */
[----:B------:R-:W-:Y:S01]  /*a3e0*/  FSEL R249, R65, -INF , !P2 ;  /* 0xff80000041f97808 */ /* 0x000fe20005000000 */
[----:B------:R-:W-:Y:S01]  /*a3f0*/  UP2UR UR41, UPR, URZ, 0x2 ;  /* 0x000000023f297883 */ /* 0x000fe20008000000 */
[----:B------:R-:W-:Y:S02]  /*a400*/  PLOP3.LUT P6, PT, PT, PT, UP0, 0x40, 0x0 ;  /* 0x000000000000781c */ /* 0x000fe40003fce808 */
[----:B------:R-:W-:Y:S01]  /*a410*/  PLOP3.LUT P2, PT, PT, PT, UP6, 0x40, 0x0 ;  /* 0x000000000000781c */ /* 0x000fe20003f4e868 */
[----:B------:R-:W-:Y:S01]  /*a420*/  UISETP.NE.AND UP6, UPT, UR31, URZ, UPT ;  /* 0x0000003f1f00728c */ /* 0x000fe2000bfc5270 */
[C---:B------:R-:W-:Y:S02]  /*a430*/  ISETP.GT.AND P0, PT, R174.reuse, 0x41, P0 ;  /* 0x00000041ae00780c */ /* 0x040fe40000704270 */
[----:B------:R-:W-:Y:S02]  /*a440*/  ISETP.GT.AND P1, PT, R174, 0x38, P1 ;  /* 0x00000038ae00780c */ /* 0x000fe40000f24270 */
        /* <DEDUP_REMOVED lines=29> */
[----:B------:R-:W-:Y:S01]  /*a620*/  UISETP.NE.AND UP5, UPT, UR33, URZ, UPT ;  /* 0x0000003f2100728c */ /* 0x000fe2000bfa5270 */
[----:B------:R-:W-:Y:S02]  /*a630*/  FSEL R211, R80, -INF , !P6 ;  /* 0xff80000050d37808 */ /* 0x000fe40007000000 */
[----:B------:R-:W-:Y:S02]  /*a640*/  FSEL R205, R81, -INF , !P2 ;  /* 0xff80000051cd7808 */ /* 0x000fe40005000000 */
        /* <DEDUP_REMOVED lines=18> */
[----:B------:R-:W-:Y:S01]  /*a770*/  PLOP3.LUT P6, PT, PT, PT, UP1, 0x40, 0x0 ;  /* 0x000000000000781c */ /* 0x000fe20003fce818 */
[----:B------:R-:W-:Y:S01]  /*a780*/  UISETP.NE.AND UP1, UPT, UR30, URZ, UPT ;  /* 0x0000003f1e00728c */ /* 0x000fe2000bf25270 */
[----:B------:R-:W-:Y:S02]  /*a790*/  PLOP3.LUT P2, PT, PT, PT, UP0, 0x40, 0x0 ;  /* 0x000000000000781c */ /* 0x000fe40003f4e808 */
        /* <DEDUP_REMOVED lines=9> */
[----:B------:R-:W-:Y:S01]  /*a830*/  PLOP3.LUT P0, PT, PT, PT, UP5, 0x40, 0x0 ;  /* 0x000000000000781c */ /* 0x000fe20003f0e858 */
[----:B------:R-:W-:Y:S01]  /*a840*/  UISETP.NE.AND UP5, UPT, UR26, URZ, UPT ;  /* 0x0000003f1a00728c */ /* 0x000fe2000bfa5270 */
[----:B------:R-:W-:Y:S02]  /*a850*/  FSEL R193, R86, -INF , !P1 ;  /* 0xff80000056c17808 */ /* 0x000fe40004800000 */
[----:B------:R-:W-:Y:S01]  /*a860*/  PLOP3.LUT P1, PT, PT, PT, UP0, 0x40, 0x0 ;  /* 0x000000000000781c */ /* 0x000fe20003f2e808 */
[----:B------:R-:W-:Y:S01]  /*a870*/  UISETP.NE.AND UP0, UPT, UR32, URZ, UPT ;  /* 0x0000003f2000728c */ /* 0x000fe2000bf05270 */
[----:B------:R-:W-:Y:S02]  /*a880*/  ISETP.GT.AND P0, PT, R171, RZ, P0 ;  /* 0x000000ffab00720c */ /* 0x000fe40000704270 */
[----:B------:R-:W-:Y:S02]  /*a890*/  ISETP.GT.AND P1, PT, R174, 0x59, P1 ;  /* 0x00000059ae00780c */ /* 0x000fe40000f24270 */
[----:B------:R-:W-:Y:S02]  /*a8a0*/  ISETP.LT.OR P0, PT, R172, 0x1, P0 ;  /* 0x00000001ac00780c */ /* 0x000fe40000701670 */
[----:B------:R-:W-:Y:S02]  /*a8b0*/  FSEL R188, R96, -INF , !P6 ;  /* 0xff80000060bc7808 */ /* 0x000fe40007000000 */
[----:B------:R-:W-:Y:S01]  /*a8c0*/  PLOP3.LUT P6, PT, PT, PT, UP0, 0x40, 0x0 ;  /* 0x000000000000781c */ /* 0x000fe20003fce808 */
[----:B------:R-:W-:Y:S01]  /*a8d0*/  UISETP.NE.AND UP0, UPT, UR23, URZ, UPT ;  /* 0x0000003f1700728c */ /* 0x000fe2000bf05270 */
[----:B------:R-:W-:Y:S02]  /*a8e0*/  ISETP.LT.OR P1, PT, R175, 0x5a, P1 ;  /* 0x0000005aaf00780c */ /* 0x000fe40000f21670 */
[----:B------:R-:W-:Y:S01]  /*a8f0*/  FSEL R8, R8, -INF , !P0 ;  /* 0xff80000008087808 */ /* 0x000fe20004000000 */
[----:B------:R-:W-:Y:S01]  /*a900*/  UP2UR UR43, UPR, URZ, 0x1 ;  /* 0x000000013f2b7883 */ /* 0x000fe20008000000 */
[----:B------:R-:W-:Y:S01]  /*a910*/  PLOP3.LUT P0, PT, PT, PT, UP2, 0x40, 0x0 ;  /* 0x000000000000781c */ /* 0x000fe20003f0e828 */
[----:B------:R-:W-:Y:S01]  /*a920*/  UISETP.NE.AND UP0, UPT, UR24, URZ, UPT ;  /* 0x0000003f1800728c */ /* 0x000fe2000bf05270 */
[----:B------:R-:W-:Y:S01]  /*a930*/  ISETP.GT.AND P6, PT, R171, 0x1, P6 ;  /* 0x00000001ab00780c */ /* 0x000fe200037c4270 */
[----:B------:R-:W-:Y:S01]  /*a940*/  UISETP.NE.AND UP2, UPT, UR21, URZ, UPT ;  /* 0x0000003f1500728c */ /* 0x000fe2000bf45270 */
[----:B------:R-:W-:Y:S02]  /*a950*/  FSEL R176, R99, -INF , !P1 ;  /* 0xff80000063b07808 */ /* 0x000fe40004800000 */
[----:B------:R-:W-:Y:S02]  /*a960*/  FSEL R182, R97, -INF , !P2 ;  /* 0xff80000061b67808 */ /* 0x000fe40005000000 */
[----:B------:R-:W-:Y:S01]  /*a970*/  PLOP3.LUT P2, PT, PT, PT, UP6, 0x40, 0x0 ;  /* 0x000000000000781c */ /* 0x000fe20003f4e868 */
[----:B------:R-:W-:Y:S01]  /*a980*/  UISETP.NE.AND UP6, UPT, UR25, URZ, UPT ;  /* 0x0000003f1900728c */ /* 0x000fe2000bfc5270 */
[----:B------:R-:W-:Y:S01]  /*a990*/  PLOP3.LUT P1, PT, PT, PT, UP1, 0x40, 0x0 ;  /* 0x000000000000781c */ /* 0x000fe20003f2e818 */
[----:B------:R-:W-:Y:S01]  /*a9a0*/  UISETP.NE.AND UP1, UPT, UR22, URZ, UPT ;  /* 0x0000003f1600728c */ /* 0x000fe2000bf25270 */
[C---:B------:R-:W-:Y:S02]  /*a9b0*/  ISETP.GT.AND P0, PT, R171.reuse, 0x10, P0 ;  /* 0x00000010ab00780c */ /* 0x040fe40000704270 */
[C---:B------:R-:W-:Y:S02]  /*a9c0*/  ISETP.LT.OR P6, PT, R172.reuse, 0x2, P6 ;  /* 0x00000002ac00780c */ /* 0x040fe400037c1670 */
[C---:B------:R-:W-:Y:S02]  /*a9d0*/  ISETP.GT.AND P2, PT, R171.reuse, 0x8, P2 ;  /* 0x00000008ab00780c */ /* 0x040fe40001744270 */
[----:B------:R-:W-:Y:S02]  /*a9e0*/  ISETP.GT.AND P1, PT, R171, 0x9, P1 ;  /* 0x00000009ab00780c */ /* 0x000fe40000f24270 */
[C---:B------:R-:W-:Y:S02]  /*a9f0*/  ISETP.LT.OR P0, PT, R172.reuse, 0x11, P0 ;  /* 0x00000011ac00780c */ /* 0x040fe40000701670 */
[----:B------:R-:W-:Y:S02]  /*aa00*/  FSEL R9, R9, -INF , !P6 ;  /* 0xff80000009097808 */ /* 0x000fe40007000000 */
[----:B------:R-:W-:Y:S01]  /*aa10*/  PLOP3.LUT P6, PT, PT, PT, UP3, 0x40, 0x0 ;  /* 0x000000000000781c */ /* 0x000fe20003fce838 */
[----:B------:R-:W-:Y:S01]  /*aa20*/  UISETP.NE.AND UP3, UPT, UR20, URZ, UPT ;  /* 0x0000003f1400728c */ /* 0x000fe2000bf65270 */
[C---:B------:R-:W-:Y:S02]  /*aa30*/  ISETP.LT.OR P2, PT, R172.reuse, 0x9, P2 ;  /* 0x00000009ac00780c */ /* 0x040fe40001741670 */
[----:B------:R-:W-:Y:S02]  /*aa40*/  ISETP.LT.OR P1, PT, R172, 0xa, P1 ;  /* 0x0000000aac00780c */ /* 0x000fe40000f21670 */
[----:B------:R-:W-:Y:S02]  /*aa50*/  FSEL R32, R24, -INF , !P0 ;  /* 0xff80000018207808 */ /* 0x000fe40004000000 */
[----:B------:R-:W-:Y:S01]  /*aa60*/  PLOP3.LUT P0, PT, PT, PT, UP6, 0x40, 0x0 ;  /* 0x000000000000781c */ /* 0x000fe20003f0e868 */
[----:B------:R-:W-:Y:S01]  /*aa70*/  UISETP.NE.AND UP6, UPT, UR17, URZ, UPT ;  /* 0x0000003f1100728c */ /* 0x000fe2000bfc5270 */
[----:B------:R-:W-:Y:S02]  /*aa80*/  ISETP.GT.AND P6, PT, R171, 0x11, P6 ;  /* 0x00000011ab00780c */ /* 0x000fe400037c4270 */
[----:B------:R-:W-:Y:S02]  /*aa90*/  FSEL R12, R12, -INF , !P2 ;  /* 0xff8000000c0c7808 */ /* 0x000fe40005000000 */
[----:B------:R-:W-:Y:S01]  /*aaa0*/  PLOP3.LUT P2, PT, PT, PT, UP4, 0x40, 0x0 ;  /* 0x000000000000781c */ /* 0x000fe20003f4e848 */
[----:B------:R-:W-:Y:S01]  /*aab0*/  UISETP.NE.AND UP4, UPT, UR19, URZ, UPT ;  /* 0x0000003f1300728c */ /* 0x000fe2000bf85270 */
[----:B------:R-:W-:Y:S02]  /*aac0*/  FSEL R13, R13, -INF , !P1 ;  /* 0xff8000000d0d7808 */ /* 0x000fe40004800000 */
        /* <DEDUP_REMOVED lines=18> */
[----:B------:R-:W-:Y:S02]  /*abf0*/  FSEL R48, R29, -INF , !P1 ;  /* 0xff8000001d307808 */ /* 0x000fe40004800000 */
[----:B------:R-:W-:Y:S01]  /*ac00*/  PLOP3.LUT P1, PT, PT, PT, UP1, 0x40, 0x0 ;  /* 0x000000000000781c */ /* 0x000fe20003f2e818 */
[----:B------:R-:W-:Y:S01]  /*ac10*/  UISETP.NE.AND UP1, UPT, UR41, URZ, UPT ;  /* 0x0000003f2900728c */ /* 0x000fe2000bf25270 */
[C---:B------:R-:W-:Y:S02]  /*ac20*/  ISETP.GT.AND P0, PT, R171.reuse, 0x30, P0 ;  /* 0x00000030ab00780c */ /* 0x040fe40000704270 */
[C---:B------:R-:W-:Y:S02]  /*ac30*/  ISETP.GT.AND P6, PT, R171.reuse, 0x21, P6 ;  /* 0x00000021ab00780c */ /* 0x040fe400037c4270 */
[C---:B------:R-:W-:Y:S02]  /*ac40*/  ISETP.GT.AND P2, PT, R171.reuse, 0x28, P2 ;  /* 0x00000028ab00780c */ /* 0x040fe40001744270 */
[----:B------:R-:W-:Y:S02]  /*ac50*/  ISETP.GT.AND P1, PT, R171, 0x29, P1 ;  /* 0x00000029ab00780c */ /* 0x000fe40000f24270 */
[C---:B------:R-:W-:Y:S02]  /*ac60*/  ISETP.LT.OR P0, PT, R172.reuse, 0x31, P0 ;  /* 0x00000031ac00780c */ /* 0x040fe40000701670 */
[C---:B------:R-:W-:Y:S02]  /*ac70*/  ISETP.LT.OR P6, PT, R172.reuse, 0x22, P6 ;  /* 0x00000022ac00780c */ /* 0x040fe400037c1670 */
        /* <DEDUP_REMOVED lines=8> */
[----:B------:R-:W-:Y:S01]  /*ad00*/  FSEL R185, R44, -INF , !P2 ;  /* 0xff8000002cb97808 */ /* 0x000fe20005000000 */
[----:B------:R-:W-:Y:S01]  /*ad10*/  UP2UR UR36, UPR, URZ, 0x40 ;  /* 0x000000403f247883 */ /* 0x000fe20008000000 */
        /* <DEDUP_REMOVED lines=19> */
[----:B------:R-:W-:Y:S02]  /*ae50*/  PLOP3.LUT P2, PT, PT, PT, UP5, 0x40, 0x0 ;  /* 0x000000000000781c */ /* 0x000fe40003f4e858 */
[----:B------:R-:W-:Y:S02]  /*ae60*/  FSEL R252, R61, -INF , !P1 ;  /* 0xff8000003dfc7808 */ /* 0x000fe40004800000 */
[----:B------:R-:W-:Y:S02]  /*ae70*/  PLOP3.LUT P1, PT, PT, PT, UP4, 0x40, 0x0 ;  /* 0x000000000000781c */ /* 0x000fe40003f2e848 */
        /* <DEDUP_REMOVED lines=12> */
[----:B------:R-:W-:Y:S02]  /*af40*/  PLOP3.LUT P6, PT, PT, PT, UP2, 0x40, 0x0 ;  /* 0x000000000000781c */ /* 0x000fe40003fce828 */
[----:B------:R-:W-:Y:S02]  /*af50*/  FSEL R207, R76, -INF , !P2 ;  /* 0xff8000004ccf7808 */ /* 0x000fe40005000000 */
[----:B------:R-:W-:Y:S02]  /*af60*/  PLOP3.LUT P2, PT, PT, PT, UP1, 0x40, 0x0 ;  /* 0x000000000000781c */ /* 0x000fe40003f4e818 */
[----:B------:R-:W-:Y:S02]  /*af70*/  FSEL R204, R77, -INF , !P1 ;  /* 0xff8000004dcc7808 */ /* 0x000fe40004800000 */
[----:B------:R-:W-:Y:S02]  /*af80*/  PLOP3.LUT P1, PT, PT, PT, UP0, 0x40, 0x0 ;  /* 0x000000000000781c */ /* 0x000fe40003f2e808 */
[C---:B------:R-:W-:Y:S02]  /*af90*/  ISETP.GT.AND P6, PT, R171.reuse, 0x51, P6 ;  /* 0x00000051ab00780c */ /* 0x040fe400037c4270 */
[C---:B------:R-:W-:Y:S02]  /*afa0*/  ISETP.GT.AND P2, PT, R171.reuse, 0x58, P2 ;  /* 0x00000058ab00780c */ /* 0x040fe40001744270 */
[----:B------:R-:W-:Y:S02]  /*afb0*/  ISETP.GT.AND P1, PT, R171, 0x59, P1 ;  /* 0x00000059ab00780c */ /* 0x000fe40000f24270 */
[C---:B------:R-:W-:Y:S02]  /*afc0*/  ISETP.LT.OR P6, PT, R172.reuse, 0x52, P6 ;  /* 0x00000052ac00780c */ /* 0x040fe400037c1670 */
[C---:B------:R-:W-:Y:S02]  /*afd0*/  ISETP.LT.OR P2, PT, R172.reuse, 0x59, P2 ;  /* 0x00000059ac00780c */ /* 0x040fe40001741670 */
[----:B------:R-:W-:Y:S02]  /*afe0*/  ISETP.LT.OR P1, PT, R172, 0x5a, P1 ;  /* 0x0000005aac00780c */ /* 0x000fe40000f21670 */
[----:B------:R-:W-:Y:S02]  /*aff0*/  FSEL R183, R89, -INF , !P6 ;  /* 0xff80000059b77808 */ /* 0x000fe40007000000 */
[----:B------:R-:W-:Y:S02]  /*b000*/  FSEL R181, R92, -INF , !P2 ;  /* 0xff8000005cb57808 */ /* 0x000fe40005000000 */
[----:B------:R-:W-:Y:S01]  /*b010*/  FSEL R179, R93, -INF , !P1 ;  /* 0xff8000005db37808 */ /* 0x000fe20004800000 */
        /* <DEDUP_REMOVED lines=15> */
.L_x_289:
[----:B------:R-:W-:Y:S04]  /*b110*/  MOV R3, c[0x0][0x32c] ;  /* 0x0000cb0000037a02 */ /* 0x000fe80000000f00 */
[----:B------:R-:W-:Y:S11]  /*b120*/  ISETP.NE.AND P0, PT, R3, 0x1, PT ;  /* 0x000000010300780c */ /* 0x000ff60003f05270 */
[----:B------:R-:W-:Y:S02]  /*b130*/  @!UPT UIADD3 URZ, URZ, URZ, URZ ;  /* 0x0000003f3f3ff290 */ /* 0x000fe4000fffe03f */
[----:B------:R-:W-:Y:S05]  /*b140*/  @P0 IMAD.HI.U32 R3, R24, c[0x0][0x330], RZ ;  /* 0x0000cc0018030a27 */ /* 0x000fea00078e00ff */
[----:B------:R-:W-:Y:S02]  /*b150*/  @P0 SHF.R.U32.HI R24, RZ, c[0x0][0x334], R3 ;  /* 0x0000cd00ff180a19 */ /* 0x000fe40000011603 */
.L_x_290:
[----:B------:R-:W-:Y:S05]  /*b160*/  BSYNC B0 ;  /* 0x0000000000007941 */ /* 0x000fea0003800000 */
.L_x_288:
[----:B------:R-:W-:Y:S02]  /*b170*/  IMAD.U32 R21, RZ, RZ, UR6 ;  /* 0x00000006ff157e24 */ /* 0x000fe4000f8e00ff */
[----:B------:R-:W-:Y:S03]  /*b180*/  IMAD.U32 R3, RZ, RZ, UR15 ;  /* 0x0000000fff037e24 */ /* 0x000fe6000f8e00ff */
[----:B------:R-:W-:Y:S04]  /*b190*/  IADD3 R21, -R236, 0x1, R21 ;  /* 0x00000001ec157810 */ /* 0x000fe80007ffe115 */
[----:B------:R-:W-:Y:S02]  /*b1a0*/  IADD3 R22, R21, -0x1, RZ ;  /* 0xffffffff15167810 */ /* 0x000fe40007ffe0ff */
[----:B------:R-:W-:Y:S03]  /*b1b0*/  IADD3 R3, -R3, UR8, R21 ;  /* 0x0000000803037c10 */ /* 0x000fe6000fffe115 */
[----:B------:R-:W-:Y:S01]  /*b1c0*/  IMAD R22, R24, c[0x0][0x32c], R22 ;  /* 0x0000cb0018167a24 */ /* 0x000fe200078e0216 */
[C-C-:B------:R-:W-:Y:S02]  /*b1d0*/  IADD3 R21, R23.reuse, UR12, R3.reuse ;  /* 0x0000000c17157c10 */ /* 0x140fe4000fffe003 */
[----:B------:R-:W-:Y:S02]  /*b1e0*/  IADD3 R23, R23, c[0x0][0x328], R3 ;  /* 0x0000ca0017177a10 */ /* 0x000fe40007ffe003 */
[----:B------:R-:W-:Y:S02]  /*b1f0*/  IADD3 R3, R22, c[0x0][0x32c], RZ ;  /* 0x0000cb0016037a10 */ /* 0x000fe40007ffe0ff */
[----:B------:R-:W-:Y:S02]  /*b200*/  IMNMX R22, R21, R22, !PT ;  /* 0x0000001615167217 */ /* 0x000fe40007800200 */
[----:B------:R-:W-:Y:S02]  /*b210*/  IMNMX R21, R23, R3, PT ;  /* 0x0000000317157217 */ /* 0x000fe40003800200 */
.L_x_287:
[----:B------:R-:W-:Y:S01]  /*b220*/  UP2UR UR6, UPR, URZ, 0x20 ;  /* 0x000000203f067883 */ /* 0x000fe20008000000 */
[----:B------:R-:W-:Y:S01]  /*b230*/  FMNMX.FTZ R3, R169, R167, !PT ;  /* 0x000000a7a9037209 */ /* 0x000fe20007810000 */
[----:B------:R-:W-:Y:S01]  /*b240*/  UISETP.NE.AND UP5, UPT, UR33, URZ, UPT ;  /* 0x0000003f2100728c */ /* 0x000fe2000bfa5270 */
[----:B------:R-:W-:Y:S01]  /*b250*/  IMAD.MOV.U32 R89, RZ, RZ, R37 ;  /* 0x000000ffff597224 */ /* 0x000fe200078e0025 */
[----:B------:R-:W-:Y:S01]  /*b260*/  UP2UR UR33, UPR, URZ, 0x10 ;  /* 0x000000103f217883 */ /* 0x000fe20008000000 */
[----:B------:R-:W-:Y:S01]  /*b270*/  FMNMX.FTZ R3, R5, R3, !PT ;  /* 0x0000000305037209 */ /* 0x000fe20007810000 */
[----:B------:R-:W-:Y:S01]  /*b280*/  UISETP.NE.AND UP4, UPT, UR28, URZ, UPT ;  /* 0x0000003f1c00728c */ /* 0x000fe2000bf85270 */
[----:B------:R-:W-:Y:S01]  /*b290*/  MOV R84, R64 ;  /* 0x0000004000547202 */ /* 0x000fe20000000f00 */
[----:B------:R-:W-:Y:S01]  /*b2a0*/  UP2UR UR28, UPR, URZ, 0x8 ;  /* 0x000000083f1c7883 */ /* 0x000fe20008000000 */
[----:B------:R-:W-:Y:S01]  /*b2b0*/  PLOP3.LUT P0, PT, PT, PT, UP5, 0x40, 0x0 ;  /* 0x000000000000781c */ /* 0x000fe20003f0e858 */
[----:B------:R-:W-:Y:S01]  /*b2c0*/  UISETP.NE.AND UP3, UPT, UR29, URZ, UPT ;  /* 0x0000003f1d00728c */ /* 0x000fe2000bf65270 */
[----:B------:R-:W-:Y:S01]  /*b2d0*/  FMNMX.FTZ R3, R2, R3, !PT ;  /* 0x0000000302037209 */ /* 0x000fe20007810000 */
[----:B------:R-:W-:Y:S01]  /*b2e0*/  UP2UR UR29, UPR, URZ, 0x4 ;  /* 0x000000043f1d7883 */ /* 0x000fe20008000000 */
[----:B------:R-:W-:Y:S01]  /*b2f0*/  ISETP.GT.AND P0, PT, R22, RZ, P0 ;  /* 0x000000ff1600720c */ /* 0x000fe20000704270 */
[----:B------:R-:W-:Y:S01]  /*b300*/  UISETP.NE.AND UP2, UPT, UR30, URZ, UPT ;  /* 0x0000003f1e00728c */ /* 0x000fe2000bf45270 */
[----:B------:R-:W-:Y:S01]  /*b310*/  FMNMX.FTZ R3, R4, R3, !PT ;  /* 0x0000000304037209 */ /* 0x000fe20007810000 */
[----:B------:R-:W-:Y:S01]  /*b320*/  UP2UR UR30, UPR, URZ, 0x2 ;  /* 0x000000023f1e7883 */ /* 0x000fe20008000000 */
[----:B------:R-:W-:Y:S01]  /*b330*/  ISETP.LT.OR P0, PT, R21, 0x1, P0 ;  /* 0x000000011500780c */ /* 0x000fe20000701670 */
[----:B------:R-:W-:Y:S01]  /*b340*/  UISETP.NE.AND UP1, UPT, UR32, URZ, UPT ;  /* 0x0000003f2000728c */ /* 0x000fe2000bf25270 */
[----:B------:R-:W-:Y:S01]  /*b350*/  FMNMX.FTZ R3, R20, R3, !PT ;  /* 0x0000000314037209 */ /* 0x000fe20007810000 */
[----:B------:R-:W-:Y:S01]  /*b360*/  UP2UR UR32, UPR, URZ, 0x1 ;  /* 0x000000013f207883 */ /* 0x000fe20008000000 */
[----:B------:R-:W-:Y:S01]  /*b370*/  FSEL R10, R10, -INF , !P0 ;  /* 0xff8000000a0a7808 */ /* 0x000fe20004000000 */
[----:B------:R-:W-:Y:S01]  /*b380*/  UISETP.NE.AND UP0, UPT, UR31, URZ, UPT ;  /* 0x0000003f1f00728c */ /* 0x000fe2000bf05270 */
[----:B------:R-:W-:Y:S01]  /*b390*/  PLOP3.LUT P0, PT, PT, PT, UP3, 0x40, 0x0 ;  /* 0x000000000000781c */ /* 0x000fe20003f0e838 */
[----:B------:R-:W-:Y:S01]  /*b3a0*/  IMAD.MOV.U32 R45, RZ, RZ, R39 ;  /* 0x000000ffff2d7224 */ /* 0x000fe200078e0027 */
[----:B------:R-:W-:Y:S01]  /*b3b0*/  FMNMX.FTZ R3, R7, R3, !PT ;  /* 0x0000000307037209 */ /* 0x000fe20007810000 */
[----:B------:R-:W-:Y:S01]  /*b3c0*/  IMAD.MOV.U32 R87, RZ, RZ, R55 ;  /* 0x000000ffff577224 */ /* 0x000fe200078e0037 */
[----:B------:R-:W-:Y:S01]  /*b3d0*/  ISETP.GT.AND P0, PT, R22, 0x10, P0 ;  /* 0x000000101600780c */ /* 0x000fe20000704270 */
[----:B------:R-:W-:Y:S01]  /*b3e0*/  UISETP.NE.AND UP3, UPT, UR25, URZ, UPT ;  /* 0x0000003f1900728c */ /* 0x000fe2000bf65270 */
[----:B------:R-:W-:Y:S01]  /*b3f0*/  FMNMX.FTZ R3, R17, R3, !PT ;  /* 0x0000000311037209 */ /* 0x000fe20007810000 */
[----:B------:R-:W-:Y:S01]  /*b400*/  UISETP.NE.AND UP5, UPT, UR6, URZ, UPT ;  /* 0x0000003f0600728c */ /* 0x000fe2000bfa5270 */
[----:B------:R-:W-:Y:S01]  /*b410*/  ISETP.LT.OR P0, PT, R21, 0x11, P0 ;  /* 0x000000111500780c */ /* 0x000fe20000701670 */
[----:B------:R-:W-:Y:S01]  /*b420*/  LDSM.16.MT88.4 R80, [R218+0x100] ;  /* 0x00010000da50783b */ /* 0x000fe20000004200 */
[----:B------:R-:W-:Y:S01]  /*b430*/  PLOP3.LUT P2, PT, PT, PT, UP2, 0x40, 0x0 ;  /* 0x000000000000781c */ /* 0x000fe20003f4e828 */
[----:B------:R-:W-:Y:S01]  /*b440*/  UISETP.NE.AND UP2, UPT, UR24, URZ, UPT ;  /* 0x0000003f1800728c */ /* 0x000fe2000bf45270 */
[----:B------:R-:W-:Y:S02]  /*b450*/  FSEL R57, R26, -INF , !P0 ;  /* 0xff8000001a397808 */ /* 0x000fe40004000000 */
[----:B------:R-:W-:Y:S02]  /*b460*/  FMNMX.FTZ R3, R33, R3, !PT ;  /* 0x0000000321037209 */ /* 0x000fe40007810000 */
[----:B------:R-:W-:Y:S02]  /*b470*/  FMNMX.FTZ R26, R168, R166, !PT ;  /* 0x000000a6a81a7209 */ /* 0x000fe40007810000 */
[----:B------:R-:W-:Y:S02]  /*b480*/  ISETP.GT.AND P2, PT, R22, 0x9, P2 ;  /* 0x000000091600780c */ /* 0x000fe40001744270 */
[----:B------:R-:W-:Y:S02]  /*b490*/  FMNMX.FTZ R3, R180, R3, !PT ;  /* 0x00000003b4037209 */ /* 0x000fe40007810000 */
[----:B------:R-:W-:Y:S02]  /*b4a0*/  FMNMX.FTZ R26, R0, R26, !PT ;  /* 0x0000001a001a7209 */ /* 0x000fe40007810000 */
[----:B------:R-:W-:Y:S01]  /*b4b0*/  PLOP3.LUT P1, PT, PT, PT, UP0, 0x40, 0x0 ;  /* 0x000000000000781c */ /* 0x000fe20003f2e808 */
[----:B------:R-:W-:Y:S01]  /*b4c0*/  UISETP.NE.AND UP0, UPT, UR26, URZ, UPT ;  /* 0x0000003f1a00728c */ /* 0x000fe2000bf05270 */
[----:B------:R-:W-:Y:S02]  /*b4d0*/  ISETP.LT.OR P2, PT, R21, 0xa, P2 ;  /* 0x0000000a1500780c */ /* 0x000fe40001741670 */
[----:B------:R-:W-:Y:S02]  /*b4e0*/  FMNMX.FTZ R3, R89, R3, !PT ;  /* 0x0000000359037209 */ /* 0x000fe40007810000 */
[----:B------:R-:W-:Y:S02]  /*b4f0*/  FMNMX.FTZ R26, R18, R26, !PT ;  /* 0x0000001a121a7209 */ /* 0x000fe40007810000 */
[----:B------:R-:W-:Y:S02]  /*b500*/  FSEL R15, R15, -INF , !P2 ;  /* 0xff8000000f0f7808 */ /* 0x000fe40005000000 */
[----:B------:R-:W-:Y:S01]  /*b510*/  PLOP3.LUT P2, PT, PT, PT, UP0, 0x40, 0x0 ;  /* 0x000000000000781c */ /* 0x000fe20003f4e808 */
[----:B------:R-:W-:Y:S01]  /*b520*/  UISETP.NE.AND UP0, UPT, UR22, URZ, UPT ;  /* 0x0000003f1600728c */ /* 0x000fe2000bf05270 */
[----:B------:R-:W-:Y:S02]  /*b530*/  FMNMX.FTZ R3, R184, R3, !PT ;  /* 0x00000003b8037209 */ /* 0x000fe40007810000 */
[----:B------:R-:W-:Y:S02]  /*b540*/  FMNMX.FTZ R26, R19, R26, !PT ;  /* 0x0000001a131a7209 */ /* 0x000fe40007810000 */
[----:B------:R-:W-:Y:S02]  /*b550*/  ISETP.GT.AND P2, PT, R22, 0x19, P2 ;  /* 0x000000191600780c */ /* 0x000fe40001744270 */
[----:B------:R-:W-:Y:S02]  /*b560*/  FMNMX.FTZ R3, R189, R3, !PT ;  /* 0x00000003bd037209 */ /* 0x000fe40007810000 */
[----:B------:R-:W-:Y:S02]  /*b570*/  FMNMX.FTZ R26, R6, R26, !PT ;  /* 0x0000001a061a7209 */ /* 0x000fe40007810000 */
[----:B------:R-:W-:Y:S02]  /*b580*/  ISETP.LT.OR P2, PT, R21, 0x1a, P2 ;  /* 0x0000001a1500780c */ /* 0x000fe40001741670 */
[----:B------:R-:W-:Y:S02]  /*b590*/  FMNMX.FTZ R3, R250, R3, !PT ;  /* 0x00000003fa037209 */ /* 0x000fe40007810000 */
[----:B------:R-:W-:Y:S02]  /*b5a0*/  FMNMX.FTZ R26, R16, R26, !PT ;  /* 0x0000001a101a7209 */ /* 0x000fe40007810000 */
[----:B------:R-:W-:Y:S02]  /*b5b0*/  FSEL R88, R31, -INF , !P2 ;  /* 0xff8000001f587808 */ /* 0x000fe40005000000 */
[----:B------:R-:W-:Y:S02]  /*b5c0*/  FMNMX.FTZ R3, R53, R3, !PT ;  /* 0x0000000335037209 */ /* 0x000fe40007810000 */
[----:B------:R-:W-:Y:S01]  /*b5d0*/  PLOP3.LUT P2, PT, PT, PT, UP0, 0x40, 0x0 ;  /* 0x000000000000781c */ /* 0x000fe20003f4e808 */
[----:B------:R-:W-:Y:S01]  /*b5e0*/  UISETP.NE.AND UP0, UPT, UR17, URZ, UPT ;  /* 0x0000003f1100728c */ /* 0x000fe2000bf05270 */
[----:B------:R-:W-:Y:S01]  /*b5f0*/  FMNMX.FTZ R26, R34, R26, !PT ;  /* 0x0000001a221a7209 */ /* 0x000fe20007810000 */
[----:B------:R-:W-:Y:S01]  /*b600*/  UIADD3 UR17, UR13, -0x1, URZ ;  /* 0xffffffff0d117890 */ /* 0x000fe2000fffe03f */
[----:B------:R-:W-:Y:S02]  /*b610*/  MOV R44, R38 ;  /* 0x00000026002c7202 */ /* 0x000fe40000000f00 */
[----:B------:R-:W-:Y:S01]  /*b620*/  ISETP.GT.AND P2, PT, R22, 0x29, P2 ;  /* 0x000000291600780c */ /* 0x000fe20001744270 */
[----:B------:R-:W-:Y:S01]  /*b630*/  LDSM.16.MT88.4 R36, [R220+0x100] ;  /* 0x00010000dc24783b */ /* 0x000fe20000004200 */
[----:B------:R-:W-:Y:S02]  /*b640*/  FMNMX.FTZ R3, R84, R3, !PT ;  /* 0x0000000354037209 */ /* 0x000fe40007810000 */
[----:B------:R-:W-:Y:S02]  /*b650*/  FMNMX.FTZ R26, R35, R26, !PT ;  /* 0x0000001a231a7209 */ /* 0x000fe40007810000 */
[----:B------:R-:W-:Y:S02]  /*b660*/  ISETP.LT.OR P2, PT, R21, 0x2a, P2 ;  /* 0x0000002a1500780c */ /* 0x000fe40001741670 */
[----:B------:R-:W-:Y:S02]  /*b670*/  FMNMX.FTZ R26, R44, R26, !PT ;  /* 0x0000001a2c1a7209 */ /* 0x000fe40007810000 */
[----:B------:R-:W-:Y:S02]  /*b680*/  FMNMX.FTZ R3, R249, R3, !PT ;  /* 0x00000003f9037209 */ /* 0x000fe40007810000 */
[----:B------:R-:W-:Y:S02]  /*b690*/  FSEL R93, R47, -INF , !P2 ;  /* 0xff8000002f5d7808 */ /* 0x000fe40005000000 */
[----:B------:R-:W-:Y:S02]  /*b6a0*/  MOV R47, R191 ;  /* 0x000000bf002f7202 */ /* 0x000fe40000000f00 */
        /* <DEDUP_REMOVED lines=26> */
[----:B------:R-:W-:Y:S01]  /*b850*/  PLOP3.LUT P6, PT, PT, PT, UP1, 0x40, 0x0 ;  /* 0x000000000000781c */ /* 0x000fe20003fce818 */
[----:B------:R-:W-:Y:S01]  /*b860*/  UISETP.NE.AND UP1, UPT, UR27, URZ, UPT ;  /* 0x0000003f1b00728c */ /* 0x000fe2000bf25270 */
[----:B------:R-:W-:Y:S02]  /*b870*/  FMNMX.FTZ R26, R202, R26, !PT ;  /* 0x0000001aca1a7209 */ /* 0x000fe40007810000 */
[----:B------:R-:W-:Y:S02]  /*b880*/  MOV R92, R41 ;  /* 0x00000029005c7202 */ /* 0x000fe40000000f00 */
        /* <DEDUP_REMOVED lines=12> */
[C---:B------:R-:W-:Y:S02]  /*b950*/  ISETP.GT.AND P6, PT, R22.reuse, 0x11, P6 ;  /* 0x000000111600780c */ /* 0x040fe400037c4270 */
[----:B------:R-:W-:Y:S02]  /*b960*/  FMNMX.FTZ R26, R177, R26, !PT ;  /* 0x0000001ab11a7209 */ /* 0x000fe40007810000 */
[----:B------:R-:W-:Y:S02]  /*b970*/  ISETP.GT.AND P1, PT, R22, 0x8, P1 ;  /* 0x000000081600780c */ /* 0x000fe40000f24270 */
[----:B------:R-:W-:Y:S02]  /*b980*/  FMNMX.FTZ R24, R178, R24, !PT ;  /* 0x00000018b2187209 */ /* 0x000fe40007810000 */
[----:B------:R-:W-:Y:S02]  /*b990*/  ISETP.LT.OR P6, PT, R21, 0x12, P6 ;  /* 0x000000121500780c */ /* 0x000fe400037c1670 */
[----:B------:R-:W-:Y:S02]  /*b9a0*/  FMNMX.FTZ R26, R176, R26, !PT ;  /* 0x0000001ab01a7209 */ /* 0x000fe40007810000 */
[----:B-1----:R-:W-:Y:S02]  /*b9b0*/  FMNMX.FTZ R3, R3, R23, !PT ;  /* 0x0000001703037209 */ /* 0x002fe40007810000 */
[----:B------:R-:W-:Y:S01]  /*b9c0*/  ISETP.LT.OR P1, PT, R21, 0x9, P1 ;  /* 0x000000091500780c */ /* 0x000fe20000f21670 */
[----:B------:R-:W1:Y:S01]  /*b9d0*/  SHFL.BFLY PT, R23, R26, 0x2, 0x1f ;  /* 0x0c401f001a177f89 */ /* 0x000e6200000e0000 */
[----:B------:R-:W-:Y:S02]  /*b9e0*/  FMNMX.FTZ R24, R192, R24, !PT ;  /* 0x00000018c0187209 */ /* 0x000fe40007810000 */
[----:B------:R-:W-:Y:S02]  /*b9f0*/  FSEL R56, R27, -INF , !P6 ;  /* 0xff8000001b387808 */ /* 0x000fe40007000000 */
[----:B------:R-:W-:Y:S02]  /*ba00*/  FMNMX.FTZ R25, R10, R164, !PT ;  /* 0x000000a40a197209 */ /* 0x000fe40007810000 */
[----:B------:R-:W-:Y:S01]  /*ba10*/  FSEL R14, R14, -INF , !P1 ;  /* 0xff8000000e0e7808 */ /* 0x000fe20004800000 */
[----:B------:R-:W2:Y:S01]  /*ba20*/  SHFL.BFLY PT, R27, R3, 0x1, 0x1f ;  /* 0x0c201f00031b7f89 */ /* 0x000ea200000e0000 */
        /* <DEDUP_REMOVED lines=14> */
[----:B------:R-:W-:Y:S01]  /*bb10*/  PLOP3.LUT P0, PT, PT, PT, UP3, 0x40, 0x0 ;  /* 0x000000000000781c */ /* 0x000fe20003f0e838 */
[----:B------:R-:W-:Y:S01]  /*bb20*/  UISETP.NE.AND UP3, UPT, UR20, URZ, UPT ;  /* 0x0000003f1400728c */ /* 0x000fe2000bf65270 */
[----:B------:R-:W-:Y:S01]  /*bb30*/  PLOP3.LUT P6, PT, PT, PT, UP2, 0x40, 0x0 ;  /* 0x000000000000781c */ /* 0x000fe20003fce828 */
[----:B------:R-:W-:Y:S01]  /*bb40*/  UISETP.NE.AND UP2, UPT, UR19, URZ, UPT ;  /* 0x0000003f1300728c */ /* 0x000fe2000bf45270 */
[----:B------:R-:W-:Y:S02]  /*bb50*/  FMNMX.FTZ R25, R57, R25, !PT ;  /* 0x0000001939197209 */ /* 0x000fe40007810000 */
[----:B------:R-:W-:Y:S02]  /*bb60*/  FMNMX.FTZ R24, R207, R24, !PT ;  /* 0x00000018cf187209 */ /* 0x000fe40007810000 */
[----:B------:R-:W-:Y:S01]  /*bb70*/  PLOP3.LUT P2, PT, PT, PT, UP1, 0x40, 0x0 ;  /* 0x000000000000781c */ /* 0x000fe20003f4e818 */
[----:B------:R-:W-:Y:S01]  /*bb80*/  UISETP.NE.AND UP1, UPT, UR30, URZ, UPT ;  /* 0x0000003f1e00728c */ /* 0x000fe2000bf25270 */
[C---:B------:R-:W-:Y:S02]  /*bb90*/  ISETP.GT.AND P0, PT, R22.reuse, 0x20, P0 ;  /* 0x000000201600780c */ /* 0x040fe40000704270 */
[----:B------:R-:W-:Y:S02]  /*bba0*/  ISETP.GT.AND P6, PT, R22, 0x21, P6 ;  /* 0x000000211600780c */ /* 0x000fe400037c4270 */
[----:B------:R-:W-:Y:S02]  /*bbb0*/  FMNMX.FTZ R25, R56, R25, !PT ;  /* 0x0000001938197209 */ /* 0x000fe40007810000 */
[----:B------:R-:W-:Y:S02]  /*bbc0*/  FMNMX.FTZ R24, R204, R24, !PT ;  /* 0x00000018cc187209 */ /* 0x000fe40007810000 */
[----:B------:R-:W-:Y:S02]  /*bbd0*/  ISETP.GT.AND P2, PT, R22, 0x39, P2 ;  /* 0x000000391600780c */ /* 0x000fe40001744270 */
[----:B-1----:R-:W-:Y:S02]  /*bbe0*/  FMNMX.FTZ R26, R26, R23, !PT ;  /* 0x000000171a1a7209 */ /* 0x002fe40007810000 */
[C---:B------:R-:W-:Y:S02]  /*bbf0*/  ISETP.LT.OR P0, PT, R21.reuse, 0x21, P0 ;  /* 0x000000211500780c */ /* 0x040fe40000701670 */
[----:B------:R-:W-:Y:S02]  /*bc00*/  ISETP.LT.OR P6, PT, R21, 0x22, P6 ;  /* 0x000000221500780c */ /* 0x000fe400037c1670 */
[----:B--2---:R-:W-:Y:S02]  /*bc10*/  FMNMX.FTZ R3, R3, R27, !PT ;  /* 0x0000001b03037209 */ /* 0x004fe40007810000 */
[----:B------:R-:W-:Y:S02]  /*bc20*/  FMNMX.FTZ R27, R60, R25, !PT ;  /* 0x000000193c1b7209 */ /* 0x000fe40007810000 */
[----:B------:R-:W-:Y:S01]  /*bc30*/  FMNMX.FTZ R24, R190, R24, !PT ;  /* 0x00000018be187209 */ /* 0x000fe20007810000 */
[----:B------:R-:W1:Y:S01]  /*bc40*/  SHFL.BFLY PT, R25, R26, 0x1, 0x1f ;  /* 0x0c201f001a197f89 */ /* 0x000e6200000e0000 */
[----:B------:R-:W-:Y:S01]  /*bc50*/  ISETP.LT.OR P2, PT, R21, 0x3a, P2 ;  /* 0x0000003a1500780c */ /* 0x000fe20001741670 */
[----:B------:R-:W-:Y:S01]  /*bc60*/  FMUL.FTZ R199, R3, c[0x0][0x2d0] ;  /* 0x0000b40003c77a20 */ /* 0x000fe20000410000 */
[----:B------:R-:W-:Y:S02]  /*bc70*/  FSEL R85, R43, -INF , !P6 ;  /* 0xff8000002b557808 */ /* 0x000fe40007000000 */
[----:B------:R-:W-:Y:S02]  /*bc80*/  ISETP.GT.AND P1, PT, R22, 0x28, P1 ;  /* 0x000000281600780c */ /* 0x000fe40000f24270 */
[----:B------:R-:W-:Y:S02]  /*bc90*/  FMNMX.FTZ R27, R88, R27, !PT ;  /* 0x0000001b581b7209 */ /* 0x000fe40007810000 */
[----:B------:R-:W-:Y:S01]  /*bca0*/  PLOP3.LUT P6, PT, PT, PT, UP3, 0x40, 0x0 ;  /* 0x000000000000781c */ /* 0x000fe20003fce838 */
[----:B------:R-:W-:Y:S01]  /*bcb0*/  UISETP.NE.AND UP3, UPT, UR28, URZ, UPT ;  /* 0x0000003f1c00728c */ /* 0x000fe2000bf65270 */
[----:B------:R-:W-:Y:S02]  /*bcc0*/  FSEL R61, R42, -INF , !P0 ;  /* 0xff8000002a3d7808 */ /* 0x000fe40004000000 */
[----:B------:R-:W-:Y:S01]  /*bcd0*/  PLOP3.LUT P0, PT, PT, PT, UP4, 0x40, 0x0 ;  /* 0x000000000000781c */ /* 0x000fe20003f0e848 */
[----:B------:R-:W-:Y:S01]  /*bce0*/  UISETP.NE.AND UP4, UPT, UR33, URZ, UPT ;  /* 0x0000003f2100728c */ /* 0x000fe2000bf85270 */
[----:B------:R-:W-:Y:S02]  /*bcf0*/  FMNMX.FTZ R23, R183, R24, !PT ;  /* 0x00000018b7177209 */ /* 0x000fe40007810000 */
[----:B------:R-:W-:Y:S01]  /*bd00*/  FSEL R251, R63, -INF , !P2 ;  /* 0xff8000003ffb7808 */ /* 0x000fe20005000000 */
[----:B------:R-:W-:Y:S01]  /*bd10*/  IMAD.MOV.U32 R63, RZ, RZ, R186 ;  /* 0x000000ffff3f7224 */ /* 0x000fe200078e00ba */
[----:B------:R-:W-:Y:S02]  /*bd20*/  FSETP.NEU.FTZ.AND P2, PT, R3, -INF , PT ;  /* 0xff8000000300780b */ /* 0x000fe40003f5d000 */
[----:B------:R-:W-:Y:S02]  /*bd30*/  ISETP.LT.OR P1, PT, R21, 0x29, P1 ;  /* 0x000000291500780c */ /* 0x000fe40000f21670 */
[C---:B------:R-:W-:Y:S02]  /*bd40*/  ISETP.GT.AND P0, PT, R22.reuse, 0x30, P0 ;  /* 0x000000301600780c */ /* 0x040fe40000704270 */
[----:B------:R-:W-:Y:S02]  /*bd50*/  ISETP.GT.AND P6, PT, R22, 0x31, P6 ;  /* 0x000000311600780c */ /* 0x000fe400037c4270 */
[----:B------:R-:W-:Y:S02]  /*bd60*/  FMNMX.FTZ R27, R61, R27, !PT ;  /* 0x0000001b3d1b7209 */ /* 0x000fe40007810000 */
[----:B------:R-:W-:Y:S02]  /*bd70*/  FMNMX.FTZ R23, R181, R23, !PT ;  /* 0x00000017b5177209 */ /* 0x000fe40007810000 */
[----:B------:R-:W-:Y:S02]  /*bd80*/  FSEL R199, R199, RZ, P2 ;  /* 0x000000ffc7c77208 */ /* 0x000fe40001000000 */
[C---:B------:R-:W-:Y:S02]  /*bd90*/  ISETP.LT.OR P0, PT, R21.reuse, 0x31, P0 ;  /* 0x000000311500780c */ /* 0x040fe40000701670 */
[----:B------:R-:W-:Y:S01]  /*bda0*/  ISETP.LT.OR P6, PT, R21, 0x32, P6 ;  /* 0x000000321500780c */ /* 0x000fe200037c1670 */
[--C-:B------:R-:W-:Y:S01]  /*bdb0*/  FFMA.FTZ R96, R5, c[0x0][0x2d0], -R199.reuse ;  /* 0x0000b40005607a23 */ /* 0x100fe200000108c7 */
[----:B------:R-:W-:Y:S01]  /*bdc0*/  FMNMX.FTZ R27, R85, R27, !PT ;  /* 0x0000001b551b7209 */ /* 0x000fe20007810000 */
[--C-:B------:R-:W-:Y:S01]  /*bdd0*/  FFMA.FTZ R173, R20, c[0x0][0x2d0], -R199.reuse ;  /* 0x0000b40014ad7a23 */ /* 0x100fe200000108c7 */
[----:B------:R-:W-:Y:S01]  /*bde0*/  FSEL R46, R46, -INF , !P1 ;  /* 0xff8000002e2e7808 */ /* 0x000fe20004800000 */
[--C-:B------:R-:W-:Y:S01]  /*bdf0*/  FFMA.FTZ R249, R249, c[0x0][0x2d0], -R199.reuse ;  /* 0x0000b400f9f97a23 */ /* 0x100fe200000108c7 */
[----:B------:R-:W-:Y:S01]  /*be00*/  FMNMX.FTZ R23, R179, R23, !PT ;  /* 0x00000017b3177209 */ /* 0x000fe20007810000 */
[----:B------:R-:W-:Y:S01]  /*be10*/  MUFU.EX2 R96, R96 ;  /* 0x0000006000607308 */ /* 0x000fe20000000800 */
[----:B------:R-:W-:Y:S01]  /*be20*/  PLOP3.LUT P1, PT, PT, PT, UP2, 0x40, 0x0 ;  /* 0x000000000000781c */ /* 0x000fe20003f2e828 */
[----:B------:R-:W-:Y:S01]  /*be30*/  UISETP.NE.AND UP2, UPT, UR29, URZ, UPT ;  /* 0x0000003f1d00728c */ /* 0x000fe2000bf45270 */
[----:B------:R-:W-:Y:S01]  /*be40*/  FMNMX.FTZ R5, R46, R27, !PT ;  /* 0x0000001b2e057209 */ /* 0x000fe20007810000 */
[----:B------:R-:W2:Y:S01]  /*be50*/  SHFL.BFLY PT, R24, R23, 0x2, 0x1f ;  /* 0x0c401f0017187f89 */ /* 0x000ea200000e0000 */
[----:B------:R-:W-:Y:S01]  /*be60*/  FSEL R58, R58, -INF , !P0 ;  /* 0xff8000003a3a7808 */ /* 0x000fe20004000000 */
[--C-:B------:R-:W-:Y:S01]  /*be70*/  FFMA.FTZ R246, R246, c[0x0][0x2d0], -R199.reuse ;  /* 0x0000b400f6f67a23 */ /* 0x100fe200000108c7 */
[----:B------:R-:W-:Y:S01]  /*be80*/  PLOP3.LUT P0, PT, PT, PT, UP0, 0x40, 0x0 ;  /* 0x000000000000781c */ /* 0x000fe20003f0e808 */
[----:B------:R-:W-:Y:S01]  /*be90*/  UISETP.NE.AND UP0, UPT, UR32, URZ, UPT ;  /* 0x0000003f2000728c */ /* 0x000fe2000bf05270 */
[----:B------:R-:W-:Y:S01]  /*bea0*/  FSEL R59, R59, -INF , !P6 ;  /* 0xff8000003b3b7808 */ /* 0x000fe20007000000 */
[----:B------:R-:W-:Y:S01]  /*beb0*/  MUFU.EX2 R173, R173 ;  /* 0x000000ad00ad7308 */ /* 0x000fe20000000800 */
[----:B------:R-:W-:Y:S01]  /*bec0*/  PLOP3.LUT P6, PT, PT, PT, UP6, 0x40, 0x0 ;  /* 0x000000000000781c */ /* 0x000fe20003fce868 */
[--C-:B------:R-:W-:Y:S01]  /*bed0*/  FFMA.FTZ R245, R245, c[0x0][0x2d0], -R199.reuse ;  /* 0x0000b400f5f57a23 */ /* 0x100fe200000108c7 */
[C---:B------:R-:W-:Y:S01]  /*bee0*/  ISETP.GT.AND P1, PT, R22.reuse, 0x38, P1 ;  /* 0x000000381600780c */ /* 0x040fe20000f24270 */
[--C-:B------:R-:W-:Y:S01]  /*bef0*/  FFMA.FTZ R211, R211, c[0x0][0x2d0], -R199.reuse ;  /* 0x0000b400d3d37a23 */ /* 0x100fe200000108c7 */
[C---:B------:R-:W-:Y:S01]  /*bf00*/  ISETP.GT.AND P0, PT, R22.reuse, 0x40, P0 ;  /* 0x000000401600780c */ /* 0x040fe20000704270 */
[--C-:B------:R-:W-:Y:S01]  /*bf10*/  FFMA.FTZ R205, R205, c[0x0][0x2d0], -R199.reuse ;  /* 0x0000b400cdcd7a23 */ /* 0x100fe200000108c7 */
[----:B------:R-:W-:Y:S01]  /*bf20*/  ISETP.GT.AND P6, PT, R22, 0x41, P6 ;  /* 0x000000411600780c */ /* 0x000fe200037c4270 */
[--C-:B------:R-:W-:Y:S01]  /*bf30*/  FFMA.FTZ R200, R200, c[0x0][0x2d0], -R199.reuse ;  /* 0x0000b400c8c87a23 */ /* 0x100fe200000108c7 */
[----:B------:R-:W-:Y:S01]  /*bf40*/  FMNMX.FTZ R5, R93, R5, !PT ;  /* 0x000000055d057209 */ /* 0x000fe20007810000 */
[----:B------:R-:W-:Y:S01]  /*bf50*/  MUFU.EX2 R249, R249 ;  /* 0x000000f900f97308 */ /* 0x000fe20000000800 */
[----:B------:R-:W-:Y:S01]  /*bf60*/  ISETP.LT.OR P1, PT, R21, 0x39, P1 ;  /* 0x000000391500780c */ /* 0x000fe20000f21670 */
[--C-:B------:R-:W-:Y:S01]  /*bf70*/  FFMA.FTZ R170, R169, c[0x0][0x2d0], -R199.reuse ;  /* 0x0000b400a9aa7a23 */ /* 0x100fe200000108c7 */
[----:B------:R-:W-:Y:S01]  /*bf80*/  ISETP.LT.OR P0, PT, R21, 0x41, P0 ;  /* 0x000000411500780c */ /* 0x000fe20000701670 */
[--C-:B------:R-:W-:Y:S01]  /*bf90*/  FFMA.FTZ R197, R197, c[0x0][0x2d0], -R199.reuse ;  /* 0x0000b400c5c57a23 */ /* 0x100fe200000108c7 */
[----:B------:R-:W-:Y:S01]  /*bfa0*/  ISETP.LT.OR P6, PT, R21, 0x42, P6 ;  /* 0x000000421500780c */ /* 0x000fe200037c1670 */
[--C-:B------:R-:W-:Y:S01]  /*bfb0*/  FFMA.FTZ R188, R188, c[0x0][0x2d0], -R199.reuse ;  /* 0x0000b400bcbc7a23 */ /* 0x100fe200000108c7 */
[----:B------:R-:W-:Y:S02]  /*bfc0*/  FMNMX.FTZ R5, R58, R5, !PT ;  /* 0x000000053a057209 */ /* 0x000fe40007810000 */
[----:B------:R-:W-:Y:S01]  /*bfd0*/  FSEL R62, R62, -INF , !P1 ;  /* 0xff8000003e3e7808 */ /* 0x000fe20004800000 */
[----:B------:R-:W3:Y:S01]  /*bfe0*/  MUFU.EX2 R170, R170 ;  /* 0x000000aa00aa7308 */ /* 0x000ee20000000800 */
[----:B------:R-:W-:Y:S01]  /*bff0*/  FSEL R242, R74, -INF , !P0 ;  /* 0xff8000004af27808 */ /* 0x000fe20004000000 */
[--C-:B------:R-:W-:Y:S01]  /*c000*/  FFMA.FTZ R74, R4, c[0x0][0x2d0], -R199.reuse ;  /* 0x0000b400044a7a23 */ /* 0x100fe200000108c7 */
[----:B------:R-:W-:Y:S02]  /*c010*/  PLOP3.LUT P0, PT, PT, PT, UP4, 0x40, 0x0 ;  /* 0x000000000000781c */ /* 0x000fe40003f0e848 */
[----:B------:R-:W-:Y:S01]  /*c020*/  FSEL R208, R75, -INF , !P6 ;  /* 0xff8000004bd07808 */ /* 0x000fe20007000000 */
[--C-:B------:R-:W-:Y:S01]  /*c030*/  FFMA.FTZ R75, R2, c[0x0][0x2d0], -R199.reuse ;  /* 0x0000b400024b7a23 */ /* 0x100fe200000108c7 */
[----:B-1----:R-:W-:Y:S02]  /*c040*/  FMNMX.FTZ R2, R26, R25, !PT ;  /* 0x000000191a027209 */ /* 0x002fe40007810000 */
[----:B------:R-:W-:Y:S01]  /*c050*/  FMNMX.FTZ R25, R59, R5, !PT ;  /* 0x000000053b197209 */ /* 0x000fe20007810000 */
[----:B------:R-:W-:Y:S01]  /*c060*/  MUFU.EX2 R74, R74 ;  /* 0x0000004a004a7308 */ /* 0x000fe20000000800 */
[----:B------:R-:W-:Y:S01]  /*c070*/  ISETP.GT.AND P0, PT, R22, 0x49, P0 ;  /* 0x000000491600780c */ /* 0x000fe20000704270 */
[----:B------:R-:W-:Y:S01]  /*c080*/  FMUL.FTZ R198, R2, c[0x0][0x2d0] ;  /* 0x0000b40002c67a20 */ /* 0x000fe20000410000 */
[----:B------:R-:W-:Y:S02]  /*c090*/  PLOP3.LUT P1, PT, PT, PT, UP5, 0x40, 0x0 ;  /* 0x000000000000781c */ /* 0x000fe40003f2e858 */
[----:B------:R-:W-:Y:S02]  /*c0a0*/  FMNMX.FTZ R25, R62, R25, !PT ;  /* 0x000000193e197209 */ /* 0x000fe40007810000 */
[C---:B------:R-:W-:Y:S02]  /*c0b0*/  ISETP.GT.AND P1, PT, R22.reuse, 0x48, P1 ;  /* 0x000000481600780c */ /* 0x040fe40000f24270 */
[----:B------:R-:W-:Y:S01]  /*c0c0*/  ISETP.LT.OR P0, PT, R21, 0x4a, P0 ;  /* 0x0000004a1500780c */ /* 0x000fe20000701670 */
[----:B------:R-:W1:Y:S01]  /*c0d0*/  MUFU.EX2 R75, R75 ;  /* 0x0000004b004b7308 */ /* 0x000e620000000800 */
[----:B------:R-:W-:Y:S02]  /*c0e0*/  PLOP3.LUT P6, PT, PT, PT, UP3, 0x40, 0x0 ;  /* 0x000000000000781c */ /* 0x000fe40003fce838 */
[----:B------:R-:W-:Y:S02]  /*c0f0*/  FMNMX.FTZ R4, R251, R25, !PT ;  /* 0x00000019fb047209 */ /* 0x000fe40007810000 */
[----:B------:R-:W-:Y:S02]  /*c100*/  ISETP.LT.OR P1, PT, R21, 0x49, P1 ;  /* 0x000000491500780c */ /* 0x000fe40000f21670 */
[----:B------:R-:W-:Y:S02]  /*c110*/  ISETP.GT.AND P6, PT, R22, 0x50, P6 ;  /* 0x000000501600780c */ /* 0x000fe400037c4270 */
[----:B------:R-:W-:Y:S01]  /*c120*/  FSEL R203, R79, -INF , !P0 ;  /* 0xff8000004fcb7808 */ /* 0x000fe20004000000 */
[----:B------:R-:W-:Y:S01]  /*c130*/  MUFU.EX2 R246, R246 ;  /* 0x000000f600f67308 */ /* 0x000fe20000000800 */
[----:B------:R-:W-:Y:S02]  /*c140*/  PLOP3.LUT P0, PT, PT, PT, UP2, 0x40, 0x0 ;  /* 0x000000000000781c */ /* 0x000fe40003f0e828 */
[----:B------:R-:W-:Y:S02]  /*c150*/  FMNMX.FTZ R4, R242, R4, !PT ;  /* 0x00000004f2047209 */ /* 0x000fe40007810000 */
[----:B--2---:R-:W-:Y:S02]  /*c160*/  FMNMX.FTZ R5, R23, R24, !PT ;  /* 0x0000001817057209 */ /* 0x004fe40007810000 */
[----:B------:R-:W-:Y:S02]  /*c170*/  ISETP.GT.AND P0, PT, R22, 0x51, P0 ;  /* 0x000000511600780c */ /* 0x000fe40000704270 */
[C---:B------:R-:W-:Y:S01]  /*c180*/  ISETP.LT.OR P6, PT, R21.reuse, 0x51, P6 ;  /* 0x000000511500780c */ /* 0x040fe200037c1670 */
[----:B------:R-:W-:Y:S01]  /*c190*/  MUFU.EX2 R245, R245 ;  /* 0x000000f500f57308 */ /* 0x000fe20000000800 */
[----:B------:R-:W-:Y:S01]  /*c1a0*/  FSEL R206, R78, -INF , !P1 ;  /* 0xff8000004ece7808 */ /* 0x000fe20004800000 */
[----:B------:R-:W2:Y:S01]  /*c1b0*/  SHFL.BFLY PT, R23, R5, 0x1, 0x1f ;  /* 0x0c201f0005177f89 */ /* 0x000ea200000e0000 */
[----:B------:R-:W-:Y:S02]  /*c1c0*/  FMNMX.FTZ R4, R208, R4, !PT ;  /* 0x00000004d0047209 */ /* 0x000fe40007810000 */
[----:B------:R-:W-:Y:S02]  /*c1d0*/  FSETP.NEU.FTZ.AND P1, PT, R2, -INF , PT ;  /* 0xff8000000200780b */ /* 0x000fe40003f3d000 */
[----:B------:R-:W-:Y:S02]  /*c1e0*/  ISETP.LT.OR P0, PT, R21, 0x52, P0 ;  /* 0x000000521500780c */ /* 0x000fe40000701670 */
[----:B------:R-:W-:Y:S01]  /*c1f0*/  FSEL R191, R90, -INF , !P6 ;  /* 0xff8000005abf7808 */ /* 0x000fe20007000000 */
[----:B------:R-:W-:Y:S01]  /*c200*/  MUFU.EX2 R211, R211 ;  /* 0x000000d300d37308 */ /* 0x000fe20000000800 */
[----:B------:R-:W-:Y:S02]  /*c210*/  PLOP3.LUT P6, PT, PT, PT, UP1, 0x40, 0x0 ;  /* 0x000000000000781c */ /* 0x000fe40003fce818 */
[----:B------:R-:W-:Y:S02]  /*c220*/  FMNMX.FTZ R4, R206, R4, !PT ;  /* 0x00000004ce047209 */ /* 0x000fe40007810000 */
[----:B------:R-:W-:Y:S02]  /*c230*/  FSEL R198, R198, RZ, P1 ;  /* 0x000000ffc6c67208 */ /* 0x000fe40000800000 */
[----:B------:R-:W-:Y:S02]  /*c240*/  ISETP.GT.AND P6, PT, R22, 0x58, P6 ;  /* 0x000000581600780c */ /* 0x000fe400037c4270 */
[----:B------:R-:W-:Y:S01]  /*c250*/  FSEL R186, R91, -INF , !P0 ;  /* 0xff8000005bba7808 */ /* 0x000fe20004000000 */
[----:B------:R-:W-:Y:S01]  /*c260*/  MUFU.EX2 R205, R205 ;  /* 0x000000cd00cd7308 */ /* 0x000fe20000000800 */
[----:B------:R-:W-:Y:S01]  /*c270*/  PLOP3.LUT P0, PT, PT, PT, UP0, 0x40, 0x0 ;  /* 0x000000000000781c */ /* 0x000fe20003f0e808 */
[--C-:B------:R-:W-:Y:S01]  /*c280*/  FFMA.FTZ R171, R0, c[0x0][0x2d0], -R198.reuse ;  /* 0x0000b40000ab7a23 */ /* 0x100fe200000108c6 */
[----:B------:R-:W-:Y:S01]  /*c290*/  FMNMX.FTZ R4, R203, R4, !PT ;  /* 0x00000004cb047209 */ /* 0x000fe20007810000 */
[--C-:B------:R-:W-:Y:S01]  /*c2a0*/  FFMA.FTZ R97, R18, c[0x0][0x2d0], -R198.reuse ;  /* 0x0000b40012617a23 */ /* 0x100fe200000108c6 */
[----:B------:R-:W-:Y:S01]  /*c2b0*/  ISETP.GT.AND P0, PT, R22, 0x59, P0 ;  /* 0x000000591600780c */ /* 0x000fe20000704270 */
[--C-:B------:R-:W-:Y:S01]  /*c2c0*/  FFMA.FTZ R169, R168, c[0x0][0x2d0], -R198.reuse ;  /* 0x0000b400a8a97a23 */ /* 0x100fe200000108c6 */
[----:B------:R-:W-:Y:S01]  /*c2d0*/  ISETP.LT.OR P6, PT, R21, 0x59, P6 ;  /* 0x000000591500780c */ /* 0x000fe200037c1670 */
[----:B------:R-:W-:Y:S01]  /*c2e0*/  FFMA.FTZ R168, R19, c[0x0][0x2d0], -R198 ;  /* 0x0000b40013a87a23 */ /* 0x000fe200000108c6 */
[----:B------:R-:W-:Y:S01]  /*c2f0*/  FMNMX.FTZ R0, R191, R4, !PT ;  /* 0x00000004bf007209 */ /* 0x000fe20007810000 */
[----:B------:R-:W-:Y:S01]  /*c300*/  MUFU.EX2 R171, R171 ;  /* 0x000000ab00ab7308 */ /* 0x000fe20000000800 */
[----:B------:R-:W-:Y:S01]  /*c310*/  MOV R90, R184 ;  /* 0x000000b8005a7202 */ /* 0x000fe20000000f00 */
[----:B------:R-:W-:Y:S01]  /*c320*/  IMAD.MOV.U32 R91, RZ, RZ, R54 ;  /* 0x000000ffff5b7224 */ /* 0x000fe200078e0036 */
[----:B------:R-:W-:Y:S01]  /*c330*/  ISETP.LT.OR P0, PT, R21, 0x5a, P0 ;  /* 0x0000005a1500780c */ /* 0x000fe20000701670 */
[--C-:B------:R-:W-:Y:S01]  /*c340*/  FFMA.FTZ R195, R35, c[0x0][0x2d0], -R198.reuse ;  /* 0x0000b40023c37a23 */ /* 0x100fe200000108c6 */
[----:B------:R-:W-:Y:S01]  /*c350*/  FSEL R184, R94, -INF , !P6 ;  /* 0xff8000005eb87808 */ /* 0x000fe20007000000 */
[--C-:B------:R-:W-:Y:S01]  /*c360*/  FFMA.FTZ R248, R248, c[0x0][0x2d0], -R198.reuse ;  /* 0x0000b400f8f87a23 */ /* 0x100fe200000108c6 */
[----:B------:R-:W-:Y:S01]  /*c370*/  FMNMX.FTZ R0, R186, R0, !PT ;  /* 0x00000000ba007209 */ /* 0x000fe20007810000 */
[----:B------:R-:W-:Y:S01]  /*c380*/  FFMA.FTZ R247, R247, c[0x0][0x2d0], -R198 ;  /* 0x0000b400f7f77a23 */ /* 0x000fe200000108c6 */
[----:B------:R-:W-:Y:S01]  /*c390*/  FSEL R73, R95, -INF , !P0 ;  /* 0xff8000005f497808 */ /* 0x000fe20004000000 */
[----:B------:R-:W4:Y:S01]  /*c3a0*/  MUFU.EX2 R169, R169 ;  /* 0x000000a900a97308 */ /* 0x000f220000000800 */
[----:B------:R-:W-:Y:S01]  /*c3b0*/  FMNMX.FTZ R4, R184, R0, !PT ;  /* 0x00000000b8047209 */ /* 0x000fe20007810000 */
[----:B------:R-:W-:Y:S01]  /*c3c0*/  IMAD.MOV.U32 R95, RZ, RZ, R178 ;  /* 0x000000ffff5f7224 */ /* 0x000fe200078e00b2 */
[----:B--2---:R-:W-:Y:S01]  /*c3d0*/  FMNMX.FTZ R0, R5, R23, !PT ;  /* 0x0000001705007209 */ /* 0x004fe20007810000 */
[----:B------:R-:W-:Y:S01]  /*c3e0*/  FFMA.FTZ R178, R7, c[0x0][0x2d0], -R199 ;  /* 0x0000b40007b27a23 */ /* 0x000fe200000108c7 */
[----:B------:R-:W-:Y:S01]  /*c3f0*/  FMNMX.FTZ R4, R73, R4, !PT ;  /* 0x0000000449047209 */ /* 0x000fe20007810000 */
[----:B------:R-:W-:Y:S01]  /*c400*/  LDSM.16.MT88.4 R20, [R225+0x100] ;  /* 0x00010000e114783b */ /* 0x000fe20000004200 */
[C---:B------:R-:W-:Y:S01]  /*c410*/  FSETP.NEU.FTZ.AND P0, PT, R0.reuse, -INF , PT ;  /* 0xff8000000000780b */ /* 0x040fe20003f1d000 */
[----:B------:R-:W-:Y:S01]  /*c420*/  FMUL.FTZ R196, R0, c[0x0][0x2d0] ;  /* 0x0000b40000c47a20 */ /* 0x000fe20000410000 */
[----:B------:R-:W-:Y:S01]  /*c430*/  FSEL R71, R3, RZ, P2 ;  /* 0x000000ff03477208 */ /* 0x000fe20001000000 */
[----:B------:R-:W-:Y:S01]  /*c440*/  MUFU.EX2 R97, R97 ;  /* 0x0000006100617308 */ /* 0x000fe20000000800 */
[----:B------:R-:W-:Y:S01]  /*c450*/  FSEL R70, R2, RZ, P1 ;  /* 0x000000ff02467208 */ /* 0x000fe20000800000 */
[----:B------:R-:W-:Y:S01]  /*c460*/  FFMA.FTZ R244, R244, c[0x0][0x2d0], -R198 ;  /* 0x0000b400f4f47a23 */ /* 0x000fe200000108c6 */
[----:B------:R-:W-:Y:S01]  /*c470*/  FSEL R196, R196, RZ, P0 ;  /* 0x000000ffc4c47208 */ /* 0x000fe20000000000 */
[----:B------:R-:W2:Y:S01]  /*c480*/  SHFL.BFLY PT, R5, R4, 0x2, 0x1f ;  /* 0x0c401f0004057f89 */ /* 0x000ea200000e0000 */
[----:B------:R-:W-:Y:S01]  /*c490*/  FADD.FTZ R71, -R71, R167 ;  /* 0x000000a747477221 */ /* 0x000fe20000010100 */
[----:B------:R-:W-:Y:S01]  /*c4a0*/  MOV R94, R194 ;  /* 0x000000c2005e7202 */ /* 0x000fe20000000f00 */
[----:B------:R-:W-:Y:S01]  /*c4b0*/  FADD.FTZ R70, -R70, R166 ;  /* 0x000000a646467221 */ /* 0x000fe20000010100 */
[----:B---3--:R-:W-:Y:S01]  /*c4c0*/  F2FP.BF16.PACK_AB R76, R96, R170 ;  /* 0x000000aa604c723e */ /* 0x008fe200000010ff */
[----:B------:R-:W-:Y:S01]  /*c4d0*/  FMUL.FTZ R71, R71, c[0x0][0x2d0] ;  /* 0x0000b40047477a20 */ /* 0x000fe20000410000 */
[----:B------:R-:W3:Y:S01]  /*c4e0*/  MUFU.EX2 R168, R168 ;  /* 0x000000a800a87308 */ /* 0x000ee20000000800 */
[----:B------:R-:W-:Y:S01]  /*c4f0*/  FMUL.FTZ R70, R70, c[0x0][0x2d0] ;  /* 0x0000b40046467a20 */ /* 0x000fe20000410000 */
[----:B-1----:R-:W-:Y:S01]  /*c500*/  F2FP.BF16.PACK_AB R78, R74, R75 ;  /* 0x0000004b4a4e723e */ /* 0x002fe200000010ff */
[--C-:B------:R-:W-:Y:S01]  /*c510*/  FFMA.FTZ R174, R8, c[0x0][0x2d0], -R196.reuse ;  /* 0x0000b40008ae7a23 */ /* 0x100fe200000108c4 */
[----:B----4-:R-:W-:Y:S01]  /*c520*/  F2FP.BF16.PACK_AB R77, R171, R169 ;  /* 0x000000a9ab4d723e */ /* 0x010fe200000010ff */
[--C-:B------:R-:W-:Y:S01]  /*c530*/  FFMA.FTZ R99, R9, c[0x0][0x2d0], -R196.reuse ;  /* 0x0000b40009637a23 */ /* 0x100fe200000108c4 */
[----:B------:R-:W-:Y:S01]  /*c540*/  UISETP.GT.AND UP0, UPT, UR13, UR7, UPT ;  /* 0x000000070d00728c */ /* 0x000fe2000bf04270 */
[--C-:B------:R-:W-:Y:S02]  /*c550*/  FFMA.FTZ R98, R12, c[0x0][0x2d0], -R196.reuse ;  /* 0x0000b4000c627a23 */ /* 0x100fe400000108c4 */
[--C-:B------:R-:W-:Y:S01]  /*c560*/  FFMA.FTZ R172, R13, c[0x0][0x2d0], -R196.reuse ;  /* 0x0000b4000dac7a23 */ /* 0x100fe200000108c4 */
[----:B------:R-:W1:Y:S01]  /*c570*/  MUFU.EX2 R71, R71 ;  /* 0x0000004700477308 */ /* 0x000e620000000800 */
[--C-:B------:R-:W-:Y:S01]  /*c580*/  FFMA.FTZ R32, R32, c[0x0][0x2d0], -R196.reuse ;  /* 0x0000b40020207a23 */ /* 0x100fe200000108c4 */
[----:B------:R-:W-:Y:S01]  /*c590*/  UMOV UR13, UR17 ;  /* 0x00000011000d7c82 */ /* 0x000fe20008000000 */
[--C-:B------:R-:W-:Y:S02]  /*c5a0*/  FFMA.FTZ R49, R49, c[0x0][0x2d0], -R196.reuse ;  /* 0x0000b40031317a23 */ /* 0x100fe400000108c4 */
[--C-:B------:R-:W-:Y:S02]  /*c5b0*/  FFMA.FTZ R252, R252, c[0x0][0x2d0], -R196.reuse ;  /* 0x0000b400fcfc7a23 */ /* 0x100fe400000108c4 */
[--C-:B------:R-:W-:Y:S01]  /*c5c0*/  FFMA.FTZ R243, R243, c[0x0][0x2d0], -R196.reuse ;  /* 0x0000b400f3f37a23 */ /* 0x100fe200000108c4 */
[----:B--2---:R-:W-:Y:S01]  /*c5d0*/  FMNMX.FTZ R4, R4, R5, !PT ;  /* 0x0000000504047209 */ /* 0x004fe20007810000 */
[--C-:B------:R-:W-:Y:S01]  /*c5e0*/  FFMA.FTZ R209, R209, c[0x0][0x2d0], -R196.reuse ;  /* 0x0000b400d1d17a23 */ /* 0x100fe200000108c4 */
[----:B------:R-:W2:Y:S01]  /*c5f0*/  MUFU.EX2 R70, R70 ;  /* 0x0000004600467308 */ /* 0x000ea20000000800 */
[----:B------:R-:W-:Y:S01]  /*c600*/  FSEL R5, R0, RZ, P0 ;  /* 0x000000ff00057208 */ /* 0x000fe20000000000 */
[--C-:B------:R-:W-:Y:S01]  /*c610*/  FFMA.FTZ R207, R207, c[0x0][0x2d0], -R196.reuse ;  /* 0x0000b400cfcf7a23 */ /* 0x100fe200000108c4 */
[----:B------:R-:W4:Y:S01]  /*c620*/  SHFL.BFLY PT, R72, R4, 0x1, 0x1f ;  /* 0x0c201f0004487f89 */ /* 0x000f2200000e0000 */
[----:B---3--:R-:W-:Y:S01]  /*c630*/  F2FP.BF16.PACK_AB R79, R168, R97 ;  /* 0x00000061a84f723e */ /* 0x008fe200000010ff */
[----:B------:R-:W-:Y:S02]  /*c640*/  FFMA.FTZ R204, R204, c[0x0][0x2d0], -R196 ;  /* 0x0000b400cccc7a23 */ /* 0x000fe400000108c4 */
[----:B------:R-:W-:Y:S02]  /*c650*/  FADD.FTZ R5, -R5, R165 ;  /* 0x000000a505057221 */ /* 0x000fe40000010100 */
[--C-:B------:R-:W-:Y:S01]  /*c660*/  FFMA.FTZ R210, R210, c[0x0][0x2d0], -R198.reuse ;  /* 0x0000b400d2d27a23 */ /* 0x100fe200000108c6 */
[----:B------:R-:W-:Y:S01]  /*c670*/  MUFU.EX2 R174, R174 ;  /* 0x000000ae00ae7308 */ /* 0x000fe20000000800 */
[----:B------:R-:W-:Y:S02]  /*c680*/  FMUL.FTZ R5, R5, c[0x0][0x2d0] ;  /* 0x0000b40005057a20 */ /* 0x000fe40000410000 */
[--C-:B------:R-:W-:Y:S02]  /*c690*/  FFMA.FTZ R202, R202, c[0x0][0x2d0], -R198.reuse ;  /* 0x0000b400caca7a23 */ /* 0x100fe400000108c6 */
[--C-:B------:R-:W-:Y:S02]  /*c6a0*/  FFMA.FTZ R201, R201, c[0x0][0x2d0], -R198.reuse ;  /* 0x0000b400c9c97a23 */ /* 0x100fe400000108c6 */
[--C-:B------:R-:W-:Y:S02]  /*c6b0*/  FFMA.FTZ R193, R193, c[0x0][0x2d0], -R198.reuse ;  /* 0x0000b400c1c17a23 */ /* 0x100fe400000108c6 */
[--C-:B------:R-:W-:Y:S01]  /*c6c0*/  FFMA.FTZ R187, R187, c[0x0][0x2d0], -R198.reuse ;  /* 0x0000b400bbbb7a23 */ /* 0x100fe200000108c6 */
[----:B------:R3:W5:Y:S01]  /*c6d0*/  MUFU.EX2 R69, R5 ;  /* 0x0000000500457308 */ /* 0x0007620000000800 */
[----:B------:R-:W-:Y:S02]  /*c6e0*/  FFMA.FTZ R177, R177, c[0x0][0x2d0], -R198 ;  /* 0x0000b400b1b17a23 */ /* 0x000fe400000108c6 */
[----:B-1----:R-:W-:Y:S02]  /*c6f0*/  FFMA.FTZ R170, R71, R241, R170 ;  /* 0x000000f147aa7223 */ /* 0x002fe400000100aa */
[C---:B--2---:R-:W-:Y:S01]  /*c700*/  FMUL.FTZ R18, R70.reuse, R150 ;  /* 0x0000009646127220 */ /* 0x044fe20000410000 */
[----:B------:R-:W-:Y:S01]  /*c710*/  MOV R150, R94 ;  /* 0x0000005e00967202 */ /* 0x000fe20000000f00 */
[----:B------:R-:W-:Y:S01]  /*c720*/  FMUL.FTZ R19, R70, R151 ;  /* 0x0000009746137220 */ /* 0x000fe20000410000 */
[----:B----4-:R-:W-:Y:S01]  /*c730*/  FMNMX.FTZ R72, R72, R4, !PT ;  /* 0x0000000448487209 */ /* 0x010fe20007810000 */
[C---:B------:R-:W-:Y:S01]  /*c740*/  FMUL.FTZ R35, R70.reuse, R103 ;  /* 0x0000006746237220 */ /* 0x040fe20000410000 */
[----:B------:R-:W1:Y:S01]  /*c750*/  MUFU.EX2 R99, R99 ;  /* 0x0000006300637308 */ /* 0x000e620000000800 */
[----:B------:R-:W-:Y:S01]  /*c760*/  MOV R94, R90 ;  /* 0x0000005a005e7202 */ /* 0x000fe20000000f00 */
[----:B------:R-:W-:Y:S01]  /*c770*/  FMUL.FTZ R7, R70, R163 ;  /* 0x000000a346077220 */ /* 0x000fe20000410000 */
[C---:B------:R-:W-:Y:S01]  /*c780*/  FSETP.NEU.FTZ.AND P0, PT, R72.reuse, -INF , PT ;  /* 0xff8000004800780b */ /* 0x040fe20003f1d000 */
[C---:B------:R-:W-:Y:S02]  /*c790*/  FMUL.FTZ R194, R72.reuse, c[0x0][0x2d0] ;  /* 0x0000b40048c27a20 */ /* 0x040fe40000410000 */
[----:B------:R-:W-:Y:S01]  /*c7a0*/  IMAD.MOV.U32 R163, RZ, RZ, R185 ;  /* 0x000000ffffa37224 */ /* 0x000fe200078e00b9 */
[----:B------:R-:W-:Y:S01]  /*c7b0*/  FSEL R4, R72, RZ, P0 ;  /* 0x000000ff48047208 */ /* 0x000fe20000000000 */
[----:B------:R-:W-:Y:S01]  /*c7c0*/  FFMA.FTZ R185, R17, c[0x0][0x2d0], -R199 ;  /* 0x0000b40011b97a23 */ /* 0x000fe200000108c7 */
[----:B------:R-:W-:Y:S01]  /*c7d0*/  FSEL R194, R194, RZ, P0 ;  /* 0x000000ffc2c27208 */ /* 0x000fe20000000000 */
[----:B------:R-:W-:Y:S01]  /*c7e0*/  MUFU.EX2 R98, R98 ;  /* 0x0000006200627308 */ /* 0x000fe20000000800 */
[----:B------:R-:W-:Y:S01]  /*c7f0*/  IMAD.MOV.U32 R151, RZ, RZ, R163 ;  /* 0x000000ffff977224 */ /* 0x000fe200078e00a3 */
[----:B------:R-:W-:Y:S01]  /*c800*/  PLOP3.LUT P0, PT, PT, PT, UP0, 0x80, 0x0 ;  /* 0x000000000000781c */ /* 0x000fe20003f0f008 */
[----:B------:R-:W-:Y:S02]  /*c810*/  FADD.FTZ R4, -R4, R164 ;  /* 0x000000a404047221 */ /* 0x000fe40000010100 */
[--C-:B------:R-:W-:Y:S02]  /*c820*/  FFMA.FTZ R175, R10, c[0x0][0x2d0], -R194.reuse ;  /* 0x0000b4000aaf7a23 */ /* 0x100fe400000108c2 */
[----:B------:R-:W-:Y:S02]  /*c830*/  FMUL.FTZ R4, R4, c[0x0][0x2d0] ;  /* 0x0000b40004047a20 */ /* 0x000fe40000410000 */
[----:B---3--:R-:W-:Y:S01]  /*c840*/  FMUL.FTZ R5, R71, R161 ;  /* 0x000000a147057220 */ /* 0x008fe20000410000 */
[----:B------:R-:W2:Y:S01]  /*c850*/  MUFU.EX2 R172, R172 ;  /* 0x000000ac00ac7308 */ /* 0x000ea20000000800 */
[----:B------:R-:W-:Y:S02]  /*c860*/  IMAD.MOV.U32 R161, RZ, RZ, R53 ;  /* 0x000000ffffa17224 */ /* 0x000fe400078e0035 */
[----:B------:R-:W3:Y:S01]  /*c870*/  LDSM.16.MT88.4 R52, [R219+0x100] ;  /* 0x00010000db34783b */ /* 0x000ee20000004200 */
[----:B-----5:R-:W-:Y:S01]  /*c880*/  FMUL.FTZ R12, R69, R152 ;  /* 0x00000098450c7220 */ /* 0x020fe20000410000 */
[----:B-1----:R-:W-:Y:S01]  /*c890*/  F2FP.BF16.PACK_AB R64, R99, R174 ;  /* 0x000000ae6340723e */ /* 0x002fe200000010ff */
[----:B------:R-:W-:Y:S02]  /*c8a0*/  IMAD.MOV.U32 R152, RZ, RZ, R91 ;  /* 0x000000ffff987224 */ /* 0x000fe400078e005b */
[----:B------:R-:W-:Y:S02]  /*c8b0*/  IMAD.MOV.U32 R163, RZ, RZ, R63 ;  /* 0x000000ffffa37224 */ /* 0x000fe400078e003f */
[----:B------:R1:W4:Y:S01]  /*c8c0*/  MUFU.EX2 R68, R4 ;  /* 0x0000000400447308 */ /* 0x0003220000000800 */
[--C-:B------:R-:W-:Y:S02]  /*c8d0*/  FFMA.FTZ R167, R11, c[0x0][0x2d0], -R194.reuse ;  /* 0x0000b4000ba77a23 */ /* 0x100fe400000108c2 */
[--C-:B------:R-:W-:Y:S02]  /*c8e0*/  FFMA.FTZ R166, R14, c[0x0][0x2d0], -R194.reuse ;  /* 0x0000b4000ea67a23 */ /* 0x100fe400000108c2 */
[----:B------:R-:W-:Y:S02]  /*c8f0*/  FFMA.FTZ R165, R15, c[0x0][0x2d0], -R194 ;  /* 0x0000b4000fa57a23 */ /* 0x000fe400000108c2 */
[C---:B------:R-:W-:Y:S01]  /*c900*/  FMUL.FTZ R8, R69.reuse, R156 ;  /* 0x0000009c45087220 */ /* 0x040fe20000410000 */
[----:B------:R-:W-:Y:S01]  /*c910*/  MOV R156, R180 ;  /* 0x000000b4009c7202 */ /* 0x000fe20000000f00 */
[C---:B------:R-:W-:Y:S01]  /*c920*/  FMUL.FTZ R9, R69.reuse, R157 ;  /* 0x0000009d45097220 */ /* 0x040fe20000410000 */
[----:B------:R-:W-:Y:S01]  /*c930*/  MUFU.EX2 R175, R175 ;  /* 0x000000af00af7308 */ /* 0x000fe20000000800 */
[----:B------:R-:W-:Y:S02]  /*c940*/  IMAD.MOV.U32 R157, RZ, RZ, R95 ;  /* 0x000000ffff9d7224 */ /* 0x000fe400078e005f */
[----:B------:R-:W-:Y:S01]  /*c950*/  IMAD.MOV.U32 R95, RZ, RZ, R62 ;  /* 0x000000ffff5f7224 */ /* 0x000fe200078e003e */
[----:B--2---:R-:W-:Y:S01]  /*c960*/  F2FP.BF16.PACK_AB R66, R172, R98 ;  /* 0x00000062ac42723e */ /* 0x004fe200000010ff */
[----:B------:R-:W-:Y:S02]  /*c970*/  FMUL.FTZ R13, R69, R153 ;  /* 0x00000099450d7220 */ /* 0x000fe40000410000 */
[----:B------:R-:W-:Y:S02]  /*c980*/  IMAD.MOV.U32 R153, RZ, RZ, R161 ;  /* 0x000000ffff997224 */ /* 0x000fe400078e00a1 */
[----:B------:R-:W-:Y:S01]  /*c990*/  IMAD.MOV.U32 R161, RZ, RZ, R87 ;  /* 0x000000ffffa17224 */ /* 0x000fe200078e0057 */
[----:B------:R-:W2:Y:S01]  /*c9a0*/  MUFU.EX2 R167, R167 ;  /* 0x000000a700a77308 */ /* 0x000ea20000000800 */
[----:B------:R-:W-:Y:S02]  /*c9b0*/  FFMA.FTZ R164, R6, c[0x0][0x2d0], -R198 ;  /* 0x0000b40006a47a23 */ /* 0x000fe400000108c6 */
[----:B------:R-:W-:Y:S01]  /*c9c0*/  FMUL.FTZ R6, R70, R162 ;  /* 0x000000a246067220 */ /* 0x000fe20000410000 */
[----:B------:R-:W-:Y:S01]  /*c9d0*/  MOV R162, R189 ;  /* 0x000000bd00a27202 */ /* 0x000fe20000000f00 */
[C---:B-1----:R-:W-:Y:S01]  /*c9e0*/  FMUL.FTZ R4, R71.reuse, R160 ;  /* 0x000000a047047220 */ /* 0x042fe20000410000 */
[----:B------:R-:W-:Y:S01]  /*c9f0*/  MOV R160, R192 ;  /* 0x000000c000a07202 */ /* 0x000fe20000000f00 */
[C---:B----4-:R-:W-:Y:S02]  /*ca00*/  FMUL.FTZ R10, R68.reuse, R158 ;  /* 0x0000009e440a7220 */ /* 0x050fe40000410000 */
[----:B------:R-:W-:Y:S01]  /*ca10*/  IMAD.MOV.U32 R158, RZ, RZ, R84 ;  /* 0x000000ffff9e7224 */ /* 0x000fe200078e0054 */
[----:B------:R-:W-:Y:S01]  /*ca20*/  MUFU.EX2 R166, R166 ;  /* 0x000000a600a67308 */ /* 0x000fe20000000800 */
[C---:B------:R-:W-:Y:S01]  /*ca30*/  FMUL.FTZ R11, R68.reuse, R159 ;  /* 0x0000009f440b7220 */ /* 0x040fe20000410000 */
[-C--:B------:R-:W-:Y:S01]  /*ca40*/  HMMA.16816.F32.BF16 R4, R76, R20.reuse, R4 ;  /* 0x000000144c04723c */ /* 0x080fe20000041804 */
[C---:B------:R-:W-:Y:S01]  /*ca50*/  FMUL.FTZ R15, R68.reuse, R155 ;  /* 0x0000009b440f7220 */ /* 0x040fe20000410000 */
[----:B------:R-:W-:Y:S01]  /*ca60*/  MOV R159, R85 ;  /* 0x00000055009f7202 */ /* 0x000fe20000000f00 */
[----:B------:R-:W-:Y:S01]  /*ca70*/  FMUL.FTZ R14, R68, R154 ;  /* 0x0000009a440e7220 */ /* 0x000fe20000410000 */
[----:B------:R-:W-:Y:S01]  /*ca80*/  MOV R155, R86 ;  /* 0x00000056009b7202 */ /* 0x000fe20000000f00 */
[C---:B------:R-:W-:Y:S01]  /*ca90*/  FMUL.FTZ R17, R71.reuse, R149 ;  /* 0x0000009547117220 */ /* 0x040fe20000410000 */
[----:B------:R-:W-:Y:S01]  /*caa0*/  MOV R149, R51 ;  /* 0x0000003300957202 */ /* 0x000fe20000000f00 */
[----:B------:R-:W-:Y:S01]  /*cab0*/  FFMA.FTZ R180, R16, c[0x0][0x2d0], -R198 ;  /* 0x0000b40010b47a23 */ /* 0x000fe200000108c6 */
[----:B------:R-:W1:Y:S01]  /*cac0*/  MUFU.EX2 R165, R165 ;  /* 0x000000a500a57308 */ /* 0x000e620000000800 */
[----:B------:R-:W-:Y:S01]  /*cad0*/  FMUL.FTZ R16, R71, R148 ;  /* 0x0000009447107220 */ /* 0x000fe20000410000 */
[----:B------:R-:W4:Y:S02]  /*cae0*/  LDSM.16.MT88.4 R84, [R225+0x900] ;  /* 0x00090000e154783b */ /* 0x000f240000004200 */
[----:B--2---:R-:W-:Y:S01]  /*caf0*/  F2FP.BF16.PACK_AB R65, R167, R175 ;  /* 0x000000afa741723e */ /* 0x004fe200000010ff */
[C---:B------:R-:W-:Y:S02]  /*cb00*/  FMUL.FTZ R28, R69.reuse, R136 ;  /* 0x00000088451c7220 */ /* 0x040fe40000410000 */
[C---:B------:R-:W-:Y:S02]  /*cb10*/  FMUL.FTZ R24, R69.reuse, R140 ;  /* 0x0000008c45187220 */ /* 0x040fe40000410000 */
[C---:B------:R-:W-:Y:S01]  /*cb20*/  FMUL.FTZ R25, R69.reuse, R141 ;  /* 0x0000008d45197220 */ /* 0x040fe20000410000 */
[----:B------:R2:W-:Y:S01]  /*cb30*/  MUFU.EX2 R136, R32 ;  /* 0x0000002000887308 */ /* 0x0005e20000000800 */
[C---:B------:R-:W-:Y:S02]  /*cb40*/  FMUL.FTZ R26, R68.reuse, R142 ;  /* 0x0000008e441a7220 */ /* 0x040fe40000410000 */
[C---:B------:R-:W-:Y:S02]  /*cb50*/  FMUL.FTZ R27, R68.reuse, R143 ;  /* 0x0000008f441b7220 */ /* 0x040fe40000410000 */
[----:B------:R-:W-:Y:S02]  /*cb60*/  FMUL.FTZ R29, R69, R137 ;  /* 0x00000089451d7220 */ /* 0x000fe40000410000 */
[C---:B------:R-:W-:Y:S02]  /*cb70*/  FMUL.FTZ R30, R68.reuse, R138 ;  /* 0x0000008a441e7220 */ /* 0x040fe40000410000 */
[C---:B------:R-:W-:Y:S01]  /*cb80*/  FMUL.FTZ R31, R68.reuse, R139 ;  /* 0x0000008b441f7220 */ /* 0x040fe20000410000 */
[----:B------:R-:W-:Y:S01]  /*cb90*/  MUFU.EX2 R178, R178 ;  /* 0x000000b200b27308 */ /* 0x000fe20000000800 */
[--C-:B------:R-:W-:Y:S02]  /*cba0*/  FFMA.FTZ R189, R33, c[0x0][0x2d0], -R199.reuse ;  /* 0x0000b40021bd7a23 */ /* 0x100fe400000108c7 */
[----:B------:R-:W-:Y:S01]  /*cbb0*/  FMUL.FTZ R33, R71, R101 ;  /* 0x0000006547217220 */ /* 0x000fe20000410000 */
[----:B-1----:R-:W-:Y:S01]  /*cbc0*/  F2FP.BF16.PACK_AB R67, R165, R166 ;  /* 0x000000a6a543723e */ /* 0x002fe200000010ff */
[----:B------:R-:W-:Y:S02]  /*cbd0*/  FMUL.FTZ R42, R68, R110 ;  /* 0x0000006e442a7220 */ /* 0x000fe40000410000 */
[----:B------:R-:W-:Y:S02]  /*cbe0*/  FFMA.FTZ R110, R88, c[0x0][0x2d0], -R194 ;  /* 0x0000b400586e7a23 */ /* 0x000fe400000108c2 */
[----:B------:R-:W-:Y:S01]  /*cbf0*/  FMUL.FTZ R43, R68, R111 ;  /* 0x0000006f442b7220 */ /* 0x000fe20000410000 */
[----:B------:R-:W-:Y:S01]  /*cc00*/  MUFU.EX2 R164, R164 ;  /* 0x000000a400a47308 */ /* 0x000fe20000000800 */
[C---:B------:R-:W-:Y:S01]  /*cc10*/  HMMA.16816.F32.BF16 R8, R64.reuse, R20, R8 ;  /* 0x000000144008723c */ /* 0x040fe20000041808 */
[----:B------:R-:W-:Y:S02]  /*cc20*/  FFMA.FTZ R111, R89, c[0x0][0x2d0], -R199 ;  /* 0x0000b400596f7a23 */ /* 0x000fe400000108c7 */
[----:B------:R-:W1:Y:S01]  /*cc30*/  LDSM.16.MT88.4 R88, [R220+0x900] ;  /* 0x00090000dc58783b */ /* 0x000e620000004200 */
[----:B--2---:R-:W-:Y:S02]  /*cc40*/  FMUL.FTZ R32, R71, R100 ;  /* 0x0000006447207220 */ /* 0x004fe40000410000 */
[----:B------:R-:W-:Y:S02]  /*cc50*/  IMAD.MOV.U32 R154, RZ, RZ, R46 ;  /* 0x000000ffff9a7224 */ /* 0x000fe400078e002e */
[-C--:B------:R-:W-:Y:S01]  /*cc60*/  HMMA.16816.F32.BF16 R12, R64, R22.reuse, R12 ;  /* 0x00000016400c723c */ /* 0x080fe2000004180c */
[----:B------:R-:W-:Y:S01]  /*cc70*/  FMUL.FTZ R51, R70, R115 ;  /* 0x0000007346337220 */ /* 0x000fe20000410000 */
[----:B------:R-:W-:Y:S02]  /*cc80*/  MUFU.EX2 R180, R180 ;  /* 0x000000b400b47308 */ /* 0x000fe40000000800 */
[----:B------:R-:W-:Y:S02]  /*cc90*/  IMAD.MOV.U32 R148, RZ, RZ, R61 ;  /* 0x000000ffff947224 */ /* 0x000fe400078e003d */
[----:B------:R-:W-:Y:S02]  /*cca0*/  FMUL.FTZ R61, R69, R125 ;  /* 0x0000007d453d7220 */ /* 0x000fe40000410000 */
[C---:B------:R-:W-:Y:S01]  /*ccb0*/  HMMA.16816.F32.BF16 R16, R76.reuse, R22, R16 ;  /* 0x000000164c10723c */ /* 0x040fe20000041810 */
[C---:B------:R-:W-:Y:S03]  /*ccc0*/  FMUL.FTZ R20, R71.reuse, R144 ;  /* 0x0000009047147220 */ /* 0x040fe60000410000 */
[----:B------:R-:W-:Y:S01]  /*ccd0*/  FMUL.FTZ R21, R71, R145 ;  /* 0x0000009147157220 */ /* 0x000fe20000410000 */
[----:B------:R-:W-:Y:S01]  /*cce0*/  MOV R145, R162 ;  /* 0x000000a200917202 */ /* 0x000fe20000000f00 */
[----:B------:R-:W-:Y:S01]  /*ccf0*/  FFMA.FTZ R192, R34, c[0x0][0x2d0], -R198 ;  /* 0x0000b40022c07a23 */ /* 0x000fe200000108c6 */
[----:B------:R-:W-:Y:S01]  /*cd00*/  MOV R162, R58 ;  /* 0x0000003a00a27202 */ /* 0x000fe20000000f00 */
[C---:B------:R-:W-:Y:S01]  /*cd10*/  FMUL.FTZ R22, R70.reuse, R146 ;  /* 0x0000009246167220 */ /* 0x040fe20000410000 */
[----:B------:R-:W-:Y:S01]  /*cd20*/  MOV R146, R47 ;  /* 0x0000002f00927202 */ /* 0x000fe20000000f00 */
[----:B------:R-:W-:Y:S02]  /*cd30*/  MUFU.EX2 R185, R185 ;  /* 0x000000b900b97308 */ /* 0x000fe40000000800 */
[C---:B------:R-:W-:Y:S01]  /*cd40*/  FMUL.FTZ R23, R70.reuse, R147 ;  /* 0x0000009346177220 */ /* 0x040fe20000410000 */
[----:B------:R-:W-:Y:S01]  /*cd50*/  MOV R147, R44 ;  /* 0x0000002c00937202 */ /* 0x000fe20000000f00 */
[----:B------:R-:W-:Y:S01]  /*cd60*/  FMUL.FTZ R34, R70, R102 ;  /* 0x0000006646227220 */ /* 0x000fe20000410000 */
[----:B------:R-:W-:Y:S01]  /*cd70*/  MOV R140, R145 ;  /* 0x00000091008c7202 */ /* 0x000fe20000000f00 */
[----:B------:R-:W-:Y:S02]  /*cd80*/  IMAD.MOV.U32 R144, RZ, RZ, R45 ;  /* 0x000000ffff907224 */ /* 0x000fe400078e002d */
[----:B------:R-:W-:Y:S01]  /*cd90*/  FMUL.FTZ R44, R69, R132 ;  /* 0x00000084452c7220 */ /* 0x000fe20000410000 */
[-C--:B------:R-:W-:Y:S01]  /*cda0*/  HMMA.16816.F32.BF16 R20, R76, R36.reuse, R20 ;  /* 0x000000244c14723c */ /* 0x080fe20000041814 */
[--C-:B------:R-:W-:Y:S01]  /*cdb0*/  FFMA.FTZ R132, R151, c[0x0][0x2d0], -R196.reuse ;  /* 0x0000b40097847a23 */ /* 0x100fe200000108c4 */
[----:B------:R-:W-:Y:S01]  /*cdc0*/  MUFU.EX2 R189, R189 ;  /* 0x000000bd00bd7308 */ /* 0x000fe20000000800 */
[C---:B------:R-:W-:Y:S02]  /*cdd0*/  FMUL.FTZ R45, R69.reuse, R133 ;  /* 0x00000085452d7220 */ /* 0x040fe40000410000 */
[--C-:B------:R-:W-:Y:S02]  /*cde0*/  FFMA.FTZ R133, R150, c[0x0][0x2d0], -R196.reuse ;  /* 0x0000b40096857a23 */ /* 0x100fe400000108c4 */
[C---:B------:R-:W-:Y:S01]  /*cdf0*/  FMUL.FTZ R47, R68.reuse, R135 ;  /* 0x00000087442f7220 */ /* 0x040fe20000410000 */
[C---:B------:R-:W-:Y:S01]  /*ce00*/  HMMA.16816.F32.BF16 R24, R64.reuse, R36, R24 ;  /* 0x000000244018723c */ /* 0x040fe20000041818 */
[C---:B------:R-:W-:Y:S03]  /*ce10*/  FMUL.FTZ R63, R68.reuse, R127 ;  /* 0x0000007f443f7220 */ /* 0x040fe60000410000 */
[C---:B------:R-:W-:Y:S01]  /*ce20*/  FMUL.FTZ R40, R69.reuse, R108 ;  /* 0x0000006c45287220 */ /* 0x040fe20000410000 */
[----:B------:R-:W-:Y:S01]  /*ce30*/  MUFU.EX2 R192, R192 ;  /* 0x000000c000c07308 */ /* 0x000fe20000000800 */
[----:B------:R-:W-:Y:S02]  /*ce40*/  FMUL.FTZ R41, R69, R109 ;  /* 0x0000006d45297220 */ /* 0x000fe40000410000 */
[-C--:B------:R-:W-:Y:S01]  /*ce50*/  HMMA.16816.F32.BF16 R28, R64, R38.reuse, R28 ;  /* 0x00000026401c723c */ /* 0x080fe2000004181c */
[C---:B------:R-:W-:Y:S03]  /*ce60*/  FMUL.FTZ R36, R71.reuse, R104 ;  /* 0x0000006847247220 */ /* 0x040fe60000410000 */
[C---:B------:R-:W-:Y:S02]  /*ce70*/  FMUL.FTZ R37, R71.reuse, R105 ;  /* 0x0000006947257220 */ /* 0x040fe40000410000 */
[----:B------:R-:W-:Y:S01]  /*ce80*/  FMUL.FTZ R46, R68, R134 ;  /* 0x00000086442e7220 */ /* 0x000fe20000410000 */
[----:B------:R2:W-:Y:S01]  /*ce90*/  MUFU.EX2 R104, R49 ;  /* 0x0000003100687308 */ /* 0x0005e20000000800 */
[C---:B------:R-:W-:Y:S01]  /*cea0*/  HMMA.16816.F32.BF16 R32, R76.reuse, R38, R32 ;  /* 0x000000264c20723c */ /* 0x040fe20000041820 */
[--C-:B------:R-:W-:Y:S03]  /*ceb0*/  FFMA.FTZ R137, R50, c[0x0][0x2d0], -R196.reuse ;  /* 0x0000b40032897a23 */ /* 0x100fe600000108c4 */
[----:B------:R-:W-:Y:S02]  /*cec0*/  FMUL.FTZ R50, R70, R114 ;  /* 0x0000007246327220 */ /* 0x000fe40000410000 */
[----:B------:R-:W-:Y:S02]  /*ced0*/  FFMA.FTZ R105, R48, c[0x0][0x2d0], -R196 ;  /* 0x0000b40030697a23 */ /* 0x000fe400000108c4 */
[C---:B------:R-:W-:Y:S01]  /*cee0*/  FMUL.FTZ R38, R70.reuse, R106 ;  /* 0x0000006a46267220 */ /* 0x040fe20000410000 */
[----:B------:R-:W-:Y:S03]  /*cef0*/  MUFU.EX2 R195, R195 ;  /* 0x000000c300c37308 */ /* 0x000fe60000000800 */
[----:B------:R-:W-:Y:S02]  /*cf00*/  FMUL.FTZ R39, R70, R107 ;  /* 0x0000006b46277220 */ /* 0x000fe40000410000 */
[----:B------:R-:W-:Y:S02]  /*cf10*/  FMUL.FTZ R48, R71, R112 ;  /* 0x0000007047307220 */ /* 0x000fe40000410000 */
[--C-:B------:R-:W-:Y:S02]  /*cf20*/  FFMA.FTZ R134, R250, c[0x0][0x2d0], -R199.reuse ;  /* 0x0000b400fa867a23 */ /* 0x100fe400000108c7 */
[--C-:B------:R-:W-:Y:S01]  /*cf30*/  FFMA.FTZ R107, R57, c[0x0][0x2d0], -R194.reuse ;  /* 0x0000b400396b7a23 */ /* 0x100fe200000108c2 */
[-C--:B---3--:R-:W-:Y:S01]  /*cf40*/  HMMA.16816.F32.BF16 R36, R76, R52.reuse, R36 ;  /* 0x000000344c24723c */ /* 0x088fe20000041824 */
[--C-:B------:R-:W-:Y:S01]  /*cf50*/  FFMA.FTZ R108, R56, c[0x0][0x2d0], -R194.reuse ;  /* 0x0000b400386c7a23 */ /* 0x100fe200000108c2 */
[----:B------:R-:W3:Y:S01]  /*cf60*/  MUFU.EX2 R137, R137 ;  /* 0x0000008900897308 */ /* 0x000ee20000000800 */
[----:B------:R-:W-:Y:S02]  /*cf70*/  FMUL.FTZ R56, R69, R120 ;  /* 0x0000007845387220 */ /* 0x000fe40000410000 */
[----:B--2---:R-:W-:Y:S02]  /*cf80*/  FMUL.FTZ R49, R71, R113 ;  /* 0x0000007147317220 */ /* 0x004fe40000410000 */
[----:B------:R-:W-:Y:S01]  /*cf90*/  FMUL.FTZ R57, R69, R121 ;  /* 0x0000007945397220 */ /* 0x000fe20000410000 */
[C---:B------:R-:W-:Y:S01]  /*cfa0*/  HMMA.16816.F32.BF16 R40, R64.reuse, R52, R40 ;  /* 0x000000344028723c */ /* 0x040fe20000041828 */
[----:B------:R-:W-:Y:S03]  /*cfb0*/  FMUL.FTZ R58, R68, R122 ;  /* 0x0000007a443a7220 */ /* 0x000fe60000410000 */
[----:B------:R-:W-:Y:S01]  /*cfc0*/  MUFU.EX2 R134, R134 ;  /* 0x0000008600867308 */ /* 0x000fe20000000800 */
[----:B------:R-:W-:Y:S02]  /*cfd0*/  FFMA.FTZ R109, R60, c[0x0][0x2d0], -R194 ;  /* 0x0000b4003c6d7a23 */ /* 0x000fe400000108c2 */
[C---:B------:R-:W-:Y:S01]  /*cfe0*/  FMUL.FTZ R52, R71.reuse, R116 ;  /* 0x0000007447347220 */ /* 0x040fe20000410000 */
[-C--:B------:R-:W-:Y:S01]  /*cff0*/  HMMA.16816.F32.BF16 R44, R64, R54.reuse, R44 ;  /* 0x00000036402c723c */ /* 0x080fe2000004182c */
[----:B------:R-:W-:Y:S03]  /*d000*/  FFMA.FTZ R116, R144, c[0x0][0x2d0], -R198 ;  /* 0x0000b40090747a23 */ /* 0x000fe600000108c6 */
[----:B------:R-:W-:Y:S02]  /*d010*/  IMAD.MOV.U32 R144, RZ, RZ, R92 ;  /* 0x000000ffff907224 */ /* 0x000fe400078e005c */
[----:B------:R-:W-:Y:S01]  /*d020*/  FMUL.FTZ R53, R71, R117 ;  /* 0x0000007547357220 */ /* 0x000fe20000410000 */
[----:B------:R-:W-:Y:S01]  /*d030*/  MUFU.EX2 R105, R105 ;  /* 0x0000006900697308 */ /* 0x000fe20000000800 */
[C---:B------:R-:W-:Y:S01]  /*d040*/  HMMA.16816.F32.BF16 R48, R76.reuse, R54, R48 ;  /* 0x000000364c30723c */ /* 0x040fe20000041830 */
[--C-:B------:R-:W-:Y:S03]  /*d050*/  FFMA.FTZ R106, R156, c[0x0][0x2d0], -R199.reuse ;  /* 0x0000b4009c6a7a23 */ /* 0x100fe600000108c7 */
[----:B------:R-:W-:Y:S01]  /*d060*/  MOV R156, R160 ;  /* 0x000000a0009c7202 */ /* 0x000fe20000000f00 */
[----:B------:R-:W-:Y:S01]  /*d070*/  FMUL.FTZ R60, R69, R124 ;  /* 0x0000007c453c7220 */ /* 0x000fe20000410000 */
[----:B------:R-:W-:Y:S01]  /*d080*/  MOV R160, R59 ;  /* 0x0000003b00a07202 */ /* 0x000fe20000000f00 */
[C---:B------:R-:W-:Y:S02]  /*d090*/  FMUL.FTZ R55, R70.reuse, R119 ;  /* 0x0000007746377220 */ /* 0x040fe40000410000 */
[----:B------:R-:W-:Y:S01]  /*d0a0*/  FMUL.FTZ R54, R70, R118 ;  /* 0x0000007646367220 */ /* 0x000fe20000410000 */
[----:B------:R-:W-:Y:S02]  /*d0b0*/  MUFU.EX2 R107, R107 ;  /* 0x0000006b006b7308 */ /* 0x000fe40000000800 */
[----:B------:R-:W-:Y:S02]  /*d0c0*/  FFMA.FTZ R119, R94, c[0x0][0x2d0], -R199 ;  /* 0x0000b4005e777a23 */ /* 0x000fe400000108c7 */
[C---:B------:R-:W-:Y:S02]  /*d0d0*/  FMUL.FTZ R59, R68.reuse, R123 ;  /* 0x0000007b443b7220 */ /* 0x040fe40000410000 */
[-C--:B------:R-:W-:Y:S01]  /*d0e0*/  HMMA.16816.F32.BF16 R52, R76, R80.reuse, R52 ;  /* 0x000000504c34723c */ /* 0x080fe20000041834 */
[----:B------:R-:W-:Y:S02]  /*d0f0*/  FMUL.FTZ R62, R68, R126 ;  /* 0x0000007e443e7220 */ /* 0x000fe40000410000 */
[----:B------:R-:W-:Y:S01]  /*d100*/  IMAD.MOV.U32 R145, RZ, RZ, R155 ;  /* 0x000000ffff917224 */ /* 0x000fe200078e009b */
[----:B------:R-:W-:Y:S01]  /*d110*/  MOV R155, R154 ;  /* 0x0000009a009b7202 */ /* 0x000fe20000000f00 */
[----:B------:R-:W2:Y:S01]  /*d120*/  MUFU.EX2 R108, R108 ;  /* 0x0000006c006c7308 */ /* 0x000ea20000000800 */
[----:B------:R-:W-:Y:S01]  /*d130*/  MOV R154, R93 ;  /* 0x0000005d009a7202 */ /* 0x000fe20000000f00 */
[--C-:B------:R-:W-:Y:S01]  /*d140*/  FFMA.FTZ R122, R145, c[0x0][0x2d0], -R196.reuse ;  /* 0x0000b400917a7a23 */ /* 0x100fe200000108c4 */
[C---:B------:R-:W-:Y:S01]  /*d150*/  HMMA.16816.F32.BF16 R56, R64.reuse, R80, R56 ;  /* 0x000000504038723c */ /* 0x040fe20000041838 */
[----:B------:R-:W-:Y:S03]  /*d160*/  FFMA.FTZ R123, R144, c[0x0][0x2d0], -R196 ;  /* 0x0000b400907b7a23 */ /* 0x000fe600000108c4 */
[--C-:B------:R-:W-:Y:S02]  /*d170*/  FFMA.FTZ R251, R251, c[0x0][0x2d0], -R194.reuse ;  /* 0x0000b400fbfb7a23 */ /* 0x100fe400000108c2 */
[----:B------:R-:W-:Y:S01]  /*d180*/  FFMA.FTZ R242, R242, c[0x0][0x2d0], -R194 ;  /* 0x0000b400f2f27a23 */ /* 0x000fe200000108c2 */
[----:B---3--:R-:W-:Y:S01]  /*d190*/  F2FP.BF16.PACK_AB R80, R137, R136 ;  /* 0x000000888950723e */ /* 0x008fe200000010ff */
[-C--:B------:R-:W-:Y:S01]  /*d1a0*/  HMMA.16816.F32.BF16 R60, R64, R82.reuse, R60 ;  /* 0x00000052403c723c */ /* 0x080fe2000004183c */
[----:B------:R-:W-:Y:S03]  /*d1b0*/  MUFU.EX2 R109, R109 ;  /* 0x0000006d006d7308 */ /* 0x000fe60000000800 */
[----:B------:R-:W-:Y:S02]  /*d1c0*/  FFMA.FTZ R117, R147, c[0x0][0x2d0], -R198 ;  /* 0x0000b40093757a23 */ /* 0x000fe400000108c6 */
[----:B------:R-:W-:Y:S02]  /*d1d0*/  IMAD.MOV.U32 R147, RZ, RZ, R146 ;  /* 0x000000ffff937224 */ /* 0x000fe400078e0092 */
[C---:B------:R-:W-:Y:S03]  /*d1e0*/  FMUL.FTZ R64, R71.reuse, R128 ;  /* 0x0000008047407220 */ /* 0x040fe60000410000 */
[----:B------:R-:W3:Y:S01]  /*d1f0*/  MUFU.EX2 R110, R110 ;  /* 0x0000006e006e7308 */ /* 0x000ee20000000800 */
[----:B------:R-:W-:Y:S01]  /*d200*/  FMUL.FTZ R65, R71, R129 ;  /* 0x0000008147417220 */ /* 0x000fe20000410000 */
[----:B--2---:R-:W-:Y:S01]  /*d210*/  F2FP.BF16.PACK_AB R81, R108, R107 ;  /* 0x0000006b6c51723e */ /* 0x004fe200000010ff */
[C---:B------:R-:W-:Y:S02]  /*d220*/  FMUL.FTZ R66, R70.reuse, R130 ;  /* 0x0000008246427220 */ /* 0x040fe40000410000 */
[----:B------:R-:W-:Y:S02]  /*d230*/  FMUL.FTZ R67, R70, R131 ;  /* 0x0000008346437220 */ /* 0x000fe40000410000 */
[----:B------:R-:W-:Y:S01]  /*d240*/  IMAD.MOV.U32 R146, RZ, RZ, R149 ;  /* 0x000000ffff927224 */ /* 0x000fe200078e0095 */
[----:B------:R-:W-:Y:S01]  /*d250*/  MOV R149, R148 ;  /* 0x0000009400957202 */ /* 0x000fe20000000f00 */
[----:B------:R-:W-:Y:S01]  /*d260*/  IMAD.MOV.U32 R148, RZ, RZ, R159 ;  /* 0x000000ffff947224 */ /* 0x000fe200078e009f */
[----:B------:R-:W-:Y:S01]  /*d270*/  MOV R159, R161 ;  /* 0x000000a1009f7202 */ /* 0x000fe20000000f00 */
[----:B------:R-:W-:Y:S01]  /*d280*/  IMAD.MOV.U32 R161, RZ, RZ, R160 ;  /* 0x000000ffffa17224 */ /* 0x000fe200078e00a0 */
[----:B------:R-:W-:Y:S01]  /*d290*/  HMMA.16816.F32.BF16 R64, R76, R82, R64 ;  /* 0x000000524c40723c */ /* 0x000fe20000041840 */
[----:B------:R-:W-:Y:S01]  /*d2a0*/  MOV R160, R95 ;  /* 0x0000005f00a07202 */ /* 0x000fe20000000f00 */
[--C-:B------:R-:W-:Y:S01]  /*d2b0*/  FFMA.FTZ R135, R149, c[0x0][0x2d0], -R194.reuse ;  /* 0x0000b40095877a23 */ /* 0x100fe200000108c2 */
[----:B------:R-:W2:Y:S01]  /*d2c0*/  LDSM.16.MT88.4 R92, [R219+0x900] ;  /* 0x00090000db5c783b */ /* 0x000ea20000004200 */
[--C-:B------:R-:W-:Y:S01]  /*d2d0*/  FFMA.FTZ R250, R148, c[0x0][0x2d0], -R194.reuse ;  /* 0x0000b40094fa7a23 */ /* 0x100fe200000108c2 */
[----:B------:R-:W-:Y:S01]  /*d2e0*/  MUFU.EX2 R106, R106 ;  /* 0x0000006a006a7308 */ /* 0x000fe20000000800 */
[--C-:B------:R-:W-:Y:S01]  /*d2f0*/  FFMA.FTZ R208, R208, c[0x0][0x2d0], -R194.reuse ;  /* 0x0000b400d0d07a23 */ /* 0x100fe200000108c2 */
[----:B------:R-:W-:Y:S01]  /*d300*/  F2FP.BF16.PACK_AB R76, R178, R173 ;  /* 0x000000adb24c723e */ /* 0x000fe200000010ff */
[--C-:B------:R-:W-:Y:S01]  /*d310*/  FFMA.FTZ R206, R206, c[0x0][0x2d0], -R194.reuse ;  /* 0x0000b400cece7a23 */ /* 0x100fe200000108c2 */
[----:B------:R-:W-:Y:S02]  /*d320*/  F2FP.BF16.PACK_AB R77, R180, R164 ;  /* 0x000000a4b44d723e */ /* 0x000fe400000010ff */
[----:B------:R-:W-:Y:S01]  /*d330*/  LDSM.16.MT88.4 R148, [R225+0x2900] ;  /* 0x00290000e194783b */ /* 0x000fe20000004200 */
[----:B------:R-:W-:Y:S01]  /*d340*/  F2FP.BF16.PACK_AB R78, R189, R185 ;  /* 0x000000b9bd4e723e */ /* 0x000fe200000010ff */
[----:B------:R-:W-:Y:S01]  /*d350*/  FFMA.FTZ R203, R203, c[0x0][0x2d0], -R194 ;  /* 0x0000b400cbcb7a23 */ /* 0x000fe200000108c2 */
[----:B------:R-:W-:Y:S01]  /*d360*/  F2FP.BF16.PACK_AB R79, R195, R192 ;  /* 0x000000c0c34f723e */ /* 0x000fe200000010ff */
[----:B------:R-:W-:Y:S01]  /*d370*/  MUFU.EX2 R111, R111 ;  /* 0x0000006f006f7308 */ /* 0x000fe20000000800 */
[----:B------:R-:W-:Y:S01]  /*d380*/  F2FP.BF16.PACK_AB R82, R105, R104 ;  /* 0x000000686952723e */ /* 0x000fe200000010ff */
[----:B------:R-:W-:Y:S01]  /*d390*/  FFMA.FTZ R118, R140, c[0x0][0x2d0], -R199 ;  /* 0x0000b4008c767a23 */ /* 0x000fe200000108c7 */
[----:B---3--:R-:W-:Y:S01]  /*d3a0*/  F2FP.BF16.PACK_AB R83, R110, R109 ;  /* 0x0000006d6e53723e */ /* 0x008fe200000010ff */
[--C-:B------:R-:W-:Y:S02]  /*d3b0*/  FFMA.FTZ R120, R147, c[0x0][0x2d0], -R198.reuse ;  /* 0x0000b40093787a23 */ /* 0x100fe400000108c6 */
[-C--:B----4-:R-:W-:Y:S01]  /*d3c0*/  HMMA.16816.F32.BF16 R4, R76, R84.reuse, R4 ;  /* 0x000000544c04723c */ /* 0x090fe20000041804 */
[----:B------:R-:W-:Y:S02]  /*d3d0*/  FFMA.FTZ R121, R146, c[0x0][0x2d0], -R198 ;  /* 0x0000b40092797a23 */ /* 0x000fe400000108c6 */
[----:B------:R-:W-:Y:S01]  /*d3e0*/  FFMA.FTZ R174, R69, R239, R174 ;  /* 0x000000ef45ae7223 */ /* 0x000fe200000100ae */
[----:B------:R-:W-:Y:S01]  /*d3f0*/  MUFU.EX2 R117, R117 ;  /* 0x0000007500757308 */ /* 0x000fe20000000800 */
[----:B------:R-:W-:Y:S02]  /*d400*/  FADD.FTZ R170, R96, R170 ;  /* 0x000000aa60aa7221 */ /* 0x000fe40000010000 */
[----:B------:R-:W-:Y:S01]  /*d410*/  FFMA.FTZ R169, R70, R240, R169 ;  /* 0x000000f046a97223 */ /* 0x000fe200000100a9 */
[C---:B------:R-:W-:Y:S01]  /*d420*/  HMMA.16816.F32.BF16 R8, R80.reuse, R84, R8 ;  /* 0x000000545008723c */ /* 0x040fe20000041808 */
[----:B------:R-:W-:Y:S03]  /*d430*/  FADD.FTZ R174, R99, R174 ;  /* 0x000000ae63ae7221 */ /* 0x000fe60000010000 */
[----:B------:R-:W-:Y:S02]  /*d440*/  FADD.FTZ R170, R75, R170 ;  /* 0x000000aa4baa7221 */ /* 0x000fe40000010000 */
[----:B------:R-:W-:Y:S01]  /*d450*/  MUFU.EX2 R116, R116 ;  /* 0x0000007400747308 */ /* 0x000fe20000000800 */
[----:B------:R-:W-:Y:S01]  /*d460*/  FADD.FTZ R169, R171, R169 ;  /* 0x000000a9aba97221 */ /* 0x000fe20000010000 */
[-C--:B------:R-:W-:Y:S01]  /*d470*/  HMMA.16816.F32.BF16 R12, R80, R86.reuse, R12 ;  /* 0x00000056500c723c */ /* 0x080fe2000004180c */
[----:B------:R-:W-:Y:S03]  /*d480*/  FADD.FTZ R174, R98, R174 ;  /* 0x000000ae62ae7221 */ /* 0x000fe60000010000 */
[----:B------:R-:W-:Y:S02]  /*d490*/  FADD.FTZ R170, R74, R170 ;  /* 0x000000aa4aaa7221 */ /* 0x000fe40000010000 */
[----:B------:R-:W-:Y:S02]  /*d4a0*/  FADD.FTZ R169, R97, R169 ;  /* 0x000000a961a97221 */ /* 0x000fe40000010000 */
[C---:B------:R-:W-:Y:S01]  /*d4b0*/  HMMA.16816.F32.BF16 R16, R76.reuse, R86, R16 ;  /* 0x000000564c10723c */ /* 0x040fe20000041810 */
[----:B------:R-:W3:Y:S01]  /*d4c0*/  LDSM.16.MT88.4 R84, [R218+0x900] ;  /* 0x00090000da54783b */ /* 0x000ee20000004200 */
[----:B------:R-:W-:Y:S02]  /*d4d0*/  MUFU.EX2 R119, R119 ;  /* 0x0000007700777308 */ /* 0x000fe40000000800 */
[----:B------:R-:W-:Y:S02]  /*d4e0*/  FADD.FTZ R174, R172, R174 ;  /* 0x000000aeacae7221 */ /* 0x000fe40000010000 */
[----:B------:R-:W-:Y:S02]  /*d4f0*/  FFMA.FTZ R175, R68, R238, R175 ;  /* 0x000000ee44af7223 */ /* 0x000fe400000100af */
[-C--:B-1----:R-:W-:Y:S01]  /*d500*/  HMMA.16816.F32.BF16 R20, R76, R88.reuse, R20 ;  /* 0x000000584c14723c */ /* 0x082fe20000041814 */
[----:B------:R-:W-:Y:S03]  /*d510*/  FADD.FTZ R170, R173, R170 ;  /* 0x000000aaadaa7221 */ /* 0x000fe60000010000 */
[----:B------:R-:W-:Y:S01]  /*d520*/  MUFU.EX2 R118, R118 ;  /* 0x0000007600767308 */ /* 0x000fe20000000800 */
[----:B------:R-:W-:Y:S02]  /*d530*/  FADD.FTZ R169, R168, R169 ;  /* 0x000000a9a8a97221 */ /* 0x000fe40000010000 */
[----:B------:R-:W-:Y:S01]  /*d540*/  FADD.FTZ R174, R136, R174 ;  /* 0x000000ae88ae7221 */ /* 0x000fe20000010000 */
[C---:B------:R-:W-:Y:S01]  /*d550*/  HMMA.16816.F32.BF16 R24, R80.reuse, R88, R24 ;  /* 0x000000585018723c */ /* 0x040fe20000041818 */
[----:B------:R-:W-:Y:S03]  /*d560*/  FADD.FTZ R175, R167, R175 ;  /* 0x000000afa7af7221 */ /* 0x000fe60000010000 */
[----:B------:R-:W-:Y:S01]  /*d570*/  MOV R167, R3 ;  /* 0x0000000300a77202 */ /* 0x000fe20000000f00 */
[----:B------:R-:W-:Y:S01]  /*d580*/  FADD.FTZ R170, R178, R170 ;  /* 0x000000aab2aa7221 */ /* 0x000fe20000010000 */
[----:B------:R-:W-:Y:S01]  /*d590*/  MUFU.EX2 R120, R120 ;  /* 0x0000007800787308 */ /* 0x000fe20000000800 */
[----:B------:R-:W-:Y:S01]  /*d5a0*/  FADD.FTZ R169, R164, R169 ;  /* 0x000000a9a4a97221 */ /* 0x000fe20000010000 */
[-C--:B------:R-:W-:Y:S01]  /*d5b0*/  HMMA.16816.F32.BF16 R28, R80, R90.reuse, R28 ;  /* 0x0000005a501c723c */ /* 0x080fe2000004181c */
[----:B------:R-:W-:Y:S03]  /*d5c0*/  FADD.FTZ R174, R137, R174 ;  /* 0x000000ae89ae7221 */ /* 0x000fe60000010000 */
[----:B------:R-:W-:Y:S01]  /*d5d0*/  FADD.FTZ R175, R166, R175 ;  /* 0x000000afa6af7221 */ /* 0x000fe20000010000 */
[----:B------:R-:W-:Y:S01]  /*d5e0*/  MOV R166, R2 ;  /* 0x0000000200a67202 */ /* 0x000fe20000000f00 */
[----:B------:R-:W-:Y:S01]  /*d5f0*/  FADD.FTZ R170, R185, R170 ;  /* 0x000000aab9aa7221 */ /* 0x000fe20000010000 */
[----:B------:R-:W-:Y:S01]  /*d600*/  MOV R164, R72 ;  /* 0x0000004800a47202 */ /* 0x000fe20000000f00 */
[C---:B------:R-:W-:Y:S01]  /*d610*/  HMMA.16816.F32.BF16 R32, R76.reuse, R90, R32 ;  /* 0x0000005a4c20723c */ /* 0x040fe20000041820 */
[----:B------:R-:W1:Y:S01]  /*d620*/  LDSM.16.MT88.4 R88, [R225+0x1100] ;  /* 0x00110000e158783b */ /* 0x000e620000004200 */
[----:B------:R-:W-:Y:S02]  /*d630*/  MUFU.EX2 R121, R121 ;  /* 0x0000007900797308 */ /* 0x000fe40000000800 */
[----:B------:R-:W-:Y:S02]  /*d640*/  FADD.FTZ R169, R180, R169 ;  /* 0x000000a9b4a97221 */ /* 0x000fe40000010000 */
[----:B------:R-:W-:Y:S02]  /*d650*/  FADD.FTZ R175, R165, R175 ;  /* 0x000000afa5af7221 */ /* 0x000fe40000010000 */
[-C--:B--2---:R-:W-:Y:S01]  /*d660*/  HMMA.16816.F32.BF16 R36, R76, R92.reuse, R36 ;  /* 0x0000005c4c24723c */ /* 0x084fe20000041824 */
[----:B------:R-:W-:Y:S03]  /*d670*/  FADD.FTZ R170, R189, R170 ;  /* 0x000000aabdaa7221 */ /* 0x000fe60000010000 */
[----:B------:R-:W2:Y:S01]  /*d680*/  MUFU.EX2 R122, R122 ;  /* 0x0000007a007a7308 */ /* 0x000ea20000000800 */
[----:B------:R-:W-:Y:S02]  /*d690*/  FADD.FTZ R169, R192, R169 ;  /* 0x000000a9c0a97221 */ /* 0x000fe40000010000 */
[----:B------:R-:W-:Y:S01]  /*d6a0*/  FADD.FTZ R107, R107, R175 ;  /* 0x000000af6b6b7221 */ /* 0x000fe20000010000 */
[C---:B------:R-:W-:Y:S01]  /*d6b0*/  HMMA.16816.F32.BF16 R40, R80.reuse, R92, R40 ;  /* 0x0000005c5028723c */ /* 0x040fe20000041828 */
[----:B------:R-:W-:Y:S03]  /*d6c0*/  FADD.FTZ R174, R104, R174 ;  /* 0x000000ae68ae7221 */ /* 0x000fe60000010000 */
[----:B------:R-:W-:Y:S02]  /*d6d0*/  FADD.FTZ R169, R195, R169 ;  /* 0x000000a9c3a97221 */ /* 0x000fe40000010000 */
[----:B------:R-:W4:Y:S01]  /*d6e0*/  MUFU.EX2 R123, R123 ;  /* 0x0000007b007b7308 */ /* 0x000f220000000800 */
[----:B------:R-:W-:Y:S01]  /*d6f0*/  FFMA.FTZ R92, R155, c[0x0][0x2d0], -R194 ;  /* 0x0000b4009b5c7a23 */ /* 0x000fe200000108c2 */
[-C--:B------:R-:W-:Y:S01]  /*d700*/  HMMA.16816.F32.BF16 R44, R80, R94.reuse, R44 ;  /* 0x0000005e502c723c */ /* 0x080fe2000004182c */
[----:B------:R-:W-:Y:S03]  /*d710*/  FADD.FTZ R107, R108, R107 ;  /* 0x0000006b6c6b7221 */ /* 0x000fe60000010000 */
[----:B------:R-:W-:Y:S02]  /*d720*/  FADD.FTZ R174, R105, R174 ;  /* 0x000000ae69ae7221 */ /* 0x000fe40000010000 */
[----:B------:R-:W-:Y:S02]  /*d730*/  FADD.FTZ R109, R109, R107 ;  /* 0x0000006b6d6d7221 */ /* 0x000fe40000010000 */
[C---:B------:R-:W-:Y:S01]  /*d740*/  HMMA.16816.F32.BF16 R48, R76.reuse, R94, R48 ;  /* 0x0000005e4c30723c */ /* 0x040fe20000041830 */
[----:B------:R5:W-:Y:S03]  /*d750*/  MUFU.EX2 R103, R92 ;  /* 0x0000005c00677308 */ /* 0x000be60000000800 */
[----:B--2---:R-:W-:Y:S02]  /*d760*/  FADD.FTZ R174, R122, R174 ;  /* 0x000000ae7aae7221 */ /* 0x004fe40000010000 */
[----:B------:R-:W-:Y:S02]  /*d770*/  FADD.FTZ R109, R110, R109 ;  /* 0x0000006d6e6d7221 */ /* 0x000fe40000010000 */
[-C--:B---3--:R-:W-:Y:S01]  /*d780*/  HMMA.16816.F32.BF16 R52, R76, R84.reuse, R52 ;  /* 0x000000544c34723c */ /* 0x088fe20000041834 */
[----:B------:R-:W-:Y:S02]  /*d790*/  IMAD.MOV.U32 R165, RZ, RZ, R0 ;  /* 0x000000ffffa57224 */ /* 0x000fe400078e0000 */
[----:B------:R-:W2:Y:S01]  /*d7a0*/  MUFU.EX2 R132, R132 ;  /* 0x0000008400847308 */ /* 0x000ea20000000800 */
[----:B----4-:R-:W-:Y:S04]  /*d7b0*/  FADD.FTZ R174, R123, R174 ;  /* 0x000000ae7bae7221 */ /* 0x010fe80000010000 */
[C---:B------:R-:W-:Y:S05]  /*d7c0*/  HMMA.16816.F32.BF16 R56, R80.reuse, R84, R56 ;  /* 0x000000545038723c */ /* 0x040fea0000041838 */
[----:B------:R-:W3:Y:S02]  /*d7d0*/  MUFU.EX2 R133, R133 ;  /* 0x0000008500857308 */ /* 0x000ee40000000800 */
[----:B------:R-:W-:Y:S01]  /*d7e0*/  FFMA.FTZ R84, R154, c[0x0][0x2d0], -R194 ;  /* 0x0000b4009a547a23 */ /* 0x000fe200000108c2 */
[-C--:B------:R-:W-:Y:S01]  /*d7f0*/  HMMA.16816.F32.BF16 R60, R80, R86.reuse, R60 ;  /* 0x00000056503c723c */ /* 0x080fe2000004183c */
[----:B-----5:R-:W-:Y:S06]  /*d800*/  FFMA.FTZ R92, R159, c[0x0][0x2d0], -R198 ;  /* 0x0000b4009f5c7a23 */ /* 0x020fec00000108c6 */
[----:B------:R-:W-:Y:S01]  /*d810*/  FFMA.FTZ R80, R153, c[0x0][0x2d0], -R199 ;  /* 0x0000b40099507a23 */ /* 0x000fe200000108c7 */
[----:B------:R-:W-:Y:S01]  /*d820*/  HMMA.16816.F32.BF16 R64, R76, R86, R64 ;  /* 0x000000564c40723c */ /* 0x000fe20000041840 */
[----:B------:R4:W5:Y:S03]  /*d830*/  MUFU.EX2 R114, R84 ;  /* 0x0000005400727308 */ /* 0x0009660000000800 */
[----:B--2---:R-:W-:Y:S03]  /*d840*/  FADD.FTZ R174, R132, R174 ;  /* 0x000000ae84ae7221 */ /* 0x004fe60000010000 */
[C---:B------:R-:W-:Y:S01]  /*d850*/  F2FP.BF16.PACK_AB R76, R111.reuse, R106 ;  /* 0x0000006a6f4c723e */ /* 0x040fe200000010ff */
[----:B------:R-:W-:Y:S01]  /*d860*/  FADD.FTZ R106, R106, R170 ;  /* 0x000000aa6a6a7221 */ /* 0x000fe20000010000 */
[----:B------:R-:W-:Y:S02]  /*d870*/  F2FP.BF16.PACK_AB R77, R116, R117 ;  /* 0x00000075744d723e */ /* 0x000fe400000010ff */
[----:B------:R2:W-:Y:S01]  /*d880*/  MUFU.EX2 R102, R80 ;  /* 0x0000005000667308 */ /* 0x0005e20000000800 */
[----:B------:R-:W-:Y:S01]  /*d890*/  F2FP.BF16.PACK_AB R78, R118, R119 ;  /* 0x00000077764e723e */ /* 0x000fe200000010ff */
[----:B------:R-:W-:Y:S01]  /*d8a0*/  FADD.FTZ R106, R111, R106 ;  /* 0x0000006a6f6a7221 */ /* 0x000fe20000010000 */
[----:B------:R-:W-:Y:S01]  /*d8b0*/  F2FP.BF16.PACK_AB R79, R121, R120 ;  /* 0x00000078794f723e */ /* 0x000fe200000010ff */
[----:B------:R-:W-:Y:S01]  /*d8c0*/  FADD.FTZ R117, R117, R169 ;  /* 0x000000a975757221 */ /* 0x000fe20000010000 */
[----:B---3--:R-:W-:Y:S01]  /*d8d0*/  F2FP.BF16.PACK_AB R82, R133, R132 ;  /* 0x000000848552723e */ /* 0x008fe200000010ff */
[----:B------:R-:W-:Y:S02]  /*d8e0*/  FADD.FTZ R119, R119, R106 ;  /* 0x0000006a77777221 */ /* 0x000fe40000010000 */
[----:B------:R-:W-:Y:S02]  /*d8f0*/  FADD.FTZ R117, R116, R117 ;  /* 0x0000007574757221 */ /* 0x000fe40000010000 */
[-C--:B-1----:R-:W-:Y:S01]  /*d900*/  HMMA.16816.F32.BF16 R4, R76, R88.reuse, R4 ;  /* 0x000000584c04723c */ /* 0x082fe20000041804 */
[----:B------:R-:W-:Y:S01]  /*d910*/  MUFU.EX2 R135, R135 ;  /* 0x0000008700877308 */ /* 0x000fe20000000800 */
[----:B------:R-:W-:Y:S01]  /*d920*/  FADD.FTZ R117, R120, R117 ;  /* 0x0000007578757221 */ /* 0x000fe20000010000 */
[----:B----4-:R-:W1:Y:S01]  /*d930*/  LDSM.16.MT88.4 R84, [R220+0x1100] ;  /* 0x00110000dc54783b */ /* 0x010e620000004200 */
[----:B-----5:R-:W-:Y:S01]  /*d940*/  F2FP.BF16.PACK_AB R83, R114, R103 ;  /* 0x000000677253723e */ /* 0x020fe200000010ff */
[----:B------:R-:W-:Y:S02]  /*d950*/  FADD.FTZ R119, R118, R119 ;  /* 0x0000007776777221 */ /* 0x000fe40000010000 */
[----:B------:R-:W-:Y:S04]  /*d960*/  FADD.FTZ R117, R121, R117 ;  /* 0x0000007579757221 */ /* 0x000fe80000010000 */
[----:B------:R-:W3:Y:S01]  /*d970*/  MUFU.EX2 R250, R250 ;  /* 0x000000fa00fa7308 */ /* 0x000ee20000000800 */
[----:B------:R-:W-:Y:S02]  /*d980*/  FADD.FTZ R174, R133, R174 ;  /* 0x000000ae85ae7221 */ /* 0x000fe40000010000 */
[--C-:B--2---:R-:W-:Y:S02]  /*d990*/  FFMA.FTZ R80, R152, c[0x0][0x2d0], -R198.reuse ;  /* 0x0000b40098507a23 */ /* 0x104fe400000108c6 */
[----:B------:R-:W-:Y:S02]  /*d9a0*/  FFMA.FTZ R198, R176, c[0x0][0x2d0], -R198 ;  /* 0x0000b400b0c67a23 */ /* 0x000fe400000108c6 */
[----:B------:R-:W-:Y:S03]  /*d9b0*/  FADD.FTZ R119, R134, R119 ;  /* 0x0000007786777221 */ /* 0x000fe60000010000 */
[----:B------:R2:W-:Y:S10]  /*d9c0*/  MUFU.EX2 R100, R80 ;  /* 0x0000005000647308 */ /* 0x0005f40000000800 */
[----:B------:R4:W-:Y:S01]  /*d9d0*/  MUFU.EX2 R112, R92 ;  /* 0x0000005c00707308 */ /* 0x0009e20000000800 */
[C---:B---3--:R-:W-:Y:S01]  /*d9e0*/  F2FP.BF16.PACK_AB R81, R250.reuse, R135 ;  /* 0x00000087fa51723e */ /* 0x048fe200000010ff */
[----:B------:R-:W-:Y:S04]  /*d9f0*/  FADD.FTZ R135, R135, R109 ;  /* 0x0000006d87877221 */ /* 0x000fe80000010000 */
[----:B------:R-:W-:Y:S04]  /*da00*/  FADD.FTZ R135, R250, R135 ;  /* 0x00000087fa877221 */ /* 0x000fe80000010000 */
[----:B------:R-:W-:Y:S01]  /*da10*/  MUFU.EX2 R248, R248 ;  /* 0x000000f800f87308 */ /* 0x000fe20000000800 */
[----:B--2---:R-:W-:Y:S09]  /*da20*/  F2FP.BF16.PACK_AB R80, R123, R122 ;  /* 0x0000007a7b50723e */ /* 0x004ff200000010ff */
[----:B------:R-:W-:Y:S01]  /*da30*/  MUFU.EX2 R247, R247 ;  /* 0x000000f700f77308 */ /* 0x000fe20000000800 */
[C---:B------:R-:W-:Y:S01]  /*da40*/  HMMA.16816.F32.BF16 R8, R80.reuse, R88, R8 ;  /* 0x000000585008723c */ /* 0x040fe20000041808 */
[----:B----4-:R-:W2:Y:S06]  /*da50*/  LDSM.16.MT88.4 R92, [R219+0x1100] ;  /* 0x00110000db5c783b */ /* 0x010eac0000004200 */
[--C-:B------:R-:W-:Y:S01]  /*da60*/  FFMA.FTZ R88, R158, c[0x0][0x2d0], -R199.reuse ;  /* 0x0000b4009e587a23 */ /* 0x100fe200000108c7 */
[-C--:B------:R-:W-:Y:S01]  /*da70*/  HMMA.16816.F32.BF16 R12, R80, R90.reuse, R12 ;  /* 0x0000005a500c723c */ /* 0x080fe2000004180c */
[----:B------:R-:W-:Y:S03]  /*da80*/  MUFU.EX2 R252, R252 ;  /* 0x000000fc00fc7308 */ /* 0x000fe60000000800 */
[----:B------:R-:W-:Y:S04]  /*da90*/  FFMA.FTZ R199, R182, c[0x0][0x2d0], -R199 ;  /* 0x0000b400b6c77a23 */ /* 0x000fe800000108c7 */
[C---:B------:R-:W-:Y:S03]  /*daa0*/  HMMA.16816.F32.BF16 R16, R76.reuse, R90, R16 ;  /* 0x0000005a4c10723c */ /* 0x040fe60000041810 */
[----:B------:R3:W-:Y:S05]  /*dab0*/  MUFU.EX2 R115, R88 ;  /* 0x0000005800737308 */ /* 0x0007ea0000000800 */
[-C--:B-1----:R-:W-:Y:S05]  /*dac0*/  HMMA.16816.F32.BF16 R20, R76, R84.reuse, R20 ;  /* 0x000000544c14723c */ /* 0x082fea0000041814 */
[----:B------:R-:W-:Y:S03]  /*dad0*/  MUFU.EX2 R251, R251 ;  /* 0x000000fb00fb7308 */ /* 0x000fe60000000800 */
[C---:B------:R-:W-:Y:S07]  /*dae0*/  HMMA.16816.F32.BF16 R24, R80.reuse, R84, R24 ;  /* 0x000000545018723c */ /* 0x040fee0000041818 */
[----:B------:R-:W-:Y:S01]  /*daf0*/  FFMA.FTZ R84, R157, c[0x0][0x2d0], -R196 ;  /* 0x0000b4009d547a23 */ /* 0x000fe200000108c4 */
[-C--:B------:R-:W-:Y:S01]  /*db00*/  HMMA.16816.F32.BF16 R28, R80, R86.reuse, R28 ;  /* 0x00000056501c723c */ /* 0x080fe2000004181c */
[----:B------:R-:W-:Y:S01]  /*db10*/  MUFU.EX2 R244, R244 ;  /* 0x000000f400f47308 */ /* 0x000fe20000000800 */
[----:B---3--:R-:W1:Y:S06]  /*db20*/  LDSM.16.MT88.4 R88, [R218+0x1100] ;  /* 0x00110000da58783b */ /* 0x008e6c0000004200 */
[C---:B------:R-:W-:Y:S03]  /*db30*/  HMMA.16816.F32.BF16 R32, R76.reuse, R86, R32 ;  /* 0x000000564c20723c */ /* 0x040fe60000041820 */
[----:B------:R3:W-:Y:S05]  /*db40*/  MUFU.EX2 R101, R84 ;  /* 0x0000005400657308 */ /* 0x0007ea0000000800 */
[-C--:B--2---:R-:W-:Y:S05]  /*db50*/  HMMA.16816.F32.BF16 R36, R76, R92.reuse, R36 ;  /* 0x0000005c4c24723c */ /* 0x084fea0000041824 */
[----:B------:R-:W-:Y:S03]  /*db60*/  MUFU.EX2 R210, R210 ;  /* 0x000000d200d27308 */ /* 0x000fe60000000800 */
[C---:B------:R-:W-:Y:S07]  /*db70*/  HMMA.16816.F32.BF16 R40, R80.reuse, R92, R40 ;  /* 0x0000005c5028723c */ /* 0x040fee0000041828 */
[----:B------:R-:W-:Y:S01]  /*db80*/  FFMA.FTZ R92, R161, c[0x0][0x2d0], -R194 ;  /* 0x0000b400a15c7a23 */ /* 0x000fe200000108c2 */
[-C--:B------:R-:W-:Y:S01]  /*db90*/  HMMA.16816.F32.BF16 R44, R80, R94.reuse, R44 ;  /* 0x0000005e502c723c */ /* 0x080fe2000004182c */
[----:B------:R-:W-:Y:S03]  /*dba0*/  MUFU.EX2 R202, R202 ;  /* 0x000000ca00ca7308 */ /* 0x000fe60000000800 */
[--C-:B---3--:R-:W-:Y:S04]  /*dbb0*/  FFMA.FTZ R84, R156, c[0x0][0x2d0], -R196.reuse ;  /* 0x0000b4009c547a23 */ /* 0x108fe800000108c4 */
[C---:B------:R-:W-:Y:S03]  /*dbc0*/  HMMA.16816.F32.BF16 R48, R76.reuse, R94, R48 ;  /* 0x0000005e4c30723c */ /* 0x040fe60000041830 */
[----:B------:R2:W3:Y:S05]  /*dbd0*/  MUFU.EX2 R113, R84 ;  /* 0x0000005400717308 */ /* 0x0004ea0000000800 */
[-C--:B-1----:R-:W-:Y:S05]  /*dbe0*/  HMMA.16816.F32.BF16 R52, R76, R88.reuse, R52 ;  /* 0x000000584c34723c */ /* 0x082fea0000041834 */
[----:B------:R1:W4:Y:S03]  /*dbf0*/  MUFU.EX2 R126, R92 ;  /* 0x0000005c007e7308 */ /* 0x0003260000000800 */
[C---:B------:R-:W-:Y:S07]  /*dc00*/  HMMA.16816.F32.BF16 R56, R80.reuse, R88, R56 ;  /* 0x000000585038723c */ /* 0x040fee0000041838 */
[----:B------:R-:W-:Y:S01]  /*dc10*/  MUFU.EX2 R201, R201 ;  /* 0x000000c900c97308 */ /* 0x000fe20000000800 */
[-C--:B------:R-:W-:Y:S01]  /*dc20*/  HMMA.16816.F32.BF16 R60, R80, R90.reuse, R60 ;  /* 0x0000005a503c723c */ /* 0x080fe2000004183c */
[----:B--2---:R-:W-:Y:S06]  /*dc30*/  FFMA.FTZ R84, R163, c[0x0][0x2d0], -R196 ;  /* 0x0000b400a3547a23 */ /* 0x004fec00000108c4 */
[----:B---3--:R-:W-:Y:S01]  /*dc40*/  F2FP.BF16.PACK_AB R80, R113, R101 ;  /* 0x000000657150723e */ /* 0x008fe200000010ff */
[----:B------:R-:W-:Y:S01]  /*dc50*/  HMMA.16816.F32.BF16 R64, R76, R90, R64 ;  /* 0x0000005a4c40723c */ /* 0x000fe20000041840 */
[----:B------:R2:W3:Y:S01]  /*dc60*/  MUFU.EX2 R124, R84 ;  /* 0x00000054007c7308 */ /* 0x0004e20000000800 */
[----:B------:R-:W-:Y:S02]  /*dc70*/  LDSM.16.MT88.4 R88, [R220+0x1900] ;  /* 0x00190000dc58783b */ /* 0x000fe40000004200 */
[--C-:B-1----:R-:W-:Y:S01]  /*dc80*/  FFMA.FTZ R92, R160, c[0x0][0x2d0], -R194.reuse ;  /* 0x0000b400a05c7a23 */ /* 0x102fe200000108c2 */
[----:B----4-:R-:W-:Y:S02]  /*dc90*/  MOV R176, R126 ;  /* 0x0000007e00b07202 */ /* 0x010fe40000000f00 */
[----:B------:R-:W-:Y:S04]  /*dca0*/  F2FP.BF16.PACK_AB R76, R102, R134 ;  /* 0x00000086664c723e */ /* 0x000fe800000010ff */
[----:B------:R-:W1:Y:S01]  /*dcb0*/  MUFU.EX2 R127, R92 ;  /* 0x0000005c007f7308 */ /* 0x000e620000000800 */
[----:B------:R-:W-:Y:S02]  /*dcc0*/  F2FP.BF16.PACK_AB R77, R112, R100 ;  /* 0x00000064704d723e */ /* 0x000fe400000010ff */
[----:B------:R-:W-:Y:S02]  /*dcd0*/  F2FP.BF16.PACK_AB R78, R249, R115 ;  /* 0x00000073f94e723e */ /* 0x000fe400000010ff */
[----:B------:R-:W-:Y:S05]  /*dce0*/  F2FP.BF16.PACK_AB R79, R247, R248 ;  /* 0x000000f8f74f723e */ /* 0x000fea00000010ff */
[----:B------:R-:W-:Y:S01]  /*dcf0*/  MUFU.EX2 R243, R243 ;  /* 0x000000f300f37308 */ /* 0x000fe20000000800 */
[----:B--2---:R-:W-:Y:S01]  /*dd00*/  FFMA.FTZ R84, R162, c[0x0][0x2d0], -R194 ;  /* 0x0000b400a2547a23 */ /* 0x004fe200000108c2 */
[----:B---3--:R-:W-:Y:S08]  /*dd10*/  F2FP.BF16.PACK_AB R82, R252, R124 ;  /* 0x0000007cfc52723e */ /* 0x008ff000000010ff */
[----:B------:R2:W3:Y:S01]  /*dd20*/  MUFU.EX2 R125, R84 ;  /* 0x00000054007d7308 */ /* 0x0004e20000000800 */
[-C--:B-1----:R-:W-:Y:S01]  /*dd30*/  F2FP.BF16.PACK_AB R83, R251, R127.reuse ;  /* 0x0000007ffb53723e */ /* 0x082fe200000010ff */
[----:B------:R-:W-:Y:S01]  /*dd40*/  LDSM.16.MT88.4 R92, [R219+0x1900] ;  /* 0x00190000db5c783b */ /* 0x000fe20000004200 */
[----:B------:R-:W-:Y:S07]  /*dd50*/  MOV R182, R127 ;  /* 0x0000007f00b67202 */ /* 0x000fee0000000f00 */
[----:B------:R-:W-:Y:S10]  /*dd60*/  MUFU.EX2 R209, R209 ;  /* 0x000000d100d17308 */ /* 0x000ff40000000800 */
[----:B------:R-:W-:Y:S01]  /*dd70*/  MUFU.EX2 R207, R207 ;  /* 0x000000cf00cf7308 */ /* 0x000fe20000000800 */
[----:B--2---:R-:W1:Y:S01]  /*dd80*/  LDSM.16.MT88.4 R84, [R225+0x1900] ;  /* 0x00190000e154783b */ /* 0x004e620000004200 */
[----:B---3--:R-:W-:Y:S08]  /*dd90*/  F2FP.BF16.PACK_AB R81, R126, R125 ;  /* 0x0000007d7e51723e */ /* 0x008ff000000010ff */
        /* <DEDUP_REMOVED lines=54> */
[--C-:B------:R-:W-:Y:S03]  /*e100*/  FFMA.FTZ R85, R183, c[0x0][0x2d0], -R196.reuse ;  /* 0x0000b400b7557a23 */ /* 0x100fe600000108c4 */
[----:B------:R-:W-:Y:S01]  /*e110*/  IMAD.MOV.U32 R190, RZ, RZ, R125 ;  /* 0x000000ffffbe7224 */ /* 0x000fe200078e007d */
[----:B------:R-:W-:Y:S01]  /*e120*/  MUFU.EX2 R84, R84 ;  /* 0x0000005400547308 */ /* 0x000fe20000000800 */
[----:B------:R-:W-:Y:S02]  /*e130*/  MOV R183, R124 ;  /* 0x0000007c00b77202 */ /* 0x000fe40000000f00 */
[C---:B------:R-:W-:Y:S07]  /*e140*/  HMMA.16816.F32.BF16 R32, R76.reuse, R86, R32 ;  /* 0x000000564c20723c */ /* 0x040fee0000041820 */
[--C-:B------:R-:W-:Y:S01]  /*e150*/  FFMA.FTZ R86, R181, c[0x0][0x2d0], -R196.reuse ;  /* 0x0000b400b5567a23 */ /* 0x100fe200000108c4 */
[-C--:B------:R-:W-:Y:S01]  /*e160*/  HMMA.16816.F32.BF16 R36, R76, R92.reuse, R36 ;  /* 0x0000005c4c24723c */ /* 0x080fe20000041824 */
[----:B------:R-:W-:Y:S01]  /*e170*/  MOV R181, R115 ;  /* 0x0000007300b57202 */ /* 0x000fe20000000f00 */
[----:B------:R-:W1:Y:S02]  /*e180*/  MUFU.EX2 R85, R85 ;  /* 0x0000005500557308 */ /* 0x000e640000000800 */
[----:B------:R-:W-:Y:S02]  /*e190*/  FFMA.FTZ R196, R179, c[0x0][0x2d0], -R196 ;  /* 0x0000b400b3c47a23 */ /* 0x000fe400000108c4 */
[----:B------:R-:W-:Y:S02]  /*e1a0*/  IMAD.MOV.U32 R179, RZ, RZ, R114 ;  /* 0x000000ffffb37224 */ /* 0x000fe400078e0072 */
[C---:B------:R-:W-:Y:S01]  /*e1b0*/  HMMA.16816.F32.BF16 R40, R80.reuse, R92, R40 ;  /* 0x0000005c5028723c */ /* 0x040fe20000041828 */
[--C-:B------:R-:W-:Y:S03]  /*e1c0*/  FFMA.FTZ R87, R191, c[0x0][0x2d0], -R194.reuse ;  /* 0x0000b400bf577a23 */ /* 0x100fe600000108c2 */
[----:B------:R-:W-:Y:S01]  /*e1d0*/  MOV R191, R113 ;  /* 0x0000007100bf7202 */ /* 0x000fe20000000f00 */
[----:B------:R-:W-:Y:S02]  /*e1e0*/  MUFU.EX2 R86, R86 ;  /* 0x0000005600567308 */ /* 0x000fe40000000800 */
[--C-:B------:R-:W-:Y:S01]  /*e1f0*/  FFMA.FTZ R92, R186, c[0x0][0x2d0], -R194.reuse ;  /* 0x0000b400ba5c7a23 */ /* 0x100fe200000108c2 */
[-C--:B------:R-:W-:Y:S01]  /*e200*/  HMMA.16816.F32.BF16 R44, R80, R94.reuse, R44 ;  /* 0x0000005e502c723c */ /* 0x080fe2000004182c */
[----:B------:R-:W-:Y:S02]  /*e210*/  MOV R186, R112 ;  /* 0x0000007000ba7202 */ /* 0x000fe40000000f00 */
[----:B------:R-:W-:Y:S01]  /*e220*/  LDSM.16.MT88.4 R112, [R219+0x2900] ;  /* 0x00290000db70783b */ /* 0x000fe20000004200 */
[--C-:B------:R-:W-:Y:S01]  /*e230*/  FFMA.FTZ R93, R184, c[0x0][0x2d0], -R194.reuse ;  /* 0x0000b400b85d7a23 */ /* 0x100fe200000108c2 */
[----:B------:R-:W-:Y:S01]  /*e240*/  MOV R184, R101 ;  /* 0x0000006500b87202 */ /* 0x000fe20000000f00 */
[----:B------:R-:W-:Y:S01]  /*e250*/  FFMA.FTZ R194, R73, c[0x0][0x2d0], -R194 ;  /* 0x0000b40049c27a23 */ /* 0x000fe200000108c2 */
[----:B------:R-:W3:Y:S01]  /*e260*/  MUFU.EX2 R196, R196 ;  /* 0x000000c400c47308 */ /* 0x000ee20000000800 */
[C---:B------:R-:W-:Y:S01]  /*e270*/  HMMA.16816.F32.BF16 R48, R76.reuse, R94, R48 ;  /* 0x0000005e4c30723c */ /* 0x040fe20000041830 */
[----:B------:R-:W-:Y:S03]  /*e280*/  IMAD.MOV.U32 R73, RZ, RZ, R100 ;  /* 0x000000ffff497224 */ /* 0x000fe600078e0064 */
[----:B-1----:R-:W-:Y:S01]  /*e290*/  F2FP.BF16.PACK_AB R124, R85, R84 ;  /* 0x00000054557c723e */ /* 0x002fe200000010ff */
[----:B------:R-:W-:Y:S02]  /*e2a0*/  FADD.FTZ R117, R73, R117 ;  /* 0x0000007549757221 */ /* 0x000fe40000010000 */
[----:B------:R-:W-:Y:S01]  /*e2b0*/  IMAD.MOV.U32 R95, RZ, RZ, R103 ;  /* 0x000000ffff5f7224 */ /* 0x000fe200078e0067 */
[-C--:B--2---:R-:W-:Y:S01]  /*e2c0*/  HMMA.16816.F32.BF16 R52, R76, R88.reuse, R52 ;  /* 0x000000584c34723c */ /* 0x084fe20000041834 */
[----:B------:R-:W-:Y:S01]  /*e2d0*/  MOV R94, R102 ;  /* 0x00000066005e7202 */ /* 0x000fe20000000f00 */
[----:B------:R-:W-:Y:S01]  /*e2e0*/  MUFU.EX2 R87, R87 ;  /* 0x0000005700577308 */ /* 0x000fe20000000800 */
[----:B------:R-:W1:Y:S01]  /*e2f0*/  LDSM.16.MT88.4 R100, [R220+0x2900] ;  /* 0x00290000dc64783b */ /* 0x000e620000004200 */
[----:B------:R-:W-:Y:S02]  /*e300*/  FADD.FTZ R117, R186, R117 ;  /* 0x00000075ba757221 */ /* 0x000fe40000010000 */
[----:B------:R-:W-:Y:S02]  /*e310*/  FADD.FTZ R119, R94, R119 ;  /* 0x000000775e777221 */ /* 0x000fe40000010000 */
[C---:B------:R-:W-:Y:S01]  /*e320*/  HMMA.16816.F32.BF16 R56, R80.reuse, R88, R56 ;  /* 0x000000585038723c */ /* 0x040fe20000041838 */
[----:B------:R-:W-:Y:S03]  /*e330*/  FADD.FTZ R117, R248, R117 ;  /* 0x00000075f8757221 */ /* 0x000fe60000010000 */
[----:B------:R-:W2:Y:S01]  /*e340*/  MUFU.EX2 R92, R92 ;  /* 0x0000005c005c7308 */ /* 0x000ea20000000800 */
[----:B------:R-:W-:Y:S01]  /*e350*/  FADD.FTZ R119, R181, R119 ;  /* 0x00000077b5777221 */ /* 0x000fe20000010000 */
[----:B---3--:R-:W-:Y:S02]  /*e360*/  F2FP.BF16.PACK_AB R126, R196, R86 ;  /* 0x00000056c47e723e */ /* 0x008fe400000010ff */
[-C--:B------:R-:W-:Y:S01]  /*e370*/  HMMA.16816.F32.BF16 R60, R80, R90.reuse, R60 ;  /* 0x0000005a503c723c */ /* 0x080fe2000004183c */
[----:B------:R-:W-:Y:S03]  /*e380*/  FADD.FTZ R119, R249, R119 ;  /* 0x00000077f9777221 */ /* 0x000fe60000010000 */
[----:B------:R-:W-:Y:S02]  /*e390*/  FADD.FTZ R117, R247, R117 ;  /* 0x00000075f7757221 */ /* 0x000fe40000010000 */
        /* <DEDUP_REMOVED lines=9> */
[----:B--2---:R-:W-:Y:S01]  /*e430*/  F2FP.BF16.PACK_AB R125, R92, R87 ;  /* 0x000000575c7d723e */ /* 0x004fe200000010ff */
        /* <DEDUP_REMOVED lines=27> */
[-C--:B-1----:R-:W-:Y:S01]  /*e5f0*/  HMMA.16816.F32.BF16 R144, R128, R100.reuse, R20 ;  /* 0x000000648090723c */ /* 0x082fe20000041814 */
        /* <DEDUP_REMOVED lines=15> */
[----:B------:R-:W-:Y:S04]  /*e6f0*/  FADD.FTZ R8, R87, R8 ;  /* 0x0000000857087221 */ /* 0x000fe80000010000 */
[----:B------:R-:W-:Y:S03]  /*e700*/  FADD.FTZ R8, R92, R8 ;  /* 0x000000085c087221 */ /* 0x000fe60000010000 */
[C---:B------:R-:W-:Y:S01]  /*e710*/  HMMA.16816.F32.BF16 R108, R124.reuse, R112, R40 ;  /* 0x000000707c6c723c */ /* 0x040fe20000041828 */
[----:B------:R-:W-:Y:S04]  /*e720*/  FADD.FTZ R8, R93, R8 ;  /* 0x000000085d087221 */ /* 0x000fe80000010000 */
[----:B------:R-:W-:Y:S03]  /*e730*/  FADD.FTZ R238, R194, R8 ;  /* 0x00000008c2ee7221 */ /* 0x000fe60000010000 */
[-C--:B------:R-:W-:Y:S07]  /*e740*/  HMMA.16816.F32.BF16 R132, R124, R114.reuse, R44 ;  /* 0x000000727c84723c */ /* 0x080fee000004182c */
[----:B------:R-:W-:Y:S01]  /*e750*/  MOV R44, R72 ;  /* 0x00000048002c7202 */ /* 0x000fe20000000f00 */
[C---:B------:R-:W-:Y:S08]  /*e760*/  HMMA.16816.F32.BF16 R112, R128.reuse, R114, R48 ;  /* 0x000000728070723c */ /* 0x040ff00000041830 */
[-C--:B----4-:R-:W-:Y:S08]  /*e770*/  HMMA.16816.F32.BF16 R116, R128, R4.reuse, R52 ;  /* 0x000000048074723c */ /* 0x090ff00000041834 */
[C---:B------:R-:W-:Y:S08]  /*e780*/  HMMA.16816.F32.BF16 R120, R124.reuse, R4, R56 ;  /* 0x000000047c78723c */ /* 0x040ff00000041838 */
[-C--:B------:R-:W-:Y:S08]  /*e790*/  HMMA.16816.F32.BF16 R124, R124, R6.reuse, R60 ;  /* 0x000000067c7c723c */ /* 0x080ff0000004183c */
[----:B------:R-:W-:Y:S01]  /*e7a0*/  HMMA.16816.F32.BF16 R128, R128, R6, R64 ;  /* 0x000000068080723c */ /* 0x000fe20000041840 */
[----:B------:R-:W-:-:S07]  /*e7b0*/  @P0 BRA `(.L_x_291) ;  /* 0xffff9bb000000947 */ /* 0x000fce000383ffff */
.L_x_272:
[----:B------:R-:W1:Y:S01]  /*e7c0*/  S2UR UR13, SR_CTAID.X ;  /* 0x00000000000d79c3 */ /* 0x000e620000002500 */
[----:B------:R-:W-:-:S02]  /*e7d0*/  UISETP.NE.AND UP1, UPT, UR35, URZ, UPT ;  /* 0x0000003f2300728c */ /* 0x000fc4000bf25270 */
[----:B------:R-:W-:Y:S02]  /*e7e0*/  ULDC.64 UR6, c[0x0][0x2c8] ;  /* 0x0000b20000067ab9 */ /* 0x000fe40000000a00 */
[----:B------:R-:W-:-:S06]  /*e7f0*/  UISETP.NE.AND UP0, UPT, UR34, URZ, UPT ;  /* 0x0000003f2200728c */ /* 0x000fcc000bf05270 */
[----:B------:R-:W-:Y:S01]  /*e800*/  PLOP3.LUT P0, PT, PT, PT, UP0, 0x40, 0x0 ;  /* 0x000000000000781c */ /* 0x000fe20003f0e808 */
[----:B-1----:R-:W-:-:S04]  /*e810*/  ULEA UR13, UR13, 0x7f, 0x7 ;  /* 0x0000007f0d0d7891 */ /* 0x002fc8000f8e383f */
[----:B------:R-:W-:Y:S02]  /*e820*/  UIMAD.WIDE.U32 UR20, UR13, UR6, URZ ;  /* 0x000000060d1472a5 */ /* 0x000fe4000f8e003f */
[----:B------:R-:W-:Y:S02]  /*e830*/  UIADD3 UR6, UR8, 0x1, -UR15 ;  /* 0x0000000108067890 */ /* 0x000fe4000fffe80f */
[----:B------:R-:W-:-:S03]  /*e840*/  UMOV UR18, UR13 ;  /* 0x0000000d00127c82 */ /* 0x000fc60008000000 */
[----:B------:R-:W-:Y:S02]  /*e850*/  @UP1 UMOV UR13, UR21 ;  /* 0x00000015000d1c82 */ /* 0x000fe40008000000 */
[----:B------:R-:W-:-:S03]  /*e860*/  @UP1 USHF.R.U32.HI UR18, URZ, UR7, UR13 ;  /* 0x000000073f121299 */ /* 0x000fc6000801160d */
[----:B------:R-:W-:Y:S02]  /*e870*/  ULDC UR13, c[0x0][0x324] ;  /* 0x0000c900000d7ab9 */ /* 0x000fe40000000800 */
[----:B------:R-:W-:-:S04]  /*e880*/  UIADD3 UR18, UR6, UR18, URZ ;  /* 0x0000001206127290 */ /* 0x000fc8000fffe03f */
[----:B------:R-:W-:Y:S01]  /*e890*/  UIADD3 UR13, UR18, -UR13, URZ ;  /* 0x8000000d120d7290 */ /* 0x000fe2000fffe03f */
[----:B------:R-:W-:Y:S05]  /*e8a0*/  @P0 BRA `(.L_x_292) ;  /* 0x0000018000000947 */ /* 0x000fea0003800000 */
[----:B------:R-:W-:-:S06]  /*e8b0*/  UISETP.GT.AND UP0, UPT, UR18, -0x1, UPT ;  /* 0xffffffff1200788c */ /* 0x000fcc000bf04270 */
[----:B------:R-:W-:-:S13]  /*e8c0*/  PLOP3.LUT P0, PT, PT, PT, UP0, 0x80, 0x0 ;  /* 0x000000000000781c */ /* 0x000fda0003f0f008 */
[----:B------:R-:W-:Y:S05]  /*e8d0*/  @P0 BRA `(.L_x_293) ;  /* 0x000000a000000947 */ /* 0x000fea0003800000 */
[----:B------:R-:W-:Y:S02]  /*e8e0*/  UMOV UR7, 0x1 ;  /* 0x0000000100077882 */ /* 0x000fe40000000000 */
[----:B------:R-:W-:Y:S02]  /*e8f0*/  ULDC UR6, c[0x0][0x32c] ;  /* 0x0000cb0000067ab9 */ /* 0x000fe40000000800 */
[----:B------:R-:W-:Y:S02]  /*e900*/  UISETP.NE.AND UP0, UPT, UR7, UR6, UPT ;  /* 0x000000060700728c */ /* 0x000fe4000bf05270 */
[----:B------:R-:W-:Y:S02]  /*e910*/  ULOP3.LUT UR18, URZ, UR18, URZ, 0x33, !UPT ;  /* 0x000000123f127292 */ /* 0x000fe4000f8e333f */
[----:B------:R-:W-:Y:S02]  /*e920*/  ULDC.64 UR6, c[0x0][0x330] ;  /* 0x0000cc0000067ab9 */ /* 0x000fe40000000a00 */
[----:B------:R-:W-:-:S07]  /*e930*/  UIMAD.WIDE.U32 UR20, UR18, UR6, URZ ;  /* 0x00000006121472a5 */ /* 0x000fce000f8e003f */
[----:B------:R-:W-:Y:S02]  /*e940*/  @UP0 UMOV UR19, UR21 ;  /* 0x0000001500130c82 */ /* 0x000fe40008000000 */
[----:B------:R-:W-:-:S04]  /*e950*/  @UP0 USHF.R.U32.HI UR18, URZ, UR7, UR19 ;  /* 0x000000073f120299 */ /* 0x000fc80008011613 */
[----:B------:R-:W-:Y:S01]  /*e960*/  ULOP3.LUT UR18, URZ, UR18, URZ, 0x33, !UPT ;  /* 0x000000123f127292 */ /* 0x000fe2000f8e333f */
[----:B------:R-:W-:Y:S05]  /*e970*/  BRA `(.L_x_294) ;  /* 0x0000007000007947 */ /* 0x000fea0003800000 */
.L_x_293:
[----:B------:R-:W-:Y:S02]  /*e980*/  UMOV UR7, 0x1 ;  /* 0x0000000100077882 */ /* 0x000fe40000000000 */
[----:B------:R-:W-:Y:S02]  /*e990*/  ULDC UR6, c[0x0][0x32c] ;  /* 0x0000cb0000067ab9 */ /* 0x000fe40000000800 */
[----:B------:R-:W-:-:S03]  /*e9a0*/  UISETP.NE.AND UP0, UPT, UR7, UR6, UPT ;  /* 0x000000060700728c */ /* 0x000fc6000bf05270 */
[----:B------:R-:W-:Y:S02]  /*e9b0*/  ULDC.64 UR6, c[0x0][0x330] ;  /* 0x0000cc0000067ab9 */ /* 0x000fe40000000a00 */
[----:B------:R-:W-:-:S07]  /*e9c0*/  UIMAD.WIDE.U32 UR20, UR18, UR6, URZ ;  /* 0x00000006121472a5 */ /* 0x000fce000f8e003f */
[----:B------:R-:W-:Y:S02]  /*e9d0*/  @UP0 UMOV UR19, UR21 ;  /* 0x0000001500130c82 */ /* 0x000fe40008000000 */
[----:B------:R-:W-:Y:S02]  /*e9e0*/  @UP0 USHF.R.U32.HI UR18, URZ, UR7, UR19 ;  /* 0x000000073f120299 */ /* 0x000fe40008011613 */
.L_x_294:
[----:B------:R-:W-:Y:S02]  /*e9f0*/  ULDC UR6, c[0x0][0x32c] ;  /* 0x0000cb0000067ab9 */ /* 0x000fe40000000800 */
[----:B------:R-:W-:-:S04]  /*ea00*/  UIMAD UR6, UR18, UR6, URZ ;  /* 0x00000006120672a4 */ /* 0x000fc8000f8e023f */
[----:B------:R-:W-:-:S04]  /*ea10*/  UISETP.LT.AND UP0, UPT, UR13, UR6, UPT ;  /* 0x000000060d00728c */ /* 0x000fc8000bf01270 */
[----:B------:R-:W-:-:S04]  /*ea20*/  USEL UR13, UR13, UR6, !UP0 ;  /* 0x000000060d0d7287 */ /* 0x000fc8000c000000 */
.L_x_292:
[----:B------:R-:W-:-:S04]  /*ea30*/  UIADD3 UR13, UR13, 0x5f, URZ ;  /* 0x0000005f0d0d7890 */ /* 0x000fc8000fffe03f */
        /* <DEDUP_REMOVED lines=11> */
[----:B------:R-:W-:Y:S02]  /*eaf0*/  MOV R165, R0 ;  /* 0x0000000000a57202 */ /* 0x000fe40000000f00 */
.L_x_298:
        /* <DEDUP_REMOVED lines=64> */
.L_x_296:
        /* <DEDUP_REMOVED lines=175> */
.L_x_297:
[----:B------:R-:W-:Y:S01]  /*f9f0*/  FMNMX.FTZ R169, R8, R165, !PT ;  /* 0x000000a508a97209 */ /* 0x000fe20007810000 */
[----:B-1----:R-:W-:Y:S01]  /*fa00*/  LDSM.16.MT88.4 R172, [R225+0x100] ;  /* 0x00010000e1ac783b */ /* 0x002fe20000004200 */
[----:B------:R-:W-:Y:S01]  /*fa10*/  FMNMX.FTZ R3, R4, R167, !PT ;  /* 0x000000a704037209 */ /* 0x000fe20007810000 */
[----:B------:R-:W-:Y:S01]  /*fa20*/  UISETP.GT.AND UP0, UPT, UR17, UR6, UPT ;  /* 0x000000061100728c */ /* 0x000fe2000bf04270 */
[----:B------:R-:W-:Y:S01]  /*fa30*/  FMNMX.FTZ R169, R9, R169, !PT ;  /* 0x000000a909a97209 */ /* 0x000fe20007810000 */
[----:B------:R-:W-:Y:S01]  /*fa40*/  UIADD3 UR17, UR17, -0x1, URZ ;  /* 0xffffffff11117890 */ /* 0x000fe2000fffe03f */
        /* <DEDUP_REMOVED lines=86> */
[----:B------:R-:W-:Y:S02]  /*ffb0*/  PLOP3.LUT P0, PT, PT, PT, UP0, 0x80, 0x0 ;  /* 0x000000000000781c */ /* 0x000fe40003f0f008 */
[----:B------:R-:W-:Y:S04]  /*ffc0*/  FMNMX.FTZ R169, R89, R169, !PT ;  /* 0x000000a959a97209 */ /* 0x000fe80007810000 */
[----:B------:R-:W-:Y:S01]  /*ffd0*/  FMNMX.FTZ R169, R92, R169, !PT ;  /* 0x000000a95ca97209 */ /* 0x000fe20007810000 */
[----:B------:R-:W-:Y:S03]  /*ffe0*/  SHFL.BFLY PT, R2, R170, 0x2, 0x1f ;  /* 0x0c401f00aa027f89 */ /* 0x000fe600000e0000 */
[----:B------:R-:W-:Y:S05]  /*fff0*/  FMNMX.FTZ R169, R93, R169, !PT ;  /* 0x000000a95da97209 */ /* 0x000fea0007810000 */
[----:B------:R-:W1:Y:S02]  /*10000*/  SHFL.BFLY PT, R168, R169, 0x2, 0x1f ;  /* 0x0c401f00a9a87f89 */ /* 0x000e6400000e0000 */
[----:B-1----:R-:W-:Y:S02]  /*10010*/  FMNMX.FTZ R169, R169, R168, !PT ;  /* 0x000000a8a9a97209 */ /* 0x002fe40007810000 */
[----:B------:R-:W-:Y:S02]  /*10020*/  FMNMX.FTZ R168, R75, R0, !PT ;  /* 0x000000004ba87209 */ /* 0x000fe40007810000 */
[----:B------:R-:W-:Y:S02]  /*10030*/  FMNMX.FTZ R3, R3, R171, !PT ;  /* 0x000000ab03037209 */ /* 0x000fe40007810000 */
[----:B------:R-:W1:Y:S01]  /*10040*/  SHFL.BFLY PT, R0, R169, 0x1, 0x1f ;  /* 0x0c201f00a9007f89 */ /* 0x000e6200000e0000 */
[----:B------:R-:W-:Y:S02]  /*10050*/  FMNMX.FTZ R168, R78, R168, !PT ;  /* 0x000000a84ea87209 */ /* 0x000fe40007810000 */
[----:B------:R-:W-:Y:S02]  /*10060*/  FMNMX.FTZ R170, R170, R2, !PT ;  /* 0x00000002aaaa7209 */ /* 0x000fe40007810000 */
[----:B------:R-:W-:Y:S03]  /*10070*/  FMNMX.FTZ R168, R79, R168, !PT ;  /* 0x000000a84fa87209 */ /* 0x000fe60007810000 */
[----:B------:R-:W2:Y:S01]  /*10080*/  SHFL.BFLY PT, R171, R3, 0x1, 0x1f ;  /* 0x0c201f0003ab7f89 */ /* 0x000ea200000e0000 */
[----:B------:R-:W-:Y:S04]  /*10090*/  FMNMX.FTZ R168, R90, R168, !PT ;  /* 0x000000a85aa87209 */ /* 0x000fe80007810000 */
[----:B------:R-:W-:Y:S03]  /*100a0*/  FMNMX.FTZ R168, R91, R168, !PT ;  /* 0x000000a85ba87209 */ /* 0x000fe60007810000 */
[----:B------:R-:W3:Y:S01]  /*100b0*/  SHFL.BFLY PT, R2, R170, 0x1, 0x1f ;  /* 0x0c201f00aa027f89 */ /* 0x000ee200000e0000 */
[----:B------:R-:W-:Y:S04]  /*100c0*/  FMNMX.FTZ R168, R94, R168, !PT ;  /* 0x000000a85ea87209 */ /* 0x000fe80007810000 */
[----:B------:R-:W-:Y:S02]  /*100d0*/  FMNMX.FTZ R168, R95, R168, !PT ;  /* 0x000000a85fa87209 */ /* 0x000fe40007810000 */
[----:B-1----:R-:W-:Y:S03]  /*100e0*/  FMNMX.FTZ R0, R169, R0, !PT ;  /* 0x00000000a9007209 */ /* 0x002fe60007810000 */
[----:B------:R-:W1:Y:S02]  /*100f0*/  SHFL.BFLY PT, R169, R168, 0x2, 0x1f ;  /* 0x0c401f00a8a97f89 */ /* 0x000e6400000e0000 */
[C---:B------:R-:W-:Y:S02]  /*10100*/  FMUL.FTZ R201, R0.reuse, c[0x0][0x2d0] ;  /* 0x0000b40000c97a20 */ /* 0x040fe40000410000 */
[----:B------:R-:W-:Y:S01]  /*10110*/  FADD.FTZ R165, -R0, R165 ;  /* 0x000000a500a57221 */ /* 0x000fe20000010100 */
[----:B--2---:R-:W-:Y:S01]  /*10120*/  FMNMX.FTZ R3, R3, R171, !PT ;  /* 0x000000ab03037209 */ /* 0x004fe20007810000 */
[--C-:B------:R-:W-:Y:S02]  /*10130*/  FFMA.FTZ R247, R44, c[0x0][0x2d0], -R201.reuse ;  /* 0x0000b4002cf77a23 */ /* 0x100fe400000108c9 */
[--C-:B------:R-:W-:Y:S02]  /*10140*/  FFMA.FTZ R248, R45, c[0x0][0x2d0], -R201.reuse ;  /* 0x0000b4002df87a23 */ /* 0x100fe400000108c9 */
[----:B------:R-:W-:Y:S02]  /*10150*/  FFMA.FTZ R57, R57, c[0x0][0x2d0], -R201 ;  /* 0x0000b40039397a23 */ /* 0x000fe400000108c9 */
[----:B------:R-:W-:Y:S01]  /*10160*/  MUFU.EX2 R247, R247 ;  /* 0x000000f700f77308 */ /* 0x000fe20000000800 */
[----:B------:R-:W-:Y:S01]  /*10170*/  FMUL.FTZ R203, R3, c[0x0][0x2d0] ;  /* 0x0000b40003cb7a20 */ /* 0x000fe20000410000 */
[----:B---3--:R-:W-:Y:S01]  /*10180*/  FMNMX.FTZ R2, R170, R2, !PT ;  /* 0x00000002aa027209 */ /* 0x008fe20007810000 */
[----:B------:R-:W-:Y:S02]  /*10190*/  FMUL.FTZ R165, R165, c[0x0][0x2d0] ;  /* 0x0000b400a5a57a20 */ /* 0x000fe40000410000 */
[--C-:B------:R-:W-:Y:S02]  /*101a0*/  FFMA.FTZ R209, R48, c[0x0][0x2d0], -R203.reuse ;  /* 0x0000b40030d17a23 */ /* 0x100fe400000108cb */
[--C-:B------:R-:W-:Y:S02]  /*101b0*/  FFMA.FTZ R210, R49, c[0x0][0x2d0], -R203.reuse ;  /* 0x0000b40031d27a23 */ /* 0x100fe400000108cb */
[--C-:B------:R-:W-:Y:S01]  /*101c0*/  FFMA.FTZ R251, R52, c[0x0][0x2d0], -R203.reuse ;  /* 0x0000b40034fb7a23 */ /* 0x100fe200000108cb */
[----:B------:R-:W2:Y:S01]  /*101d0*/  MUFU.EX2 R165, R165 ;  /* 0x000000a500a57308 */ /* 0x000ea20000000800 */
[--C-:B------:R-:W-:Y:S01]  /*101e0*/  FFMA.FTZ R252, R53, c[0x0][0x2d0], -R203.reuse ;  /* 0x0000b40035fc7a23 */ /* 0x100fe200000108cb */
[----:B-1----:R-:W-:Y:S01]  /*101f0*/  FMNMX.FTZ R169, R168, R169, !PT ;  /* 0x000000a9a8a97209 */ /* 0x002fe20007810000 */
[----:B------:R-:W-:Y:S02]  /*10200*/  FMUL.FTZ R202, R2, c[0x0][0x2d0] ;  /* 0x0000b40002ca7a20 */ /* 0x000fe40000410000 */
[--C-:B------:R-:W-:Y:S02]  /*10210*/  FFMA.FTZ R171, R16, c[0x0][0x2d0], -R203.reuse ;  /* 0x0000b40010ab7a23 */ /* 0x100fe400000108cb */
[--C-:B------:R-:W-:Y:S01]  /*10220*/  FFMA.FTZ R211, R50, c[0x0][0x2d0], -R202.reuse ;  /* 0x0000b40032d37a23 */ /* 0x100fe200000108ca */
[----:B------:R-:W1:Y:S01]  /*10230*/  SHFL.BFLY PT, R168, R169, 0x1, 0x1f ;  /* 0x0c201f00a9a87f89 */ /* 0x000e6200000e0000 */
[--C-:B------:R-:W-:Y:S01]  /*10240*/  FFMA.FTZ R242, R51, c[0x0][0x2d0], -R202.reuse ;  /* 0x0000b40033f27a23 */ /* 0x100fe200000108ca */
[----:B------:R-:W-:Y:S01]  /*10250*/  MUFU.EX2 R209, R209 ;  /* 0x000000d100d17308 */ /* 0x000fe20000000800 */
[--C-:B------:R-:W-:Y:S02]  /*10260*/  FFMA.FTZ R55, R55, c[0x0][0x2d0], -R202.reuse ;  /* 0x0000b40037377a23 */ /* 0x100fe400000108ca */
[--C-:B------:R-:W-:Y:S02]  /*10270*/  FFMA.FTZ R180, R17, c[0x0][0x2d0], -R203.reuse ;  /* 0x0000b40011b47a23 */ /* 0x100fe400000108cb */
[--C-:B------:R-:W-:Y:S01]  /*10280*/  FFMA.FTZ R182, R18, c[0x0][0x2d0], -R202.reuse ;  /* 0x0000b40012b67a23 */ /* 0x100fe200000108ca */
[----:B------:R-:W-:Y:S01]  /*10290*/  LDSM.16.MT88.4 R48, [R219+0x900] ;  /* 0x00090000db30783b */ /* 0x000fe20000004200 */
[--C-:B------:R-:W-:Y:S02]  /*102a0*/  FFMA.FTZ R35, R35, c[0x0][0x2d0], -R202.reuse ;  /* 0x0000b40023237a23 */ /* 0x100fe400000108ca */
[--C-:B------:R-:W-:Y:S01]  /*102b0*/  FFMA.FTZ R193, R20, c[0x0][0x2d0], -R203.reuse ;  /* 0x0000b40014c17a23 */ /* 0x100fe200000108cb */
[----:B------:R-:W-:Y:S01]  /*102c0*/  MUFU.EX2 R171, R171 ;  /* 0x000000ab00ab7308 */ /* 0x000fe20000000800 */
[--C-:B------:R-:W-:Y:S02]  /*102d0*/  FFMA.FTZ R194, R21, c[0x0][0x2d0], -R203.reuse ;  /* 0x0000b40015c27a23 */ /* 0x100fe400000108cb */
[--C-:B------:R-:W-:Y:S02]  /*102e0*/  FFMA.FTZ R195, R22, c[0x0][0x2d0], -R202.reuse ;  /* 0x0000b40016c37a23 */ /* 0x100fe400000108ca */
[--C-:B------:R-:W-:Y:S02]  /*102f0*/  FFMA.FTZ R196, R23, c[0x0][0x2d0], -R202.reuse ;  /* 0x0000b40017c47a23 */ /* 0x100fe400000108ca */
[----:B------:R-:W-:Y:S02]  /*10300*/  FFMA.FTZ R198, R33, c[0x0][0x2d0], -R203 ;  /* 0x0000b40021c67a23 */ /* 0x000fe400000108cb */
[----:B--2---:R-:W-:Y:S01]  /*10310*/  FMUL.FTZ R33, R165, R141 ;  /* 0x0000008da5217220 */ /* 0x004fe20000410000 */
[----:B------:R-:W-:Y:S01]  /*10320*/  MUFU.EX2 R180, R180 ;  /* 0x000000b400b47308 */ /* 0x000fe20000000800 */
[--C-:B------:R-:W-:Y:S01]  /*10330*/  FFMA.FTZ R199, R34, c[0x0][0x2d0], -R202.reuse ;  /* 0x0000b40022c77a23 */ /* 0x100fe200000108ca */
[----:B-1----:R-:W-:Y:S01]  /*10340*/  FMNMX.FTZ R168, R168, R169, !PT ;  /* 0x000000a9a8a87209 */ /* 0x002fe20007810000 */
[----:B------:R-:W-:Y:S02]  /*10350*/  FFMA.FTZ R169, R19, c[0x0][0x2d0], -R202 ;  /* 0x0000b40013a97a23 */ /* 0x000fe400000108ca */
[--C-:B------:R-:W-:Y:S02]  /*10360*/  FFMA.FTZ R186, R12, c[0x0][0x2d0], -R201.reuse ;  /* 0x0000b4000cba7a23 */ /* 0x100fe400000108c9 */
[----:B------:R-:W-:Y:S02]  /*10370*/  FMUL.FTZ R200, R168, c[0x0][0x2d0] ;  /* 0x0000b400a8c87a20 */ /* 0x000fe40000410000 */
[----:B------:R-:W-:Y:S01]  /*10380*/  FMUL.FTZ R12, R165, R152 ;  /* 0x00000098a50c7220 */ /* 0x000fe20000410000 */
[----:B------:R-:W-:Y:S01]  /*10390*/  MUFU.EX2 R182, R182 ;  /* 0x000000b600b67308 */ /* 0x000fe20000000800 */
[--C-:B------:R-:W-:Y:S02]  /*103a0*/  FFMA.FTZ R249, R46, c[0x0][0x2d0], -R200.reuse ;  /* 0x0000b4002ef97a23 */ /* 0x100fe400000108c8 */
[--C-:B------:R-:W-:Y:S02]  /*103b0*/  FFMA.FTZ R250, R47, c[0x0][0x2d0], -R200.reuse ;  /* 0x0000b4002ffa7a23 */ /* 0x100fe400000108c8 */
[----:B------:R-:W-:Y:S01]  /*103c0*/  LDSM.16.MT88.4 R44, [R225+0x1100] ;  /* 0x00110000e12c783b */ /* 0x000fe20000004200 */
[--C-:B------:R-:W-:Y:S02]  /*103d0*/  FFMA.FTZ R59, R59, c[0x0][0x2d0], -R200.reuse ;  /* 0x0000b4003b3b7a23 */ /* 0x100fe400000108c8 */
[--C-:B------:R-:W-:Y:S02]  /*103e0*/  FFMA.FTZ R204, R31, c[0x0][0x2d0], -R200.reuse ;  /* 0x0000b4001fcc7a23 */ /* 0x100fe400000108c8 */
[----:B------:R-:W-:Y:S01]  /*103f0*/  MUFU.EX2 R169, R169 ;  /* 0x000000a900a97308 */ /* 0x000fe20000000800 */
[----:B------:R-:W-:Y:S02]  /*10400*/  FFMA.FTZ R187, R13, c[0x0][0x2d0], -R201 ;  /* 0x0000b4000dbb7a23 */ /* 0x000fe400000108c9 */
[C---:B------:R-:W-:Y:S02]  /*10410*/  FMUL.FTZ R13, R165.reuse, R153 ;  /* 0x00000099a50d7220 */ /* 0x040fe40000410000 */
[--C-:B------:R-:W-:Y:S02]  /*10420*/  FFMA.FTZ R190, R14, c[0x0][0x2d0], -R200.reuse ;  /* 0x0000b4000ebe7a23 */ /* 0x100fe400000108c8 */
[--C-:B------:R-:W-:Y:S02]  /*10430*/  FFMA.FTZ R197, R32, c[0x0][0x2d0], -R203.reuse ;  /* 0x0000b40020c57a23 */ /* 0x100fe400000108cb */
[----:B------:R-:W-:Y:S01]  /*10440*/  FMUL.FTZ R32, R165, R140 ;  /* 0x0000008ca5207220 */ /* 0x000fe20000410000 */
[----:B------:R-:W-:Y:S01]  /*10450*/  MUFU.EX2 R186, R186 ;  /* 0x000000ba00ba7308 */ /* 0x000fe20000000800 */
[----:B------:R-:W-:Y:S02]  /*10460*/  FFMA.FTZ R140, R27, c[0x0][0x2d0], -R200 ;  /* 0x0000b4001b8c7a23 */ /* 0x000fe400000108c8 */
[C---:B------:R-:W-:Y:S02]  /*10470*/  FMUL.FTZ R108, R165.reuse, R108 ;  /* 0x0000006ca56c7220 */ /* 0x040fe40000410000 */
[C---:B------:R-:W-:Y:S02]  /*10480*/  FMUL.FTZ R109, R165.reuse, R109 ;  /* 0x0000006da56d7220 */ /* 0x040fe40000410000 */
[C---:B------:R-:W-:Y:S02]  /*10490*/  FMUL.FTZ R120, R165.reuse, R120 ;  /* 0x00000078a5787220 */ /* 0x040fe40000410000 */
[C---:B------:R-:W-:Y:S01]  /*104a0*/  FMUL.FTZ R121, R165.reuse, R121 ;  /* 0x00000079a5797220 */ /* 0x040fe20000410000 */
[----:B------:R-:W-:Y:S01]  /*104b0*/  MUFU.EX2 R187, R187 ;  /* 0x000000bb00bb7308 */ /* 0x000fe20000000800 */
[C---:B------:R-:W-:Y:S02]  /*104c0*/  FMUL.FTZ R124, R165.reuse, R124 ;  /* 0x0000007ca57c7220 */ /* 0x040fe40000410000 */
[----:B------:R-:W-:Y:S02]  /*104d0*/  FMUL.FTZ R125, R165, R125 ;  /* 0x0000007da57d7220 */ /* 0x000fe40000410000 */
[--C-:B------:R-:W-:Y:S02]  /*104e0*/  FFMA.FTZ R205, R36, c[0x0][0x2d0], -R203.reuse ;  /* 0x0000b40024cd7a23 */ /* 0x100fe400000108cb */
[----:B------:R-:W-:Y:S02]  /*104f0*/  FFMA.FTZ R206, R37, c[0x0][0x2d0], -R203 ;  /* 0x0000b40025ce7a23 */ /* 0x000fe400000108cb */
[--C-:B------:R-:W-:Y:S01]  /*10500*/  FFMA.FTZ R207, R38, c[0x0][0x2d0], -R202.reuse ;  /* 0x0000b40026cf7a23 */ /* 0x100fe200000108ca */
[----:B------:R-:W-:Y:S01]  /*10510*/  MUFU.EX2 R190, R190 ;  /* 0x000000be00be7308 */ /* 0x000fe20000000800 */
[----:B------:R-:W-:Y:S02]  /*10520*/  FFMA.FTZ R208, R39, c[0x0][0x2d0], -R202 ;  /* 0x0000b40027d07a23 */ /* 0x000fe400000108ca */
[--C-:B------:R-:W-:Y:S02]  /*10530*/  FFMA.FTZ R243, R40, c[0x0][0x2d0], -R201.reuse ;  /* 0x0000b40028f37a23 */ /* 0x100fe400000108c9 */
        /* <DEDUP_REMOVED lines=10> */
[----:B------:R-:W-:Y:S02]  /*105e0*/  FFMA.FTZ R77, R77, c[0x0][0x2d0], -R201 ;  /* 0x0000b4004d4d7a23 */ /* 0x000fe400000108c9 */
[--C-:B------:R-:W-:Y:S02]  /*105f0*/  FFMA.FTZ R78, R78, c[0x0][0x2d0], -R200.reuse ;  /* 0x0000b4004e4e7a23 */ /* 0x100fe400000108c8 */
[----:B------:R-:W-:Y:S02]  /*10600*/  FFMA.FTZ R79, R79, c[0x0][0x2d0], -R200 ;  /* 0x0000b4004f4f7a23 */ /* 0x000fe400000108c8 */
[----:B------:R-:W-:Y:S02]  /*10610*/  FADD.FTZ R167, -R3, R167 ;  /* 0x000000a703a77221 */ /* 0x000fe40000010100 */
[----:B------:R-:W-:Y:S01]  /*10620*/  FADD.FTZ R166, -R2, R166 ;  /* 0x000000a602a67221 */ /* 0x000fe20000010100 */
[----:B------:R-:W-:Y:S01]  /*10630*/  MUFU.EX2 R195, R195 ;  /* 0x000000c300c37308 */ /* 0x000fe20000000800 */
[----:B------:R-:W-:Y:S02]  /*10640*/  FMUL.FTZ R167, R167, c[0x0][0x2d0] ;  /* 0x0000b400a7a77a20 */ /* 0x000fe40000410000 */
[----:B------:R-:W-:Y:S02]  /*10650*/  FMUL.FTZ R166, R166, c[0x0][0x2d0] ;  /* 0x0000b400a6a67a20 */ /* 0x000fe40000410000 */
[--C-:B------:R-:W-:Y:S02]  /*10660*/  FFMA.FTZ R183, R4, c[0x0][0x2d0], -R203.reuse ;  /* 0x0000b40004b77a23 */ /* 0x100fe400000108cb */
[----:B------:R-:W-:Y:S02]  /*10670*/  FFMA.FTZ R170, R5, c[0x0][0x2d0], -R203 ;  /* 0x0000b40005aa7a23 */ /* 0x000fe400000108cb */
[--C-:B------:R-:W-:Y:S01]  /*10680*/  FFMA.FTZ R184, R6, c[0x0][0x2d0], -R202.reuse ;  /* 0x0000b40006b87a23 */ /* 0x100fe200000108ca */
[----:B------:R-:W1:Y:S01]  /*10690*/  MUFU.EX2 R167, R167 ;  /* 0x000000a700a77308 */ /* 0x000e620000000800 */
[----:B------:R-:W-:Y:S02]  /*106a0*/  FFMA.FTZ R181, R7, c[0x0][0x2d0], -R202 ;  /* 0x0000b40007b57a23 */ /* 0x000fe400000108ca */
[----:B------:R-:W-:Y:S02]  /*106b0*/  FADD.FTZ R164, -R168, R164 ;  /* 0x000000a4a8a47221 */ /* 0x000fe40000010100 */
[--C-:B------:R-:W-:Y:S02]  /*106c0*/  FFMA.FTZ R188, R8, c[0x0][0x2d0], -R201.reuse ;  /* 0x0000b40008bc7a23 */ /* 0x100fe400000108c9 */
[----:B------:R-:W-:Y:S02]  /*106d0*/  FMUL.FTZ R164, R164, c[0x0][0x2d0] ;  /* 0x0000b400a4a47a20 */ /* 0x000fe40000410000 */
[----:B------:R-:W-:Y:S01]  /*106e0*/  FMUL.FTZ R8, R165, R156 ;  /* 0x0000009ca5087220 */ /* 0x000fe20000410000 */
[----:B------:R-:W2:Y:S01]  /*106f0*/  MUFU.EX2 R166, R166 ;  /* 0x000000a600a67308 */ /* 0x000ea20000000800 */
[----:B------:R-:W-:Y:S02]  /*10700*/  FFMA.FTZ R185, R9, c[0x0][0x2d0], -R201 ;  /* 0x0000b40009b97a23 */ /* 0x000fe400000108c9 */
[----:B------:R-:W-:Y:S02]  /*10710*/  FMUL.FTZ R9, R165, R157 ;  /* 0x0000009da5097220 */ /* 0x000fe40000410000 */
[--C-:B------:R-:W-:Y:S02]  /*10720*/  FFMA.FTZ R192, R10, c[0x0][0x2d0], -R200.reuse ;  /* 0x0000b4000ac07a23 */ /* 0x100fe400000108c8 */
[--C-:B------:R-:W-:Y:S02]  /*10730*/  FFMA.FTZ R189, R11, c[0x0][0x2d0], -R200.reuse ;  /* 0x0000b4000bbd7a23 */ /* 0x100fe400000108c8 */
[----:B------:R-:W-:Y:S01]  /*10740*/  FFMA.FTZ R191, R15, c[0x0][0x2d0], -R200 ;  /* 0x0000b4000fbf7a23 */ /* 0x000fe200000108c8 */
[----:B------:R-:W-:Y:S01]  /*10750*/  MUFU.EX2 R183, R183 ;  /* 0x000000b700b77308 */ /* 0x000fe20000000800 */
[--C-:B------:R-:W-:Y:S02]  /*10760*/  FFMA.FTZ R64, R64, c[0x0][0x2d0], -R203.reuse ;  /* 0x0000b40040407a23 */ /* 0x100fe400000108cb */
[----:B------:R-:W-:Y:S02]  /*10770*/  FFMA.FTZ R65, R65, c[0x0][0x2d0], -R203 ;  /* 0x0000b40041417a23 */ /* 0x000fe400000108cb */
[C---:B-1----:R-:W-:Y:S02]  /*10780*/  FMUL.FTZ R16, R167.reuse, R148 ;  /* 0x00000094a7107220 */ /* 0x042fe40000410000 */
[C---:B------:R-:W-:Y:S02]  /*10790*/  FMUL.FTZ R17, R167.reuse, R149 ;  /* 0x00000095a7117220 */ /* 0x040fe40000410000 */
[C---:B------:R-:W-:Y:S01]  /*107a0*/  FMUL.FTZ R20, R167.reuse, R144 ;  /* 0x00000090a7147220 */ /* 0x040fe20000410000 */
[----:B------:R-:W1:Y:S01]  /*107b0*/  MUFU.EX2 R170, R170 ;  /* 0x000000aa00aa7308 */ /* 0x000e620000000800 */
[C---:B------:R-:W-:Y:S02]  /*107c0*/  FMUL.FTZ R21, R167.reuse, R145 ;  /* 0x00000091a7157220 */ /* 0x040fe40000410000 */
[C---:B------:R-:W-:Y:S01]  /*107d0*/  FMUL.FTZ R36, R167.reuse, R128 ;  /* 0x00000080a7247220 */ /* 0x040fe20000410000 */
[----:B------:R-:W-:Y:S01]  /*107e0*/  F2FP.BF16.PACK_AB R128, R194, R193 ;  /* 0x000000c1c280723e */ /* 0x000fe200000010ff */
[C---:B--2---:R-:W-:Y:S02]  /*107f0*/  FMUL.FTZ R18, R166.reuse, R150 ;  /* 0x00000096a6127220 */ /* 0x044fe40000410000 */
[C---:B------:R-:W-:Y:S02]  /*10800*/  FMUL.FTZ R19, R166.reuse, R151 ;  /* 0x00000097a6137220 */ /* 0x040fe40000410000 */
[----:B------:R-:W-:Y:S01]  /*10810*/  LDSM.16.MT88.4 R148, [R225+0x2900] ;  /* 0x00290000e194783b */ /* 0x000fe20000004200 */
[----:B------:R-:W-:Y:S01]  /*10820*/  MUFU.EX2 R184, R184 ;  /* 0x000000b800b87308 */ /* 0x000fe20000000800 */
[C---:B------:R-:W-:Y:S02]  /*10830*/  FMUL.FTZ R22, R166.reuse, R146 ;  /* 0x00000092a6167220 */ /* 0x040fe40000410000 */
[C---:B------:R-:W-:Y:S02]  /*10840*/  FMUL.FTZ R23, R166.reuse, R147 ;  /* 0x00000093a6177220 */ /* 0x040fe40000410000 */
[C---:B------:R-:W-:Y:S02]  /*10850*/  FMUL.FTZ R37, R167.reuse, R129 ;  /* 0x00000081a7257220 */ /* 0x040fe40000410000 */
[----:B------:R-:W2:Y:S01]  /*10860*/  LDSM.16.MT88.4 R144, [R219+0x100] ;  /* 0x00010000db90783b */ /* 0x000ea20000004200 */
[C---:B------:R-:W-:Y:S02]  /*10870*/  FMUL.FTZ R38, R166.reuse, R130 ;  /* 0x00000082a6267220 */ /* 0x040fe40000410000 */
[----:B------:R-:W3:Y:S01]  /*10880*/  MUFU.EX2 R181, R181 ;  /* 0x000000b500b57308 */ /* 0x000ee20000000800 */
[----:B------:R-:W-:Y:S02]  /*10890*/  FMUL.FTZ R39, R166, R131 ;  /* 0x00000083a6277220 */ /* 0x000fe40000410000 */
[C---:B------:R-:W-:Y:S01]  /*108a0*/  FMUL.FTZ R4, R167.reuse, R160 ;  /* 0x000000a0a7047220 */ /* 0x040fe20000410000 */
[----:B-1----:R-:W-:Y:S01]  /*108b0*/  F2FP.BF16.PACK_AB R160, R170, R183 ;  /* 0x000000b7aaa0723e */ /* 0x002fe200000010ff */
[----:B------:R-:W-:Y:S02]  /*108c0*/  FMUL.FTZ R5, R167, R161 ;  /* 0x000000a1a7057220 */ /* 0x000fe40000410000 */
[----:B------:R-:W-:Y:S01]  /*108d0*/  FMUL.FTZ R6, R166, R162 ;  /* 0x000000a2a6067220 */ /* 0x000fe20000410000 */
[----:B------:R-:W-:Y:S01]  /*108e0*/  F2FP.BF16.PACK_AB R162, R180, R171 ;  /* 0x000000abb4a2723e */ /* 0x000fe200000010ff */
[C---:B------:R-:W-:Y:S01]  /*108f0*/  FMUL.FTZ R7, R166.reuse, R163 ;  /* 0x000000a3a6077220 */ /* 0x040fe20000410000 */
[----:B------:R-:W1:Y:S01]  /*10900*/  MUFU.EX2 R164, R164 ;  /* 0x000000a400a47308 */ /* 0x000e620000000800 */
[----:B------:R-:W-:Y:S01]  /*10910*/  F2FP.BF16.PACK_AB R163, R169, R182 ;  /* 0x000000b6a9a3723e */ /* 0x000fe200000010ff */
[C---:B------:R-:W-:Y:S02]  /*10920*/  FMUL.FTZ R100, R167.reuse, R100 ;  /* 0x00000064a7647220 */ /* 0x040fe40000410000 */
[C---:B------:R-:W-:Y:S02]  /*10930*/  FMUL.FTZ R101, R167.reuse, R101 ;  /* 0x00000065a7657220 */ /* 0x040fe40000410000 */
[C---:B------:R-:W-:Y:S02]  /*10940*/  FMUL.FTZ R102, R166.reuse, R102 ;  /* 0x00000066a6667220 */ /* 0x040fe40000410000 */
[C---:B------:R-:W-:Y:S02]  /*10950*/  FMUL.FTZ R103, R166.reuse, R103 ;  /* 0x00000067a6677220 */ /* 0x040fe40000410000 */
[----:B------:R-:W-:Y:S01]  /*10960*/  MUFU.EX2 R188, R188 ;  /* 0x000000bc00bc7308 */ /* 0x000fe20000000800 */
[C---:B------:R-:W-:Y:S02]  /*10970*/  FMUL.FTZ R104, R167.reuse, R104 ;  /* 0x00000068a7687220 */ /* 0x040fe40000410000 */
[----:B------:R-:W-:Y:S01]  /*10980*/  FMUL.FTZ R105, R167, R105 ;  /* 0x00000069a7697220 */ /* 0x000fe20000410000 */
[----:B---3--:R-:W-:Y:S01]  /*10990*/  F2FP.BF16.PACK_AB R161, R181, R184 ;  /* 0x000000b8b5a1723e */ /* 0x008fe200000010ff */
[C---:B------:R-:W-:Y:S02]  /*109a0*/  FMUL.FTZ R106, R166.reuse, R106 ;  /* 0x0000006aa66a7220 */ /* 0x040fe40000410000 */
[----:B------:R-:W-:Y:S02]  /*109b0*/  FMUL.FTZ R107, R166, R107 ;  /* 0x0000006ba66b7220 */ /* 0x000fe40000410000 */
[----:B------:R-:W-:Y:S01]  /*109c0*/  FMUL.FTZ R112, R167, R112 ;  /* 0x00000070a7707220 */ /* 0x000fe20000410000 */
[----:B------:R-:W3:Y:S01]  /*109d0*/  MUFU.EX2 R185, R185 ;  /* 0x000000b900b97308 */ /* 0x000ee20000000800 */
[-C--:B------:R-:W-:Y:S05]  /*109e0*/  HMMA.16816.F32.BF16 R4, R160, R172.reuse, R4 ;  /* 0x000000aca004723c */ /* 0x080fea0000041804 */
[C---:B-1----:R-:W-:Y:S02]  /*109f0*/  FMUL.FTZ R34, R164.reuse, R142 ;  /* 0x0000008ea4227220 */ /* 0x042fe40000410000 */
[C---:B------:R-:W-:Y:S02]  /*10a00*/  FMUL.FTZ R27, R164.reuse, R139 ;  /* 0x0000008ba41b7220 */ /* 0x040fe40000410000 */
[----:B------:R-:W-:Y:S03]  /*10a10*/  MUFU.EX2 R192, R192 ;  /* 0x000000c000c07308 */ /* 0x000fe60000000800 */
[C---:B------:R-:W-:Y:S02]  /*10a20*/  FMUL.FTZ R31, R164.reuse, R135 ;  /* 0x00000087a41f7220 */ /* 0x040fe40000410000 */
[C---:B------:R-:W-:Y:S02]  /*10a30*/  FMUL.FTZ R14, R164.reuse, R154 ;  /* 0x0000009aa40e7220 */ /* 0x040fe40000410000 */
[C---:B------:R-:W-:Y:S01]  /*10a40*/  FMUL.FTZ R10, R164.reuse, R158 ;  /* 0x0000009ea40a7220 */ /* 0x040fe20000410000 */
[----:B------:R-:W-:Y:S01]  /*10a50*/  F2FP.BF16.PACK_AB R158, R187, R186 ;  /* 0x000000babb9e723e */ /* 0x000fe200000010ff */
[C---:B------:R-:W-:Y:S01]  /*10a60*/  FMUL.FTZ R11, R164.reuse, R159 ;  /* 0x0000009fa40b7220 */ /* 0x040fe20000410000 */
[----:B------:R-:W1:Y:S01]  /*10a70*/  MUFU.EX2 R189, R189 ;  /* 0x000000bd00bd7308 */ /* 0x000e620000000800 */
[C---:B------:R-:W-:Y:S02]  /*10a80*/  FMUL.FTZ R15, R164.reuse, R155 ;  /* 0x0000009ba40f7220 */ /* 0x040fe40000410000 */
[C---:B------:R-:W-:Y:S01]  /*10a90*/  FMUL.FTZ R110, R164.reuse, R110 ;  /* 0x0000006ea46e7220 */ /* 0x040fe20000410000 */
[----:B---3--:R-:W-:Y:S01]  /*10aa0*/  F2FP.BF16.PACK_AB R156, R185, R188 ;  /* 0x000000bcb99c723e */ /* 0x008fe200000010ff */
[----:B------:R-:W-:Y:S02]  /*10ab0*/  FMUL.FTZ R111, R164, R111 ;  /* 0x0000006fa46f7220 */ /* 0x000fe40000410000 */
[C---:B------:R-:W-:Y:S02]  /*10ac0*/  FMUL.FTZ R113, R167.reuse, R113 ;  /* 0x00000071a7717220 */ /* 0x040fe40000410000 */
[C---:B------:R-:W-:Y:S01]  /*10ad0*/  FMUL.FTZ R114, R166.reuse, R114 ;  /* 0x00000072a6727220 */ /* 0x040fe20000410000 */
[----:B------:R-:W3:Y:S01]  /*10ae0*/  MUFU.EX2 R191, R191 ;  /* 0x000000bf00bf7308 */ /* 0x000ee20000000800 */
[C---:B------:R-:W-:Y:S02]  /*10af0*/  FMUL.FTZ R115, R166.reuse, R115 ;  /* 0x00000073a6737220 */ /* 0x040fe40000410000 */
[C---:B------:R-:W-:Y:S02]  /*10b00*/  FMUL.FTZ R116, R167.reuse, R116 ;  /* 0x00000074a7747220 */ /* 0x040fe40000410000 */
[----:B------:R-:W-:Y:S02]  /*10b10*/  FMUL.FTZ R117, R167, R117 ;  /* 0x00000075a7757220 */ /* 0x000fe40000410000 */
[C---:B------:R-:W-:Y:S02]  /*10b20*/  FMUL.FTZ R118, R166.reuse, R118 ;  /* 0x00000076a6767220 */ /* 0x040fe40000410000 */
[----:B------:R-:W-:Y:S01]  /*10b30*/  FMUL.FTZ R119, R166, R119 ;  /* 0x00000077a6777220 */ /* 0x000fe20000410000 */
[----:B------:R-:W-:Y:S01]  /*10b40*/  MUFU.EX2 R152, R55 ;  /* 0x0000003700987308 */ /* 0x000fe20000000800 */
[C---:B------:R-:W-:Y:S02]  /*10b50*/  FMUL.FTZ R122, R164.reuse, R122 ;  /* 0x0000007aa47a7220 */ /* 0x040fe40000410000 */
[C---:B------:R-:W-:Y:S01]  /*10b60*/  FMUL.FTZ R123, R164.reuse, R123 ;  /* 0x0000007ba47b7220 */ /* 0x040fe20000410000 */
[----:B-1----:R-:W-:Y:S01]  /*10b70*/  F2FP.BF16.PACK_AB R157, R189, R192 ;  /* 0x000000c0bd9d723e */ /* 0x002fe200000010ff */
[C---:B------:R-:W-:Y:S02]  /*10b80*/  FMUL.FTZ R126, R164.reuse, R126 ;  /* 0x0000007ea47e7220 */ /* 0x040fe40000410000 */
[----:B------:R-:W-:Y:S02]  /*10b90*/  FMUL.FTZ R127, R164, R127 ;  /* 0x0000007fa47f7220 */ /* 0x000fe40000410000 */
[--C-:B------:R-:W-:Y:S01]  /*10ba0*/  FFMA.FTZ R66, R66, c[0x0][0x2d0], -R202.reuse ;  /* 0x0000b40042427a23 */ /* 0x100fe200000108ca */
[----:B------:R-:W-:Y:S01]  /*10bb0*/  MUFU.EX2 R153, R57 ;  /* 0x0000003900997308 */ /* 0x000fe20000000800 */
[----:B------:R-:W-:Y:S02]  /*10bc0*/  FFMA.FTZ R67, R67, c[0x0][0x2d0], -R202 ;  /* 0x0000b40043437a23 */ /* 0x000fe400000108ca */
[--C-:B------:R-:W-:Y:S01]  /*10bd0*/  FFMA.FTZ R60, R60, c[0x0][0x2d0], -R201.reuse ;  /* 0x0000b4003c3c7a23 */ /* 0x100fe200000108c9 */
[----:B---3--:R-:W-:Y:S01]  /*10be0*/  F2FP.BF16.PACK_AB R159, R191, R190 ;  /* 0x000000bebf9f723e */ /* 0x008fe200000010ff */
[----:B------:R-:W-:Y:S02]  /*10bf0*/  FFMA.FTZ R61, R61, c[0x0][0x2d0], -R201 ;  /* 0x0000b4003d3d7a23 */ /* 0x000fe400000108c9 */
[--C-:B------:R-:W-:Y:S02]  /*10c00*/  FFMA.FTZ R62, R62, c[0x0][0x2d0], -R200.reuse ;  /* 0x0000b4003e3e7a23 */ /* 0x100fe400000108c8 */
[----:B------:R-:W-:Y:S01]  /*10c10*/  FFMA.FTZ R63, R63, c[0x0][0x2d0], -R200 ;  /* 0x0000b4003f3f7a23 */ /* 0x000fe200000108c8 */
[----:B------:R-:W-:Y:S01]  /*10c20*/  MUFU.EX2 R154, R59 ;  /* 0x0000003b009a7308 */ /* 0x000fe20000000800 */
[C---:B------:R-:W-:Y:S04]  /*10c30*/  HMMA.16816.F32.BF16 R8, R156.reuse, R172, R8 ;  /* 0x000000ac9c08723c */ /* 0x040fe80000041808 */
[--C-:B------:R-:W-:Y:S02]  /*10c40*/  FFMA.FTZ R68, R68, c[0x0][0x2d0], -R203.reuse ;  /* 0x0000b40044447a23 */ /* 0x100fe400000108cb */
[----:B------:R-:W-:Y:S02]  /*10c50*/  FFMA.FTZ R69, R69, c[0x0][0x2d0], -R203 ;  /* 0x0000b40045457a23 */ /* 0x000fe400000108cb */
[-C--:B------:R-:W-:Y:S01]  /*10c60*/  HMMA.16816.F32.BF16 R12, R156, R174.reuse, R12 ;  /* 0x000000ae9c0c723c */ /* 0x080fe2000004180c */
[----:B------:R1:W-:Y:S03]  /*10c70*/  MUFU.EX2 R172, R35 ;  /* 0x0000002300ac7308 */ /* 0x0003e60000000800 */
[--C-:B------:R-:W-:Y:S02]  /*10c80*/  FFMA.FTZ R173, R24, c[0x0][0x2d0], -R201.reuse ;  /* 0x0000b40018ad7a23 */ /* 0x100fe400000108c9 */
[----:B------:R-:W-:Y:S02]  /*10c90*/  FMUL.FTZ R24, R165, R136 ;  /* 0x00000088a5187220 */ /* 0x000fe40000410000 */
[C---:B------:R-:W-:Y:S03]  /*10ca0*/  HMMA.16816.F32.BF16 R16, R160.reuse, R174, R16 ;  /* 0x000000aea010723c */ /* 0x040fe60000041810 */
[----:B------:R-:W3:Y:S01]  /*10cb0*/  MUFU.EX2 R196, R196 ;  /* 0x000000c400c47308 */ /* 0x000ee20000000800 */
[--C-:B------:R-:W-:Y:S02]  /*10cc0*/  FFMA.FTZ R70, R70, c[0x0][0x2d0], -R202.reuse ;  /* 0x0000b40046467a23 */ /* 0x100fe400000108ca */
[----:B------:R-:W-:Y:S02]  /*10cd0*/  FFMA.FTZ R71, R71, c[0x0][0x2d0], -R202 ;  /* 0x0000b40047477a23 */ /* 0x000fe400000108ca */
[-C--:B------:R-:W-:Y:S04]  /*10ce0*/  HMMA.16816.F32.BF16 R20, R160, R176.reuse, R20 ;  /* 0x000000b0a014723c */ /* 0x080fe80000041814 */
[----:B------:R-:W-:Y:S01]  /*10cf0*/  FFMA.FTZ R174, R25, c[0x0][0x2d0], -R201 ;  /* 0x0000b40019ae7a23 */ /* 0x000fe200000108c9 */
[----:B------:R-:W-:Y:S01]  /*10d00*/  MUFU.EX2 R197, R197 ;  /* 0x000000c500c57308 */ /* 0x000fe20000000800 */
[----:B------:R-:W-:Y:S02]  /*10d10*/  FMUL.FTZ R25, R165, R137 ;  /* 0x00000089a5197220 */ /* 0x000fe40000410000 */
[----:B------:R-:W-:Y:S04]  /*10d20*/  FFMA.FTZ R175, R26, c[0x0][0x2d0], -R200 ;  /* 0x0000b4001aaf7a23 */ /* 0x000fe800000108c8 */
[C---:B-1----:R-:W-:Y:S02]  /*10d30*/  FMUL.FTZ R35, R164.reuse, R143 ;  /* 0x0000008fa4237220 */ /* 0x042fe40000410000 */
[----:B------:R-:W-:Y:S01]  /*10d40*/  FMUL.FTZ R26, R164, R138 ;  /* 0x0000008aa41a7220 */ /* 0x000fe20000410000 */
[----:B------:R-:W1:Y:S01]  /*10d50*/  MUFU.EX2 R198, R198 ;  /* 0x000000c600c67308 */ /* 0x000e620000000800 */
[----:B------:R-:W4:Y:S01]  /*10d60*/  LDSM.16.MT88.4 R136, [R218+0x100] ;  /* 0x00010000da88783b */ /* 0x000f220000004200 */
[--C-:B------:R-:W-:Y:S02]  /*10d70*/  FFMA.FTZ R80, R80, c[0x0][0x2d0], -R203.reuse ;  /* 0x0000b40050507a23 */ /* 0x100fe400000108cb */
[C---:B------:R-:W-:Y:S04]  /*10d80*/  HMMA.16816.F32.BF16 R32, R156.reuse, R176, R32 ;  /* 0x000000b09c20723c */ /* 0x040fe80000041820 */
[----:B---3--:R-:W-:Y:S01]  /*10d90*/  F2FP.BF16.PACK_AB R129, R196, R195 ;  /* 0x000000c3c481723e */ /* 0x008fe200000010ff */
[----:B------:R-:W-:Y:S01]  /*10da0*/  FFMA.FTZ R81, R81, c[0x0][0x2d0], -R203 ;  /* 0x0000b40051517a23 */ /* 0x000fe200000108cb */
[----:B------:R3:W-:Y:S01]  /*10db0*/  MUFU.EX2 R176, R140 ;  /* 0x0000008c00b07308 */ /* 0x0007e20000000800 */
[--C-:B------:R-:W-:Y:S01]  /*10dc0*/  FFMA.FTZ R177, R28, c[0x0][0x2d0], -R201.reuse ;  /* 0x0000b4001cb17a23 */ /* 0x100fe200000108c9 */
[-C--:B------:R-:W-:Y:S04]  /*10dd0*/  HMMA.16816.F32.BF16 R24, R156, R178.reuse, R24 ;  /* 0x000000b29c18723c */ /* 0x080fe80000041818 */
[----:B------:R-:W-:Y:S02]  /*10de0*/  FMUL.FTZ R28, R165, R132 ;  /* 0x00000084a51c7220 */ /* 0x000fe40000410000 */
[--C-:B------:R-:W-:Y:S02]  /*10df0*/  FFMA.FTZ R82, R82, c[0x0][0x2d0], -R202.reuse ;  /* 0x0000b40052527a23 */ /* 0x100fe400000108ca */
[C---:B------:R-:W-:Y:S01]  /*10e00*/  HMMA.16816.F32.BF16 R100, R160.reuse, R178, R100 ;  /* 0x000000b2a064723c */ /* 0x040fe20000041864 */
[----:B------:R-:W5:Y:S03]  /*10e10*/  MUFU.EX2 R199, R199 ;  /* 0x000000c700c77308 */ /* 0x000f660000000800 */
[----:B-1----:R-:W-:Y:S01]  /*10e20*/  F2FP.BF16.PACK_AB R130, R198, R197 ;  /* 0x000000c5c682723e */ /* 0x002fe200000010ff */
[----:B------:R-:W-:Y:S02]  /*10e30*/  FFMA.FTZ R83, R83, c[0x0][0x2d0], -R202 ;  /* 0x0000b40053537a23 */ /* 0x000fe400000108ca */
[----:B------:R-:W-:Y:S01]  /*10e40*/  FFMA.FTZ R178, R29, c[0x0][0x2d0], -R201 ;  /* 0x0000b4001db27a23 */ /* 0x000fe200000108c9 */
[-C--:B--2---:R-:W-:Y:S03]  /*10e50*/  HMMA.16816.F32.BF16 R104, R160, R144.reuse, R104 ;  /* 0x00000090a068723c */ /* 0x084fe60000041868 */
[----:B------:R-:W-:Y:S01]  /*10e60*/  MUFU.EX2 R243, R243 ;  /* 0x000000f300f37308 */ /* 0x000fe20000000800 */
[----:B------:R-:W-:Y:S01]  /*10e70*/  FMUL.FTZ R29, R165, R133 ;  /* 0x00000085a51d7220 */ /* 0x000fe20000410000 */
[----:B---3--:R-:W-:Y:S01]  /*10e80*/  LDSM.16.MT88.4 R140, [R220+0x900] ;  /* 0x00090000dc8c783b */ /* 0x008fe20000004200 */
[----:B------:R-:W-:Y:S02]  /*10e90*/  FFMA.FTZ R179, R30, c[0x0][0x2d0], -R200 ;  /* 0x0000b4001eb37a23 */ /* 0x000fe400000108c8 */
[C---:B------:R-:W-:Y:S04]  /*10ea0*/  HMMA.16816.F32.BF16 R108, R156.reuse, R144, R108 ;  /* 0x000000909c6c723c */ /* 0x040fe8000004186c */
[----:B------:R-:W-:Y:S01]  /*10eb0*/  FMUL.FTZ R30, R164, R134 ;  /* 0x00000086a41e7220 */ /* 0x000fe20000410000 */
[----:B------:R-:W-:Y:S01]  /*10ec0*/  MUFU.EX2 R244, R244 ;  /* 0x000000f400f47308 */ /* 0x000fe20000000800 */
[----:B------:R-:W1:Y:S01]  /*10ed0*/  LDSM.16.MT88.4 R132, [R225+0x900] ;  /* 0x00090000e184783b */ /* 0x000e620000004200 */
[--C-:B------:R-:W-:Y:S01]  /*10ee0*/  FFMA.FTZ R84, R84, c[0x0][0x2d0], -R203.reuse ;  /* 0x0000b40054547a23 */ /* 0x100fe200000108cb */
[----:B-----5:R-:W-:Y:S03]  /*10ef0*/  F2FP.BF16.PACK_AB R131, R172, R199 ;  /* 0x000000c7ac83723e */ /* 0x020fe600000010ff */
[-C--:B------:R-:W-:Y:S03]  /*10f00*/  HMMA.16816.F32.BF16 R28, R156, R146.reuse, R28 ;  /* 0x000000929c1c723c */ /* 0x080fe6000004181c */
[--C-:B------:R-:W-:Y:S01]  /*10f10*/  FFMA.FTZ R85, R85, c[0x0][0x2d0], -R203.reuse ;  /* 0x0000b40055557a23 */ /* 0x100fe200000108cb */
[----:B------:R-:W-:Y:S01]  /*10f20*/  MUFU.EX2 R245, R245 ;  /* 0x000000f500f57308 */ /* 0x000fe20000000800 */
[--C-:B------:R-:W-:Y:S02]  /*10f30*/  FFMA.FTZ R86, R86, c[0x0][0x2d0], -R202.reuse ;  /* 0x0000b40056567a23 */ /* 0x100fe400000108ca */
[--C-:B------:R-:W-:Y:S01]  /*10f40*/  FFMA.FTZ R87, R87, c[0x0][0x2d0], -R202.reuse ;  /* 0x0000b40057577a23 */ /* 0x100fe200000108ca */
[C---:B------:R-:W-:Y:S04]  /*10f50*/  HMMA.16816.F32.BF16 R112, R160.reuse, R146, R112 ;  /* 0x00000092a070723c */ /* 0x040fe80000041870 */
[--C-:B------:R-:W-:Y:S02]  /*10f60*/  FFMA.FTZ R96, R96, c[0x0][0x2d0], -R203.reuse ;  /* 0x0000b40060607a23 */ /* 0x100fe400000108cb */
[----:B------:R-:W-:Y:S01]  /*10f70*/  MUFU.EX2 R246, R246 ;  /* 0x000000f600f67308 */ /* 0x000fe20000000800 */
[----:B------:R-:W-:Y:S01]  /*10f80*/  FFMA.FTZ R203, R97, c[0x0][0x2d0], -R203 ;  /* 0x0000b40061cb7a23 */ /* 0x000fe200000108cb */
[-C--:B----4-:R-:W-:Y:S04]  /*10f90*/  HMMA.16816.F32.BF16 R116, R160, R136.reuse, R116 ;  /* 0x00000088a074723c */ /* 0x090fe80000041874 */
[----:B------:R-:W-:Y:S01]  /*10fa0*/  FFMA.FTZ R97, R98, c[0x0][0x2d0], -R202 ;  /* 0x0000b40062617a23 */ /* 0x000fe200000108ca */
[----:B------:R-:W-:Y:S01]  /*10fb0*/  MOV R98, R154 ;  /* 0x0000009a00627202 */ /* 0x000fe20000000f00 */
[----:B------:R-:W-:Y:S01]  /*10fc0*/  FFMA.FTZ R184, R166, R240, R184 ;  /* 0x000000f0a6b87223 */ /* 0x000fe200000100b8 */
[----:B------:R-:W-:Y:S01]  /*10fd0*/  MOV R166, R2 ;  /* 0x0000000200a67202 */ /* 0x000fe20000000f00 */
[C---:B------:R-:W-:Y:S01]  /*10fe0*/  HMMA.16816.F32.BF16 R120, R156.reuse, R136, R120 ;  /* 0x000000889c78723c */ /* 0x040fe20000041878 */
[----:B------:R-:W-:Y:S03]  /*10ff0*/  MUFU.EX2 R173, R173 ;  /* 0x000000ad00ad7308 */ /* 0x000fe60000000800 */
[----:B------:R-:W-:Y:S01]  /*11000*/  FFMA.FTZ R188, R165, R239, R188 ;  /* 0x000000efa5bc7223 */ /* 0x000fe200000100bc */
[----:B------:R-:W-:Y:S01]  /*11010*/  MOV R165, R0 ;  /* 0x0000000000a57202 */ /* 0x000fe20000000f00 */
[----:B------:R-:W-:Y:S01]  /*11020*/  FFMA.FTZ R192, R164, R238, R192 ;  /* 0x000000eea4c07223 */ /* 0x000fe200000100c0 */
[----:B------:R-:W-:Y:S01]  /*11030*/  MOV R164, R168 ;  /* 0x000000a800a47202 */ /* 0x000fe20000000f00 */
[-C--:B------:R-:W-:Y:S03]  /*11040*/  HMMA.16816.F32.BF16 R124, R156, R138.reuse, R124 ;  /* 0x0000008a9c7c723c */ /* 0x080fe6000004187c */
[----:B------:R-:W2:Y:S01]  /*11050*/  MUFU.EX2 R174, R174 ;  /* 0x000000ae00ae7308 */ /* 0x000ea20000000800 */
[----:B------:R-:W-:Y:S02]  /*11060*/  FADD.FTZ R184, R181, R184 ;  /* 0x000000b8b5b87221 */ /* 0x000fe40000010000 */
[----:B------:R-:W-:Y:S02]  /*11070*/  FADD.FTZ R188, R185, R188 ;  /* 0x000000bcb9bc7221 */ /* 0x000fe40000010000 */
[----:B------:R-:W-:Y:S04]  /*11080*/  HMMA.16816.F32.BF16 R36, R160, R138, R36 ;  /* 0x0000008aa024723c */ /* 0x000fe80000041824 */
[----:B------:R-:W-:Y:S01]  /*11090*/  FADD.FTZ R192, R189, R192 ;  /* 0x000000c0bdc07221 */ /* 0x000fe20000010000 */
[----:B------:R-:W3:Y:S01]  /*110a0*/  MUFU.EX2 R175, R175 ;  /* 0x000000af00af7308 */ /* 0x000ee20000000800 */
[----:B------:R-:W-:Y:S02]  /*110b0*/  FADD.FTZ R184, R182, R184 ;  /* 0x000000b8b6b87221 */ /* 0x000fe40000010000 */
[-C--:B-1----:R-:W-:Y:S05]  /*110c0*/  HMMA.16816.F32.BF16 R4, R128, R132.reuse, R4 ;  /* 0x000000848004723c */ /* 0x082fea0000041804 */
[----:B------:R-:W-:Y:S02]  /*110d0*/  FADD.FTZ R188, R186, R188 ;  /* 0x000000bcbabc7221 */ /* 0x000fe40000010000 */
[----:B------:R-:W1:Y:S01]  /*110e0*/  MUFU.EX2 R177, R177 ;  /* 0x000000b100b17308 */ /* 0x000e620000000800 */
[----:B------:R-:W-:Y:S01]  /*110f0*/  FADD.FTZ R192, R190, R192 ;  /* 0x000000c0bec07221 */ /* 0x000fe20000010000 */
[----:B--2---:R-:W-:Y:S03]  /*11100*/  F2FP.BF16.PACK_AB R136, R174, R173 ;  /* 0x000000adae88723e */ /* 0x004fe600000010ff */
[----:B------:R-:W-:Y:S02]  /*11110*/  FADD.FTZ R184, R169, R184 ;  /* 0x000000b8a9b87221 */ /* 0x000fe40000010000 */
[----:B------:R-:W-:Y:S03]  /*11120*/  FADD.FTZ R188, R187, R188 ;  /* 0x000000bcbbbc7221 */ /* 0x000fe60000010000 */
[----:B------:R-:W2:Y:S01]  /*11130*/  MUFU.EX2 R178, R178 ;  /* 0x000000b200b27308 */ /* 0x000ea20000000800 */
[----:B------:R-:W-:Y:S02]  /*11140*/  FADD.FTZ R192, R191, R192 ;  /* 0x000000c0bfc07221 */ /* 0x000fe40000010000 */
[----:B------:R-:W-:Y:S01]  /*11150*/  FFMA.FTZ R183, R167, R241, R183 ;  /* 0x000000f1a7b77223 */ /* 0x000fe200000100b7 */
[----:B---3--:R-:W-:Y:S01]  /*11160*/  F2FP.BF16.PACK_AB R137, R176, R175 ;  /* 0x000000afb089723e */ /* 0x008fe200000010ff */
[----:B------:R-:W-:Y:S01]  /*11170*/  FADD.FTZ R184, R195, R184 ;  /* 0x000000b8c3b87221 */ /* 0x000fe20000010000 */
[----:B------:R-:W-:Y:S01]  /*11180*/  MOV R167, R3 ;  /* 0x0000000300a77202 */ /* 0x000fe20000000f00 */
[----:B------:R-:W-:Y:S02]  /*11190*/  FADD.FTZ R188, R173, R188 ;  /* 0x000000bcadbc7221 */ /* 0x000fe40000010000 */
[----:B------:R-:W-:Y:S01]  /*111a0*/  FADD.FTZ R192, R175, R192 ;  /* 0x000000c0afc07221 */ /* 0x000fe20000010000 */
[----:B------:R-:W3:Y:S01]  /*111b0*/  MUFU.EX2 R179, R179 ;  /* 0x000000b300b37308 */ /* 0x000ee20000000800 */
[----:B------:R-:W-:Y:S02]  /*111c0*/  FADD.FTZ R183, R170, R183 ;  /* 0x000000b7aab77221 */ /* 0x000fe40000010000 */
[----:B------:R-:W-:Y:S02]  /*111d0*/  FADD.FTZ R184, R196, R184 ;  /* 0x000000b8c4b87221 */ /* 0x000fe40000010000 */
[----:B------:R-:W-:Y:S02]  /*111e0*/  FADD.FTZ R188, R174, R188 ;  /* 0x000000bcaebc7221 */ /* 0x000fe40000010000 */
[----:B------:R-:W-:Y:S02]  /*111f0*/  FADD.FTZ R192, R176, R192 ;  /* 0x000000c0b0c07221 */ /* 0x000fe40000010000 */
[----:B------:R-:W-:Y:S01]  /*11200*/  FADD.FTZ R183, R171, R183 ;  /* 0x000000b7abb77221 */ /* 0x000fe20000010000 */
[----:B------:R-:W4:Y:S01]  /*11210*/  MUFU.EX2 R204, R204 ;  /* 0x000000cc00cc7308 */ /* 0x000f220000000800 */
[----:B------:R-:W-:Y:S02]  /*11220*/  FADD.FTZ R184, R199, R184 ;  /* 0x000000b8c7b87221 */ /* 0x000fe40000010000 */
[----:B-1----:R-:W-:Y:S01]  /*11230*/  FADD.FTZ R188, R177, R188 ;  /* 0x000000bcb1bc7221 */ /* 0x002fe20000010000 */
[----:B--2---:R-:W-:Y:S01]  /*11240*/  F2FP.BF16.PACK_AB R138, R178, R177 ;  /* 0x000000b1b28a723e */ /* 0x004fe200000010ff */
[----:B------:R-:W-:Y:S02]  /*11250*/  FADD.FTZ R183, R180, R183 ;  /* 0x000000b7b4b77221 */ /* 0x000fe40000010000 */
[----:B------:R-:W-:Y:S02]  /*11260*/  FADD.FTZ R172, R172, R184 ;  /* 0x000000b8acac7221 */ /* 0x000fe40000010000 */
[----:B------:R-:W-:Y:S01]  /*11270*/  FADD.FTZ R178, R178, R188 ;  /* 0x000000bcb2b27221 */ /* 0x000fe20000010000 */
[----:B------:R-:W1:Y:S01]  /*11280*/  MUFU.EX2 R248, R248 ;  /* 0x000000f800f87308 */ /* 0x000e620000000800 */
[----:B------:R-:W-:Y:S02]  /*11290*/  FADD.FTZ R183, R193, R183 ;  /* 0x000000b7c1b77221 */ /* 0x000fe40000010000 */
[----:B------:R-:W-:Y:S02]  /*112a0*/  FADD.FTZ R178, R243, R178 ;  /* 0x000000b2f3b27221 */ /* 0x000fe40000010000 */
[----:B---3--:R-:W-:Y:S02]  /*112b0*/  FADD.FTZ R192, R179, R192 ;  /* 0x000000c0b3c07221 */ /* 0x008fe40000010000 */
[----:B------:R-:W-:Y:S02]  /*112c0*/  FADD.FTZ R183, R194, R183 ;  /* 0x000000b7c2b77221 */ /* 0x000fe40000010000 */
[----:B------:R-:W-:Y:S01]  /*112d0*/  FADD.FTZ R178, R244, R178 ;  /* 0x000000b2f4b27221 */ /* 0x000fe20000010000 */
[----:B------:R-:W2:Y:S01]  /*112e0*/  MUFU.EX2 R249, R249 ;  /* 0x000000f900f97308 */ /* 0x000ea20000000800 */
[----:B------:R-:W-:Y:S02]  /*112f0*/  FADD.FTZ R183, R197, R183 ;  /* 0x000000b7c5b77221 */ /* 0x000fe40000010000 */
[----:B------:R-:W-:Y:S01]  /*11300*/  FADD.FTZ R178, R247, R178 ;  /* 0x000000b2f7b27221 */ /* 0x000fe20000010000 */
[C---:B----4-:R-:W-:Y:S01]  /*11310*/  F2FP.BF16.PACK_AB R139, R204.reuse, R179 ;  /* 0x000000b3cc8b723e */ /* 0x050fe200000010ff */
[----:B------:R-:W-:Y:S02]  /*11320*/  FADD.FTZ R192, R204, R192 ;  /* 0x000000c0ccc07221 */ /* 0x000fe40000010000 */
[----:B------:R-:W-:Y:S02]  /*11330*/  FADD.FTZ R198, R198, R183 ;  /* 0x000000b7c6c67221 */ /* 0x000fe40000010000 */
[----:B------:R-:W-:Y:S01]  /*11340*/  FADD.FTZ R192, R245, R192 ;  /* 0x000000c0f5c07221 */ /* 0x000fe20000010000 */
[----:B------:R-:W3:Y:S01]  /*11350*/  MUFU.EX2 R250, R250 ;  /* 0x000000fa00fa7308 */ /* 0x000ee20000000800 */
[C---:B------:R-:W-:Y:S04]  /*11360*/  HMMA.16816.F32.BF16 R8, R136.reuse, R132, R8 ;  /* 0x000000848808723c */ /* 0x040fe80000041808 */
[----:B------:R-:W-:Y:S02]  /*11370*/  FADD.FTZ R192, R246, R192 ;  /* 0x000000c0f6c07221 */ /* 0x000fe40000010000 */
[----:B-1----:R-:W-:Y:S02]  /*11380*/  FADD.FTZ R178, R248, R178 ;  /* 0x000000b2f8b27221 */ /* 0x002fe40000010000 */
[-C--:B------:R-:W-:Y:S01]  /*11390*/  HMMA.16816.F32.BF16 R12, R136, R134.reuse, R12 ;  /* 0x00000086880c723c */ /* 0x080fe2000004180c */
[----:B------:R-:W-:Y:S03]  /*113a0*/  MUFU.EX2 R72, R72 ;  /* 0x0000004800487308 */ /* 0x000fe60000000800 */
[----:B--2---:R-:W-:Y:S04]  /*113b0*/  FADD.FTZ R192, R249, R192 ;  /* 0x000000c0f9c07221 */ /* 0x004fe80000010000 */
[C---:B------:R-:W-:Y:S01]  /*113c0*/  HMMA.16816.F32.BF16 R16, R128.reuse, R134, R16 ;  /* 0x000000868010723c */ /* 0x040fe20000041810 */
[----:B------:R-:W1:Y:S02]  /*113d0*/  LDSM.16.MT88.4 R132, [R218+0x900] ;  /* 0x00090000da84783b */ /* 0x000e640000004200 */
[----:B------:R-:W-:Y:S01]  /*113e0*/  MUFU.EX2 R73, R73 ;  /* 0x0000004900497308 */ /* 0x000fe20000000800 */
[----:B---3--:R-:W-:Y:S04]  /*113f0*/  FADD.FTZ R192, R250, R192 ;  /* 0x000000c0fac07221 */ /* 0x008fe80000010000 */
[-C--:B------:R-:W-:Y:S05]  /*11400*/  HMMA.16816.F32.BF16 R20, R128, R140.reuse, R20 ;  /* 0x0000008c8014723c */ /* 0x080fea0000041814 */
[----:B------:R-:W-:Y:S03]  /*11410*/  MUFU.EX2 R74, R74 ;  /* 0x0000004a004a7308 */ /* 0x000fe60000000800 */
[C---:B------:R-:W-:Y:S07]  /*11420*/  HMMA.16816.F32.BF16 R32, R136.reuse, R140, R32 ;  /* 0x0000008c8820723c */ /* 0x040fee0000041820 */
[----:B------:R-:W-:Y:S01]  /*11430*/  MUFU.EX2 R75, R75 ;  /* 0x0000004b004b7308 */ /* 0x000fe20000000800 */
[-C--:B------:R-:W-:Y:S08]  /*11440*/  HMMA.16816.F32.BF16 R24, R136, R142.reuse, R24 ;  /* 0x0000008e8818723c */ /* 0x080ff00000041818 */
[C---:B------:R-:W-:Y:S01]  /*11450*/  HMMA.16816.F32.BF16 R100, R128.reuse, R142, R100 ;  /* 0x0000008e8064723c */ /* 0x040fe20000041864 */
[----:B------:R-:W-:Y:S07]  /*11460*/  MUFU.EX2 R76, R76 ;  /* 0x0000004c004c7308 */ /* 0x000fee0000000800 */
[-C--:B------:R-:W-:Y:S03]  /*11470*/  HMMA.16816.F32.BF16 R104, R128, R48.reuse, R104 ;  /* 0x000000308068723c */ /* 0x080fe60000041868 */
[----:B------:R-:W-:Y:S05]  /*11480*/  MUFU.EX2 R77, R77 ;  /* 0x0000004d004d7308 */ /* 0x000fea0000000800 */
[C---:B------:R-:W-:Y:S05]  /*11490*/  HMMA.16816.F32.BF16 R108, R136.reuse, R48, R108 ;  /* 0x00000030886c723c */ /* 0x040fea000004186c */
[----:B------:R-:W-:Y:S02]  /*114a0*/  MUFU.EX2 R78, R78 ;  /* 0x0000004e004e7308 */ /* 0x000fe40000000800 */
[----:B------:R-:W-:Y:S01]  /*114b0*/  F2FP.BF16.PACK_AB R48, R244, R243 ;  /* 0x000000f3f430723e */ /* 0x000fe200000010ff */
[-C--:B------:R-:W-:Y:S04]  /*114c0*/  HMMA.16816.F32.BF16 R28, R136, R50.reuse, R28 ;  /* 0x00000032881c723c */ /* 0x080fe8000004181c */
[----:B------:R-:W-:Y:S03]  /*114d0*/  F2FP.BF16.PACK_AB R49, R246, R245 ;  /* 0x000000f5f631723e */ /* 0x000fe600000010ff */
[----:B------:R-:W-:Y:S01]  /*114e0*/  MUFU.EX2 R79, R79 ;  /* 0x0000004f004f7308 */ /* 0x000fe20000000800 */
[C---:B------:R-:W-:Y:S07]  /*114f0*/  HMMA.16816.F32.BF16 R112, R128.reuse, R50, R112 ;  /* 0x000000328070723c */ /* 0x040fee0000041870 */
[----:B------:R-:W-:Y:S01]  /*11500*/  F2FP.BF16.PACK_AB R50, R248, R247 ;  /* 0x000000f7f832723e */ /* 0x000fe200000010ff */
[-C--:B-1----:R-:W-:Y:S01]  /*11510*/  HMMA.16816.F32.BF16 R116, R128, R132.reuse, R116 ;  /* 0x000000848074723c */ /* 0x082fe20000041874 */
[----:B------:R-:W1:Y:S03]  /*11520*/  MUFU.EX2 R205, R205 ;  /* 0x000000cd00cd7308 */ /* 0x000e660000000800 */
[----:B------:R-:W-:Y:S04]  /*11530*/  F2FP.BF16.PACK_AB R51, R250, R249 ;  /* 0x000000f9fa33723e */ /* 0x000fe800000010ff */
[C---:B------:R-:W-:Y:S03]  /*11540*/  HMMA.16816.F32.BF16 R120, R136.reuse, R132, R120 ;  /* 0x000000848878723c */ /* 0x040fe60000041878 */
[----:B------:R-:W2:Y:S04]  /*11550*/  MUFU.EX2 R206, R206 ;  /* 0x000000ce00ce7308 */ /* 0x000ea80000000800 */
[--C-:B------:R-:W-:Y:S01]  /*11560*/  FFMA.FTZ R132, R54, c[0x0][0x2d0], -R202.reuse ;  /* 0x0000b40036847a23 */ /* 0x100fe200000108ca */
[-C--:B------:R-:W-:Y:S01]  /*11570*/  HMMA.16816.F32.BF16 R124, R136, R134.reuse, R124 ;  /* 0x00000086887c723c */ /* 0x080fe2000004187c */
[----:B------:R-:W3:Y:S03]  /*11580*/  LDSM.16.MT88.4 R52, [R220+0x1100] ;  /* 0x00110000dc34783b */ /* 0x000ee60000004200 */
[--C-:B------:R-:W-:Y:S01]  /*11590*/  FFMA.FTZ R133, R56, c[0x0][0x2d0], -R201.reuse ;  /* 0x0000b40038857a23 */ /* 0x100fe200000108c9 */
[----:B------:R-:W4:Y:S01]  /*115a0*/  MUFU.EX2 R207, R207 ;  /* 0x000000cf00cf7308 */ /* 0x000f220000000800 */
[----:B------:R-:W-:Y:S01]  /*115b0*/  FFMA.FTZ R202, R99, c[0x0][0x2d0], -R202 ;  /* 0x0000b40063ca7a23 */ /* 0x000fe200000108ca */
[----:B------:R-:W-:Y:S01]  /*115c0*/  MOV R99, R153 ;  /* 0x0000009900637202 */ /* 0x000fe20000000f00 */
[----:B------:R-:W-:Y:S01]  /*115d0*/  HMMA.16816.F32.BF16 R36, R128, R134, R36 ;  /* 0x000000868024723c */ /* 0x000fe20000041824 */
[----:B------:R-:W5:Y:S03]  /*115e0*/  LDSM.16.MT88.4 R128, [R219+0x1100] ;  /* 0x00110000db80783b */ /* 0x000f660000004200 */
[----:B-1----:R-:W-:Y:S03]  /*115f0*/  FADD.FTZ R198, R205, R198 ;  /* 0x000000c6cdc67221 */ /* 0x002fe60000010000 */
[----:B------:R-:W1:Y:S01]  /*11600*/  MUFU.EX2 R208, R208 ;  /* 0x000000d000d07308 */ /* 0x000e620000000800 */
[----:B------:R-:W-:Y:S02]  /*11610*/  FFMA.FTZ R134, R58, c[0x0][0x2d0], -R200 ;  /* 0x0000b4003a867a23 */ /* 0x000fe400000108c8 */
[----:B------:R-:W-:Y:S02]  /*11620*/  LDSM.16.MT88.4 R56, [R219+0x1900] ;  /* 0x00190000db38783b */ /* 0x000fe40000004200 */
[C---:B--2---:R-:W-:Y:S01]  /*11630*/  F2FP.BF16.PACK_AB R40, R206.reuse, R205 ;  /* 0x000000cdce28723e */ /* 0x044fe200000010ff */
[----:B------:R-:W-:Y:S04]  /*11640*/  FADD.FTZ R198, R206, R198 ;  /* 0x000000c6cec67221 */ /* 0x000fe80000010000 */
[----:B------:R-:W2:Y:S01]  /*11650*/  MUFU.EX2 R210, R210 ;  /* 0x000000d200d27308 */ /* 0x000ea20000000800 */
[----:B------:R-:W-:Y:S02]  /*11660*/  FADD.FTZ R198, R209, R198 ;  /* 0x000000c6d1c67221 */ /* 0x000fe40000010000 */
[----:B----4-:R-:W-:Y:S07]  /*11670*/  FADD.FTZ R172, R207, R172 ;  /* 0x000000accfac7221 */ /* 0x010fee0000010000 */
[----:B------:R-:W4:Y:S01]  /*11680*/  MUFU.EX2 R211, R211 ;  /* 0x000000d300d37308 */ /* 0x000f220000000800 */
[C---:B-1----:R-:W-:Y:S01]  /*11690*/  F2FP.BF16.PACK_AB R41, R208.reuse, R207 ;  /* 0x000000cfd029723e */ /* 0x042fe200000010ff */
[----:B------:R-:W-:Y:S08]  /*116a0*/  FADD.FTZ R172, R208, R172 ;  /* 0x000000acd0ac7221 */ /* 0x000ff00000010000 */
[----:B------:R-:W1:Y:S01]  /*116b0*/  MUFU.EX2 R242, R242 ;  /* 0x000000f200f27308 */ /* 0x000e620000000800 */
[C---:B--2---:R-:W-:Y:S01]  /*116c0*/  F2FP.BF16.PACK_AB R42, R210.reuse, R209 ;  /* 0x000000d1d22a723e */ /* 0x044fe200000010ff */
[----:B------:R-:W-:Y:S08]  /*116d0*/  FADD.FTZ R198, R210, R198 ;  /* 0x000000c6d2c67221 */ /* 0x000ff00000010000 */
[----:B------:R-:W2:Y:S01]  /*116e0*/  MUFU.EX2 R251, R251 ;  /* 0x000000fb00fb7308 */ /* 0x000ea20000000800 */
[----:B----4-:R-:W-:Y:S09]  /*116f0*/  FADD.FTZ R172, R211, R172 ;  /* 0x000000acd3ac7221 */ /* 0x010ff20000010000 */
[----:B------:R-:W4:Y:S01]  /*11700*/  MUFU.EX2 R252, R252 ;  /* 0x000000fc00fc7308 */ /* 0x000f220000000800 */
[C---:B-1----:R-:W-:Y:S01]  /*11710*/  F2FP.BF16.PACK_AB R43, R242.reuse, R211 ;  /* 0x000000d3f22b723e */ /* 0x042fe200000010ff */
[----:B------:R-:W-:Y:S08]  /*11720*/  FADD.FTZ R172, R242, R172 ;  /* 0x000000acf2ac7221 */ /* 0x000ff00000010000 */
[----:B------:R-:W1:Y:S01]  /*11730*/  MUFU.EX2 R132, R132 ;  /* 0x0000008400847308 */ /* 0x000e620000000800 */
[-C--:B------:R-:W-:Y:S05]  /*11740*/  HMMA.16816.F32.BF16 R4, R40, R44.reuse, R4 ;  /* 0x0000002c2804723c */ /* 0x080fea0000041804 */
[----:B--2---:R-:W-:Y:S03]  /*11750*/  FADD.FTZ R198, R251, R198 ;  /* 0x000000c6fbc67221 */ /* 0x004fe60000010000 */
[C---:B------:R-:W-:Y:S01]  /*11760*/  HMMA.16816.F32.BF16 R8, R48.reuse, R44, R8 ;  /* 0x0000002c3008723c */ /* 0x040fe20000041808 */
[----:B------:R-:W2:Y:S03]  /*11770*/  MUFU.EX2 R64, R64 ;  /* 0x0000004000407308 */ /* 0x000ea60000000800 */
[----:B----4-:R-:W-:Y:S04]  /*11780*/  FADD.FTZ R198, R252, R198 ;  /* 0x000000c6fcc67221 */ /* 0x010fe80000010000 */
[-C--:B------:R-:W-:Y:S03]  /*11790*/  HMMA.16816.F32.BF16 R12, R48, R46.reuse, R12 ;  /* 0x0000002e300c723c */ /* 0x080fe6000004180c */
[----:B------:R-:W4:Y:S01]  /*117a0*/  MUFU.EX2 R65, R65 ;  /* 0x0000004100417308 */ /* 0x000f220000000800 */
[----:B-1----:R-:W-:Y:S04]  /*117b0*/  FADD.FTZ R172, R132, R172 ;  /* 0x000000ac84ac7221 */ /* 0x002fe80000010000 */
[C---:B------:R-:W-:Y:S01]  /*117c0*/  HMMA.16816.F32.BF16 R16, R40.reuse, R46, R16 ;  /* 0x0000002e2810723c */ /* 0x040fe20000041810 */
[----:B------:R-:W1:Y:S04]  /*117d0*/  LDSM.16.MT88.4 R44, [R218+0x1100] ;  /* 0x00110000da2c783b */ /* 0x000e680000004200 */
[----:B------:R-:W-:Y:S03]  /*117e0*/  MUFU.EX2 R66, R66 ;  /* 0x0000004200427308 */ /* 0x000fe60000000800 */
[-C--:B---3--:R-:W-:Y:S04]  /*117f0*/  HMMA.16816.F32.BF16 R20, R40, R52.reuse, R20 ;  /* 0x000000342814723c */ /* 0x088fe80000041814 */
[----:B--2---:R-:W-:Y:S03]  /*11800*/  FADD.FTZ R198, R64, R198 ;  /* 0x000000c640c67221 */ /* 0x004fe60000010000 */
[----:B------:R-:W-:Y:S01]  /*11810*/  MUFU.EX2 R67, R67 ;  /* 0x0000004300437308 */ /* 0x000fe20000000800 */
[C---:B------:R-:W-:Y:S04]  /*11820*/  HMMA.16816.F32.BF16 R32, R48.reuse, R52, R32 ;  /* 0x000000343020723c */ /* 0x040fe80000041820 */
[----:B----4-:R-:W-:Y:S04]  /*11830*/  FADD.FTZ R198, R65, R198 ;  /* 0x000000c641c67221 */ /* 0x010fe80000010000 */
[-C--:B------:R-:W-:Y:S01]  /*11840*/  HMMA.16816.F32.BF16 R24, R48, R54.reuse, R24 ;  /* 0x000000363018723c */ /* 0x080fe20000041818 */
[----:B------:R-:W2:Y:S07]  /*11850*/  MUFU.EX2 R133, R133 ;  /* 0x0000008500857308 */ /* 0x000eae0000000800 */
[C---:B------:R-:W-:Y:S01]  /*11860*/  HMMA.16816.F32.BF16 R100, R40.reuse, R54, R100 ;  /* 0x000000362864723c */ /* 0x040fe20000041864 */
[----:B------:R-:W3:Y:S02]  /*11870*/  LDSM.16.MT88.4 R52, [R225+0x1900] ;  /* 0x00190000e134783b */ /* 0x000ee40000004200 */
[----:B------:R-:W4:Y:S05]  /*11880*/  MUFU.EX2 R134, R134 ;  /* 0x0000008600867308 */ /* 0x000f2a0000000800 */
[-C--:B-----5:R-:W-:Y:S05]  /*11890*/  HMMA.16816.F32.BF16 R104, R40, R128.reuse, R104 ;  /* 0x000000802868723c */ /* 0x0a0fea0000041868 */
[----:B------:R-:W5:Y:S03]  /*118a0*/  MUFU.EX2 R60, R60 ;  /* 0x0000003c003c7308 */ /* 0x000f660000000800 */
[C---:B------:R-:W-:Y:S04]  /*118b0*/  HMMA.16816.F32.BF16 R108, R48.reuse, R128, R108 ;  /* 0x00000080306c723c */ /* 0x040fe8000004186c */
[----:B--2---:R-:W-:Y:S03]  /*118c0*/  FADD.FTZ R178, R133, R178 ;  /* 0x000000b285b27221 */ /* 0x004fe60000010000 */
[----:B------:R-:W2:Y:S01]  /*118d0*/  MUFU.EX2 R61, R61 ;  /* 0x0000003d003d7308 */ /* 0x000ea20000000800 */
[-C--:B------:R-:W-:Y:S04]  /*118e0*/  HMMA.16816.F32.BF16 R28, R48, R130.reuse, R28 ;  /* 0x00000082301c723c */ /* 0x080fe8000004181c */
[----:B----4-:R-:W-:Y:S02]  /*118f0*/  FADD.FTZ R192, R134, R192 ;  /* 0x000000c086c07221 */ /* 0x010fe40000010000 */
[----:B------:R-:W-:Y:S02]  /*11900*/  FADD.FTZ R178, R99, R178 ;  /* 0x000000b263b27221 */ /* 0x000fe40000010000 */
[C---:B------:R-:W-:Y:S01]  /*11910*/  HMMA.16816.F32.BF16 R112, R40.reuse, R130, R112 ;  /* 0x000000822870723c */ /* 0x040fe20000041870 */
[----:B------:R-:W4:Y:S03]  /*11920*/  MUFU.EX2 R62, R62 ;  /* 0x0000003e003e7308 */ /* 0x000f260000000800 */
[----:B------:R-:W-:Y:S02]  /*11930*/  FADD.FTZ R192, R98, R192 ;  /* 0x000000c062c07221 */ /* 0x000fe40000010000 */
[----:B-----5:R-:W-:Y:S02]  /*11940*/  FADD.FTZ R178, R60, R178 ;  /* 0x000000b23cb27221 */ /* 0x020fe40000010000 */
[-C--:B-1----:R-:W-:Y:S03]  /*11950*/  HMMA.16816.F32.BF16 R116, R40, R44.reuse, R116 ;  /* 0x0000002c2874723c */ /* 0x082fe60000041874 */
[----:B------:R-:W1:Y:S01]  /*11960*/  MUFU.EX2 R63, R63 ;  /* 0x0000003f003f7308 */ /* 0x000e620000000800 */
[----:B--2---:R-:W-:Y:S04]  /*11970*/  FADD.FTZ R178, R61, R178 ;  /* 0x000000b23db27221 */ /* 0x004fe80000010000 */
[C---:B------:R-:W-:Y:S04]  /*11980*/  HMMA.16816.F32.BF16 R120, R48.reuse, R44, R120 ;  /* 0x0000002c3078723c */ /* 0x040fe80000041878 */
[----:B------:R-:W-:Y:S01]  /*11990*/  FADD.FTZ R178, R72, R178 ;  /* 0x000000b248b27221 */ /* 0x000fe20000010000 */
[----:B------:R-:W2:Y:S02]  /*119a0*/  MUFU.EX2 R68, R68 ;  /* 0x0000004400447308 */ /* 0x000ea40000000800 */
[----:B------:R-:W-:Y:S01]  /*119b0*/  F2FP.BF16.PACK_AB R44, R153, R133 ;  /* 0x00000085992c723e */ /* 0x000fe200000010ff */
[-C--:B------:R-:W-:Y:S01]  /*119c0*/  HMMA.16816.F32.BF16 R124, R48, R46.reuse, R124 ;  /* 0x0000002e307c723c */ /* 0x080fe2000004187c */
[----:B------:R-:W5:Y:S03]  /*119d0*/  LDSM.16.MT88.4 R48, [R220+0x1900] ;  /* 0x00190000dc30783b */ /* 0x000f660000004200 */
[----:B------:R-:W-:Y:S01]  /*119e0*/  F2FP.BF16.PACK_AB R45, R154, R134 ;  /* 0x000000869a2d723e */ /* 0x000fe200000010ff */
[----:B----4-:R-:W-:Y:S02]  /*119f0*/  FADD.FTZ R192, R62, R192 ;  /* 0x000000c03ec07221 */ /* 0x010fe40000010000 */
[----:B------:R-:W4:Y:S01]  /*11a00*/  MUFU.EX2 R69, R69 ;  /* 0x0000004500457308 */ /* 0x000f220000000800 */
[----:B------:R-:W-:Y:S04]  /*11a10*/  HMMA.16816.F32.BF16 R36, R40, R46, R36 ;  /* 0x0000002e2824723c */ /* 0x000fe80000041824 */
[----:B-1----:R-:W-:Y:S02]  /*11a20*/  FADD.FTZ R192, R63, R192 ;  /* 0x000000c03fc07221 */ /* 0x002fe40000010000 */
[----:B------:R-:W-:Y:S01]  /*11a30*/  FADD.FTZ R178, R73, R178 ;  /* 0x000000b249b27221 */ /* 0x000fe20000010000 */
[----:B------:R-:W-:Y:S01]  /*11a40*/  F2FP.BF16.PACK_AB R40, R252, R251 ;  /* 0x000000fbfc28723e */ /* 0x000fe200000010ff */
[----:B------:R-:W-:Y:S01]  /*11a50*/  FADD.FTZ R192, R74, R192 ;  /* 0x000000c04ac07221 */ /* 0x000fe20000010000 */
[----:B------:R-:W-:Y:S01]  /*11a60*/  F2FP.BF16.PACK_AB R41, R152, R132 ;  /* 0x000000849829723e */ /* 0x000fe200000010ff */
[----:B------:R-:W-:Y:S02]  /*11a70*/  MUFU.EX2 R70, R70 ;  /* 0x0000004600467308 */ /* 0x000fe40000000800 */
[----:B------:R-:W-:Y:S01]  /*11a80*/  F2FP.BF16.PACK_AB R42, R65, R64 ;  /* 0x00000040412a723e */ /* 0x000fe200000010ff */
[----:B--2---:R-:W-:Y:S01]  /*11a90*/  FADD.FTZ R198, R68, R198 ;  /* 0x000000c644c67221 */ /* 0x004fe20000010000 */
[----:B------:R-:W-:Y:S01]  /*11aa0*/  F2FP.BF16.PACK_AB R43, R67, R66 ;  /* 0x00000042432b723e */ /* 0x000fe200000010ff */
[----:B------:R-:W-:Y:S01]  /*11ab0*/  FADD.FTZ R192, R75, R192 ;  /* 0x000000c04bc07221 */ /* 0x000fe20000010000 */
[----:B------:R-:W-:Y:S01]  /*11ac0*/  F2FP.BF16.PACK_AB R46, R61, R60 ;  /* 0x0000003c3d2e723e */ /* 0x000fe200000010ff */
[----:B------:R-:W-:Y:S01]  /*11ad0*/  FADD.FTZ R178, R76, R178 ;  /* 0x000000b24cb27221 */ /* 0x000fe20000010000 */
[----:B------:R-:W-:Y:S01]  /*11ae0*/  F2FP.BF16.PACK_AB R47, R63, R62 ;  /* 0x0000003e3f2f723e */ /* 0x000fe200000010ff */
[----:B------:R-:W-:Y:S01]  /*11af0*/  FADD.FTZ R192, R78, R192 ;  /* 0x000000c04ec07221 */ /* 0x000fe20000010000 */
[----:B------:R-:W-:Y:S01]  /*11b00*/  MUFU.EX2 R71, R71 ;  /* 0x0000004700477308 */ /* 0x000fe20000000800 */
[-C--:B---3--:R-:W-:Y:S03]  /*11b10*/  HMMA.16816.F32.BF16 R4, R40, R52.reuse, R4 ;  /* 0x000000342804723c */ /* 0x088fe60000041804 */
[----:B----4-:R-:W-:Y:S02]  /*11b20*/  FADD.FTZ R198, R69, R198 ;  /* 0x000000c645c67221 */ /* 0x010fe40000010000 */
[----:B------:R-:W-:Y:S02]  /*11b30*/  FADD.FTZ R178, R77, R178 ;  /* 0x000000b24db27221 */ /* 0x000fe40000010000 */
[----:B------:R-:W-:Y:S01]  /*11b40*/  FADD.FTZ R192, R79, R192 ;  /* 0x000000c04fc07221 */ /* 0x000fe20000010000 */
[C---:B------:R-:W-:Y:S01]  /*11b50*/  HMMA.16816.F32.BF16 R8, R44.reuse, R52, R8 ;  /* 0x000000342c08723c */ /* 0x040fe20000041808 */
[----:B------:R-:W1:Y:S07]  /*11b60*/  MUFU.EX2 R80, R80 ;  /* 0x0000005000507308 */ /* 0x000e6e0000000800 */
[-C--:B------:R-:W-:Y:S03]  /*11b70*/  HMMA.16816.F32.BF16 R12, R44, R54.reuse, R12 ;  /* 0x000000362c0c723c */ /* 0x080fe6000004180c */
[----:B------:R-:W2:Y:S05]  /*11b80*/  MUFU.EX2 R81, R81 ;  /* 0x0000005100517308 */ /* 0x000eaa0000000800 */
[C---:B------:R-:W-:Y:S01]  /*11b90*/  HMMA.16816.F32.BF16 R16, R40.reuse, R54, R16 ;  /* 0x000000362810723c */ /* 0x040fe20000041810 */
[----:B------:R-:W3:Y:S04]  /*11ba0*/  LDSM.16.MT88.4 R52, [R218+0x1900] ;  /* 0x00190000da34783b */ /* 0x000ee80000004200 */
[----:B------:R-:W-:Y:S03]  /*11bb0*/  MUFU.EX2 R82, R82 ;  /* 0x0000005200527308 */ /* 0x000fe60000000800 */
[-C--:B-----5:R-:W-:Y:S04]  /*11bc0*/  HMMA.16816.F32.BF16 R20, R40, R48.reuse, R20 ;  /* 0x000000302814723c */ /* 0x0a0fe80000041814 */
[----:B-1----:R-:W-:Y:S03]  /*11bd0*/  FADD.FTZ R198, R80, R198 ;  /* 0x000000c650c67221 */ /* 0x002fe60000010000 */
[----:B------:R-:W-:Y:S01]  /*11be0*/  MUFU.EX2 R83, R83 ;  /* 0x0000005300537308 */ /* 0x000fe20000000800 */
[C---:B------:R-:W-:Y:S04]  /*11bf0*/  HMMA.16816.F32.BF16 R32, R44.reuse, R48, R32 ;  /* 0x000000302c20723c */ /* 0x040fe80000041820 */
[----:B--2---:R-:W-:Y:S04]  /*11c00*/  FADD.FTZ R198, R81, R198 ;  /* 0x000000c651c67221 */ /* 0x004fe80000010000 */
[-C--:B------:R-:W-:Y:S01]  /*11c10*/  HMMA.16816.F32.BF16 R24, R44, R50.reuse, R24 ;  /* 0x000000322c18723c */ /* 0x080fe20000041818 */
[----:B------:R-:W1:Y:S07]  /*11c20*/  MUFU.EX2 R84, R84 ;  /* 0x0000005400547308 */ /* 0x000e6e0000000800 */
[C---:B------:R-:W-:Y:S01]  /*11c30*/  HMMA.16816.F32.BF16 R100, R40.reuse, R50, R100 ;  /* 0x000000322864723c */ /* 0x040fe20000041864 */
[----:B------:R-:W2:Y:S02]  /*11c40*/  LDSM.16.MT88.4 R48, [R225+0x2100] ;  /* 0x00210000e130783b */ /* 0x000ea40000004200 */
[----:B------:R-:W4:Y:S05]  /*11c50*/  MUFU.EX2 R85, R85 ;  /* 0x0000005500557308 */ /* 0x000f2a0000000800 */
[-C--:B------:R-:W-:Y:S05]  /*11c60*/  HMMA.16816.F32.BF16 R104, R40, R56.reuse, R104 ;  /* 0x000000382868723c */ /* 0x080fea0000041868 */
[----:B------:R-:W-:Y:S03]  /*11c70*/  MUFU.EX2 R86, R86 ;  /* 0x0000005600567308 */ /* 0x000fe60000000800 */
[C---:B------:R-:W-:Y:S04]  /*11c80*/  HMMA.16816.F32.BF16 R108, R44.reuse, R56, R108 ;  /* 0x000000382c6c723c */ /* 0x040fe8000004186c */
[----:B-1----:R-:W-:Y:S03]  /*11c90*/  FADD.FTZ R198, R84, R198 ;  /* 0x000000c654c67221 */ /* 0x002fe60000010000 */
[----:B------:R-:W1:Y:S01]  /*11ca0*/  MUFU.EX2 R87, R87 ;  /* 0x0000005700577308 */ /* 0x000e620000000800 */
[-C--:B------:R-:W-:Y:S04]  /*11cb0*/  HMMA.16816.F32.BF16 R28, R44, R58.reuse, R28 ;  /* 0x0000003a2c1c723c */ /* 0x080fe8000004181c */
[C---:B----4-:R-:W-:Y:S01]  /*11cc0*/  F2FP.BF16.PACK_AB R128, R85.reuse, R84 ;  /* 0x000000545580723e */ /* 0x050fe200000010ff */
[----:B------:R-:W-:Y:S03]  /*11cd0*/  FADD.FTZ R198, R85, R198 ;  /* 0x000000c655c67221 */ /* 0x000fe60000010000 */
[C---:B------:R-:W-:Y:S01]  /*11ce0*/  HMMA.16816.F32.BF16 R112, R40.reuse, R58, R112 ;  /* 0x0000003a2870723c */ /* 0x040fe20000041870 */
[----:B------:R-:W-:Y:S01]  /*11cf0*/  LDSM.16.MT88.4 R56, [R219+0x2100] ;  /* 0x00210000db38783b */ /* 0x000fe20000004200 */
[----:B------:R-:W4:Y:S06]  /*11d00*/  MUFU.EX2 R96, R96 ;  /* 0x0000006000607308 */ /* 0x000f2c0000000800 */
[-C--:B---3--:R-:W-:Y:S04]  /*11d10*/  HMMA.16816.F32.BF16 R116, R40, R52.reuse, R116 ;  /* 0x000000342874723c */ /* 0x088fe80000041874 */
[----:B------:R-:W3:Y:S01]  /*11d20*/  MUFU.EX2 R203, R203 ;  /* 0x000000cb00cb7308 */ /* 0x000ee20000000800 */
[----:B-1----:R-:W-:Y:S03]  /*11d30*/  F2FP.BF16.PACK_AB R129, R87, R86 ;  /* 0x000000565781723e */ /* 0x002fe600000010ff */
[C---:B------:R-:W-:Y:S06]  /*11d40*/  HMMA.16816.F32.BF16 R120, R44.reuse, R52, R120 ;  /* 0x000000342c78723c */ /* 0x040fec0000041878 */
[----:B------:R-:W-:Y:S02]  /*11d50*/  MUFU.EX2 R97, R97 ;  /* 0x0000006100617308 */ /* 0x000fe40000000800 */
[-C--:B------:R-:W-:Y:S04]  /*11d60*/  HMMA.16816.F32.BF16 R124, R44, R54.reuse, R124 ;  /* 0x000000362c7c723c */ /* 0x080fe8000004187c */
[----:B----4-:R-:W-:Y:S03]  /*11d70*/  FADD.FTZ R198, R96, R198 ;  /* 0x000000c660c67221 */ /* 0x010fe60000010000 */
[----:B------:R-:W-:Y:S01]  /*11d80*/  F2FP.BF16.PACK_AB R44, R73, R72 ;  /* 0x00000048492c723e */ /* 0x000fe200000010ff */
[----:B------:R-:W-:Y:S01]  /*11d90*/  HMMA.16816.F32.BF16 R36, R40, R54, R36 ;  /* 0x000000362824723c */ /* 0x000fe20000041824 */
[----:B------:R-:W1:Y:S01]  /*11da0*/  LDSM.16.MT88.4 R52, [R220+0x2100] ;  /* 0x00210000dc34783b */ /* 0x000e620000004200 */
[----:B------:R-:W4:Y:S02]  /*11db0*/  MUFU.EX2 R202, R202 ;  /* 0x000000ca00ca7308 */ /* 0x000f240000000800 */
[----:B------:R-:W-:Y:S01]  /*11dc0*/  F2FP.BF16.PACK_AB R45, R75, R74 ;  /* 0x0000004a4b2d723e */ /* 0x000fe200000010ff */
[----:B---3--:R-:W-:Y:S01]  /*11dd0*/  FADD.FTZ R241, R203, R198 ;  /* 0x000000c6cbf17221 */ /* 0x008fe20000010000 */
[----:B------:R-:W-:Y:S02]  /*11de0*/  F2FP.BF16.PACK_AB R46, R77, R76 ;  /* 0x0000004c4d2e723e */ /* 0x000fe400000010ff */
[----:B------:R-:W-:Y:S04]  /*11df0*/  F2FP.BF16.PACK_AB R40, R69, R68 ;  /* 0x000000444528723e */ /* 0x000fe800000010ff */
[----:B------:R-:W-:Y:S02]  /*11e00*/  F2FP.BF16.PACK_AB R41, R71, R70 ;  /* 0x000000464729723e */ /* 0x000fe400000010ff */
[----:B------:R-:W-:Y:S02]  /*11e10*/  F2FP.BF16.PACK_AB R42, R81, R80 ;  /* 0x00000050512a723e */ /* 0x000fe400000010ff */
[----:B------:R-:W-:Y:S02]  /*11e20*/  F2FP.BF16.PACK_AB R43, R83, R82 ;  /* 0x00000052532b723e */ /* 0x000fe400000010ff */
[----:B------:R-:W-:Y:S02]  /*11e30*/  F2FP.BF16.PACK_AB R47, R79, R78 ;  /* 0x0000004e4f2f723e */ /* 0x000fe400000010ff */
[----:B------:R-:W-:Y:S03]  /*11e40*/  F2FP.BF16.PACK_AB R130, R203, R96 ;  /* 0x00000060cb82723e */ /* 0x000fe600000010ff */
[-C--:B--2---:R-:W-:Y:S03]  /*11e50*/  HMMA.16816.F32.BF16 R4, R40, R48.reuse, R4 ;  /* 0x000000302804723c */ /* 0x084fe60000041804 */
[----:B----4-:R-:W-:Y:S05]  /*11e60*/  F2FP.BF16.PACK_AB R131, R202, R97 ;  /* 0x00000061ca83723e */ /* 0x010fea00000010ff */
[C---:B------:R-:W-:Y:S08]  /*11e70*/  HMMA.16816.F32.BF16 R8, R44.reuse, R48, R8 ;  /* 0x000000302c08723c */ /* 0x040ff00000041808 */
[-C--:B------:R-:W-:Y:S08]  /*11e80*/  HMMA.16816.F32.BF16 R12, R44, R50.reuse, R12 ;  /* 0x000000322c0c723c */ /* 0x080ff0000004180c */
[C---:B------:R-:W-:Y:S01]  /*11e90*/  HMMA.16816.F32.BF16 R16, R40.reuse, R50, R16 ;  /* 0x000000322810723c */ /* 0x040fe20000041810 */
[----:B------:R-:W2:Y:S07]  /*11ea0*/  LDSM.16.MT88.4 R48, [R218+0x2100] ;  /* 0x00210000da30783b */ /* 0x000eae0000004200 */
[-C--:B-1----:R-:W-:Y:S08]  /*11eb0*/  HMMA.16816.F32.BF16 R20, R40, R52.reuse, R20 ;  /* 0x000000342814723c */ /* 0x082ff00000041814 */
[C---:B------:R-:W-:Y:S07]  /*11ec0*/  HMMA.16816.F32.BF16 R32, R44.reuse, R52, R32 ;  /* 0x000000342c20723c */ /* 0x040fee0000041820 */
[--C-:B------:R-:W-:Y:S01]  /*11ed0*/  FFMA.FTZ R52, R88, c[0x0][0x2d0], -R201.reuse ;  /* 0x0000b40058347a23 */ /* 0x100fe200000108c9 */
[-C--:B------:R-:W-:Y:S04]  /*11ee0*/  HMMA.16816.F32.BF16 R24, R44, R54.reuse, R24 ;  /* 0x000000362c18723c */ /* 0x080fe80000041818 */
[--C-:B------:R-:W-:Y:S01]  /*11ef0*/  FFMA.FTZ R53, R89, c[0x0][0x2d0], -R201.reuse ;  /* 0x0000b40059357a23 */ /* 0x100fe200000108c9 */
[----:B------:R-:W1:Y:S01]  /*11f00*/  MUFU.EX2 R52, R52 ;  /* 0x0000003400347308 */ /* 0x000e620000000800 */
[----:B------:R-:W-:Y:S02]  /*11f10*/  MOV R88, R152 ;  /* 0x0000009800587202 */ /* 0x000fe40000000f00 */
[C---:B------:R-:W-:Y:S04]  /*11f20*/  HMMA.16816.F32.BF16 R100, R40.reuse, R54, R100 ;  /* 0x000000362864723c */ /* 0x040fe80000041864 */
[----:B------:R-:W-:Y:S03]  /*11f30*/  FADD.FTZ R172, R88, R172 ;  /* 0x000000ac58ac7221 */ /* 0x000fe60000010000 */
[----:B------:R-:W-:Y:S01]  /*11f40*/  MUFU.EX2 R53, R53 ;  /* 0x0000003500357308 */ /* 0x000fe20000000800 */
[-C--:B------:R-:W-:Y:S04]  /*11f50*/  HMMA.16816.F32.BF16 R104, R40, R56.reuse, R104 ;  /* 0x000000382868723c */ /* 0x080fe80000041868 */
[--C-:B------:R-:W-:Y:S02]  /*11f60*/  FFMA.FTZ R54, R90, c[0x0][0x2d0], -R200.reuse ;  /* 0x0000b4005a367a23 */ /* 0x100fe400000108c8 */
[----:B------:R-:W-:Y:S02]  /*11f70*/  FFMA.FTZ R55, R91, c[0x0][0x2d0], -R200 ;  /* 0x0000b4005b377a23 */ /* 0x000fe400000108c8 */
[C---:B------:R-:W-:Y:S02]  /*11f80*/  HMMA.16816.F32.BF16 R108, R44.reuse, R56, R108 ;  /* 0x000000382c6c723c */ /* 0x040fe4000004186c */
[----:B------:R-:W3:Y:S02]  /*11f90*/  MUFU.EX2 R54, R54 ;  /* 0x0000003600367308 */ /* 0x000ee40000000800 */
[----:B------:R-:W-:Y:S02]  /*11fa0*/  FADD.FTZ R172, R66, R172 ;  /* 0x000000ac42ac7221 */ /* 0x000fe40000010000 */
[----:B-1----:R-:W-:Y:S02]  /*11fb0*/  FADD.FTZ R178, R52, R178 ;  /* 0x000000b234b27221 */ /* 0x002fe40000010000 */
[-C--:B------:R-:W-:Y:S04]  /*11fc0*/  HMMA.16816.F32.BF16 R28, R44, R58.reuse, R28 ;  /* 0x0000003a2c1c723c */ /* 0x080fe8000004181c */
[----:B------:R-:W1:Y:S01]  /*11fd0*/  MUFU.EX2 R55, R55 ;  /* 0x0000003700377308 */ /* 0x000e620000000800 */
[--C-:B------:R-:W-:Y:S02]  /*11fe0*/  FFMA.FTZ R56, R92, c[0x0][0x2d0], -R201.reuse ;  /* 0x0000b4005c387a23 */ /* 0x100fe400000108c9 */
[----:B------:R-:W-:Y:S01]  /*11ff0*/  FFMA.FTZ R201, R93, c[0x0][0x2d0], -R201 ;  /* 0x0000b4005dc97a23 */ /* 0x000fe200000108c9 */
[C---:B------:R-:W-:Y:S04]  /*12000*/  HMMA.16816.F32.BF16 R112, R40.reuse, R58, R112 ;  /* 0x0000003a2870723c */ /* 0x040fe80000041870 */
[--C-:B------:R-:W-:Y:S02]  /*12010*/  FFMA.FTZ R57, R94, c[0x0][0x2d0], -R200.reuse ;  /* 0x0000b4005e397a23 */ /* 0x100fe400000108c8 */
[----:B------:R-:W4:Y:S01]  /*12020*/  MUFU.EX2 R56, R56 ;  /* 0x0000003800387308 */ /* 0x000f220000000800 */
[----:B------:R-:W-:Y:S01]  /*12030*/  FFMA.FTZ R200, R95, c[0x0][0x2d0], -R200 ;  /* 0x0000b4005fc87a23 */ /* 0x000fe200000108c8 */
[-C--:B--2---:R-:W-:Y:S04]  /*12040*/  HMMA.16816.F32.BF16 R116, R40, R48.reuse, R116 ;  /* 0x000000302874723c */ /* 0x084fe80000041874 */
[----:B------:R-:W-:Y:S02]  /*12050*/  FADD.FTZ R172, R67, R172 ;  /* 0x000000ac43ac7221 */ /* 0x000fe40000010000 */
[----:B---3--:R-:W-:Y:S02]  /*12060*/  FADD.FTZ R192, R54, R192 ;  /* 0x000000c036c07221 */ /* 0x008fe40000010000 */
[C---:B------:R-:W-:Y:S01]  /*12070*/  HMMA.16816.F32.BF16 R120, R44.reuse, R48, R120 ;  /* 0x000000302c78723c */ /* 0x040fe20000041878 */
[----:B------:R-:W2:Y:S03]  /*12080*/  MUFU.EX2 R201, R201 ;  /* 0x000000c900c97308 */ /* 0x000ea60000000800 */
[----:B------:R-:W-:Y:S02]  /*12090*/  FADD.FTZ R172, R70, R172 ;  /* 0x000000ac46ac7221 */ /* 0x000fe40000010000 */
[----:B------:R-:W-:Y:S02]  /*120a0*/  FADD.FTZ R178, R53, R178 ;  /* 0x000000b235b27221 */ /* 0x000fe40000010000 */
[-C--:B------:R-:W-:Y:S01]  /*120b0*/  HMMA.16816.F32.BF16 R124, R44, R50.reuse, R124 ;  /* 0x000000322c7c723c */ /* 0x080fe2000004187c */
[----:B------:R-:W3:Y:S02]  /*120c0*/  LDSM.16.MT88.4 R44, [R220+0x2900] ;  /* 0x00290000dc2c783b */ /* 0x000ee40000004200 */
[----:B------:R-:W5:Y:S01]  /*120d0*/  MUFU.EX2 R57, R57 ;  /* 0x0000003900397308 */ /* 0x000f620000000800 */
[----:B------:R-:W-:Y:S02]  /*120e0*/  FADD.FTZ R172, R71, R172 ;  /* 0x000000ac47ac7221 */ /* 0x000fe40000010000 */
[----:B-1----:R-:W-:Y:S02]  /*120f0*/  FADD.FTZ R192, R55, R192 ;  /* 0x000000c037c07221 */ /* 0x002fe40000010000 */
[----:B------:R-:W-:Y:S04]  /*12100*/  HMMA.16816.F32.BF16 R36, R40, R50, R36 ;  /* 0x000000322824723c */ /* 0x000fe80000041824 */
[----:B------:R-:W-:Y:S01]  /*12110*/  FADD.FTZ R172, R82, R172 ;  /* 0x000000ac52ac7221 */ /* 0x000fe20000010000 */
[----:B------:R-:W1:Y:S01]  /*12120*/  MUFU.EX2 R200, R200 ;  /* 0x000000c800c87308 */ /* 0x000e620000000800 */
[----:B----4-:R-:W-:Y:S01]  /*12130*/  FADD.FTZ R178, R56, R178 ;  /* 0x000000b238b27221 */ /* 0x010fe20000010000 */
[----:B------:R-:W-:Y:S01]  /*12140*/  F2FP.BF16.PACK_AB R40, R53, R52 ;  /* 0x000000343528723e */ /* 0x000fe200000010ff */
[-C--:B------:R-:W-:Y:S01]  /*12150*/  HMMA.16816.F32.BF16 R160, R128, R148.reuse, R4 ;  /* 0x0000009480a0723c */ /* 0x080fe20000041804 */
[----:B------:R-:W4:Y:S04]  /*12160*/  LDSM.16.MT88.4 R4, [R219+0x2900] ;  /* 0x00290000db04783b */ /* 0x000f280000004200 */
[----:B------:R-:W-:Y:S01]  /*12170*/  F2FP.BF16.PACK_AB R41, R55, R54 ;  /* 0x000000363729723e */ /* 0x000fe200000010ff */
[----:B------:R-:W-:Y:S01]  /*12180*/  FADD.FTZ R172, R83, R172 ;  /* 0x000000ac53ac7221 */ /* 0x000fe20000010000 */
[C---:B--2---:R-:W-:Y:S01]  /*12190*/  F2FP.BF16.PACK_AB R42, R201.reuse, R56 ;  /* 0x00000038c92a723e */ /* 0x044fe200000010ff */
[----:B------:R-:W-:Y:S04]  /*121a0*/  FADD.FTZ R239, R201, R178 ;  /* 0x000000b2c9ef7221 */ /* 0x000fe80000010000 */
[----:B------:R-:W-:Y:S02]  /*121b0*/  FADD.FTZ R172, R86, R172 ;  /* 0x000000ac56ac7221 */ /* 0x000fe40000010000 */
[----:B-----5:R-:W-:Y:S02]  /*121c0*/  FADD.FTZ R192, R57, R192 ;  /* 0x000000c039c07221 */ /* 0x020fe40000010000 */
[----:B------:R-:W-:Y:S04]  /*121d0*/  FADD.FTZ R172, R87, R172 ;  /* 0x000000ac57ac7221 */ /* 0x000fe80000010000 */
[----:B------:R-:W-:Y:S01]  /*121e0*/  FADD.FTZ R172, R97, R172 ;  /* 0x000000ac61ac7221 */ /* 0x000fe20000010000 */
[C---:B-1----:R-:W-:Y:S01]  /*121f0*/  F2FP.BF16.PACK_AB R43, R200.reuse, R57 ;  /* 0x00000039c82b723e */ /* 0x042fe200000010ff */
[----:B------:R-:W-:Y:S02]  /*12200*/  FADD.FTZ R238, R200, R192 ;  /* 0x000000c0c8ee7221 */ /* 0x000fe40000010000 */
[----:B------:R-:W-:Y:S04]  /*12210*/  FADD.FTZ R240, R202, R172 ;  /* 0x000000accaf07221 */ /* 0x000fe80000010000 */
[C---:B------:R-:W-:Y:S01]  /*12220*/  HMMA.16816.F32.BF16 R156, R40.reuse, R148, R8 ;  /* 0x00000094289c723c */ /* 0x040fe20000041808 */
[----:B------:R-:W1:Y:S07]  /*12230*/  LDSM.16.MT88.4 R8, [R218+0x2900] ;  /* 0x00290000da08783b */ /* 0x000e6e0000004200 */
[-C--:B------:R-:W-:Y:S08]  /*12240*/  HMMA.16816.F32.BF16 R152, R40, R150.reuse, R12 ;  /* 0x000000962898723c */ /* 0x080ff0000004180c */
[C---:B------:R-:W-:Y:S08]  /*12250*/  HMMA.16816.F32.BF16 R148, R128.reuse, R150, R16 ;  /* 0x000000968094723c */ /* 0x040ff00000041810 */
[-C--:B---3--:R-:W-:Y:S08]  /*12260*/  HMMA.16816.F32.BF16 R144, R128, R44.reuse, R20 ;  /* 0x0000002c8090723c */ /* 0x088ff00000041814 */
[C---:B------:R-:W-:Y:S07]  /*12270*/  HMMA.16816.F32.BF16 R140, R40.reuse, R44, R32 ;  /* 0x0000002c288c723c */ /* 0x040fee0000041820 */
[----:B------:R-:W-:Y:S01]  /*12280*/  MOV R44, R168 ;  /* 0x000000a8002c7202 */ /* 0x000fe20000000f00 */
        /* <DEDUP_REMOVED lines=11> */
.L_x_295:
[----:B------:R-:W-:-:S06]  /*12340*/  UISETP.GE.AND UP0, UPT, UR17, UR5, UPT ;  /* 0x000000051100728c */ /* 0x000fcc000bf06270 */
[----:B------:R-:W-:-:S13]  /*12350*/  PLOP3.LUT P0, PT, PT, PT, UP0, 0x80, 0x0 ;  /* 0x000000000000781c */ /* 0x000fda0003f0f008 */
[----:B------:R-:W-:Y:S05]  /*12360*/  @!P0 BRA `(.L_x_299) ;  /* 0x0000621000008947 */ /* 0x000fea0003800000 */
[----:B------:R-:W-:Y:S01]  /*12370*/  IMAD.MOV.U32 R166, RZ, RZ, R2 ;  /* 0x000000ffffa67224 */ /* 0x000fe200078e0002 */
[----:B------:R-:W-:Y:S01]  /*12380*/  MOV R164, R44 ;  /* 0x0000002c00a47202 */ /* 0x000fe20000000f00 */
[----:B------:R-:W-:Y:S01]  /*12390*/  IMAD.MOV.U32 R167, RZ, RZ, R3 ;  /* 0x000000ffffa77224 */ /* 0x000fe200078e0003 */
[----:B------:R-:W-:Y:S02]  /*123a0*/  MOV R165, R0 ;  /* 0x0000000000a57202 */ /* 0x000fe40000000f00 */
.L_x_317:
[----:B------:R-:W-:Y:S04]  /*123b0*/  DEPBAR.LE SB0, 0x0 ;  /* 0x000080000000791a */ /* 0x000fe80000000000 */
[----:B------:R-:W-:Y:S01]  /*123c0*/  BAR.SYNC.DEFER_BLOCKING 0x0 ;  /* 0x0000000000007b1d */ /* 0x000fe20000010000 */
[C---:B------:R-:W-:Y:S01]  /*123d0*/  IMAD.WIDE.U32 R2, R231.reuse, c[0x0][0x208], RZ ;  /* 0x00008200e7027a25 */ /* 0x040fe200078e00ff */
[----:B------:R-:W-:Y:S01]  /*123e0*/  SHF.R.S32.HI R0, RZ, 0x1f, R231 ;  /* 0x0000001fff007819 */ /* 0x000fe200000114e7 */
[----:B------:R-:W-:Y:S04]  /*123f0*/  UISETP.GT.AND UP0, UPT, UR17, UR5, UPT ;  /* 0x000000051100728c */ /* 0x000fe8000bf04270 */
        /* <DEDUP_REMOVED lines=96> */
[-C--:B------:R-:W-:Y:S01]  /*12a00*/  HMMA.16816.F32.BF16 R60, R180, R178.reuse, R60 ;  /* 0x000000b2b43c723c */ /* 0x080fe2000004183c */
[----:B------:R-:W-:Y:S04]  /*12a10*/  PLOP3.LUT P0, PT, PT, PT, UP0, 0x80, 0x0 ;  /* 0x000000000000781c */ /* 0x000fe80003f0f008 */
        /* <DEDUP_REMOVED lines=136> */
.L_x_300:
[----:B------:R-:W-:Y:S01]  /*132a0*/  UISETP.NE.AND UP1, UPT, UR35, URZ, UPT ;  /* 0x0000003f2300728c */ /* 0x000fe2000bf25270 */
[----:B------:R-:W0:Y:S01]  /*132b0*/  LDGDEPBAR ;  /* 0x00000000000079af */ /* 0x000e220000000000 */
[----:B-1----:R-:W-:Y:S01]  /*132c0*/  IMAD.MOV.U32 R174, RZ, RZ, R235 ;  /* 0x000000ffffae7224 */ /* 0x002fe200078e00eb */
[----:B------:R-:W-:Y:S01]  /*132d0*/  UIMAD UR32, UR17, -0x60, URZ ;  /* 0xffffffa0112078a4 */ /* 0x000fe2000f8e023f */
[----:B------:R-:W-:Y:S01]  /*132e0*/  IMAD.U32 R2, RZ, RZ, UR15 ;  /* 0x0000000fff027e24 */ /* 0x000fe2000f8e00ff */
[----:B------:R-:W-:Y:S01]  /*132f0*/  UISETP.NE.AND UP0, UPT, UR34, URZ, UPT ;  /* 0x0000003f2200728c */ /* 0x000fe2000bf05270 */
[----:B------:R-:W-:Y:S02]  /*13300*/  PLOP3.LUT P1, PT, PT, PT, UP1, 0x80, 0x0 ;  /* 0x000000000000781c */ /* 0x000fe40003f2f018 */
[----:B------:R-:W-:Y:S01]  /*13310*/  PLOP3.LUT P0, PT, PT, PT, UP1, 0x80, 0x0 ;  /* 0x000000000000781c */ /* 0x000fe20003f0f018 */
[----:B------:R-:W-:Y:S05]  /*13320*/  IMAD.U32 R3, RZ, RZ, UR32 ;  /* 0x00000020ff037e24 */ /* 0x000fea000f8e00ff */
[----:B------:R-:W-:Y:S04]  /*13330*/  IADD3 R3, -R236, 0x1, R3 ;  /* 0x00000001ec037810 */ /* 0x000fe80007ffe103 */
[----:B------:R-:W-:Y:S01]  /*13340*/  IADD3 R2, -R2, UR8, R3 ;  /* 0x0000000802027c10 */ /* 0x000fe2000fffe103 */
[----:B------:R-:W-:Y:S01]  /*13350*/  @P1 IMAD.HI.U32 R0, R235, c[0x0][0x2c8], RZ ;  /* 0x0000b200eb001a27 */ /* 0x000fe200078e00ff */
[----:B------:R-:W-:Y:S02]  /*13360*/  IADD3 R3, -R236, UR32, RZ ;  /* 0x00000020ec037c10 */ /* 0x000fe4000fffe1ff */
        /* <DEDUP_REMOVED lines=22> */
.L_x_303:
[----:B------:R-:W-:Y:S04]  /*134d0*/  MOV R0, c[0x0][0x32c] ;  /* 0x0000cb0000007a02 */ /* 0x000fe80000000f00 */
[----:B------:R-:W-:Y:S11]  /*134e0*/  ISETP.NE.AND P0, PT, R0, 0x1, PT ;  /* 0x000000010000780c */ /* 0x000ff60003f05270 */
[----:B------:R-:W-:Y:S02]  /*134f0*/  @!UPT UIADD3 URZ, URZ, URZ, URZ ;  /* 0x0000003f3f3ff290 */ /* 0x000fe4000fffe03f */
[----:B------:R-:W-:Y:S05]  /*13500*/  @P0 IMAD.HI.U32 R0, R2, c[0x0][0x330], RZ ;  /* 0x0000cc0002000a27 */ /* 0x000fea00078e00ff */
[----:B------:R-:W-:Y:S02]  /*13510*/  @P0 SHF.R.U32.HI R2, RZ, c[0x0][0x334], R0 ;  /* 0x0000cd00ff020a19 */ /* 0x000fe40000011600 */
.L_x_304:
[----:B------:R-:W-:Y:S05]  /*13520*/  BSYNC B0 ;  /* 0x0000000000007941 */ /* 0x000fea0003800000 */
.L_x_302:
[----:B------:R-:W-:Y:S05]  /*13530*/  IMAD R2, R2, c[0x0][0x32c], R3 ;  /* 0x0000cb0002027a24 */ /* 0x000fea00078e0203 */
[----:B------:R-:W-:Y:S02]  /*13540*/  IADD3 R0, R2, c[0x0][0x32c], RZ ;  /* 0x0000cb0002007a10 */ /* 0x000fe40007ffe0ff */
[----:B------:R-:W-:Y:S02]  /*13550*/  IMNMX R168, R168, R2, !PT ;  /* 0x00000002a8a87217 */ /* 0x000fe40007800200 */
[----:B------:R-:W-:Y:S02]  /*13560*/  IMNMX R172, R172, R0, PT ;  /* 0x00000000acac7217 */ /* 0x000fe40003800200 */
.L_x_301:
        /* <DEDUP_REMOVED lines=20> */
.L_x_307:
[----:B------:R-:W-:Y:S04]  /*136b0*/  MOV R0, c[0x0][0x32c] ;  /* 0x0000cb0000007a02 */ /* 0x000fe80000000f00 */
[----:B------:R-:W-:Y:S11]  /*136c0*/  ISETP.NE.AND P0, PT, R0, 0x1, PT ;  /* 0x000000010000780c */ /* 0x000ff60003f05270 */
[----:B------:R-:W-:Y:S02]  /*136d0*/  @!UPT UIADD3 URZ, URZ, URZ, URZ ;  /* 0x0000003f3f3ff290 */ /* 0x000fe4000fffe03f */
[----:B------:R-:W-:Y:S05]  /*136e0*/  @P0 IMAD.HI.U32 R0, R2, c[0x0][0x330], RZ ;  /* 0x0000cc0002000a27 */ /* 0x000fea00078e00ff */
[----:B------:R-:W-:Y:S02]  /*136f0*/  @P0 SHF.R.U32.HI R2, RZ, c[0x0][0x334], R0 ;  /* 0x0000cd00ff020a19 */ /* 0x000fe40000011600 */
.L_x_308:
[----:B------:R-:W-:Y:S05]  /*13700*/  BSYNC B0 ;  /* 0x0000000000007941 */ /* 0x000fea0003800000 */
.L_x_306:
[----:B------:R-:W-:Y:S05]  /*13710*/  IMAD R2, R2, c[0x0][0x32c], R3 ;  /* 0x0000cb0002027a24 */ /* 0x000fea00078e0203 */
[----:B------:R-:W-:Y:S02]  /*13720*/  IADD3 R0, R2, c[0x0][0x32c], RZ ;  /* 0x0000cb0002007a10 */ /* 0x000fe40007ffe0ff */
[----:B------:R-:W-:Y:S02]  /*13730*/  IMNMX R171, R171, R2, !PT ;  /* 0x00000002abab7217 */ /* 0x000fe40007800200 */
[----:B------:R-:W-:Y:S02]  /*13740*/  IMNMX R169, R169, R0, PT ;  /* 0x00000000a9a97217 */ /* 0x000fe40003800200 */
.L_x_305:
[----:B------:R-:W-:Y:S01]  /*13750*/  UISETP.GE.AND UP0, UPT, UR32, 0x1, UPT ;  /* 0x000000012000788c */ /* 0x000fe2000bf06270 */
[----:B------:R-:W1:Y:S01]  /*13760*/  SHFL.IDX PT, R177, R174, 0x2, 0x1c1f ;  /* 0x005c1f00aeb17f89 */ /* 0x000e6200000e0000 */
[----:B------:R-:W-:Y:S02]  /*13770*/  UISETP.GE.AND UP3, UPT, UR32, 0x2, UPT ;  /* 0x000000022000788c */ /* 0x000fe4000bf66270 */
[----:B------:R-:W-:Y:S02]  /*13780*/  UISETP.GE.AND UP2, UPT, UR32, 0x9, UPT ;  /* 0x000000092000788c */ /* 0x000fe4000bf46270 */
[----:B------:R-:W-:Y:S01]  /*13790*/  PLOP3.LUT P0, PT, PT, PT, UP0, 0x40, 0x0 ;  /* 0x000000000000781c */ /* 0x000fe20003f0e808 */
[----:B------:R-:W-:Y:S01]  /*137a0*/  UP2UR UR31, UPR, URZ, 0x1 ;  /* 0x000000013f1f7883 */ /* 0x000fe20008000000 */
[----:B------:R-:W-:Y:S01]  /*137b0*/  PLOP3.LUT P6, PT, PT, PT, UP3, 0x40, 0x0 ;  /* 0x000000000000781c */ /* 0x000fe20003fce838 */
        /* <DEDUP_REMOVED lines=9> */
[----:B------:R-:W-:Y:S01]  /*13850*/  FSEL R4, R4, -INF , !P0 ;  /* 0xff80000004047808 */ /* 0x000fe20004000000 */
[----:B------:R-:W-:Y:S01]  /*13860*/  UISETP.GE.AND UP4, UPT, UR32, 0x4a, UPT ;  /* 0x0000004a2000788c */ /* 0x000fe2000bf86270 */
[----:B------:R-:W-:Y:S01]  /*13870*/  PLOP3.LUT P0, PT, PT, PT, UP0, 0x40, 0x0 ;  /* 0x000000000000781c */ /* 0x000fe20003f0e808 */
[----:B------:R-:W-:Y:S01]  /*13880*/  UISETP.GE.AND UP0, UPT, UR32, 0x12, UPT ;  /* 0x000000122000788c */ /* 0x000fe2000bf06270 */
[----:B------:R-:W-:Y:S01]  /*13890*/  ISETP.LT.OR P6, PT, R172, 0x2, P6 ;  /* 0x00000002ac00780c */ /* 0x000fe200037c1670 */
[----:B------:R-:W-:Y:S01]  /*138a0*/  UP2UR UR30, UPR, URZ, 0x8 ;  /* 0x000000083f1e7883 */ /* 0x000fe20008000000 */
[----:B------:R-:W-:Y:S01]  /*138b0*/  ISETP.GT.AND P2, PT, R168, 0x8, P2 ;  /* 0x00000008a800780c */ /* 0x000fe20001744270 */
[----:B------:R-:W-:Y:S01]  /*138c0*/  UP2UR UR26, UPR, URZ, 0x1 ;  /* 0x000000013f1a7883 */ /* 0x000fe20008000000 */
[----:B------:R-:W-:Y:S01]  /*138d0*/  PLOP3.LUT P1, PT, PT, PT, UP1, 0x40, 0x0 ;  /* 0x000000000000781c */ /* 0x000fe20003f2e818 */
[----:B------:R-:W-:Y:S01]  /*138e0*/  UISETP.GE.AND UP3, UPT, UR32, 0x51, UPT ;  /* 0x000000512000788c */ /* 0x000fe2000bf66270 */
[----:B------:R-:W-:Y:S01]  /*138f0*/  FSEL R5, R5, -INF , !P6 ;  /* 0xff80000005057808 */ /* 0x000fe20007000000 */
[----:B------:R-:W-:Y:S01]  /*13900*/  UP2UR UR29, UPR, URZ, 0x4 ;  /* 0x000000043f1d7883 */ /* 0x000fe20008000000 */
[----:B------:R-:W-:Y:S01]  /*13910*/  PLOP3.LUT P6, PT, PT, PT, UP0, 0x40, 0x0 ;  /* 0x000000000000781c */ /* 0x000fe20003fce808 */
[----:B------:R-:W-:Y:S01]  /*13920*/  UISETP.GE.AND UP0, UPT, UR32, 0x19, UPT ;  /* 0x000000192000788c */ /* 0x000fe2000bf06270 */
[----:B------:R-:W-:Y:S01]  /*13930*/  ISETP.LT.OR P2, PT, R172, 0x9, P2 ;  /* 0x00000009ac00780c */ /* 0x000fe20001741670 */
[----:B------:R-:W-:Y:S01]  /*13940*/  UP2UR UR28, UPR, URZ, 0x2 ;  /* 0x000000023f1c7883 */ /* 0x000fe20008000000 */
[----:B------:R-:W-:Y:S01]  /*13950*/  ISETP.GT.AND P1, PT, R168, 0x9, P1 ;  /* 0x00000009a800780c */ /* 0x000fe20000f24270 */
[----:B------:R-:W-:Y:S01]  /*13960*/  UP2UR UR25, UPR, URZ, 0x1 ;  /* 0x000000013f197883 */ /* 0x000fe20008000000 */
        /* <DEDUP_REMOVED lines=9> */
[----:B------:R-:W-:Y:S01]  /*13a00*/  UP2UR UR33, UPR, URZ, 0x40 ;  /* 0x000000403f217883 */ /* 0x000fe20008000000 */
        /* <DEDUP_REMOVED lines=17> */
[----:B------:R-:W-:Y:S01]  /*13b20*/  FSEL R16, R32, -INF , !P2 ;  /* 0xff80000020107808 */ /* 0x000fe20005000000 */
[--C-:B-1----:R-:W-:Y:S01]  /*13b30*/  IMAD.IADD R32, R170, 0x1, R177.reuse ;  /* 0x00000001aa207824 */ /* 0x102fe200078e02b1 */
[----:B------:R-:W-:Y:S01]  /*13b40*/  PLOP3.LUT P2, PT, PT, PT, UP0, 0x40, 0x0 ;  /* 0x000000000000781c */ /* 0x000fe20003f4e808 */
[----:B------:R-:W-:Y:S01]  /*13b50*/  UISETP.GE.AND UP0, UPT, UR32, 0x2a, UPT ;  /* 0x0000002a2000788c */ /* 0x000fe2000bf06270 */
[----:B------:R-:W-:Y:S02]  /*13b60*/  ISETP.LT.OR P1, PT, R172, 0x1a, P1 ;  /* 0x0000001aac00780c */ /* 0x000fe40000f21670 */
[----:B------:R-:W-:Y:S01]  /*13b70*/  ISETP.GT.AND P0, PT, R168, 0x20, P0 ;  /* 0x00000020a800780c */ /* 0x000fe20000704270 */
[----:B------:R-:W-:Y:S01]  /*13b80*/  UP2UR UR20, UPR, URZ, 0x1 ;  /* 0x000000013f147883 */ /* 0x000fe20008000000 */
[----:B------:R-:W-:Y:S01]  /*13b90*/  FSEL R252, R33, -INF , !P1 ;  /* 0xff80000021fc7808 */ /* 0x000fe20004800000 */
[----:B------:R-:W-:Y:S01]  /*13ba0*/  IMAD.IADD R33, R173, 0x1, R177 ;  /* 0x00000001ad217824 */ /* 0x000fe200078e02b1 */
        /* <DEDUP_REMOVED lines=26> */
[----:B------:R-:W-:Y:S02]  /*13d50*/  ISETP.GT.AND P6, PT, R168, 0x31, P6 ;  /* 0x00000031a800780c */ /* 0x000fe400037c4270 */
[----:B------:R-:W-:Y:S01]  /*13d60*/  ISETP.LT.OR P0, PT, R172, 0x31, P0 ;  /* 0x00000031ac00780c */ /* 0x000fe20000701670 */
        /* <DEDUP_REMOVED lines=8> */
[----:B------:R-:W-:Y:S02]  /*13df0*/  ISETP.LT.OR P1, PT, R172, 0x3a, P1 ;  /* 0x0000003aac00780c */ /* 0x000fe40000f21670 */
[----:B------:R-:W-:Y:S02]  /*13e00*/  FSEL R247, R53, -INF , !P6 ;  /* 0xff80000035f77808 */ /* 0x000fe40007000000 */
[----:B------:R-:W-:Y:S01]  /*13e10*/  PLOP3.LUT P6, PT, PT, PT, UP6, 0x40, 0x0 ;  /* 0x000000000000781c */ /* 0x000fe20003fce868 */
[----:B------:R-:W-:Y:S01]  /*13e20*/  UISETP.NE.AND UP6, UPT, UR34, URZ, UPT ;  /* 0x0000003f2200728c */ /* 0x000fe2000bfc5270 */
[----:B------:R-:W-:Y:S02]  /*13e30*/  ISETP.GT.AND P0, PT, R168, 0x40, P0 ;  /* 0x00000040a800780c */ /* 0x000fe40000704270 */
[----:B------:R-:W-:Y:S02]  /*13e40*/  FSEL R203, R64, -INF , !P2 ;  /* 0xff80000040cb7808 */ /* 0x000fe40005000000 */
[----:B------:R-:W-:Y:S02]  /*13e50*/  PLOP3.LUT P2, PT, PT, PT, UP5, 0x40, 0x0 ;  /* 0x000000000000781c */ /* 0x000fe40003f4e858 */
[----:B------:R-:W-:Y:S02]  /*13e60*/  FSEL R200, R65, -INF , !P1 ;  /* 0xff80000041c87808 */ /* 0x000fe40004800000 */
[----:B------:R-:W-:Y:S02]  /*13e70*/  PLOP3.LUT P1, PT, PT, PT, UP4, 0x40, 0x0 ;  /* 0x000000000000781c */ /* 0x000fe40003f2e848 */
[----:B------:R-:W-:Y:S02]  /*13e80*/  ISETP.GT.AND P6, PT, R168, 0x41, P6 ;  /* 0x00000041a800780c */ /* 0x000fe400037c4270 */
[----:B------:R-:W-:Y:S02]  /*13e90*/  ISETP.LT.OR P0, PT, R172, 0x41, P0 ;  /* 0x00000041ac00780c */ /* 0x000fe40000701670 */
[C---:B------:R-:W-:Y:S02]  /*13ea0*/  ISETP.GT.AND P2, PT, R168.reuse, 0x48, P2 ;  /* 0x00000048a800780c */ /* 0x040fe40001744270 */
[----:B------:R-:W-:Y:S02]  /*13eb0*/  ISETP.GT.AND P1, PT, R168, 0x49, P1 ;  /* 0x00000049a800780c */ /* 0x000fe40000f24270 */
[----:B------:R-:W-:Y:S02]  /*13ec0*/  ISETP.LT.OR P6, PT, R172, 0x42, P6 ;  /* 0x00000042ac00780c */ /* 0x000fe400037c1670 */
[----:B------:R-:W-:Y:S02]  /*13ed0*/  FSEL R191, R68, -INF , !P0 ;  /* 0xff80000044bf7808 */ /* 0x000fe40004000000 */
[----:B------:R-:W-:Y:S02]  /*13ee0*/  PLOP3.LUT P0, PT, PT, PT, UP3, 0x40, 0x0 ;  /* 0x000000000000781c */ /* 0x000fe40003f0e838 */
[C---:B------:R-:W-:Y:S02]  /*13ef0*/  ISETP.LT.OR P2, PT, R172.reuse, 0x49, P2 ;  /* 0x00000049ac00780c */ /* 0x040fe40001741670 */
[----:B------:R-:W-:Y:S02]  /*13f00*/  ISETP.LT.OR P1, PT, R172, 0x4a, P1 ;  /* 0x0000004aac00780c */ /* 0x000fe40000f21670 */
        /* <DEDUP_REMOVED lines=18> */
[----:B------:R-:W-:Y:S02]  /*14030*/  FSEL R96, R96, -INF , !P2 ;  /* 0xff80000060607808 */ /* 0x000fe40005000000 */
[----:B------:R-:W-:Y:S07]  /*14040*/  FSEL R97, R97, -INF , !P1 ;  /* 0xff80000061617808 */ /* 0x000fee0004800000 */
        /* <DEDUP_REMOVED lines=15> */
.L_x_311:
[----:B------:R-:W-:Y:S04]  /*14140*/  MOV R17, c[0x0][0x32c] ;  /* 0x0000cb0000117a02 */ /* 0x000fe80000000f00 */
[----:B------:R-:W-:Y:S11]  /*14150*/  ISETP.NE.AND P0, PT, R17, 0x1, PT ;  /* 0x000000011100780c */ /* 0x000ff60003f05270 */
[----:B------:R-:W-:Y:S02]  /*14160*/  @!UPT UIADD3 URZ, URZ, URZ, URZ ;  /* 0x0000003f3f3ff290 */ /* 0x000fe4000fffe03f */
[----:B------:R-:W-:Y:S05]  /*14170*/  @P0 IMAD.HI.U32 R17, R177, c[0x0][0x330], RZ ;  /* 0x0000cc00b1110a27 */ /* 0x000fea00078e00ff */
[----:B------:R-:W-:Y:S02]  /*14180*/  @P0 SHF.R.U32.HI R177, RZ, c[0x0][0x334], R17 ;  /* 0x0000cd00ffb10a19 */ /* 0x000fe40000011611 */
.L_x_312:
[----:B------:R-:W-:Y:S05]  /*14190*/  BSYNC B0 ;  /* 0x0000000000007941 */ /* 0x000fea0003800000 */
.L_x_310:
[----:B------:R-:W-:Y:S05]  /*141a0*/  IMAD R177, R177, c[0x0][0x32c], R3 ;  /* 0x0000cb00b1b17a24 */ /* 0x000fea00078e0203 */
[----:B------:R-:W-:Y:S02]  /*141b0*/  IADD3 R17, R177, c[0x0][0x32c], RZ ;  /* 0x0000cb00b1117a10 */ /* 0x000fe40007ffe0ff */
[----:B------:R-:W-:Y:S02]  /*141c0*/  IMNMX R32, R32, R177, !PT ;  /* 0x000000b120207217 */ /* 0x000fe40007800200 */
[----:B------:R-:W-:Y:S02]  /*141d0*/  IMNMX R33, R33, R17, PT ;  /* 0x0000001121217217 */ /* 0x000fe40003800200 */
.L_x_309:
[----:B------:R-:W-:Y:S02]  /*141e0*/  UP2UR UR38, UPR, URZ, 0x10 ;  /* 0x000000103f267883 */ /* 0x000fe40008000000 */
[----:B------:R-:W-:Y:S02]  /*141f0*/  UISETP.NE.AND UP4, UPT, UR28, URZ, UPT ;  /* 0x0000003f1c00728c */ /* 0x000fe4000bf85270 */
[----:B------:R-:W-:Y:S02]  /*14200*/  UP2UR UR37, UPR, URZ, 0x8 ;  /* 0x000000083f257883 */ /* 0x000fe40008000000 */
[----:B------:R-:W-:Y:S02]  /*14210*/  UISETP.NE.AND UP3, UPT, UR29, URZ, UPT ;  /* 0x0000003f1d00728c */ /* 0x000fe4000bf65270 */
[----:B------:R-:W-:Y:S01]  /*14220*/  PLOP3.LUT P0, PT, PT, PT, UP4, 0x40, 0x0 ;  /* 0x000000000000781c */ /* 0x000fe20003f0e848 */
[----:B------:R-:W-:Y:S02]  /*14230*/  UP2UR UR36, UPR, URZ, 0x4 ;  /* 0x000000043f247883 */ /* 0x000fe40008000000 */
[----:B------:R-:W-:Y:S01]  /*14240*/  UISETP.NE.AND UP2, UPT, UR30, URZ, UPT ;  /* 0x0000003f1e00728c */ /* 0x000fe2000bf45270 */
[----:B------:R-:W-:Y:S01]  /*14250*/  ISETP.GT.AND P0, PT, R171, 0x9, P0 ;  /* 0x00000009ab00780c */ /* 0x000fe20000704270 */
[----:B------:R-:W-:Y:S01]  /*14260*/  UP2UR UR33, UPR, URZ, 0x2 ;  /* 0x000000023f217883 */ /* 0x000fe20008000000 */
[----:B------:R-:W-:Y:S01]  /*14270*/  PLOP3.LUT P1, PT, PT, PT, UP3, 0x40, 0x0 ;  /* 0x000000000000781c */ /* 0x000fe20003f2e838 */
[----:B------:R-:W-:Y:S01]  /*14280*/  UISETP.NE.AND UP1, UPT, UR31, URZ, UPT ;  /* 0x0000003f1f00728c */ /* 0x000fe2000bf25270 */
[----:B------:R-:W-:Y:S01]  /*14290*/  ISETP.LT.OR P0, PT, R169, 0xa, P0 ;  /* 0x0000000aa900780c */ /* 0x000fe20000701670 */
[----:B------:R-:W-:Y:S01]  /*142a0*/  UISETP.NE.AND UP4, UPT, UR24, URZ, UPT ;  /* 0x0000003f1800728c */ /* 0x000fe2000bf85270 */
[----:B------:R-:W-:Y:S01]  /*142b0*/  PLOP3.LUT P2, PT, PT, PT, UP2, 0x40, 0x0 ;  /* 0x000000000000781c */ /* 0x000fe20003f4e828 */
[----:B------:R-:W-:Y:S01]  /*142c0*/  UP2UR UR32, UPR, URZ, 0x1 ;  /* 0x000000013f207883 */ /* 0x000fe20008000000 */
[C---:B------:R-:W-:Y:S01]  /*142d0*/  ISETP.GT.AND P1, PT, R171.reuse, 0x8, P1 ;  /* 0x00000008ab00780c */ /* 0x040fe20000f24270 */
[----:B------:R-:W-:Y:S01]  /*142e0*/  UISETP.NE.AND UP0, UPT, UR25, URZ, UPT ;  /* 0x0000003f1900728c */ /* 0x000fe2000bf05270 */
[----:B------:R-:W-:Y:S01]  /*142f0*/  PLOP3.LUT P6, PT, PT, PT, UP1, 0x40, 0x0 ;  /* 0x000000000000781c */ /* 0x000fe20003fce818 */
[----:B------:R-:W-:Y:S01]  /*14300*/  UISETP.NE.AND UP2, UPT, UR27, URZ, UPT ;  /* 0x0000003f1b00728c */ /* 0x000fe2000bf45270 */
[C---:B------:R-:W-:Y:S01]  /*14310*/  ISETP.GT.AND P2, PT, R171.reuse, 0x1, P2 ;  /* 0x00000001ab00780c */ /* 0x040fe20001744270 */
[----:B------:R-:W-:Y:S01]  /*14320*/  UISETP.NE.AND UP1, UPT, UR26, URZ, UPT ;  /* 0x0000003f1a00728c */ /* 0x000fe2000bf25270 */
[----:B------:R-:W-:Y:S01]  /*14330*/  ISETP.GT.AND P6, PT, R171, RZ, P6 ;  /* 0x000000ffab00720c */ /* 0x000fe200037c4270 */
[----:B------:R-:W-:Y:S01]  /*14340*/  UISETP.NE.AND UP3, UPT, UR23, URZ, UPT ;  /* 0x0000003f1700728c */ /* 0x000fe2000bf65270 */
[----:B------:R-:W-:Y:S02]  /*14350*/  FSEL R19, R19, -INF , !P0 ;  /* 0xff80000013137808 */ /* 0x000fe40004000000 */
[----:B------:R-:W-:Y:S01]  /*14360*/  PLOP3.LUT P0, PT, PT, PT, UP4, 0x40, 0x0 ;  /* 0x000000000000781c */ /* 0x000fe20003f0e848 */
[----:B------:R-:W-:Y:S01]  /*14370*/  UISETP.NE.AND UP4, UPT, UR19, URZ, UPT ;  /* 0x0000003f1300728c */ /* 0x000fe2000bf85270 */
[C---:B------:R-:W-:Y:S02]  /*14380*/  ISETP.LT.OR P1, PT, R169.reuse, 0x9, P1 ;  /* 0x00000009a900780c */ /* 0x040fe40000f21670 */
[C---:B------:R-:W-:Y:S02]  /*14390*/  ISETP.LT.OR P6, PT, R169.reuse, 0x1, P6 ;  /* 0x00000001a900780c */ /* 0x040fe400037c1670 */
[----:B------:R-:W-:Y:S02]  /*143a0*/  ISETP.LT.OR P2, PT, R169, 0x2, P2 ;  /* 0x00000002a900780c */ /* 0x000fe40001741670 */
[----:B------:R-:W-:Y:S02]  /*143b0*/  ISETP.GT.AND P0, PT, R171, 0x19, P0 ;  /* 0x00000019ab00780c */ /* 0x000fe40000704270 */
        /* <DEDUP_REMOVED lines=9> */
[----:B------:R-:W-:Y:S02]  /*14450*/  ISETP.LT.OR P0, PT, R169, 0x1a, P0 ;  /* 0x0000001aa900780c */ /* 0x000fe40000701670 */
[C---:B------:R-:W-:Y:S02]  /*14460*/  ISETP.GT.AND P1, PT, R171.reuse, 0x18, P1 ;  /* 0x00000018ab00780c */ /* 0x040fe40000f24270 */
[C---:B------:R-:W-:Y:S02]  /*14470*/  ISETP.GT.AND P6, PT, R171.reuse, 0x10, P6 ;  /* 0x00000010ab00780c */ /* 0x040fe400037c4270 */
[----:B------:R-:W-:Y:S02]  /*14480*/  ISETP.GT.AND P2, PT, R171, 0x11, P2 ;  /* 0x00000011ab00780c */ /* 0x000fe40001744270 */
        /* <DEDUP_REMOVED lines=16> */
[----:B------:R-:W-:Y:S01]  /*14590*/  ISETP.LT.OR P0, PT, R169, 0x2a, P0 ;  /* 0x0000002aa900780c */ /* 0x000fe20000701670 */
[----:B------:R-:W1:Y:S01]  /*145a0*/  SHFL.IDX PT, R23, R174, 0x3, 0x1c1f ;  /* 0x007c1f00ae177f89 */ /* 0x000e6200000e0000 */
[C---:B------:R-:W-:Y:S02]  /*145b0*/  ISETP.GT.AND P1, PT, R171.reuse, 0x28, P1 ;  /* 0x00000028ab00780c */ /* 0x040fe40000f24270 */
[C---:B------:R-:W-:Y:S02]  /*145c0*/  ISETP.GT.AND P6, PT, R171.reuse, 0x20, P6 ;  /* 0x00000020ab00780c */ /* 0x040fe400037c4270 */
[----:B------:R-:W-:Y:S02]  /*145d0*/  ISETP.GT.AND P2, PT, R171, 0x21, P2 ;  /* 0x00000021ab00780c */ /* 0x000fe40001744270 */
[----:B------:R-:W-:Y:S02]  /*145e0*/  FSEL R197, R51, -INF , !P0 ;  /* 0xff80000033c57808 */ /* 0x000fe40004000000 */
[----:B------:R-:W-:Y:S01]  /*145f0*/  PLOP3.LUT P0, PT, PT, PT, UP1, 0x40, 0x0 ;  /* 0x000000000000781c */ /* 0x000fe20003f0e818 */
[----:B------:R-:W-:Y:S01]  /*14600*/  UISETP.NE.AND UP1, UPT, UR33, URZ, UPT ;  /* 0x0000003f2100728c */ /* 0x000fe2000bf25270 */
[C---:B------:R-:W-:Y:S01]  /*14610*/  ISETP.LT.OR P1, PT, R169.reuse, 0x29, P1 ;  /* 0x00000029a900780c */ /* 0x040fe20000f21670 */
[----:B------:R-:W-:Y:S01]  /*14620*/  UP2UR UR33, UPR, URZ, 0x20 ;  /* 0x000000203f217883 */ /* 0x000fe20008000000 */
[C---:B------:R-:W-:Y:S01]  /*14630*/  ISETP.LT.OR P6, PT, R169.reuse, 0x21, P6 ;  /* 0x00000021a900780c */ /* 0x040fe200037c1670 */
[----:B------:R-:W-:Y:S01]  /*14640*/  UP2UR UR39, UPR, URZ, 0x2 ;  /* 0x000000023f277883 */ /* 0x000fe20008000000 */
[----:B------:R-:W-:Y:S02]  /*14650*/  ISETP.LT.OR P2, PT, R169, 0x22, P2 ;  /* 0x00000022a900780c */ /* 0x000fe40001741670 */
[----:B------:R-:W-:Y:S02]  /*14660*/  ISETP.GT.AND P0, PT, R171, 0x39, P0 ;  /* 0x00000039ab00780c */ /* 0x000fe40000704270 */
[----:B------:R-:W-:Y:S02]  /*14670*/  FSEL R196, R50, -INF , !P1 ;  /* 0xff80000032c47808 */ /* 0x000fe40004800000 */
[----:B------:R-:W-:Y:S01]  /*14680*/  PLOP3.LUT P1, PT, PT, PT, UP2, 0x40, 0x0 ;  /* 0x000000000000781c */ /* 0x000fe20003f2e828 */
[----:B------:R-:W-:Y:S01]  /*14690*/  UISETP.NE.AND UP2, UPT, UR36, URZ, UPT ;  /* 0x0000003f2400728c */ /* 0x000fe2000bf45270 */
[----:B------:R-:W-:Y:S01]  /*146a0*/  FSEL R65, R38, -INF , !P6 ;  /* 0xff80000026417808 */ /* 0x000fe20007000000 */
[--C-:B-1----:R-:W-:Y:S01]  /*146b0*/  IMAD.IADD R22, R173, 0x1, R23.reuse ;  /* 0x00000001ad167824 */ /* 0x102fe200078e0217 */
[----:B------:R-:W-:Y:S01]  /*146c0*/  FSEL R64, R39, -INF , !P2 ;  /* 0xff80000027407808 */ /* 0x000fe20005000000 */
[----:B------:R-:W-:Y:S01]  /*146d0*/  IMAD.IADD R170, R170, 0x1, R23 ;  /* 0x00000001aaaa7824 */ /* 0x000fe200078e0217 */
[----:B------:R-:W-:Y:S01]  /*146e0*/  PLOP3.LUT P6, PT, PT, PT, UP4, 0x40, 0x0 ;  /* 0x000000000000781c */ /* 0x000fe20003fce848 */
[----:B------:R-:W-:Y:S01]  /*146f0*/  UISETP.NE.AND UP4, UPT, UR38, URZ, UPT ;  /* 0x0000003f2600728c */ /* 0x000fe2000bf85270 */
[----:B------:R-:W-:Y:S01]  /*14700*/  PLOP3.LUT P2, PT, PT, PT, UP3, 0x40, 0x0 ;  /* 0x000000000000781c */ /* 0x000fe20003f4e838 */
[----:B------:R-:W-:Y:S01]  /*14710*/  UISETP.NE.AND UP3, UPT, UR37, URZ, UPT ;  /* 0x0000003f2500728c */ /* 0x000fe2000bf65270 */
[----:B------:R-:W-:Y:S01]  /*14720*/  ISETP.LT.OR P0, PT, R169, 0x3a, P0 ;  /* 0x0000003aa900780c */ /* 0x000fe20000701670 */
[----:B------:R-:W-:Y:S01]  /*14730*/  UP2UR UR38, UPR, URZ, 0x4 ;  /* 0x000000043f267883 */ /* 0x000fe20008000000 */
[C---:B------:R-:W-:Y:S01]  /*14740*/  ISETP.GT.AND P1, PT, R171.reuse, 0x38, P1 ;  /* 0x00000038ab00780c */ /* 0x040fe20000f24270 */
[----:B------:R-:W-:Y:S01]  /*14750*/  UP2UR UR37, UPR, URZ, 0x8 ;  /* 0x000000083f257883 */ /* 0x000fe20008000000 */
[C---:B------:R-:W-:Y:S01]  /*14760*/  ISETP.GT.AND P6, PT, R171.reuse, 0x30, P6 ;  /* 0x00000030ab00780c */ /* 0x040fe200037c4270 */
[----:B------:R-:W-:Y:S01]  /*14770*/  UP2UR UR36, UPR, URZ, 0x10 ;  /* 0x000000103f247883 */ /* 0x000fe20008000000 */
[----:B------:R-:W-:Y:S02]  /*14780*/  ISETP.GT.AND P2, PT, R171, 0x31, P2 ;  /* 0x00000031ab00780c */ /* 0x000fe40001744270 */
[----:B------:R-:W-:Y:S02]  /*14790*/  FSEL R206, R67, -INF , !P0 ;  /* 0xff80000043ce7808 */ /* 0x000fe40004000000 */
[----:B------:R-:W-:Y:S02]  /*147a0*/  PLOP3.LUT P0, PT, PT, PT, UP6, 0x40, 0x0 ;  /* 0x000000000000781c */ /* 0x000fe40003f0e868 */
        /* <DEDUP_REMOVED lines=18> */
[----:B------:R-:W-:Y:S01]  /*148d0*/  UISETP.NE.AND UP6, UPT, UR29, URZ, UPT ;  /* 0x0000003f1d00728c */ /* 0x000fe2000bfc5270 */
        /* <DEDUP_REMOVED lines=25> */
[----:B------:R-:W-:Y:S01]  /*14a70*/  ISETP.GT.AND P0, PT, R32, RZ, P0 ;  /* 0x000000ff2000720c */ /* 0x000fe20000704270 */
[----:B------:R-:W-:Y:S01]  /*14a80*/  UP2UR UR41, UPR, URZ, 0x1 ;  /* 0x000000013f297883 */ /* 0x000fe20008000000 */
[----:B------:R-:W-:Y:S01]  /*14a90*/  ISETP.LT.OR P2, PT, R169, 0x59, P2 ;  /* 0x00000059a900780c */ /* 0x000fe20001741670 */
[----:B------:R-:W-:Y:S01]  /*14aa0*/  UISETP.NE.AND UP0, UPT, UR22, URZ, UPT ;  /* 0x0000003f1600728c */ /* 0x000fe2000bf05270 */
[----:B------:R-:W-:Y:S02]  /*14ab0*/  ISETP.LT.OR P0, PT, R33, 0x1, P0 ;  /* 0x000000012100780c */ /* 0x000fe40000701670 */
[----:B------:R-:W-:Y:S02]  /*14ac0*/  ISETP.LT.OR P1, PT, R169, 0x5a, P1 ;  /* 0x0000005aa900780c */ /* 0x000fe40000f21670 */
[----:B------:R-:W-:Y:S02]  /*14ad0*/  FSEL R169, R87, -INF , !P6 ;  /* 0xff80000057a97808 */ /* 0x000fe40007000000 */
[----:B------:R-:W-:Y:S01]  /*14ae0*/  PLOP3.LUT P6, PT, PT, PT, UP5, 0x40, 0x0 ;  /* 0x000000000000781c */ /* 0x000fe20003fce858 */
[----:B------:R-:W-:Y:S01]  /*14af0*/  UISETP.NE.AND UP5, UPT, UR24, URZ, UPT ;  /* 0x0000003f1800728c */ /* 0x000fe2000bfa5270 */
[----:B------:R-:W-:Y:S02]  /*14b00*/  FSEL R8, R8, -INF , !P0 ;  /* 0xff80000008087808 */ /* 0x000fe40004000000 */
[----:B------:R-:W-:Y:S01]  /*14b10*/  PLOP3.LUT P0, PT, PT, PT, UP2, 0x40, 0x0 ;  /* 0x000000000000781c */ /* 0x000fe20003f0e828 */
[----:B------:R-:W-:Y:S01]  /*14b20*/  UISETP.NE.AND UP2, UPT, UR19, URZ, UPT ;  /* 0x0000003f1300728c */ /* 0x000fe2000bf45270 */
[----:B------:R-:W-:Y:S02]  /*14b30*/  ISETP.GT.AND P6, PT, R32, 0x1, P6 ;  /* 0x000000012000780c */ /* 0x000fe400037c4270 */
        /* <DEDUP_REMOVED lines=10> */
[----:B------:R-:W-:Y:S02]  /*14be0*/  ISETP.LT.OR P0, PT, R33, 0x11, P0 ;  /* 0x000000112100780c */ /* 0x000fe40000701670 */
        /* <DEDUP_REMOVED lines=113> */
.L_x_315:
[----:B------:R-:W-:Y:S04]  /*15300*/  MOV R23, c[0x0][0x32c] ;  /* 0x0000cb0000177a02 */ /* 0x000fe80000000f00 */
[----:B------:R-:W-:Y:S11]  /*15310*/  ISETP.NE.AND P0, PT, R23, 0x1, PT ;  /* 0x000000011700780c */ /* 0x000ff60003f05270 */
[----:B------:R-:W-:Y:S02]  /*15320*/  @!UPT UIADD3 URZ, URZ, URZ, URZ ;  /* 0x0000003f3f3ff290 */ /* 0x000fe4000fffe03f */
[----:B------:R-:W-:Y:S05]  /*15330*/  @P0 IMAD.HI.U32 R23, R24, c[0x0][0x330], RZ ;  /* 0x0000cc0018170a27 */ /* 0x000fea00078e00ff */
[----:B------:R-:W-:Y:S02]  /*15340*/  @P0 SHF.R.U32.HI R24, RZ, c[0x0][0x334], R23 ;  /* 0x0000cd00ff180a19 */ /* 0x000fe40000011617 */
.L_x_316:
[----:B------:R-:W-:Y:S05]  /*15350*/  BSYNC B0 ;  /* 0x0000000000007941 */ /* 0x000fea0003800000 */
.L_x_314:
[----:B------:R-:W-:Y:S05]  /*15360*/  IMAD R3, R24, c[0x0][0x32c], R3 ;  /* 0x0000cb0018037a24 */ /* 0x000fea00078e0203 */
[----:B------:R-:W-:Y:S02]  /*15370*/  IADD3 R23, R3, c[0x0][0x32c], RZ ;  /* 0x0000cb0003177a10 */ /* 0x000fe40007ffe0ff */
[----:B------:R-:W-:Y:S02]  /*15380*/  IMNMX R170, R170, R3, !PT ;  /* 0x00000003aaaa7217 */ /* 0x000fe40007800200 */
[----:B------:R-:W-:Y:S02]  /*15390*/  IMNMX R22, R22, R23, PT ;  /* 0x0000001716167217 */ /* 0x000fe40003800200 */
.L_x_313:
[----:B------:R-:W-:Y:S01]  /*153a0*/  FMNMX.FTZ R3, R4, R167, !PT ;  /* 0x000000a704037209 */ /* 0x000fe20007810000 */
[----:B------:R-:W-:Y:S01]  /*153b0*/  UP2UR UR32, UPR, URZ, 0x20 ;  /* 0x000000203f207883 */ /* 0x000fe20008000000 */
[----:B------:R-:W-:Y:S01]  /*153c0*/  MOV R32, R179 ;  /* 0x000000b300207202 */ /* 0x000fe20000000f00 */
[----:B------:R-:W-:Y:S01]  /*153d0*/  UISETP.NE.AND UP5, UPT, UR31, URZ, UPT ;  /* 0x0000003f1f00728c */ /* 0x000fe2000bfa5270 */
[----:B------:R-:W-:Y:S01]  /*153e0*/  FMNMX.FTZ R3, R5, R3, !PT ;  /* 0x0000000305037209 */ /* 0x000fe20007810000 */
[----:B------:R-:W-:Y:S01]  /*153f0*/  UP2UR UR31, UPR, URZ, 0x10 ;  /* 0x000000103f1f7883 */ /* 0x000fe20008000000 */
[----:B------:R-:W-:Y:S01]  /*15400*/  MOV R57, R25 ;  /* 0x0000001900397202 */ /* 0x000fe20000000f00 */
        /* <DEDUP_REMOVED lines=17> */
[----:B------:R-:W-:Y:S02]  /*15520*/  FMNMX.FTZ R3, R16, R3, !PT ;  /* 0x0000000310037209 */ /* 0x000fe40007810000 */
[----:B------:R-:W-:Y:S02]  /*15530*/  FMNMX.FTZ R25, R6, R25, !PT ;  /* 0x0000001906197209 */ /* 0x000fe40007810000 */
[----:B------:R-:W-:Y:S02]  /*15540*/  FMNMX.FTZ R3, R252, R3, !PT ;  /* 0x00000003fc037209 */ /* 0x000fe40007810000 */
[----:B------:R-:W-:Y:S02]  /*15550*/  FMNMX.FTZ R25, R17, R25, !PT ;  /* 0x0000001911197209 */ /* 0x000fe40007810000 */
[----:B------:R-:W-:Y:S02]  /*15560*/  FMNMX.FTZ R3, R192, R3, !PT ;  /* 0x00000003c0037209 */ /* 0x000fe40007810000 */
        /* <DEDUP_REMOVED lines=22> */
[----:B------:R-:W-:Y:S02]  /*156d0*/  MOV R56, R28 ;  /* 0x0000001c00387202 */ /* 0x000fe40000000f00 */
        /* <DEDUP_REMOVED lines=18> */
[----:B------:R-:W-:Y:S02]  /*15800*/  FMNMX.FTZ R24, R198, R24, !PT ;  /* 0x00000018c6187209 */ /* 0x000fe40007810000 */
[----:B------:R-:W-:Y:S02]  /*15810*/  ISETP.GT.AND P6, PT, R170, 0x1, P6 ;  /* 0x00000001aa00780c */ /* 0x000fe400037c4270 */
[----:B------:R-:W-:Y:S01]  /*15820*/  PLOP3.LUT P0, PT, PT, PT, UP5, 0x40, 0x0 ;  /* 0x000000000000781c */ /* 0x000fe20003f0e858 */
[----:B------:R-:W-:Y:S01]  /*15830*/  UISETP.NE.AND UP5, UPT, UR32, URZ, UPT ;  /* 0x0000003f2000728c */ /* 0x000fe2000bfa5270 */
[----:B------:R-:W-:Y:S02]  /*15840*/  FMNMX.FTZ R25, R178, R25, !PT ;  /* 0x00000019b2197209 */ /* 0x000fe40007810000 */
[----:B------:R-:W-:Y:S02]  /*15850*/  FMNMX.FTZ R24, R199, R24, !PT ;  /* 0x00000018c7187209 */ /* 0x000fe40007810000 */
[----:B------:R-:W-:Y:S02]  /*15860*/  ISETP.LT.OR P6, PT, R22, 0x2, P6 ;  /* 0x000000021600780c */ /* 0x000fe400037c1670 */
[----:B------:R-:W-:Y:S01]  /*15870*/  PLOP3.LUT P2, PT, PT, PT, UP2, 0x40, 0x0 ;  /* 0x000000000000781c */ /* 0x000fe20003f4e828 */
[----:B------:R-:W-:Y:S01]  /*15880*/  UISETP.NE.AND UP2, UPT, UR22, URZ, UPT ;  /* 0x0000003f1600728c */ /* 0x000fe2000bf45270 */
[C---:B------:R-:W-:Y:S02]  /*15890*/  ISETP.GT.AND P0, PT, R170.reuse, RZ, P0 ;  /* 0x000000ffaa00720c */ /* 0x040fe40000704270 */
[----:B------:R-:W-:Y:S02]  /*158a0*/  FMNMX.FTZ R25, R177, R25, !PT ;  /* 0x00000019b1197209 */ /* 0x000fe40007810000 */
[----:B------:R-:W-:Y:S02]  /*158b0*/  FMNMX.FTZ R24, R201, R24, !PT ;  /* 0x00000018c9187209 */ /* 0x000fe40007810000 */
[----:B------:R-:W-:Y:S02]  /*158c0*/  ISETP.GT.AND P2, PT, R170, 0x9, P2 ;  /* 0x00000009aa00780c */ /* 0x000fe40001744270 */
[----:B------:R-:W-:Y:S02]  /*158d0*/  FSEL R11, R11, -INF , !P6 ;  /* 0xff8000000b0b7808 */ /* 0x000fe40007000000 */
[----:B------:R-:W-:Y:S01]  /*158e0*/  PLOP3.LUT P6, PT, PT, PT, UP4, 0x40, 0x0 ;  /* 0x000000000000781c */ /* 0x000fe20003fce848 */
[----:B------:R-:W-:Y:S01]  /*158f0*/  UISETP.NE.AND UP4, UPT, UR19, URZ, UPT ;  /* 0x0000003f1300728c */ /* 0x000fe2000bf85270 */
[----:B------:R-:W-:Y:S02]  /*15900*/  ISETP.LT.OR P0, PT, R22, 0x1, P0 ;  /* 0x000000011600780c */ /* 0x000fe40000701670 */
[----:B------:R-:W-:Y:S02]  /*15910*/  FMNMX.FTZ R25, R171, R25, !PT ;  /* 0x00000019ab197209 */ /* 0x000fe40007810000 */
[----:B------:R-:W-:Y:S01]  /*15920*/  PLOP3.LUT P1, PT, PT, PT, UP0, 0x40, 0x0 ;  /* 0x000000000000781c */ /* 0x000fe20003f2e808 */
[----:B------:R-:W-:Y:S01]  /*15930*/  UISETP.NE.AND UP0, UPT, UR24, URZ, UPT ;  /* 0x0000003f1800728c */ /* 0x000fe2000bf05270 */
[----:B------:R-:W-:Y:S02]  /*15940*/  FMNMX.FTZ R24, R202, R24, !PT ;  /* 0x00000018ca187209 */ /* 0x000fe40007810000 */
[----:B------:R-:W-:Y:S02]  /*15950*/  ISETP.LT.OR P2, PT, R22, 0xa, P2 ;  /* 0x0000000a1600780c */ /* 0x000fe40001741670 */
[----:B------:R-:W-:Y:S02]  /*15960*/  ISETP.GT.AND P6, PT, R170, 0x11, P6 ;  /* 0x00000011aa00780c */ /* 0x000fe400037c4270 */
[----:B------:R-:W-:Y:S02]  /*15970*/  FSEL R10, R10, -INF , !P0 ;  /* 0xff8000000a0a7808 */ /* 0x000fe40004000000 */
[----:B------:R-:W-:Y:S01]  /*15980*/  PLOP3.LUT P0, PT, PT, PT, UP3, 0x40, 0x0 ;  /* 0x000000000000781c */ /* 0x000fe20003f0e838 */
[----:B------:R-:W-:Y:S01]  /*15990*/  UISETP.NE.AND UP3, UPT, UR23, URZ, UPT ;  /* 0x0000003f1700728c */ /* 0x000fe2000bf65270 */
[----:B------:R-:W-:Y:S02]  /*159a0*/  FMNMX.FTZ R25, R169, R25, !PT ;  /* 0x00000019a9197209 */ /* 0x000fe40007810000 */
[----:B------:R-:W-:Y:S02]  /*159b0*/  ISETP.GT.AND P1, PT, R170, 0x8, P1 ;  /* 0x00000008aa00780c */ /* 0x000fe40000f24270 */
[----:B------:R-:W-:Y:S02]  /*159c0*/  FMNMX.FTZ R24, R249, R24, !PT ;  /* 0x00000018f9187209 */ /* 0x000fe40007810000 */
[----:B------:R-:W-:Y:S02]  /*159d0*/  ISETP.LT.OR P6, PT, R22, 0x12, P6 ;  /* 0x000000121600780c */ /* 0x000fe400037c1670 */
[----:B------:R-:W-:Y:S02]  /*159e0*/  FSEL R15, R15, -INF , !P2 ;  /* 0xff8000000f0f7808 */ /* 0x000fe40005000000 */
[----:B------:R-:W-:Y:S01]  /*159f0*/  PLOP3.LUT P2, PT, PT, PT, UP0, 0x40, 0x0 ;  /* 0x000000000000781c */ /* 0x000fe20003f4e808 */
[----:B------:R-:W-:Y:S01]  /*15a00*/  UISETP.NE.AND UP0, UPT, UR20, URZ, UPT ;  /* 0x0000003f1400728c */ /* 0x000fe2000bf05270 */
[----:B------:R-:W-:Y:S02]  /*15a10*/  ISETP.GT.AND P0, PT, R170, 0x10, P0 ;  /* 0x00000010aa00780c */ /* 0x000fe40000704270 */
[----:B-1----:R-:W-:Y:S02]  /*15a20*/  FMNMX.FTZ R3, R3, R23, !PT ;  /* 0x0000001703037209 */ /* 0x002fe40007810000 */
[----:B------:R-:W-:Y:S02]  /*15a30*/  FMNMX.FTZ R25, R98, R25, !PT ;  /* 0x0000001962197209 */ /* 0x000fe40007810000 */
[----:B------:R-:W-:Y:S02]  /*15a40*/  ISETP.LT.OR P1, PT, R22, 0x9, P1 ;  /* 0x000000091600780c */ /* 0x000fe40000f21670 */
[----:B------:R-:W-:Y:S02]  /*15a50*/  FMNMX.FTZ R24, R246, R24, !PT ;  /* 0x00000018f6187209 */ /* 0x000fe40007810000 */
[----:B------:R-:W-:Y:S02]  /*15a60*/  FSEL R66, R27, -INF , !P6 ;  /* 0xff8000001b427808 */ /* 0x000fe40007000000 */
[----:B------:R-:W-:Y:S01]  /*15a70*/  ISETP.GT.AND P2, PT, R170, 0x19, P2 ;  /* 0x00000019aa00780c */ /* 0x000fe20001744270 */
[----:B------:R-:W1:Y:S01]  /*15a80*/  SHFL.BFLY PT, R27, R3, 0x1, 0x1f ;  /* 0x0c201f00031b7f89 */ /* 0x000e6200000e0000 */
[----:B------:R-:W-:Y:S02]  /*15a90*/  ISETP.LT.OR P0, PT, R22, 0x11, P0 ;  /* 0x000000111600780c */ /* 0x000fe40000701670 */
[----:B------:R-:W-:Y:S02]  /*15aa0*/  FMNMX.FTZ R25, R99, R25, !PT ;  /* 0x0000001963197209 */ /* 0x000fe40007810000 */
[----:B------:R-:W-:Y:S02]  /*15ab0*/  FSEL R14, R14, -INF , !P1 ;  /* 0xff8000000e0e7808 */ /* 0x000fe40004800000 */
[----:B------:R-:W-:Y:S01]  /*15ac0*/  PLOP3.LUT P1, PT, PT, PT, UP1, 0x40, 0x0 ;  /* 0x000000000000781c */ /* 0x000fe20003f2e818 */
[----:B------:R-:W2:Y:S01]  /*15ad0*/  SHFL.BFLY PT, R23, R25, 0x2, 0x1f ;  /* 0x0c401f0019177f89 */ /* 0x000ea200000e0000 */
[----:B------:R-:W-:Y:S01]  /*15ae0*/  FMNMX.FTZ R24, R243, R24, !PT ;  /* 0x00000018f3187209 */ /* 0x000fe20007810000 */
[----:B------:R-:W-:Y:S01]  /*15af0*/  UISETP.NE.AND UP1, UPT, UR21, URZ, UPT ;  /* 0x0000003f1500728c */ /* 0x000fe2000bf25270 */
[----:B------:R-:W-:Y:S02]  /*15b00*/  ISETP.LT.OR P2, PT, R22, 0x1a, P2 ;  /* 0x0000001a1600780c */ /* 0x000fe40001741670 */
[----:B------:R-:W-:Y:S02]  /*15b10*/  FSEL R193, R26, -INF , !P0 ;  /* 0xff8000001ac17808 */ /* 0x000fe40004000000 */
[----:B------:R-:W-:Y:S01]  /*15b20*/  PLOP3.LUT P0, PT, PT, PT, UP3, 0x40, 0x0 ;  /* 0x000000000000781c */ /* 0x000fe20003f0e838 */
[----:B------:R-:W-:Y:S01]  /*15b30*/  UISETP.NE.AND UP3, UPT, UR18, URZ, UPT ;  /* 0x0000003f1200728c */ /* 0x000fe2000bf65270 */
[----:B------:R-:W-:Y:S02]  /*15b40*/  ISETP.GT.AND P1, PT, R170, 0x18, P1 ;  /* 0x00000018aa00780c */ /* 0x000fe40000f24270 */
[----:B------:R-:W-:Y:S02]  /*15b50*/  FMNMX.FTZ R24, R210, R24, !PT ;  /* 0x00000018d2187209 */ /* 0x000fe40007810000 */
[----:B------:R-:W-:Y:S02]  /*15b60*/  FSEL R60, R31, -INF , !P2 ;  /* 0xff8000001f3c7808 */ /* 0x000fe40005000000 */
[----:B------:R-:W-:Y:S01]  /*15b70*/  PLOP3.LUT P2, PT, PT, PT, UP0, 0x40, 0x0 ;  /* 0x000000000000781c */ /* 0x000fe20003f4e808 */
[----:B------:R-:W-:Y:S01]  /*15b80*/  UISETP.NE.AND UP0, UPT, UR6, URZ, UPT ;  /* 0x0000003f0600728c */ /* 0x000fe2000bf05270 */
[----:B------:R-:W-:Y:S02]  /*15b90*/  ISETP.GT.AND P0, PT, R170, 0x20, P0 ;  /* 0x00000020aa00780c */ /* 0x000fe40000704270 */
[----:B------:R-:W-:Y:S02]  /*15ba0*/  ISETP.LT.OR P1, PT, R22, 0x19, P1 ;  /* 0x000000191600780c */ /* 0x000fe40000f21670 */
[----:B------:R-:W-:Y:S02]  /*15bb0*/  FMNMX.FTZ R24, R187, R24, !PT ;  /* 0x00000018bb187209 */ /* 0x000fe40007810000 */
[----:B------:R-:W-:Y:S02]  /*15bc0*/  FMNMX.FTZ R26, R10, R164, !PT ;  /* 0x000000a40a1a7209 */ /* 0x000fe40007810000 */
[----:B------:R-:W-:Y:S02]  /*15bd0*/  ISETP.GT.AND P2, PT, R170, 0x29, P2 ;  /* 0x00000029aa00780c */ /* 0x000fe40001744270 */
[----:B------:R-:W-:Y:S02]  /*15be0*/  ISETP.LT.OR P0, PT, R22, 0x21, P0 ;  /* 0x000000211600780c */ /* 0x000fe40000701670 */
[----:B------:R-:W-:Y:S02]  /*15bf0*/  FSEL R61, R30, -INF , !P1 ;  /* 0xff8000001e3d7808 */ /* 0x000fe40004800000 */
[----:B------:R-:W-:Y:S01]  /*15c00*/  PLOP3.LUT P1, PT, PT, PT, UP1, 0x40, 0x0 ;  /* 0x000000000000781c */ /* 0x000fe20003f2e818 */
[----:B------:R-:W-:Y:S01]  /*15c10*/  UISETP.NE.AND UP1, UPT, UR7, URZ, UPT ;  /* 0x0000003f0700728c */ /* 0x000fe2000bf25270 */
[----:B------:R-:W-:Y:S02]  /*15c20*/  FMNMX.FTZ R24, R184, R24, !PT ;  /* 0x00000018b8187209 */ /* 0x000fe40007810000 */
[----:B------:R-:W-:Y:S02]  /*15c30*/  FMNMX.FTZ R26, R11, R26, !PT ;  /* 0x0000001a0b1a7209 */ /* 0x000fe40007810000 */
[----:B------:R-:W-:Y:S02]  /*15c40*/  ISETP.LT.OR P2, PT, R22, 0x2a, P2 ;  /* 0x0000002a1600780c */ /* 0x000fe40001741670 */
[----:B------:R-:W-:Y:S02]  /*15c50*/  FSEL R205, R42, -INF , !P0 ;  /* 0xff8000002acd7808 */ /* 0x000fe40004000000 */
[----:B------:R-:W-:Y:S01]  /*15c60*/  PLOP3.LUT P0, PT, PT, PT, UP4, 0x40, 0x0 ;  /* 0x000000000000781c */ /* 0x000fe20003f0e848 */
[----:B------:R-:W-:Y:S01]  /*15c70*/  UISETP.NE.AND UP4, UPT, UR31, URZ, UPT ;  /* 0x0000003f1f00728c */ /* 0x000fe2000bf85270 */
[----:B------:R-:W-:Y:S02]  /*15c80*/  FMNMX.FTZ R24, R182, R24, !PT ;  /* 0x00000018b6187209 */ /* 0x000fe40007810000 */
[----:B------:R-:W-:Y:S02]  /*15c90*/  FMNMX.FTZ R26, R14, R26, !PT ;  /* 0x0000001a0e1a7209 */ /* 0x000fe40007810000 */
[----:B------:R-:W-:Y:S02]  /*15ca0*/  FSEL R244, R47, -INF , !P2 ;  /* 0xff8000002ff47808 */ /* 0x000fe40005000000 */
[----:B------:R-:W-:Y:S01]  /*15cb0*/  PLOP3.LUT P2, PT, PT, PT, UP1, 0x40, 0x0 ;  /* 0x000000000000781c */ /* 0x000fe20003f4e818 */
[----:B------:R-:W-:Y:S01]  /*15cc0*/  UISETP.NE.AND UP1, UPT, UR28, URZ, UPT ;  /* 0x0000003f1c00728c */ /* 0x000fe2000bf25270 */
[----:B------:R-:W-:Y:S02]  /*15cd0*/  ISETP.GT.AND P0, PT, R170, 0x30, P0 ;  /* 0x00000030aa00780c */ /* 0x000fe40000704270 */
[----:B------:R-:W-:Y:S02]  /*15ce0*/  FMNMX.FTZ R24, R180, R24, !PT ;  /* 0x00000018b4187209 */ /* 0x000fe40007810000 */
[----:B------:R-:W-:Y:S02]  /*15cf0*/  FMNMX.FTZ R26, R15, R26, !PT ;  /* 0x0000001a0f1a7209 */ /* 0x000fe40007810000 */
[----:B------:R-:W-:Y:S02]  /*15d00*/  ISETP.GT.AND P2, PT, R170, 0x39, P2 ;  /* 0x00000039aa00780c */ /* 0x000fe40001744270 */
[----:B------:R-:W-:Y:S02]  /*15d10*/  ISETP.LT.OR P0, PT, R22, 0x31, P0 ;  /* 0x000000311600780c */ /* 0x000fe40000701670 */
[----:B-1----:R-:W-:Y:S02]  /*15d20*/  FMNMX.FTZ R3, R3, R27, !PT ;  /* 0x0000001b03037209 */ /* 0x002fe40007810000 */
[----:B------:R-:W-:Y:S02]  /*15d30*/  FMNMX.FTZ R24, R88, R24, !PT ;  /* 0x0000001858187209 */ /* 0x000fe40007810000 */
[----:B------:R-:W-:Y:S01]  /*15d40*/  FMNMX.FTZ R26, R193, R26, !PT ;  /* 0x0000001ac11a7209 */ /* 0x000fe20007810000 */
[----:B------:R-:W-:Y:S01]  /*15d50*/  FMUL.FTZ R174, R3, c[0x0][0x2d0] ;  /* 0x0000b40003ae7a20 */ /* 0x000fe20000410000 */
[----:B------:R-:W-:Y:S02]  /*15d60*/  ISETP.LT.OR P2, PT, R22, 0x3a, P2 ;  /* 0x0000003a1600780c */ /* 0x000fe40001741670 */
[----:B------:R-:W-:Y:S02]  /*15d70*/  FSEL R248, R58, -INF , !P0 ;  /* 0xff8000003af87808 */ /* 0x000fe40004000000 */
[----:B------:R-:W-:Y:S01]  /*15d80*/  PLOP3.LUT P0, PT, PT, PT, UP0, 0x40, 0x0 ;  /* 0x000000000000781c */ /* 0x000fe20003f0e808 */
[----:B------:R-:W-:Y:S01]  /*15d90*/  UISETP.NE.AND UP0, UPT, UR30, URZ, UPT ;  /* 0x0000003f1e00728c */ /* 0x000fe2000bf05270 */
[----:B--2---:R-:W-:Y:S02]  /*15da0*/  FMNMX.FTZ R25, R25, R23, !PT ;  /* 0x0000001719197209 */ /* 0x004fe40007810000 */
[----:B------:R-:W-:Y:S02]  /*15db0*/  FMNMX.FTZ R23, R89, R24, !PT ;  /* 0x0000001859177209 */ /* 0x000fe40007810000 */
[----:B------:R-:W-:Y:S01]  /*15dc0*/  FMNMX.FTZ R26, R66, R26, !PT ;  /* 0x0000001a421a7209 */ /* 0x000fe20007810000 */
[----:B------:R-:W1:Y:S01]  /*15dd0*/  SHFL.BFLY PT, R24, R25, 0x1, 0x1f ;  /* 0x0c201f0019187f89 */ /* 0x000e6200000e0000 */
[----:B------:R-:W-:Y:S01]  /*15de0*/  PLOP3.LUT P6, PT, PT, PT, UP2, 0x40, 0x0 ;  /* 0x000000000000781c */ /* 0x000fe20003fce828 */
[----:B------:R-:W-:Y:S01]  /*15df0*/  UISETP.NE.AND UP2, UPT, UR13, URZ, UPT ;  /* 0x0000003f0d00728c */ /* 0x000fe2000bf45270 */
[----:B------:R-:W-:Y:S02]  /*15e00*/  FSEL R209, R63, -INF , !P2 ;  /* 0xff8000003fd17808 */ /* 0x000fe40005000000 */
[----:B------:R-:W-:Y:S02]  /*15e10*/  FSETP.NEU.FTZ.AND P2, PT, R3, -INF , PT ;  /* 0xff8000000300780b */ /* 0x000fe40003f5d000 */
[----:B------:R-:W-:Y:S02]  /*15e20*/  ISETP.GT.AND P0, PT, R170, 0x40, P0 ;  /* 0x00000040aa00780c */ /* 0x000fe40000704270 */
[----:B------:R-:W-:Y:S02]  /*15e30*/  FMNMX.FTZ R23, R92, R23, !PT ;  /* 0x000000175c177209 */ /* 0x000fe40007810000 */
[----:B------:R-:W-:Y:S02]  /*15e40*/  FMNMX.FTZ R26, R61, R26, !PT ;  /* 0x0000001a3d1a7209 */ /* 0x000fe40007810000 */
[----:B------:R-:W-:Y:S02]  /*15e50*/  ISETP.GT.AND P6, PT, R170, 0x21, P6 ;  /* 0x00000021aa00780c */ /* 0x000fe400037c4270 */
[----:B------:R-:W-:Y:S02]  /*15e60*/  FSEL R174, R174, RZ, P2 ;  /* 0x000000ffaeae7208 */ /* 0x000fe40001000000 */
[----:B------:R-:W-:Y:S02]  /*15e70*/  ISETP.LT.OR P0, PT, R22, 0x41, P0 ;  /* 0x000000411600780c */ /* 0x000fe40000701670 */
[----:B------:R-:W-:Y:S01]  /*15e80*/  FMNMX.FTZ R23, R93, R23, !PT ;  /* 0x000000175d177209 */ /* 0x000fe20007810000 */
[--C-:B------:R-:W-:Y:S01]  /*15e90*/  FFMA.FTZ R77, R20, c[0x0][0x2d0], -R174.reuse ;  /* 0x0000b400144d7a23 */ /* 0x100fe200000108ae */
[----:B------:R-:W-:Y:S01]  /*15ea0*/  ISETP.LT.OR P6, PT, R22, 0x22, P6 ;  /* 0x000000221600780c */ /* 0x000fe200037c1670 */
[--C-:B------:R-:W-:Y:S01]  /*15eb0*/  FFMA.FTZ R84, R32, c[0x0][0x2d0], -R174.reuse ;  /* 0x0000b40020547a23 */ /* 0x100fe200000108ae */
[----:B------:R-:W-:Y:S01]  /*15ec0*/  FMNMX.FTZ R26, R60, R26, !PT ;  /* 0x0000001a3c1a7209 */ /* 0x000fe20007810000 */
[----:B------:R-:W-:Y:S01]  /*15ed0*/  LDSM.16.MT88.4 R32, [R220+0x100] ;  /* 0x00010000dc20783b */ /* 0x000fe20000004200 */
[----:B------:R-:W-:Y:S01]  /*15ee0*/  ISETP.GT.AND P1, PT, R170, 0x28, P1 ;  /* 0x00000028aa00780c */ /* 0x000fe20000f24270 */
[----:B------:R-:W-:Y:S01]  /*15ef0*/  MUFU.EX2 R77, R77 ;  /* 0x0000004d004d7308 */ /* 0x000fe20000000800 */
[----:B------:R-:W-:Y:S01]  /*15f00*/  FSEL R186, R74, -INF , !P0 ;  /* 0xff8000004aba7808 */ /* 0x000fe20004000000 */
[--C-:B------:R-:W-:Y:S01]  /*15f10*/  FFMA.FTZ R74, R4, c[0x0][0x2d0], -R174.reuse ;  /* 0x0000b400044a7a23 */ /* 0x100fe200000108ae */
[----:B------:R-:W-:Y:S01]  /*15f20*/  ISETP.LT.OR P1, PT, R22, 0x29, P1 ;  /* 0x000000291600780c */ /* 0x000fe20000f21670 */
[--C-:B------:R-:W-:Y:S01]  /*15f30*/  FFMA.FTZ R86, R16, c[0x0][0x2d0], -R174.reuse ;  /* 0x0000b40010567a23 */ /* 0x100fe200000108ae */
[----:B------:R-:W-:Y:S01]  /*15f40*/  FSEL R207, R43, -INF , !P6 ;  /* 0xff8000002bcf7808 */ /* 0x000fe20007000000 */
[----:B------:R-:W2:Y:S01]  /*15f50*/  SHFL.BFLY PT, R4, R23, 0x2, 0x1f ;  /* 0x0c401f0017047f89 */ /* 0x000ea200000e0000 */
[----:B------:R-:W-:Y:S01]  /*15f60*/  FMNMX.FTZ R26, R205, R26, !PT ;  /* 0x0000001acd1a7209 */ /* 0x000fe20007810000 */
[--C-:B------:R-:W-:Y:S01]  /*15f70*/  FFMA.FTZ R192, R192, c[0x0][0x2d0], -R174.reuse ;  /* 0x0000b400c0c07a23 */ /* 0x100fe200000108ae */
[----:B------:R-:W-:Y:S01]  /*15f80*/  PLOP3.LUT P6, PT, PT, PT, UP3, 0x40, 0x0 ;  /* 0x000000000000781c */ /* 0x000fe20003fce838 */
[----:B------:R-:W-:Y:S01]  /*15f90*/  MUFU.EX2 R74, R74 ;  /* 0x0000004a004a7308 */ /* 0x000fe20000000800 */
[----:B------:R-:W-:Y:S01]  /*15fa0*/  FSEL R211, R46, -INF , !P1 ;  /* 0xff8000002ed37808 */ /* 0x000fe20004800000 */
[--C-:B------:R-:W-:Y:S01]  /*15fb0*/  FFMA.FTZ R68, R5, c[0x0][0x2d0], -R174.reuse ;  /* 0x0000b40005447a23 */ /* 0x100fe200000108ae */
[----:B------:R-:W-:Y:S01]  /*15fc0*/  FMNMX.FTZ R26, R207, R26, !PT ;  /* 0x0000001acf1a7209 */ /* 0x000fe20007810000 */
[--C-:B------:R-:W-:Y:S01]  /*15fd0*/  FFMA.FTZ R47, R2, c[0x0][0x2d0], -R174.reuse ;  /* 0x0000b400022f7a23 */ /* 0x100fe200000108ae */
[----:B------:R-:W-:Y:S01]  /*15fe0*/  ISETP.GT.AND P6, PT, R170, 0x31, P6 ;  /* 0x00000031aa00780c */ /* 0x000fe200037c4270 */
[----:B------:R-:W-:Y:S01]  /*15ff0*/  UISETP.NE.AND UP3, UPT, UR26, URZ, UPT ;  /* 0x0000003f1a00728c */ /* 0x000fe2000bf65270 */
[----:B------:R-:W-:Y:S01]  /*16000*/  PLOP3.LUT P1, PT, PT, PT, UP2, 0x40, 0x0 ;  /* 0x000000000000781c */ /* 0x000fe20003f2e828 */
[----:B------:R-:W-:Y:S01]  /*16010*/  UISETP.NE.AND UP2, UPT, UR27, URZ, UPT ;  /* 0x0000003f1b00728c */ /* 0x000fe2000bf45270 */
[----:B------:R-:W-:Y:S01]  /*16020*/  FMNMX.FTZ R5, R211, R26, !PT ;  /* 0x0000001ad3057209 */ /* 0x000fe20007810000 */
[----:B------:R-:W3:Y:S01]  /*16030*/  MUFU.EX2 R68, R68 ;  /* 0x0000004400447308 */ /* 0x000ee20000000800 */
[----:B------:R-:W-:Y:S01]  /*16040*/  ISETP.LT.OR P6, PT, R22, 0x32, P6 ;  /* 0x000000321600780c */ /* 0x000fe200037c1670 */
[--C-:B------:R-:W-:Y:S01]  /*16050*/  FFMA.FTZ R46, R0, c[0x0][0x2d0], -R174.reuse ;  /* 0x0000b400002e7a23 */ /* 0x100fe200000108ae */
[----:B------:R-:W-:Y:S01]  /*16060*/  ISETP.GT.AND P1, PT, R170, 0x38, P1 ;  /* 0x00000038aa00780c */ /* 0x000fe20000f24270 */
[--C-:B------:R-:W-:Y:S01]  /*16070*/  FFMA.FTZ R87, R252, c[0x0][0x2d0], -R174.reuse ;  /* 0x0000b400fc577a23 */ /* 0x100fe200000108ae */
[----:B------:R-:W-:Y:S01]  /*16080*/  FMNMX.FTZ R5, R244, R5, !PT ;  /* 0x00000005f4057209 */ /* 0x000fe20007810000 */
[--C-:B------:R-:W-:Y:S01]  /*16090*/  FFMA.FTZ R189, R189, c[0x0][0x2d0], -R174.reuse ;  /* 0x0000b400bdbd7a23 */ /* 0x100fe200000108ae */
[----:B------:R-:W-:Y:S01]  /*160a0*/  FSEL R245, R59, -INF , !P6 ;  /* 0xff8000003bf57808 */ /* 0x000fe20007000000 */
[--C-:B------:R-:W-:Y:S01]  /*160b0*/  FFMA.FTZ R195, R195, c[0x0][0x2d0], -R174.reuse ;  /* 0x0000b400c3c37a23 */ /* 0x100fe200000108ae */
[----:B------:R-:W-:Y:S01]  /*160c0*/  ISETP.LT.OR P1, PT, R22, 0x39, P1 ;  /* 0x000000391600780c */ /* 0x000fe20000f21670 */
[----:B------:R-:W-:Y:S01]  /*160d0*/  MUFU.EX2 R47, R47 ;  /* 0x0000002f002f7308 */ /* 0x000fe20000000800 */
[----:B------:R-:W-:Y:S01]  /*160e0*/  FMNMX.FTZ R5, R248, R5, !PT ;  /* 0x00000005f8057209 */ /* 0x000fe20007810000 */
[--C-:B------:R-:W-:Y:S01]  /*160f0*/  FFMA.FTZ R194, R194, c[0x0][0x2d0], -R174.reuse ;  /* 0x0000b400c2c27a23 */ /* 0x100fe200000108ae */
[----:B------:R-:W-:Y:S01]  /*16100*/  PLOP3.LUT P6, PT, PT, PT, UP6, 0x40, 0x0 ;  /* 0x000000000000781c */ /* 0x000fe20003fce868 */
[--C-:B------:R-:W-:Y:S01]  /*16110*/  FFMA.FTZ R204, R204, c[0x0][0x2d0], -R174.reuse ;  /* 0x0000b400cccc7a23 */ /* 0x100fe200000108ae */
[----:B------:R-:W-:Y:S01]  /*16120*/  FSEL R242, R62, -INF , !P1 ;  /* 0xff8000003ef27808 */ /* 0x000fe20004800000 */
[--C-:B------:R-:W-:Y:S01]  /*16130*/  FFMA.FTZ R247, R247, c[0x0][0x2d0], -R174.reuse ;  /* 0x0000b400f7f77a23 */ /* 0x100fe200000108ae */
[----:B------:R-:W-:Y:S01]  /*16140*/  ISETP.GT.AND P6, PT, R170, 0x41, P6 ;  /* 0x00000041aa00780c */ /* 0x000fe200037c4270 */
[--C-:B------:R-:W-:Y:S01]  /*16150*/  FFMA.FTZ R203, R203, c[0x0][0x2d0], -R174.reuse ;  /* 0x0000b400cbcb7a23 */ /* 0x100fe200000108ae */
[----:B------:R-:W-:Y:S01]  /*16160*/  PLOP3.LUT P0, PT, PT, PT, UP4, 0x40, 0x0 ;  /* 0x000000000000781c */ /* 0x000fe20003f0e848 */
[----:B------:R-:W4:Y:S01]  /*16170*/  MUFU.EX2 R46, R46 ;  /* 0x0000002e002e7308 */ /* 0x000f220000000800 */
[----:B-1----:R-:W-:Y:S01]  /*16180*/  FMNMX.FTZ R2, R25, R24, !PT ;  /* 0x0000001819027209 */ /* 0x002fe20007810000 */
[--C-:B------:R-:W-:Y:S01]  /*16190*/  FFMA.FTZ R200, R200, c[0x0][0x2d0], -R174.reuse ;  /* 0x0000b400c8c87a23 */ /* 0x100fe200000108ae */
[----:B------:R-:W-:Y:S01]  /*161a0*/  FMNMX.FTZ R24, R245, R5, !PT ;  /* 0x00000005f5187209 */ /* 0x000fe20007810000 */
[--C-:B------:R-:W-:Y:S01]  /*161b0*/  FFMA.FTZ R191, R191, c[0x0][0x2d0], -R174.reuse ;  /* 0x0000b400bfbf7a23 */ /* 0x100fe200000108ae */
[----:B------:R-:W-:Y:S01]  /*161c0*/  ISETP.LT.OR P6, PT, R22, 0x42, P6 ;  /* 0x000000421600780c */ /* 0x000fe200037c1670 */
[----:B------:R-:W-:Y:S01]  /*161d0*/  FMUL.FTZ R173, R2, c[0x0][0x2d0] ;  /* 0x0000b40002ad7a20 */ /* 0x000fe20000410000 */
[----:B--2---:R-:W-:Y:S01]  /*161e0*/  FMNMX.FTZ R5, R23, R4, !PT ;  /* 0x0000000417057209 */ /* 0x004fe20007810000 */
[--C-:B------:R-:W-:Y:S01]  /*161f0*/  FFMA.FTZ R185, R185, c[0x0][0x2d0], -R174.reuse ;  /* 0x0000b400b9b97a23 */ /* 0x100fe200000108ae */
[----:B------:R-:W-:Y:S01]  /*16200*/  ISETP.GT.AND P0, PT, R170, 0x49, P0 ;  /* 0x00000049aa00780c */ /* 0x000fe20000704270 */
[----:B------:R-:W-:Y:S01]  /*16210*/  MUFU.EX2 R84, R84 ;  /* 0x0000005400547308 */ /* 0x000fe20000000800 */
[----:B------:R-:W-:Y:S01]  /*16220*/  PLOP3.LUT P1, PT, PT, PT, UP5, 0x40, 0x0 ;  /* 0x000000000000781c */ /* 0x000fe20003f2e858 */
[----:B------:R-:W1:Y:S01]  /*16230*/  SHFL.BFLY PT, R0, R5, 0x1, 0x1f ;  /* 0x0c201f0005007f89 */ /* 0x000e6200000e0000 */
[----:B------:R-:W-:Y:S01]  /*16240*/  FMNMX.FTZ R4, R242, R24, !PT ;  /* 0x00000018f2047209 */ /* 0x000fe20007810000 */
[--C-:B------:R-:W-:Y:S01]  /*16250*/  FFMA.FTZ R176, R176, c[0x0][0x2d0], -R174.reuse ;  /* 0x0000b400b0b07a23 */ /* 0x100fe200000108ae */
[----:B------:R-:W-:Y:S01]  /*16260*/  ISETP.LT.OR P0, PT, R22, 0x4a, P0 ;  /* 0x0000004a1600780c */ /* 0x000fe20000701670 */
[--C-:B------:R-:W-:Y:S01]  /*16270*/  FFMA.FTZ R175, R175, c[0x0][0x2d0], -R174.reuse ;  /* 0x0000b400afaf7a23 */ /* 0x100fe200000108ae */
[----:B------:R-:W-:Y:S01]  /*16280*/  ISETP.GT.AND P1, PT, R170, 0x48, P1 ;  /* 0x00000048aa00780c */ /* 0x000fe20000f24270 */
[--C-:B------:R-:W-:Y:S01]  /*16290*/  FFMA.FTZ R172, R172, c[0x0][0x2d0], -R174.reuse ;  /* 0x0000b400acac7a23 */ /* 0x100fe200000108ae */
[----:B------:R-:W-:Y:S01]  /*162a0*/  FSEL R183, R75, -INF , !P6 ;  /* 0xff8000004bb77808 */ /* 0x000fe20007000000 */
[----:B------:R-:W-:Y:S01]  /*162b0*/  MUFU.EX2 R86, R86 ;  /* 0x0000005600567308 */ /* 0x000fe20000000800 */
[----:B------:R-:W-:Y:S01]  /*162c0*/  PLOP3.LUT P6, PT, PT, PT, UP3, 0x40, 0x0 ;  /* 0x000000000000781c */ /* 0x000fe20003fce838 */
[--C-:B------:R-:W-:Y:S01]  /*162d0*/  FFMA.FTZ R168, R168, c[0x0][0x2d0], -R174.reuse ;  /* 0x0000b400a8a87a23 */ /* 0x100fe200000108ae */
[----:B------:R-:W-:Y:S01]  /*162e0*/  FMNMX.FTZ R4, R209, R4, !PT ;  /* 0x00000004d1047209 */ /* 0x000fe20007810000 */
[--C-:B------:R-:W-:Y:S01]  /*162f0*/  FFMA.FTZ R96, R96, c[0x0][0x2d0], -R174.reuse ;  /* 0x0000b40060607a23 */ /* 0x100fe200000108ae */
[----:B------:R-:W-:Y:S01]  /*16300*/  ISETP.LT.OR P1, PT, R22, 0x49, P1 ;  /* 0x000000491600780c */ /* 0x000fe20000f21670 */
[----:B------:R-:W-:Y:S01]  /*16310*/  FFMA.FTZ R174, R97, c[0x0][0x2d0], -R174 ;  /* 0x0000b40061ae7a23 */ /* 0x000fe200000108ae */
[----:B------:R-:W-:Y:S02]  /*16320*/  ISETP.GT.AND P6, PT, R170, 0x50, P6 ;  /* 0x00000050aa00780c */ /* 0x000fe400037c4270 */
[----:B------:R-:W-:Y:S01]  /*16330*/  FSEL R179, R79, -INF , !P0 ;  /* 0xff8000004fb37808 */ /* 0x000fe20004000000 */
[----:B------:R-:W-:Y:S01]  /*16340*/  MUFU.EX2 R87, R87 ;  /* 0x0000005700577308 */ /* 0x000fe20000000800 */
[----:B------:R-:W-:Y:S02]  /*16350*/  PLOP3.LUT P0, PT, PT, PT, UP2, 0x40, 0x0 ;  /* 0x000000000000781c */ /* 0x000fe40003f0e828 */
[----:B------:R-:W-:Y:S02]  /*16360*/  FMNMX.FTZ R4, R186, R4, !PT ;  /* 0x00000004ba047209 */ /* 0x000fe40007810000 */
[----:B------:R-:W-:Y:S02]  /*16370*/  ISETP.LT.OR P6, PT, R22, 0x51, P6 ;  /* 0x000000511600780c */ /* 0x000fe400037c1670 */
[----:B------:R-:W-:Y:S02]  /*16380*/  ISETP.GT.AND P0, PT, R170, 0x51, P0 ;  /* 0x00000051aa00780c */ /* 0x000fe40000704270 */
[----:B------:R-:W-:Y:S01]  /*16390*/  FSEL R181, R78, -INF , !P1 ;  /* 0xff8000004eb57808 */ /* 0x000fe20004800000 */
[----:B------:R-:W-:Y:S01]  /*163a0*/  MUFU.EX2 R189, R189 ;  /* 0x000000bd00bd7308 */ /* 0x000fe20000000800 */
[----:B------:R-:W-:Y:S02]  /*163b0*/  FMNMX.FTZ R4, R183, R4, !PT ;  /* 0x00000004b7047209 */ /* 0x000fe40007810000 */
[----:B------:R-:W-:Y:S02]  /*163c0*/  ISETP.LT.OR P0, PT, R22, 0x52, P0 ;  /* 0x000000521600780c */ /* 0x000fe40000701670 */
[----:B------:R-:W-:Y:S02]  /*163d0*/  FSEL R90, R90, -INF , !P6 ;  /* 0xff8000005a5a7808 */ /* 0x000fe40007000000 */
[----:B------:R-:W-:Y:S02]  /*163e0*/  PLOP3.LUT P6, PT, PT, PT, UP1, 0x40, 0x0 ;  /* 0x000000000000781c */ /* 0x000fe40003fce818 */
[----:B------:R-:W-:Y:S01]  /*163f0*/  FMNMX.FTZ R4, R181, R4, !PT ;  /* 0x00000004b5047209 */ /* 0x000fe20007810000 */
[----:B------:R-:W-:Y:S01]  /*16400*/  MUFU.EX2 R195, R195 ;  /* 0x000000c300c37308 */ /* 0x000fe20000000800 */
[----:B------:R-:W-:Y:S02]  /*16410*/  ISETP.GT.AND P6, PT, R170, 0x58, P6 ;  /* 0x00000058aa00780c */ /* 0x000fe400037c4270 */
[----:B------:R-:W-:Y:S02]  /*16420*/  FSEL R91, R91, -INF , !P0 ;  /* 0xff8000005b5b7808 */ /* 0x000fe40004000000 */
[----:B------:R-:W-:Y:S01]  /*16430*/  PLOP3.LUT P0, PT, PT, PT, UP0, 0x40, 0x0 ;  /* 0x000000000000781c */ /* 0x000fe20003f0e808 */
[----:B------:R-:W-:Y:S01]  /*16440*/  UISETP.GT.AND UP0, UPT, UR17, UR5, UPT ;  /* 0x000000051100728c */ /* 0x000fe2000bf04270 */
[----:B------:R-:W-:Y:S01]  /*16450*/  FMNMX.FTZ R4, R179, R4, !PT ;  /* 0x00000004b3047209 */ /* 0x000fe20007810000 */
[----:B------:R-:W-:Y:S01]  /*16460*/  UIADD3 UR17, UR17, -0x1, URZ ;  /* 0xffffffff11117890 */ /* 0x000fe2000fffe03f */
[----:B------:R-:W-:Y:S01]  /*16470*/  ISETP.LT.OR P6, PT, R22, 0x59, P6 ;  /* 0x000000591600780c */ /* 0x000fe200037c1670 */
[----:B------:R-:W-:Y:S01]  /*16480*/  MUFU.EX2 R194, R194 ;  /* 0x000000c200c27308 */ /* 0x000fe20000000800 */
[----:B------:R-:W-:Y:S02]  /*16490*/  ISETP.GT.AND P0, PT, R170, 0x59, P0 ;  /* 0x00000059aa00780c */ /* 0x000fe40000704270 */
[----:B------:R-:W-:Y:S02]  /*164a0*/  FMNMX.FTZ R4, R90, R4, !PT ;  /* 0x000000045a047209 */ /* 0x000fe40007810000 */
[----:B------:R-:W-:Y:S02]  /*164b0*/  ISETP.LT.OR P0, PT, R22, 0x5a, P0 ;  /* 0x0000005a1600780c */ /* 0x000fe40000701670 */
[----:B------:R-:W-:Y:S02]  /*164c0*/  FSEL R94, R94, -INF , !P6 ;  /* 0xff8000005e5e7808 */ /* 0x000fe40007000000 */
[----:B------:R-:W-:Y:S01]  /*164d0*/  FMNMX.FTZ R4, R91, R4, !PT ;  /* 0x000000045b047209 */ /* 0x000fe20007810000 */
[----:B------:R-:W-:Y:S01]  /*164e0*/  MUFU.EX2 R204, R204 ;  /* 0x000000cc00cc7308 */ /* 0x000fe20000000800 */
[----:B------:R-:W-:Y:S02]  /*164f0*/  FSEL R45, R95, -INF , !P0 ;  /* 0xff8000005f2d7808 */ /* 0x000fe40004000000 */
[----:B------:R-:W-:Y:S02]  /*16500*/  FMNMX.FTZ R4, R94, R4, !PT ;  /* 0x000000045e047209 */ /* 0x000fe40007810000 */
[----:B-1----:R-:W-:Y:S02]  /*16510*/  FMNMX.FTZ R0, R5, R0, !PT ;  /* 0x0000000005007209 */ /* 0x002fe40007810000 */
[----:B------:R-:W-:Y:S02]  /*16520*/  FMNMX.FTZ R4, R45, R4, !PT ;  /* 0x000000042d047209 */ /* 0x000fe40007810000 */
[----:B------:R-:W-:Y:S01]  /*16530*/  FSETP.NEU.FTZ.AND P1, PT, R2, -INF , PT ;  /* 0xff8000000200780b */ /* 0x000fe20003f3d000 */
[----:B------:R-:W-:Y:S01]  /*16540*/  MUFU.EX2 R247, R247 ;  /* 0x000000f700f77308 */ /* 0x000fe20000000800 */
[C---:B------:R-:W-:Y:S01]  /*16550*/  FMUL.FTZ R170, R0.reuse, c[0x0][0x2d0] ;  /* 0x0000b40000aa7a20 */ /* 0x040fe20000410000 */
[----:B------:R-:W1:Y:S01]  /*16560*/  SHFL.BFLY PT, R5, R4, 0x2, 0x1f ;  /* 0x0c401f0004057f89 */ /* 0x000e6200000e0000 */
[----:B------:R-:W-:Y:S02]  /*16570*/  FSETP.NEU.FTZ.AND P0, PT, R0, -INF , PT ;  /* 0xff8000000000780b */ /* 0x000fe40003f1d000 */
[----:B------:R-:W-:Y:S02]  /*16580*/  FSEL R173, R173, RZ, P1 ;  /* 0x000000ffadad7208 */ /* 0x000fe40000800000 */
[----:B------:R-:W-:Y:S02]  /*16590*/  FSEL R170, R170, RZ, P0 ;  /* 0x000000ffaaaa7208 */ /* 0x000fe40000000000 */
[----:B---3--:R-:W-:Y:S01]  /*165a0*/  F2FP.BF16.PACK_AB R48, R68, R74 ;  /* 0x0000004a4430723e */ /* 0x008fe200000010ff */
[----:B------:R-:W-:Y:S01]  /*165b0*/  MUFU.EX2 R203, R203 ;  /* 0x000000cb00cb7308 */ /* 0x000fe20000000800 */
[--C-:B------:R-:W-:Y:S01]  /*165c0*/  FFMA.FTZ R73, R21, c[0x0][0x2d0], -R173.reuse ;  /* 0x0000b40015497a23 */ /* 0x100fe200000108ad */
[----:B----4-:R-:W-:Y:S01]  /*165d0*/  F2FP.BF16.PACK_AB R50, R46, R47 ;  /* 0x0000002f2e32723e */ /* 0x010fe200000010ff */
[----:B------:R-:W-:Y:S01]  /*165e0*/  LDSM.16.MT88.4 R20, [R225+0x100] ;  /* 0x00010000e114783b */ /* 0x000fe20000004200 */
[--C-:B------:R-:W-:Y:S02]  /*165f0*/  FFMA.FTZ R69, R18, c[0x0][0x2d0], -R173.reuse ;  /* 0x0000b40012457a23 */ /* 0x100fe400000108ad */
[--C-:B------:R-:W-:Y:S02]  /*16600*/  FFMA.FTZ R72, R19, c[0x0][0x2d0], -R173.reuse ;  /* 0x0000b40013487a23 */ /* 0x100fe400000108ad */
[--C-:B------:R-:W-:Y:S02]  /*16610*/  FFMA.FTZ R75, R7, c[0x0][0x2d0], -R173.reuse ;  /* 0x0000b400074b7a23 */ /* 0x100fe400000108ad */
[----:B------:R-:W-:Y:S01]  /*16620*/  MUFU.EX2 R73, R73 ;  /* 0x0000004900497308 */ /* 0x000fe20000000800 */
[--C-:B------:R-:W-:Y:S02]  /*16630*/  FFMA.FTZ R95, R52, c[0x0][0x2d0], -R173.reuse ;  /* 0x0000b400345f7a23 */ /* 0x100fe400000108ad */
[----:B------:R-:W-:Y:S01]  /*16640*/  LDSM.16.MT88.4 R52, [R219+0x100] ;  /* 0x00010000db34783b */ /* 0x000fe20000004200 */
[--C-:B------:R-:W-:Y:S01]  /*16650*/  FFMA.FTZ R85, R17, c[0x0][0x2d0], -R173.reuse ;  /* 0x0000b40011557a23 */ /* 0x100fe200000108ad */
[----:B-1----:R-:W-:Y:S01]  /*16660*/  FMNMX.FTZ R4, R4, R5, !PT ;  /* 0x0000000504047209 */ /* 0x002fe20007810000 */
[--C-:B------:R-:W-:Y:S01]  /*16670*/  FFMA.FTZ R78, R8, c[0x0][0x2d0], -R170.reuse ;  /* 0x0000b400084e7a23 */ /* 0x100fe200000108aa */
[----:B------:R-:W-:Y:S01]  /*16680*/  FSEL R5, R3, RZ, P2 ;  /* 0x000000ff03057208 */ /* 0x000fe20001000000 */
[--C-:B------:R-:W-:Y:S02]  /*16690*/  FFMA.FTZ R71, R9, c[0x0][0x2d0], -R170.reuse ;  /* 0x0000b40009477a23 */ /* 0x100fe400000108aa */
[----:B------:R-:W1:Y:S01]  /*166a0*/  MUFU.EX2 R75, R75 ;  /* 0x0000004b004b7308 */ /* 0x000e620000000800 */
[----:B------:R-:W2:Y:S01]  /*166b0*/  SHFL.BFLY PT, R44, R4, 0x1, 0x1f ;  /* 0x0c201f00042c7f89 */ /* 0x000ea200000e0000 */
[----:B------:R-:W-:Y:S02]  /*166c0*/  FFMA.FTZ R83, R6, c[0x0][0x2d0], -R173 ;  /* 0x0000b40006537a23 */ /* 0x000fe400000108ad */
[----:B------:R-:W-:Y:S01]  /*166d0*/  FADD.FTZ R43, -R5, R167 ;  /* 0x000000a7052b7221 */ /* 0x000fe20000010100 */
[----:B------:R-:W-:Y:S01]  /*166e0*/  FSEL R5, R2, RZ, P1 ;  /* 0x000000ff02057208 */ /* 0x000fe20000800000 */
[----:B------:R-:W-:Y:S02]  /*166f0*/  FFMA.FTZ R187, R187, c[0x0][0x2d0], -R170 ;  /* 0x0000b400bbbb7a23 */ /* 0x000fe400000108aa */
[----:B------:R-:W-:Y:S02]  /*16700*/  FMUL.FTZ R43, R43, c[0x0][0x2d0] ;  /* 0x0000b4002b2b7a20 */ /* 0x000fe40000410000 */
[----:B------:R-:W-:Y:S01]  /*16710*/  MUFU.EX2 R69, R69 ;  /* 0x0000004500457308 */ /* 0x000fe20000000800 */
[----:B------:R-:W-:Y:S01]  /*16720*/  FADD.FTZ R42, -R5, R166 ;  /* 0x000000a6052a7221 */ /* 0x000fe20000010100 */
[----:B------:R-:W-:Y:S01]  /*16730*/  FSEL R5, R0, RZ, P0 ;  /* 0x000000ff00057208 */ /* 0x000fe20000000000 */
[--C-:B------:R-:W-:Y:S02]  /*16740*/  FFMA.FTZ R166, R67, c[0x0][0x2d0], -R170.reuse ;  /* 0x0000b40043a67a23 */ /* 0x100fe400000108aa */
[----:B------:R-:W-:Y:S02]  /*16750*/  FMUL.FTZ R42, R42, c[0x0][0x2d0] ;  /* 0x0000b4002a2a7a20 */ /* 0x000fe40000410000 */
[----:B------:R-:W-:Y:S02]  /*16760*/  FADD.FTZ R5, -R5, R165 ;  /* 0x000000a505057221 */ /* 0x000fe40000010100 */
[--C-:B------:R-:W-:Y:S01]  /*16770*/  FFMA.FTZ R184, R184, c[0x0][0x2d0], -R170.reuse ;  /* 0x0000b400b8b87a23 */ /* 0x100fe200000108aa */
[----:B------:R-:W3:Y:S01]  /*16780*/  MUFU.EX2 R72, R72 ;  /* 0x0000004800487308 */ /* 0x000ee20000000800 */
[----:B------:R-:W-:Y:S02]  /*16790*/  FMUL.FTZ R5, R5, c[0x0][0x2d0] ;  /* 0x0000b40005057a20 */ /* 0x000fe40000410000 */
[--C-:B------:R-:W-:Y:S01]  /*167a0*/  FFMA.FTZ R182, R182, c[0x0][0x2d0], -R170.reuse ;  /* 0x0000b400b6b67a23 */ /* 0x100fe200000108aa */
[----:B-1----:R-:W-:Y:S01]  /*167b0*/  F2FP.BF16.PACK_AB R49, R75, R73 ;  /* 0x000000494b31723e */ /* 0x002fe200000010ff */
[--C-:B------:R-:W-:Y:S01]  /*167c0*/  FFMA.FTZ R180, R180, c[0x0][0x2d0], -R170.reuse ;  /* 0x0000b400b4b47a23 */ /* 0x100fe200000108aa */
[----:B--2---:R-:W-:Y:S01]  /*167d0*/  FMNMX.FTZ R44, R44, R4, !PT ;  /* 0x000000042c2c7209 */ /* 0x004fe20007810000 */
[--C-:B------:R-:W-:Y:S02]  /*167e0*/  FFMA.FTZ R70, R12, c[0x0][0x2d0], -R170.reuse ;  /* 0x0000b4000c467a23 */ /* 0x100fe400000108aa */
[--C-:B------:R-:W-:Y:S01]  /*167f0*/  FFMA.FTZ R76, R13, c[0x0][0x2d0], -R170.reuse ;  /* 0x0000b4000d4c7a23 */ /* 0x100fe200000108aa */
[----:B------:R-:W1:Y:S01]  /*16800*/  MUFU.EX2 R43, R43 ;  /* 0x0000002b002b7308 */ /* 0x000e620000000800 */
[C---:B------:R-:W-:Y:S01]  /*16810*/  FSETP.NEU.FTZ.AND P0, PT, R44.reuse, -INF , PT ;  /* 0xff8000002c00780b */ /* 0x040fe20003f1d000 */
[----:B------:R-:W-:Y:S02]  /*16820*/  FMUL.FTZ R165, R44, c[0x0][0x2d0] ;  /* 0x0000b4002ca57a20 */ /* 0x000fe40000410000 */
[--C-:B------:R-:W-:Y:S01]  /*16830*/  FFMA.FTZ R196, R196, c[0x0][0x2d0], -R173.reuse ;  /* 0x0000b400c4c47a23 */ /* 0x100fe200000108ad */
[----:B------:R-:W-:Y:S01]  /*16840*/  FSEL R4, R44, RZ, P0 ;  /* 0x000000ff2c047208 */ /* 0x000fe20000000000 */
[----:B------:R-:W-:Y:S01]  /*16850*/  FFMA.FTZ R197, R197, c[0x0][0x2d0], -R173 ;  /* 0x0000b400c5c57a23 */ /* 0x000fe200000108ad */
[----:B------:R-:W-:Y:S01]  /*16860*/  FSEL R165, R165, RZ, P0 ;  /* 0x000000ffa5a57208 */ /* 0x000fe20000000000 */
[----:B------:R-:W-:Y:S01]  /*16870*/  FFMA.FTZ R198, R198, c[0x0][0x2d0], -R170 ;  /* 0x0000b400c6c67a23 */ /* 0x000fe200000108aa */
[----:B------:R-:W-:Y:S01]  /*16880*/  PLOP3.LUT P0, PT, PT, PT, UP0, 0x80, 0x0 ;  /* 0x000000000000781c */ /* 0x000fe20003f0f008 */
[----:B------:R-:W2:Y:S01]  /*16890*/  MUFU.EX2 R42, R42 ;  /* 0x0000002a002a7308 */ /* 0x000ea20000000800 */
[----:B------:R-:W-:Y:S02]  /*168a0*/  FADD.FTZ R4, -R4, R164 ;  /* 0x000000a404047221 */ /* 0x000fe40000010100 */
[--C-:B------:R-:W-:Y:S01]  /*168b0*/  FFMA.FTZ R167, R60, c[0x0][0x2d0], -R165.reuse ;  /* 0x0000b4003ca77a23 */ /* 0x100fe200000108a5 */
[----:B---3--:R-:W-:Y:S01]  /*168c0*/  F2FP.BF16.PACK_AB R51, R72, R69 ;  /* 0x000000454833723e */ /* 0x008fe200000010ff */
[----:B------:R-:W-:Y:S02]  /*168d0*/  FMUL.FTZ R4, R4, c[0x0][0x2d0] ;  /* 0x0000b40004047a20 */ /* 0x000fe40000410000 */
[--C-:B------:R-:W-:Y:S02]  /*168e0*/  FFMA.FTZ R82, R10, c[0x0][0x2d0], -R165.reuse ;  /* 0x0000b4000a527a23 */ /* 0x100fe400000108a5 */
[----:B------:R-:W-:Y:S01]  /*168f0*/  FFMA.FTZ R81, R11, c[0x0][0x2d0], -R165 ;  /* 0x0000b4000b517a23 */ /* 0x000fe200000108a5 */
[----:B------:R3:W4:Y:S01]  /*16900*/  MUFU.EX2 R41, R5 ;  /* 0x0000000500297308 */ /* 0x0007220000000800 */
[----:B------:R-:W-:Y:S02]  /*16910*/  FFMA.FTZ R164, R29, c[0x0][0x2d0], -R173 ;  /* 0x0000b4001da47a23 */ /* 0x000fe400000108ad */
[--C-:B------:R-:W-:Y:S02]  /*16920*/  FFMA.FTZ R186, R186, c[0x0][0x2d0], -R165.reuse ;  /* 0x0000b400baba7a23 */ /* 0x100fe400000108a5 */
[C---:B-1----:R-:W-:Y:S02]  /*16930*/  FMUL.FTZ R16, R43.reuse, R148 ;  /* 0x000000942b107220 */ /* 0x042fe40000410000 */
[C---:B------:R-:W-:Y:S02]  /*16940*/  FMUL.FTZ R17, R43.reuse, R149 ;  /* 0x000000952b117220 */ /* 0x040fe40000410000 */
[----:B------:R-:W-:Y:S01]  /*16950*/  FMUL.FTZ R104, R43, R104 ;  /* 0x000000682b687220 */ /* 0x000fe20000410000 */
[----:B------:R1:W5:Y:S01]  /*16960*/  MUFU.EX2 R40, R4 ;  /* 0x0000000400287308 */ /* 0x0003620000000800 */
[--C-:B------:R-:W-:Y:S02]  /*16970*/  FFMA.FTZ R80, R14, c[0x0][0x2d0], -R165.reuse ;  /* 0x0000b4000e507a23 */ /* 0x100fe400000108a5 */
[--C-:B------:R-:W-:Y:S02]  /*16980*/  FFMA.FTZ R79, R15, c[0x0][0x2d0], -R165.reuse ;  /* 0x0000b4000f4f7a23 */ /* 0x100fe400000108a5 */
[C---:B--2---:R-:W-:Y:S02]  /*16990*/  FMUL.FTZ R18, R42.reuse, R150 ;  /* 0x000000962a127220 */ /* 0x044fe40000410000 */
[C---:B------:R-:W-:Y:S02]  /*169a0*/  FMUL.FTZ R19, R42.reuse, R151 ;  /* 0x000000972a137220 */ /* 0x040fe40000410000 */
[----:B------:R-:W-:Y:S01]  /*169b0*/  LDSM.16.MT88.4 R148, [R225+0x2900] ;  /* 0x00290000e194783b */ /* 0x000fe20000004200 */
[----:B------:R-:W-:Y:S01]  /*169c0*/  MUFU.EX2 R78, R78 ;  /* 0x0000004e004e7308 */ /* 0x000fe20000000800 */
[C---:B------:R-:W-:Y:S02]  /*169d0*/  FMUL.FTZ R6, R42.reuse, R162 ;  /* 0x000000a22a067220 */ /* 0x040fe40000410000 */
[----:B------:R-:W-:Y:S02]  /*169e0*/  FMUL.FTZ R7, R42, R163 ;  /* 0x000000a32a077220 */ /* 0x000fe40000410000 */
[----:B---3--:R-:W-:Y:S02]  /*169f0*/  FMUL.FTZ R5, R43, R161 ;  /* 0x000000a12b057220 */ /* 0x008fe40000410000 */
[C---:B----4-:R-:W-:Y:S02]  /*16a00*/  FMUL.FTZ R8, R41.reuse, R156 ;  /* 0x0000009c29087220 */ /* 0x050fe40000410000 */
[C---:B------:R-:W-:Y:S01]  /*16a10*/  FMUL.FTZ R9, R41.reuse, R157 ;  /* 0x0000009d29097220 */ /* 0x040fe20000410000 */
[----:B------:R-:W2:Y:S01]  /*16a20*/  MUFU.EX2 R71, R71 ;  /* 0x0000004700477308 */ /* 0x000ea20000000800 */
[C---:B------:R-:W-:Y:S02]  /*16a30*/  FMUL.FTZ R12, R41.reuse, R152 ;  /* 0x00000098290c7220 */ /* 0x040fe40000410000 */
[----:B------:R-:W-:Y:S02]  /*16a40*/  FMUL.FTZ R13, R41, R153 ;  /* 0x00000099290d7220 */ /* 0x000fe40000410000 */
[----:B-1----:R-:W-:Y:S02]  /*16a50*/  FMUL.FTZ R4, R43, R160 ;  /* 0x000000a02b047220 */ /* 0x002fe40000410000 */
[C---:B-----5:R-:W-:Y:S02]  /*16a60*/  FMUL.FTZ R10, R40.reuse, R158 ;  /* 0x0000009e280a7220 */ /* 0x060fe40000410000 */
[C---:B------:R-:W-:Y:S01]  /*16a70*/  FMUL.FTZ R11, R40.reuse, R159 ;  /* 0x0000009f280b7220 */ /* 0x040fe20000410000 */
[----:B------:R-:W-:Y:S01]  /*16a80*/  MUFU.EX2 R70, R70 ;  /* 0x0000004600467308 */ /* 0x000fe20000000800 */
[C---:B------:R-:W-:Y:S01]  /*16a90*/  FMUL.FTZ R29, R41.reuse, R137 ;  /* 0x00000089291d7220 */ /* 0x040fe20000410000 */
[-C--:B------:R-:W-:Y:S05]  /*16aa0*/  HMMA.16816.F32.BF16 R4, R48, R20.reuse, R4 ;  /* 0x000000143004723c */ /* 0x080fea0000041804 */
[C---:B------:R-:W-:Y:S02]  /*16ab0*/  FMUL.FTZ R14, R40.reuse, R154 ;  /* 0x0000009a280e7220 */ /* 0x040fe40000410000 */
[C---:B------:R-:W-:Y:S01]  /*16ac0*/  FMUL.FTZ R15, R40.reuse, R155 ;  /* 0x0000009b280f7220 */ /* 0x040fe20000410000 */
[----:B------:R-:W1:Y:S01]  /*16ad0*/  MUFU.EX2 R76, R76 ;  /* 0x0000004c004c7308 */ /* 0x000e620000000800 */
[----:B------:R-:W-:Y:S03]  /*16ae0*/  FMUL.FTZ R24, R41, R140 ;  /* 0x0000008c29187220 */ /* 0x000fe60000410000 */
[----:B--2---:R-:W-:Y:S01]  /*16af0*/  F2FP.BF16.PACK_AB R36, R71, R78 ;  /* 0x0000004e4724723e */ /* 0x004fe200000010ff */
[----:B------:R-:W-:Y:S02]  /*16b00*/  FMUL.FTZ R25, R41, R141 ;  /* 0x0000008d29197220 */ /* 0x000fe40000410000 */
[C---:B------:R-:W-:Y:S02]  /*16b10*/  FMUL.FTZ R26, R40.reuse, R142 ;  /* 0x0000008e281a7220 */ /* 0x040fe40000410000 */
[C---:B------:R-:W-:Y:S01]  /*16b20*/  FMUL.FTZ R27, R40.reuse, R143 ;  /* 0x0000008f281b7220 */ /* 0x040fe20000410000 */
[----:B------:R-:W-:Y:S01]  /*16b30*/  MUFU.EX2 R82, R82 ;  /* 0x0000005200527308 */ /* 0x000fe20000000800 */
[C---:B------:R-:W-:Y:S02]  /*16b40*/  FMUL.FTZ R30, R40.reuse, R138 ;  /* 0x0000008a281e7220 */ /* 0x040fe40000410000 */
[----:B------:R-:W-:Y:S02]  /*16b50*/  FMUL.FTZ R31, R40, R139 ;  /* 0x0000008b281f7220 */ /* 0x000fe40000410000 */
[C---:B------:R-:W-:Y:S02]  /*16b60*/  FMUL.FTZ R100, R43.reuse, R100 ;  /* 0x000000642b647220 */ /* 0x040fe40000410000 */
[----:B------:R-:W-:Y:S02]  /*16b70*/  FMUL.FTZ R101, R43, R101 ;  /* 0x000000652b657220 */ /* 0x000fe40000410000 */
[C---:B------:R-:W-:Y:S01]  /*16b80*/  FMUL.FTZ R102, R42.reuse, R102 ;  /* 0x000000662a667220 */ /* 0x040fe20000410000 */
[----:B------:R-:W2:Y:S01]  /*16b90*/  MUFU.EX2 R81, R81 ;  /* 0x0000005100517308 */ /* 0x000ea20000000800 */
[----:B------:R-:W-:Y:S02]  /*16ba0*/  FMUL.FTZ R103, R42, R103 ;  /* 0x000000672a677220 */ /* 0x000fe40000410000 */
[--C-:B------:R-:W-:Y:S01]  /*16bb0*/  FFMA.FTZ R137, R57, c[0x0][0x2d0], -R170.reuse ;  /* 0x0000b40039897a23 */ /* 0x100fe200000108aa */
[----:B-1----:R-:W-:Y:S01]  /*16bc0*/  F2FP.BF16.PACK_AB R38, R76, R70 ;  /* 0x000000464c26723e */ /* 0x002fe200000010ff */
[--C-:B------:R-:W-:Y:S02]  /*16bd0*/  FFMA.FTZ R138, R56, c[0x0][0x2d0], -R170.reuse ;  /* 0x0000b400388a7a23 */ /* 0x100fe400000108aa */
[----:B------:R-:W1:Y:S01]  /*16be0*/  LDSM.16.MT88.4 R56, [R218+0x100] ;  /* 0x00010000da38783b */ /* 0x000e620000004200 */
[----:B------:R-:W-:Y:S02]  /*16bf0*/  FMUL.FTZ R105, R43, R105 ;  /* 0x000000692b697220 */ /* 0x000fe40000410000 */
[----:B------:R-:W-:Y:S01]  /*16c00*/  MUFU.EX2 R80, R80 ;  /* 0x0000005000507308 */ /* 0x000fe20000000800 */
[C---:B------:R-:W-:Y:S02]  /*16c10*/  FMUL.FTZ R106, R42.reuse, R106 ;  /* 0x0000006a2a6a7220 */ /* 0x040fe40000410000 */
[----:B------:R-:W-:Y:S02]  /*16c20*/  FMUL.FTZ R107, R42, R107 ;  /* 0x0000006b2a6b7220 */ /* 0x000fe40000410000 */
[C---:B------:R-:W-:Y:S02]  /*16c30*/  FMUL.FTZ R108, R41.reuse, R108 ;  /* 0x0000006c296c7220 */ /* 0x040fe40000410000 */
[----:B------:R-:W-:Y:S02]  /*16c40*/  FMUL.FTZ R109, R41, R109 ;  /* 0x0000006d296d7220 */ /* 0x000fe40000410000 */
[C---:B------:R-:W-:Y:S01]  /*16c50*/  FMUL.FTZ R110, R40.reuse, R110 ;  /* 0x0000006e286e7220 */ /* 0x040fe20000410000 */
[----:B------:R-:W3:Y:S01]  /*16c60*/  MUFU.EX2 R79, R79 ;  /* 0x0000004f004f7308 */ /* 0x000ee20000000800 */
[----:B------:R-:W-:Y:S02]  /*16c70*/  FMUL.FTZ R111, R40, R111 ;  /* 0x0000006f286f7220 */ /* 0x000fe40000410000 */
[----:B------:R-:W-:Y:S01]  /*16c80*/  FMUL.FTZ R112, R43, R112 ;  /* 0x000000702b707220 */ /* 0x000fe20000410000 */
[----:B--2---:R-:W-:Y:S01]  /*16c90*/  F2FP.BF16.PACK_AB R37, R81, R82 ;  /* 0x000000525125723e */ /* 0x004fe200000010ff */
[C---:B------:R-:W-:Y:S02]  /*16ca0*/  FMUL.FTZ R113, R43.reuse, R113 ;  /* 0x000000712b717220 */ /* 0x040fe40000410000 */
        /* <DEDUP_REMOVED lines=8> */
[----:B------:R-:W-:Y:S01]  /*16d30*/  MUFU.EX2 R138, R138 ;  /* 0x0000008a008a7308 */ /* 0x000fe20000000800 */
[----:B------:R-:W-:Y:S02]  /*16d40*/  FMUL.FTZ R121, R41, R121 ;  /* 0x0000007929797220 */ /* 0x000fe40000410000 */
[C---:B------:R-:W-:Y:S01]  /*16d50*/  FMUL.FTZ R122, R40.reuse, R122 ;  /* 0x0000007a287a7220 */ /* 0x040fe20000410000 */
[----:B---3--:R-:W-:Y:S01]  /*16d60*/  F2FP.BF16.PACK_AB R39, R79, R80 ;  /* 0x000000504f27723e */ /* 0x008fe200000010ff */
[C---:B------:R-:W-:Y:S02]  /*16d70*/  FMUL.FTZ R123, R40.reuse, R123 ;  /* 0x0000007b287b7220 */ /* 0x040fe40000410000 */
[C---:B------:R-:W-:Y:S02]  /*16d80*/  FMUL.FTZ R124, R41.reuse, R124 ;  /* 0x0000007c297c7220 */ /* 0x040fe40000410000 */
[----:B------:R-:W-:Y:S01]  /*16d90*/  FMUL.FTZ R125, R41, R125 ;  /* 0x0000007d297d7220 */ /* 0x000fe20000410000 */
[----:B------:R-:W-:Y:S01]  /*16da0*/  MUFU.EX2 R166, R166 ;  /* 0x000000a600a67308 */ /* 0x000fe20000000800 */
[C---:B------:R-:W-:Y:S04]  /*16db0*/  HMMA.16816.F32.BF16 R8, R36.reuse, R20, R8 ;  /* 0x000000142408723c */ /* 0x040fe80000041808 */
[C---:B------:R-:W-:Y:S02]  /*16dc0*/  FMUL.FTZ R126, R40.reuse, R126 ;  /* 0x0000007e287e7220 */ /* 0x040fe40000410000 */
[----:B------:R-:W-:Y:S02]  /*16dd0*/  FMUL.FTZ R127, R40, R127 ;  /* 0x0000007f287f7220 */ /* 0x000fe40000410000 */
[-C--:B------:R-:W-:Y:S01]  /*16de0*/  HMMA.16816.F32.BF16 R12, R36, R22.reuse, R12 ;  /* 0x00000016240c723c */ /* 0x080fe2000004180c */
[----:B------:R-:W-:Y:S03]  /*16df0*/  MUFU.EX2 R167, R167 ;  /* 0x000000a700a77308 */ /* 0x000fe60000000800 */
[C---:B------:R-:W-:Y:S02]  /*16e00*/  FMUL.FTZ R20, R43.reuse, R144 ;  /* 0x000000902b147220 */ /* 0x040fe40000410000 */
[----:B------:R-:W-:Y:S02]  /*16e10*/  FMUL.FTZ R21, R43, R145 ;  /* 0x000000912b157220 */ /* 0x000fe40000410000 */
[C---:B------:R-:W-:Y:S03]  /*16e20*/  HMMA.16816.F32.BF16 R16, R48.reuse, R22, R16 ;  /* 0x000000163010723c */ /* 0x040fe60000041810 */
[----:B------:R-:W-:Y:S01]  /*16e30*/  MUFU.EX2 R187, R187 ;  /* 0x000000bb00bb7308 */ /* 0x000fe20000000800 */
[--C-:B------:R-:W-:Y:S02]  /*16e40*/  FFMA.FTZ R183, R183, c[0x0][0x2d0], -R165.reuse ;  /* 0x0000b400b7b77a23 */ /* 0x100fe400000108a5 */
[--C-:B------:R-:W-:Y:S02]  /*16e50*/  FFMA.FTZ R181, R181, c[0x0][0x2d0], -R165.reuse ;  /* 0x0000b400b5b57a23 */ /* 0x100fe400000108a5 */
[C---:B------:R-:W-:Y:S04]  /*16e60*/  FMUL.FTZ R22, R42.reuse, R146 ;  /* 0x000000922a167220 */ /* 0x040fe80000410000 */
[----:B------:R-:W-:Y:S01]  /*16e70*/  FMUL.FTZ R23, R42, R147 ;  /* 0x000000932a177220 */ /* 0x000fe20000410000 */
[----:B------:R-:W-:Y:S01]  /*16e80*/  MUFU.EX2 R184, R184 ;  /* 0x000000b800b87308 */ /* 0x000fe20000000800 */
[--C-:B------:R-:W-:Y:S02]  /*16e90*/  FFMA.FTZ R179, R179, c[0x0][0x2d0], -R165.reuse ;  /* 0x0000b400b3b37a23 */ /* 0x100fe400000108a5 */
[--C-:B------:R-:W-:Y:S02]  /*16ea0*/  FFMA.FTZ R199, R199, c[0x0][0x2d0], -R170.reuse ;  /* 0x0000b400c7c77a23 */ /* 0x100fe400000108aa */
[--C-:B------:R-:W-:Y:S01]  /*16eb0*/  FFMA.FTZ R201, R201, c[0x0][0x2d0], -R170.reuse ;  /* 0x0000b400c9c97a23 */ /* 0x100fe200000108aa */
        /* <DEDUP_REMOVED lines=8> */
[--C-:B------:R-:W-:Y:S02]  /*16f40*/  FFMA.FTZ R32, R28, c[0x0][0x2d0], -R170.reuse ;  /* 0x0000b4001c207a23 */ /* 0x100fe400000108aa */
[C---:B------:R-:W-:Y:S03]  /*16f50*/  FMUL.FTZ R28, R41.reuse, R136 ;  /* 0x00000088291c7220 */ /* 0x040fe60000410000 */
[----:B------:R-:W-:Y:S02]  /*16f60*/  FMUL.FTZ R33, R41, R133 ;  /* 0x0000008529217220 */ /* 0x000fe40000410000 */
[----:B------:R-:W-:Y:S02]  /*16f70*/  FFMA.FTZ R133, R193, c[0x0][0x2d0], -R165 ;  /* 0x0000b400c1857a23 */ /* 0x000fe400000108a5 */
[-C--:B------:R-:W-:Y:S01]  /*16f80*/  HMMA.16816.F32.BF16 R28, R36, R34.reuse, R28 ;  /* 0x00000022241c723c */ /* 0x080fe2000004181c */
[----:B------:R2:W3:Y:S02]  /*16f90*/  MUFU.EX2 R136, R32 ;  /* 0x0000002000887308 */ /* 0x0004e40000000800 */
[----:B------:R-:W-:Y:S02]  /*16fa0*/  FFMA.FTZ R193, R65, c[0x0][0x2d0], -R173 ;  /* 0x0000b40041c17a23 */ /* 0x000fe400000108ad */
[----:B------:R-:W-:Y:S02]  /*16fb0*/  FFMA.FTZ R244, R244, c[0x0][0x2d0], -R165 ;  /* 0x0000b400f4f47a23 */ /* 0x000fe400000108a5 */
[--C-:B------:R-:W-:Y:S01]  /*16fc0*/  FFMA.FTZ R251, R251, c[0x0][0x2d0], -R173.reuse ;  /* 0x0000b400fbfb7a23 */ /* 0x100fe200000108ad */
[C---:B------:R-:W-:Y:S03]  /*16fd0*/  HMMA.16816.F32.BF16 R100, R48.reuse, R34, R100 ;  /* 0x000000223064723c */ /* 0x040fe60000041864 */
[----:B------:R-:W-:Y:S01]  /*16fe0*/  MUFU.EX2 R133, R133 ;  /* 0x0000008500857308 */ /* 0x000fe20000000800 */
[--C-:B------:R-:W-:Y:S02]  /*16ff0*/  FFMA.FTZ R250, R250, c[0x0][0x2d0], -R173.reuse ;  /* 0x0000b400fafa7a23 */ /* 0x100fe400000108ad */
[----:B------:R-:W-:Y:S02]  /*17000*/  FFMA.FTZ R208, R208, c[0x0][0x2d0], -R173 ;  /* 0x0000b400d0d07a23 */ /* 0x000fe400000108ad */
[-C--:B------:R-:W-:Y:S04]  /*17010*/  HMMA.16816.F32.BF16 R104, R48, R52.reuse, R104 ;  /* 0x000000343068723c */ /* 0x080fe80000041868 */
[----:B------:R-:W-:Y:S01]  /*17020*/  FMUL.FTZ R34, R40, R134 ;  /* 0x0000008628227220 */ /* 0x000fe20000410000 */
[----:B------:R-:W-:Y:S01]  /*17030*/  MUFU.EX2 R186, R186 ;  /* 0x000000ba00ba7308 */ /* 0x000fe20000000800 */
[--C-:B------:R-:W-:Y:S02]  /*17040*/  FFMA.FTZ R134, R66, c[0x0][0x2d0], -R165.reuse ;  /* 0x0000b40042867a23 */ /* 0x100fe400000108a5 */
[C---:B------:R-:W-:Y:S04]  /*17050*/  HMMA.16816.F32.BF16 R108, R36.reuse, R52, R108 ;  /* 0x00000034246c723c */ /* 0x040fe8000004186c */
[----:B--2---:R-:W-:Y:S02]  /*17060*/  FMUL.FTZ R32, R41, R132 ;  /* 0x0000008429207220 */ /* 0x004fe40000410000 */
[----:B------:R-:W-:Y:S01]  /*17070*/  FMUL.FTZ R35, R40, R135 ;  /* 0x0000008728237220 */ /* 0x000fe20000410000 */
[----:B------:R-:W2:Y:S01]  /*17080*/  MUFU.EX2 R134, R134 ;  /* 0x0000008600867308 */ /* 0x000ea20000000800 */
[----:B------:R-:W-:Y:S02]  /*17090*/  FFMA.FTZ R135, R61, c[0x0][0x2d0], -R165 ;  /* 0x0000b4003d877a23 */ /* 0x000fe400000108a5 */
[----:B------:R-:W-:Y:S02]  /*170a0*/  LDSM.16.MT88.4 R60, [R220+0x900] ;  /* 0x00090000dc3c783b */ /* 0x000fe40000004200 */
[----:B------:R-:W-:Y:S01]  /*170b0*/  FFMA.FTZ R206, R206, c[0x0][0x2d0], -R173 ;  /* 0x0000b400cece7a23 */ /* 0x000fe200000108ad */
[-C--:B------:R-:W-:Y:S03]  /*170c0*/  HMMA.16816.F32.BF16 R32, R36, R54.reuse, R32 ;  /* 0x000000362420723c */ /* 0x080fe60000041820 */
[--C-:B------:R-:W-:Y:S01]  /*170d0*/  FFMA.FTZ R249, R249, c[0x0][0x2d0], -R170.reuse ;  /* 0x0000b400f9f97a23 */ /* 0x100fe200000108aa */
[----:B------:R-:W-:Y:S01]  /*170e0*/  MUFU.EX2 R135, R135 ;  /* 0x0000008700877308 */ /* 0x000fe20000000800 */
[--C-:B------:R-:W-:Y:S02]  /*170f0*/  FFMA.FTZ R246, R246, c[0x0][0x2d0], -R170.reuse ;  /* 0x0000b400f6f67a23 */ /* 0x100fe400000108aa */
[--C-:B------:R-:W-:Y:S01]  /*17100*/  FFMA.FTZ R243, R243, c[0x0][0x2d0], -R170.reuse ;  /* 0x0000b400f3f37a23 */ /* 0x100fe200000108aa */
[C---:B------:R-:W-:Y:S01]  /*17110*/  HMMA.16816.F32.BF16 R112, R48.reuse, R54, R112 ;  /* 0x000000363070723c */ /* 0x040fe20000041870 */
[----:B------:R-:W4:Y:S03]  /*17120*/  LDSM.16.MT88.4 R52, [R225+0x900] ;  /* 0x00090000e134783b */ /* 0x000f260000004200 */
[----:B------:R-:W-:Y:S02]  /*17130*/  FFMA.FTZ R210, R210, c[0x0][0x2d0], -R170 ;  /* 0x0000b400d2d27a23 */ /* 0x000fe400000108aa */
[----:B------:R5:W-:Y:S01]  /*17140*/  MUFU.EX2 R132, R192 ;  /* 0x000000c000847308 */ /* 0x000be20000000800 */
[--C-:B------:R-:W-:Y:S01]  /*17150*/  FFMA.FTZ R248, R248, c[0x0][0x2d0], -R165.reuse ;  /* 0x0000b400f8f87a23 */ /* 0x100fe200000108a5 */
[-C--:B-1----:R-:W-:Y:S04]  /*17160*/  HMMA.16816.F32.BF16 R116, R48, R56.reuse, R116 ;  /* 0x000000383074723c */ /* 0x082fe80000041874 */
[--C-:B------:R-:W-:Y:S02]  /*17170*/  FFMA.FTZ R245, R245, c[0x0][0x2d0], -R165.reuse ;  /* 0x0000b400f5f57a23 */ /* 0x100fe400000108a5 */
[--C-:B------:R-:W-:Y:S02]  /*17180*/  FFMA.FTZ R242, R242, c[0x0][0x2d0], -R165.reuse ;  /* 0x0000b400f2f27a23 */ /* 0x100fe400000108a5 */
[C---:B------:R-:W-:Y:S01]  /*17190*/  HMMA.16816.F32.BF16 R120, R36.reuse, R56, R120 ;  /* 0x000000382478723c */ /* 0x040fe20000041878 */
[----:B------:R-:W-:Y:S03]  /*171a0*/  MUFU.EX2 R83, R83 ;  /* 0x0000005300537308 */ /* 0x000fe60000000800 */
[----:B------:R-:W-:Y:S02]  /*171b0*/  FFMA.FTZ R209, R209, c[0x0][0x2d0], -R165 ;  /* 0x0000b400d1d17a23 */ /* 0x000fe400000108a5 */
[--C-:B------:R-:W-:Y:S01]  /*171c0*/  FFMA.FTZ R190, R190, c[0x0][0x2d0], -R173.reuse ;  /* 0x0000b400bebe7a23 */ /* 0x100fe200000108ad */
[----:B---3--:R-:W-:Y:S01]  /*171d0*/  F2FP.BF16.PACK_AB R56, R137, R136 ;  /* 0x000000888938723e */ /* 0x008fe200000010ff */
[-C--:B------:R-:W-:Y:S03]  /*171e0*/  HMMA.16816.F32.BF16 R124, R36, R58.reuse, R124 ;  /* 0x0000003a247c723c */ /* 0x080fe6000004187c */
[----:B------:R-:W1:Y:S01]  /*171f0*/  MUFU.EX2 R85, R85 ;  /* 0x0000005500557308 */ /* 0x000e620000000800 */
[----:B--2---:R-:W-:Y:S01]  /*17200*/  F2FP.BF16.PACK_AB R57, R134, R133 ;  /* 0x000000858639723e */ /* 0x004fe200000010ff */
[--C-:B------:R-:W-:Y:S02]  /*17210*/  FFMA.FTZ R188, R188, c[0x0][0x2d0], -R173.reuse ;  /* 0x0000b400bcbc7a23 */ /* 0x100fe400000108ad */
[C---:B------:R-:W-:Y:S02]  /*17220*/  FMUL.FTZ R36, R43.reuse, R128 ;  /* 0x000000802b247220 */ /* 0x040fe40000410000 */
[----:B------:R-:W-:Y:S03]  /*17230*/  FMUL.FTZ R37, R43, R129 ;  /* 0x000000812b257220 */ /* 0x000fe60000410000 */
[C---:B------:R-:W-:Y:S01]  /*17240*/  FMUL.FTZ R38, R42.reuse, R130 ;  /* 0x000000822a267220 */ /* 0x040fe20000410000 */
[----:B------:R-:W-:Y:S01]  /*17250*/  MUFU.EX2 R95, R95 ;  /* 0x0000005f005f7308 */ /* 0x000fe20000000800 */
[----:B------:R-:W-:Y:S02]  /*17260*/  FMUL.FTZ R39, R42, R131 ;  /* 0x000000832a277220 */ /* 0x000fe40000410000 */
[--C-:B-----5:R-:W-:Y:S02]  /*17270*/  FFMA.FTZ R192, R64, c[0x0][0x2d0], -R173.reuse ;  /* 0x0000b40040c07a23 */ /* 0x120fe400000108ad */
[----:B------:R-:W2:Y:S01]  /*17280*/  LDSM.16.MT88.4 R64, [R219+0x900] ;  /* 0x00090000db40783b */ /* 0x000ea20000004200 */
[--C-:B------:R-:W-:Y:S02]  /*17290*/  FFMA.FTZ R178, R178, c[0x0][0x2d0], -R173.reuse ;  /* 0x0000b400b2b27a23 */ /* 0x100fe400000108ad */
[----:B------:R-:W-:Y:S02]  /*172a0*/  HMMA.16816.F32.BF16 R36, R48, R58, R36 ;  /* 0x0000003a3024723c */ /* 0x000fe40000041824 */
[----:B------:R-:W3:Y:S02]  /*172b0*/  MUFU.EX2 R164, R164 ;  /* 0x000000a400a47308 */ /* 0x000ee40000000800 */
[--C-:B------:R-:W-:Y:S02]  /*172c0*/  FFMA.FTZ R177, R177, c[0x0][0x2d0], -R173.reuse ;  /* 0x0000b400b1b17a23 */ /* 0x100fe400000108ad */
[--C-:B------:R-:W-:Y:S01]  /*172d0*/  FFMA.FTZ R171, R171, c[0x0][0x2d0], -R173.reuse ;  /* 0x0000b400abab7a23 */ /* 0x100fe200000108ad */
[----:B------:R-:W-:Y:S01]  /*172e0*/  F2FP.BF16.PACK_AB R48, R84, R77 ;  /* 0x0000004d5430723e */ /* 0x000fe200000010ff */
[--C-:B------:R-:W-:Y:S01]  /*172f0*/  FFMA.FTZ R169, R169, c[0x0][0x2d0], -R173.reuse ;  /* 0x0000b400a9a97a23 */ /* 0x100fe200000108ad */
[----:B-1----:R-:W-:Y:S03]  /*17300*/  F2FP.BF16.PACK_AB R49, R85, R83 ;  /* 0x000000535531723e */ /* 0x002fe600000010ff */
[----:B------:R-:W-:Y:S01]  /*17310*/  F2FP.BF16.PACK_AB R50, R87, R86 ;  /* 0x000000565732723e */ /* 0x000fe200000010ff */
[----:B------:R-:W-:Y:S01]  /*17320*/  MUFU.EX2 R183, R183 ;  /* 0x000000b700b77308 */ /* 0x000fe20000000800 */
[----:B------:R-:W-:Y:S01]  /*17330*/  F2FP.BF16.PACK_AB R58, R166, R138 ;  /* 0x0000008aa63a723e */ /* 0x000fe200000010ff */
[--C-:B------:R-:W-:Y:S01]  /*17340*/  FFMA.FTZ R97, R98, c[0x0][0x2d0], -R173.reuse ;  /* 0x0000b40062617a23 */ /* 0x100fe200000108ad */
[----:B------:R-:W-:Y:S01]  /*17350*/  F2FP.BF16.PACK_AB R59, R167, R135 ;  /* 0x00000087a73b723e */ /* 0x000fe200000010ff */
[----:B------:R-:W-:Y:S02]  /*17360*/  FFMA.FTZ R173, R99, c[0x0][0x2d0], -R173 ;  /* 0x0000b40063ad7a23 */ /* 0x000fe400000108ad */
[----:B------:R-:W-:Y:S02]  /*17370*/  FFMA.FTZ R78, R41, R239, R78 ;  /* 0x000000ef294e7223 */ /* 0x000fe4000001004e */
[----:B------:R-:W-:Y:S02]  /*17380*/  FFMA.FTZ R74, R43, R241, R74 ;  /* 0x000000f12b4a7223 */ /* 0x000fe4000001004a */
[----:B------:R-:W-:Y:S01]  /*17390*/  MUFU.EX2 R181, R181 ;  /* 0x000000b500b57308 */ /* 0x000fe20000000800 */
[----:B------:R-:W-:Y:S01]  /*173a0*/  FADD.FTZ R78, R71, R78 ;  /* 0x0000004e474e7221 */ /* 0x000fe20000010000 */
[----:B---3--:R-:W-:Y:S01]  /*173b0*/  F2FP.BF16.PACK_AB R51, R164, R95 ;  /* 0x0000005fa433723e */ /* 0x008fe200000010ff */
[----:B------:R-:W-:Y:S02]  /*173c0*/  FADD.FTZ R74, R68, R74 ;  /* 0x0000004a444a7221 */ /* 0x000fe40000010000 */
[----:B------:R-:W-:Y:S02]  /*173d0*/  FADD.FTZ R78, R70, R78 ;  /* 0x0000004e464e7221 */ /* 0x000fe40000010000 */
[----:B------:R-:W-:Y:S02]  /*173e0*/  FADD.FTZ R74, R47, R74 ;  /* 0x0000004a2f4a7221 */ /* 0x000fe40000010000 */
[-C--:B----4-:R-:W-:Y:S01]  /*173f0*/  HMMA.16816.F32.BF16 R4, R48, R52.reuse, R4 ;  /* 0x000000343004723c */ /* 0x090fe20000041804 */
[----:B------:R-:W-:Y:S02]  /*17400*/  MUFU.EX2 R179, R179 ;  /* 0x000000b300b37308 */ /* 0x000fe40000000800 */
[----:B------:R-:W-:Y:S02]  /*17410*/  FADD.FTZ R78, R76, R78 ;  /* 0x0000004e4c4e7221 */ /* 0x000fe40000010000 */
[----:B------:R-:W-:Y:S02]  /*17420*/  FADD.FTZ R74, R46, R74 ;  /* 0x0000004a2e4a7221 */ /* 0x000fe40000010000 */
[----:B------:R-:W-:Y:S01]  /*17430*/  FFMA.FTZ R82, R40, R238, R82 ;  /* 0x000000ee28527223 */ /* 0x000fe20000010052 */
[C---:B------:R-:W-:Y:S03]  /*17440*/  HMMA.16816.F32.BF16 R8, R56.reuse, R52, R8 ;  /* 0x000000343808723c */ /* 0x040fe60000041808 */
[----:B------:R-:W-:Y:S01]  /*17450*/  MUFU.EX2 R193, R193 ;  /* 0x000000c100c17308 */ /* 0x000fe20000000800 */
[----:B------:R-:W-:Y:S02]  /*17460*/  FADD.FTZ R78, R136, R78 ;  /* 0x0000004e884e7221 */ /* 0x000fe40000010000 */
[----:B------:R-:W-:Y:S02]  /*17470*/  FADD.FTZ R74, R77, R74 ;  /* 0x0000004a4d4a7221 */ /* 0x000fe40000010000 */
[-C--:B------:R-:W-:Y:S04]  /*17480*/  HMMA.16816.F32.BF16 R12, R56, R54.reuse, R12 ;  /* 0x00000036380c723c */ /* 0x080fe8000004180c */
[----:B------:R-:W-:Y:S01]  /*17490*/  FADD.FTZ R82, R81, R82 ;  /* 0x0000005251527221 */ /* 0x000fe20000010000 */
[----:B------:R-:W-:Y:S01]  /*174a0*/  MUFU.EX2 R192, R192 ;  /* 0x000000c000c07308 */ /* 0x000fe20000000800 */
[----:B------:R-:W-:Y:S02]  /*174b0*/  FADD.FTZ R78, R137, R78 ;  /* 0x0000004e894e7221 */ /* 0x000fe40000010000 */
[C---:B------:R-:W-:Y:S01]  /*174c0*/  HMMA.16816.F32.BF16 R16, R48.reuse, R54, R16 ;  /* 0x000000363010723c */ /* 0x040fe20000041810 */
[----:B------:R-:W1:Y:S03]  /*174d0*/  LDSM.16.MT88.4 R52, [R218+0x900] ;  /* 0x00090000da34783b */ /* 0x000e660000004200 */
[----:B------:R-:W-:Y:S02]  /*174e0*/  FFMA.FTZ R73, R42, R240, R73 ;  /* 0x000000f02a497223 */ /* 0x000fe40000010049 */
[----:B------:R-:W-:Y:S01]  /*174f0*/  FADD.FTZ R74, R84, R74 ;  /* 0x0000004a544a7221 */ /* 0x000fe20000010000 */
[----:B------:R-:W-:Y:S01]  /*17500*/  MUFU.EX2 R196, R196 ;  /* 0x000000c400c47308 */ /* 0x000fe20000000800 */
[-C--:B------:R-:W-:Y:S04]  /*17510*/  HMMA.16816.F32.BF16 R20, R48, R60.reuse, R20 ;  /* 0x0000003c3014723c */ /* 0x080fe80000041814 */
[----:B------:R-:W-:Y:S02]  /*17520*/  FADD.FTZ R82, R80, R82 ;  /* 0x0000005250527221 */ /* 0x000fe40000010000 */
[----:B------:R-:W-:Y:S02]  /*17530*/  FADD.FTZ R78, R138, R78 ;  /* 0x0000004e8a4e7221 */ /* 0x000fe40000010000 */
[C---:B------:R-:W-:Y:S01]  /*17540*/  HMMA.16816.F32.BF16 R24, R56.reuse, R60, R24 ;  /* 0x0000003c3818723c */ /* 0x040fe20000041818 */
[----:B------:R-:W-:Y:S03]  /*17550*/  MUFU.EX2 R197, R197 ;  /* 0x000000c500c57308 */ /* 0x000fe60000000800 */
[----:B------:R-:W-:Y:S02]  /*17560*/  FADD.FTZ R73, R75, R73 ;  /* 0x000000494b497221 */ /* 0x000fe40000010000 */
[----:B------:R-:W-:Y:S02]  /*17570*/  FADD.FTZ R74, R86, R74 ;  /* 0x0000004a564a7221 */ /* 0x000fe40000010000 */
[-C--:B------:R-:W-:Y:S03]  /*17580*/  HMMA.16816.F32.BF16 R28, R56, R62.reuse, R28 ;  /* 0x0000003e381c723c */ /* 0x080fe6000004181c */
[----:B------:R-:W3:Y:S01]  /*17590*/  MUFU.EX2 R198, R198 ;  /* 0x000000c600c67308 */ /* 0x000ee20000000800 */
[----:B------:R-:W-:Y:S02]  /*175a0*/  FADD.FTZ R82, R79, R82 ;  /* 0x000000524f527221 */ /* 0x000fe40000010000 */
[----:B------:R-:W-:Y:S02]  /*175b0*/  FADD.FTZ R73, R69, R73 ;  /* 0x0000004945497221 */ /* 0x000fe40000010000 */
[C---:B------:R-:W-:Y:S01]  /*175c0*/  HMMA.16816.F32.BF16 R100, R48.reuse, R62, R100 ;  /* 0x0000003e3064723c */ /* 0x040fe20000041864 */
[----:B------:R-:W4:Y:S03]  /*175d0*/  LDSM.16.MT88.4 R60, [R225+0x1100] ;  /* 0x00110000e13c783b */ /* 0x000f260000004200 */
        /* <DEDUP_REMOVED lines=11> */
[----:B------:R-:W-:Y:S03]  /*17690*/  MUFU.EX2 R202, R202 ;  /* 0x000000ca00ca7308 */ /* 0x000fe60000000800 */
[----:B------:R-:W-:Y:S02]  /*176a0*/  FADD.FTZ R73, R85, R73 ;  /* 0x0000004955497221 */ /* 0x000fe40000010000 */
[----:B------:R-:W-:Y:S01]  /*176b0*/  FADD.FTZ R133, R167, R133 ;  /* 0x00000085a7857221 */ /* 0x000fe20000010000 */
[----:B------:R-:W-:Y:S01]  /*176c0*/  MOV R167, R3 ;  /* 0x0000000300a77202 */ /* 0x000fe20000000f00 */
[C---:B------:R-:W-:Y:S01]  /*176d0*/  HMMA.16816.F32.BF16 R112, R48.reuse, R66, R112 ;  /* 0x000000423070723c */ /* 0x040fe20000041870 */
[----:B------:R-:W-:Y:S02]  /*176e0*/  LDSM.16.MT88.4 R64, [R219+0x1100] ;  /* 0x00110000db40783b */ /* 0x000fe40000004200 */
[----:B------:R-:W2:Y:S01]  /*176f0*/  MUFU.EX2 R205, R205 ;  /* 0x000000cd00cd7308 */ /* 0x000ea20000000800 */
[----:B------:R-:W-:Y:S02]  /*17700*/  FADD.FTZ R73, R95, R73 ;  /* 0x000000495f497221 */ /* 0x000fe40000010000 */
[----:B------:R-:W-:Y:S01]  /*17710*/  FADD.FTZ R78, R166, R78 ;  /* 0x0000004ea64e7221 */ /* 0x000fe20000010000 */
[----:B------:R-:W-:Y:S01]  /*17720*/  MOV R166, R2 ;  /* 0x0000000200a67202 */ /* 0x000fe20000000f00 */
[-C--:B-1----:R-:W-:Y:S04]  /*17730*/  HMMA.16816.F32.BF16 R116, R48, R52.reuse, R116 ;  /* 0x000000343074723c */ /* 0x082fe80000041874 */
[----:B------:R-:W-:Y:S01]  /*17740*/  FADD.FTZ R73, R164, R73 ;  /* 0x00000049a4497221 */ /* 0x000fe20000010000 */
[----:B------:R-:W1:Y:S01]  /*17750*/  MUFU.EX2 R207, R207 ;  /* 0x000000cf00cf7308 */ /* 0x000e620000000800 */
[----:B---3--:R-:W-:Y:S01]  /*17760*/  FADD.FTZ R78, R198, R78 ;  /* 0x0000004ec64e7221 */ /* 0x008fe20000010000 */
[----:B------:R-:W-:Y:S01]  /*17770*/  MOV R164, R44 ;  /* 0x0000002c00a47202 */ /* 0x000fe20000000f00 */
[C---:B------:R-:W-:Y:S04]  /*17780*/  HMMA.16816.F32.BF16 R120, R56.reuse, R52, R120 ;  /* 0x000000343878723c */ /* 0x040fe80000041878 */
[C---:B-----5:R-:W-:Y:S03]  /*17790*/  FADD.FTZ R78, R199.reuse, R78 ;  /* 0x0000004ec74e7221 */ /* 0x060fe60000010000 */
[----:B------:R-:W-:Y:S01]  /*177a0*/  MUFU.EX2 R211, R211 ;  /* 0x000000d300d37308 */ /* 0x000fe20000000800 */
[-C--:B------:R-:W-:Y:S01]  /*177b0*/  HMMA.16816.F32.BF16 R124, R56, R54.reuse, R124 ;  /* 0x00000036387c723c */ /* 0x080fe2000004187c */
[----:B------:R-:W3:Y:S03]  /*177c0*/  LDSM.16.MT88.4 R56, [R220+0x1100] ;  /* 0x00110000dc38783b */ /* 0x000ee60000004200 */
[----:B------:R-:W-:Y:S01]  /*177d0*/  F2FP.BF16.PACK_AB R52, R199, R198 ;  /* 0x000000c6c734723e */ /* 0x000fe200000010ff */
[----:B--2---:R-:W-:Y:S02]  /*177e0*/  FADD.FTZ R133, R205, R133 ;  /* 0x00000085cd857221 */ /* 0x004fe40000010000 */
[----:B------:R-:W-:Y:S01]  /*177f0*/  FADD.FTZ R78, R201, R78 ;  /* 0x0000004ec94e7221 */ /* 0x000fe20000010000 */
[----:B------:R-:W-:Y:S01]  /*17800*/  HMMA.16816.F32.BF16 R36, R48, R54, R36 ;  /* 0x000000363024723c */ /* 0x000fe20000041824 */
[----:B------:R-:W2:Y:S03]  /*17810*/  MUFU.EX2 R244, R244 ;  /* 0x000000f400f47308 */ /* 0x000ea60000000800 */
[----:B------:R-:W-:Y:S01]  /*17820*/  FADD.FTZ R78, R202, R78 ;  /* 0x0000004eca4e7221 */ /* 0x000fe20000010000 */
[C---:B-1----:R-:W-:Y:S01]  /*17830*/  F2FP.BF16.PACK_AB R53, R207.reuse, R205 ;  /* 0x000000cdcf35723e */ /* 0x042fe200000010ff */
[----:B------:R-:W-:Y:S01]  /*17840*/  FADD.FTZ R133, R207, R133 ;  /* 0x00000085cf857221 */ /* 0x000fe20000010000 */
[C---:B------:R-:W-:Y:S01]  /*17850*/  F2FP.BF16.PACK_AB R48, R189.reuse, R132 ;  /* 0x00000084bd30723e */ /* 0x040fe200000010ff */
[----:B------:R-:W-:Y:S01]  /*17860*/  FADD.FTZ R132, R132, R74 ;  /* 0x0000004a84847221 */ /* 0x000fe20000010000 */
[----:B------:R-:W-:Y:S02]  /*17870*/  F2FP.BF16.PACK_AB R49, R192, R193 ;  /* 0x000000c1c031723e */ /* 0x000fe400000010ff */
[----:B------:R-:W1:Y:S01]  /*17880*/  MUFU.EX2 R251, R251 ;  /* 0x000000fb00fb7308 */ /* 0x000e620000000800 */
[----:B------:R-:W-:Y:S01]  /*17890*/  F2FP.BF16.PACK_AB R50, R194, R195 ;  /* 0x000000c3c232723e */ /* 0x000fe200000010ff */
[----:B------:R-:W-:Y:S01]  /*178a0*/  FADD.FTZ R132, R189, R132 ;  /* 0x00000084bd847221 */ /* 0x000fe20000010000 */
[----:B------:R-:W-:Y:S01]  /*178b0*/  F2FP.BF16.PACK_AB R51, R197, R196 ;  /* 0x000000c4c533723e */ /* 0x000fe200000010ff */
[----:B------:R-:W-:Y:S01]  /*178c0*/  FADD.FTZ R193, R193, R73 ;  /* 0x00000049c1c17221 */ /* 0x000fe20000010000 */
[----:B------:R-:W-:Y:S01]  /*178d0*/  F2FP.BF16.PACK_AB R54, R202, R201 ;  /* 0x000000c9ca36723e */ /* 0x000fe200000010ff */
[----:B------:R-:W-:Y:S02]  /*178e0*/  FADD.FTZ R132, R195, R132 ;  /* 0x00000084c3847221 */ /* 0x000fe40000010000 */
[----:B------:R-:W-:Y:S02]  /*178f0*/  FADD.FTZ R193, R192, R193 ;  /* 0x000000c1c0c17221 */ /* 0x000fe40000010000 */
[-C--:B----4-:R-:W-:Y:S01]  /*17900*/  HMMA.16816.F32.BF16 R4, R48, R60.reuse, R4 ;  /* 0x0000003c3004723c */ /* 0x090fe20000041804 */
[----:B------:R-:W4:Y:S02]  /*17910*/  MUFU.EX2 R250, R250 ;  /* 0x000000fa00fa7308 */ /* 0x000f240000000800 */
[----:B------:R-:W-:Y:S01]  /*17920*/  FADD.FTZ R132, R194, R132 ;  /* 0x00000084c2847221 */ /* 0x000fe20000010000 */
[----:B--2---:R-:W-:Y:S01]  /*17930*/  F2FP.BF16.PACK_AB R55, R244, R211 ;  /* 0x000000d3f437723e */ /* 0x004fe200000010ff */
[----:B------:R-:W-:Y:S02]  /*17940*/  FADD.FTZ R211, R211, R133 ;  /* 0x00000085d3d37221 */ /* 0x000fe40000010000 */
[----:B------:R-:W-:Y:S02]  /*17950*/  FADD.FTZ R132, R204, R132 ;  /* 0x00000084cc847221 */ /* 0x000fe40000010000 */
[----:B------:R-:W-:Y:S02]  /*17960*/  FADD.FTZ R193, R196, R193 ;  /* 0x000000c1c4c17221 */ /* 0x000fe40000010000 */
[C---:B------:R-:W-:Y:S01]  /*17970*/  HMMA.16816.F32.BF16 R8, R52.reuse, R60, R8 ;  /* 0x0000003c3408723c */ /* 0x040fe20000041808 */
[----:B------:R-:W-:Y:S03]  /*17980*/  MUFU.EX2 R200, R200 ;  /* 0x000000c800c87308 */ /* 0x000fe60000000800 */
[----:B------:R-:W-:Y:S02]  /*17990*/  FADD.FTZ R193, R197, R193 ;  /* 0x000000c1c5c17221 */ /* 0x000fe40000010000 */
[----:B------:R-:W-:Y:S02]  /*179a0*/  FADD.FTZ R211, R244, R211 ;  /* 0x000000d3f4d37221 */ /* 0x000fe40000010000 */
[-C--:B------:R-:W-:Y:S03]  /*179b0*/  HMMA.16816.F32.BF16 R12, R52, R62.reuse, R12 ;  /* 0x0000003e340c723c */ /* 0x080fe6000004180c */
[----:B------:R-:W2:Y:S01]  /*179c0*/  MUFU.EX2 R208, R208 ;  /* 0x000000d000d07308 */ /* 0x000ea20000000800 */
[----:B-1----:R-:W-:Y:S04]  /*179d0*/  FADD.FTZ R193, R251, R193 ;  /* 0x000000c1fbc17221 */ /* 0x002fe80000010000 */
[C---:B------:R-:W-:Y:S01]  /*179e0*/  HMMA.16816.F32.BF16 R16, R48.reuse, R62, R16 ;  /* 0x0000003e3010723c */ /* 0x040fe20000041810 */
[----:B------:R-:W1:Y:S03]  /*179f0*/  LDSM.16.MT88.4 R60, [R218+0x1100] ;  /* 0x00110000da3c783b */ /* 0x000e660000004200 */
[----:B----4-:R-:W-:Y:S01]  /*17a00*/  FADD.FTZ R193, R250, R193 ;  /* 0x000000c1fac17221 */ /* 0x010fe20000010000 */
[----:B------:R-:W4:Y:S03]  /*17a10*/  MUFU.EX2 R206, R206 ;  /* 0x000000ce00ce7308 */ /* 0x000f260000000800 */
[-C--:B---3--:R-:W-:Y:S07]  /*17a20*/  HMMA.16816.F32.BF16 R20, R48, R56.reuse, R20 ;  /* 0x000000383014723c */ /* 0x088fee0000041814 */
[----:B------:R-:W3:Y:S01]  /*17a30*/  MUFU.EX2 R249, R249 ;  /* 0x000000f900f97308 */ /* 0x000ee20000000800 */
[C---:B------:R-:W-:Y:S04]  /*17a40*/  HMMA.16816.F32.BF16 R24, R52.reuse, R56, R24 ;  /* 0x000000383418723c */ /* 0x040fe80000041818 */
[----:B--2---:R-:W-:Y:S04]  /*17a50*/  FADD.FTZ R193, R208, R193 ;  /* 0x000000c1d0c17221 */ /* 0x004fe80000010000 */
[-C--:B------:R-:W-:Y:S01]  /*17a60*/  HMMA.16816.F32.BF16 R28, R52, R58.reuse, R28 ;  /* 0x0000003a341c723c */ /* 0x080fe2000004181c */
[----:B------:R-:W2:Y:S03]  /*17a70*/  MUFU.EX2 R246, R246 ;  /* 0x000000f600f67308 */ /* 0x000ea60000000800 */
[----:B----4-:R-:W-:Y:S04]  /*17a80*/  FADD.FTZ R193, R206, R193 ;  /* 0x000000c1cec17221 */ /* 0x010fe80000010000 */
[C---:B------:R-:W-:Y:S01]  /*17a90*/  HMMA.16816.F32.BF16 R100, R48.reuse, R58, R100 ;  /* 0x0000003a3064723c */ /* 0x040fe20000041864 */
[----:B------:R-:W4:Y:S02]  /*17aa0*/  LDSM.16.MT88.4 R56, [R225+0x1900] ;  /* 0x00190000e138783b */ /* 0x000f240000004200 */
[----:B------:R-:W5:Y:S01]  /*17ab0*/  MUFU.EX2 R243, R243 ;  /* 0x000000f300f37308 */ /* 0x000f620000000800 */
[----:B---3--:R-:W-:Y:S04]  /*17ac0*/  FADD.FTZ R78, R249, R78 ;  /* 0x0000004ef94e7221 */ /* 0x008fe80000010000 */
[-C--:B------:R-:W-:Y:S05]  /*17ad0*/  HMMA.16816.F32.BF16 R104, R48, R64.reuse, R104 ;  /* 0x000000403068723c */ /* 0x080fea0000041868 */
[----:B------:R-:W3:Y:S03]  /*17ae0*/  MUFU.EX2 R210, R210 ;  /* 0x000000d200d27308 */ /* 0x000ee60000000800 */
[C---:B------:R-:W-:Y:S04]  /*17af0*/  HMMA.16816.F32.BF16 R108, R52.reuse, R64, R108 ;  /* 0x00000040346c723c */ /* 0x040fe8000004186c */
[----:B--2---:R-:W-:Y:S03]  /*17b00*/  FADD.FTZ R78, R246, R78 ;  /* 0x0000004ef64e7221 */ /* 0x004fe60000010000 */
[----:B------:R-:W2:Y:S01]  /*17b10*/  MUFU.EX2 R248, R248 ;  /* 0x000000f800f87308 */ /* 0x000ea20000000800 */
[-C--:B------:R-:W-:Y:S04]  /*17b20*/  HMMA.16816.F32.BF16 R32, R52, R66.reuse, R32 ;  /* 0x000000423420723c */ /* 0x080fe80000041820 */
[----:B-----5:R-:W-:Y:S04]  /*17b30*/  FADD.FTZ R78, R243, R78 ;  /* 0x0000004ef34e7221 */ /* 0x020fe80000010000 */
[C---:B------:R-:W-:Y:S01]  /*17b40*/  HMMA.16816.F32.BF16 R112, R48.reuse, R66, R112 ;  /* 0x000000423070723c */ /* 0x040fe20000041870 */
[----:B------:R-:W-:Y:S01]  /*17b50*/  LDSM.16.MT88.4 R64, [R219+0x1900] ;  /* 0x00190000db40783b */ /* 0x000fe20000004200 */
[----:B------:R-:W5:Y:S02]  /*17b60*/  MUFU.EX2 R245, R245 ;  /* 0x000000f500f57308 */ /* 0x000f640000000800 */
[----:B---3--:R-:W-:Y:S04]  /*17b70*/  FADD.FTZ R78, R210, R78 ;  /* 0x0000004ed24e7221 */ /* 0x008fe80000010000 */
[-C--:B-1----:R-:W-:Y:S04]  /*17b80*/  HMMA.16816.F32.BF16 R116, R48, R60.reuse, R116 ;  /* 0x0000003c3074723c */ /* 0x082fe80000041874 */
[----:B------:R-:W1:Y:S01]  /*17b90*/  MUFU.EX2 R242, R242 ;  /* 0x000000f200f27308 */ /* 0x000e620000000800 */
[----:B------:R-:W-:Y:S02]  /*17ba0*/  FADD.FTZ R78, R187, R78 ;  /* 0x0000004ebb4e7221 */ /* 0x000fe40000010000 */
[----:B--2---:R-:W-:Y:S01]  /*17bb0*/  FADD.FTZ R211, R248, R211 ;  /* 0x000000d3f8d37221 */ /* 0x004fe20000010000 */
[C---:B------:R-:W-:Y:S04]  /*17bc0*/  HMMA.16816.F32.BF16 R120, R52.reuse, R60, R120 ;  /* 0x0000003c3478723c */ /* 0x040fe80000041878 */
[----:B------:R-:W-:Y:S02]  /*17bd0*/  FADD.FTZ R78, R184, R78 ;  /* 0x0000004eb84e7221 */ /* 0x000fe40000010000 */
[----:B------:R-:W2:Y:S02]  /*17be0*/  MUFU.EX2 R209, R209 ;  /* 0x000000d100d17308 */ /* 0x000ea40000000800 */
[-C--:B------:R-:W-:Y:S04]  /*17bf0*/  HMMA.16816.F32.BF16 R124, R52, R62.reuse, R124 ;  /* 0x0000003e347c723c */ /* 0x080fe8000004187c */
[C---:B-----5:R-:W-:Y:S02]  /*17c00*/  FADD.FTZ R211, R245.reuse, R211 ;  /* 0x000000d3f5d37221 */ /* 0x060fe40000010000 */
[----:B------:R-:W-:Y:S01]  /*17c10*/  FADD.FTZ R78, R182, R78 ;  /* 0x0000004eb64e7221 */ /* 0x000fe20000010000 */
[----:B------:R-:W-:Y:S01]  /*17c20*/  F2FP.BF16.PACK_AB R52, R246, R249 ;  /* 0x000000f9f634723e */ /* 0x000fe200000010ff */
[----:B------:R-:W-:Y:S01]  /*17c30*/  HMMA.16816.F32.BF16 R36, R48, R62, R36 ;  /* 0x0000003e3024723c */ /* 0x000fe20000041824 */
[----:B------:R-:W3:Y:S01]  /*17c40*/  LDSM.16.MT88.4 R60, [R220+0x1900] ;  /* 0x00190000dc3c783b */ /* 0x000ee20000004200 */
[----:B------:R-:W5:Y:S02]  /*17c50*/  MUFU.EX2 R191, R191 ;  /* 0x000000bf00bf7308 */ /* 0x000f640000000800 */
[----:B------:R-:W-:Y:S01]  /*17c60*/  F2FP.BF16.PACK_AB R54, R210, R243 ;  /* 0x000000f3d236723e */ /* 0x000fe200000010ff */
[----:B-1----:R-:W-:Y:S01]  /*17c70*/  FADD.FTZ R211, R242, R211 ;  /* 0x000000d3f2d37221 */ /* 0x002fe20000010000 */
[----:B------:R-:W-:Y:S01]  /*17c80*/  F2FP.BF16.PACK_AB R53, R245, R248 ;  /* 0x000000f8f535723e */ /* 0x000fe200000010ff */
[----:B------:R-:W-:Y:S01]  /*17c90*/  FADD.FTZ R78, R180, R78 ;  /* 0x0000004eb44e7221 */ /* 0x000fe20000010000 */
[C---:B------:R-:W-:Y:S01]  /*17ca0*/  F2FP.BF16.PACK_AB R48, R247.reuse, R204 ;  /* 0x000000ccf730723e */ /* 0x040fe200000010ff */
[----:B------:R-:W-:Y:S03]  /*17cb0*/  FADD.FTZ R247, R247, R132 ;  /* 0x00000084f7f77221 */ /* 0x000fe60000010000 */
[----:B------:R-:W-:Y:S01]  /*17cc0*/  F2FP.BF16.PACK_AB R49, R250, R251 ;  /* 0x000000fbfa31723e */ /* 0x000fe200000010ff */
[----:B------:R-:W1:Y:S01]  /*17cd0*/  MUFU.EX2 R185, R185 ;  /* 0x000000b900b97308 */ /* 0x000e620000000800 */
[----:B------:R-:W-:Y:S01]  /*17ce0*/  F2FP.BF16.PACK_AB R50, R200, R203 ;  /* 0x000000cbc832723e */ /* 0x000fe200000010ff */
[----:B------:R-:W-:Y:S01]  /*17cf0*/  FADD.FTZ R247, R203, R247 ;  /* 0x000000f7cbf77221 */ /* 0x000fe20000010000 */
[----:B------:R-:W-:Y:S01]  /*17d00*/  F2FP.BF16.PACK_AB R51, R206, R208 ;  /* 0x000000d0ce33723e */ /* 0x000fe200000010ff */
[C---:B--2---:R-:W-:Y:S01]  /*17d10*/  FADD.FTZ R211, R209.reuse, R211 ;  /* 0x000000d3d1d37221 */ /* 0x044fe20000010000 */
[----:B------:R-:W-:Y:S01]  /*17d20*/  F2FP.BF16.PACK_AB R55, R209, R242 ;  /* 0x000000f2d137723e */ /* 0x000fe200000010ff */
[----:B------:R-:W-:Y:S02]  /*17d30*/  FADD.FTZ R247, R200, R247 ;  /* 0x000000f7c8f77221 */ /* 0x000fe40000010000 */
[----:B------:R-:W-:Y:S02]  /*17d40*/  FADD.FTZ R211, R186, R211 ;  /* 0x000000d3bad37221 */ /* 0x000fe40000010000 */
[-C--:B----4-:R-:W-:Y:S01]  /*17d50*/  HMMA.16816.F32.BF16 R4, R48, R56.reuse, R4 ;  /* 0x000000383004723c */ /* 0x090fe20000041804 */
[----:B------:R-:W2:Y:S02]  /*17d60*/  MUFU.EX2 R190, R190 ;  /* 0x000000be00be7308 */ /* 0x000ea40000000800 */
[----:B-----5:R-:W-:Y:S02]  /*17d70*/  FADD.FTZ R247, R191, R247 ;  /* 0x000000f7bff77221 */ /* 0x020fe40000010000 */
[----:B------:R-:W-:Y:S03]  /*17d80*/  FADD.FTZ R211, R183, R211 ;  /* 0x000000d3b7d37221 */ /* 0x000fe60000010000 */
[C---:B------:R-:W-:Y:S03]  /*17d90*/  HMMA.16816.F32.BF16 R8, R52.reuse, R56, R8 ;  /* 0x000000383408723c */ /* 0x040fe60000041808 */
[----:B------:R-:W4:Y:S01]  /*17da0*/  MUFU.EX2 R188, R188 ;  /* 0x000000bc00bc7308 */ /* 0x000f220000000800 */
[----:B------:R-:W-:Y:S02]  /*17db0*/  FADD.FTZ R211, R181, R211 ;  /* 0x000000d3b5d37221 */ /* 0x000fe40000010000 */
[----:B-1----:R-:W-:Y:S02]  /*17dc0*/  FADD.FTZ R247, R185, R247 ;  /* 0x000000f7b9f77221 */ /* 0x002fe40000010000 */
[-C--:B------:R-:W-:Y:S04]  /*17dd0*/  HMMA.16816.F32.BF16 R12, R52, R58.reuse, R12 ;  /* 0x0000003a340c723c */ /* 0x080fe8000004180c */
[----:B------:R-:W-:Y:S01]  /*17de0*/  FADD.FTZ R211, R179, R211 ;  /* 0x000000d3b3d37221 */ /* 0x000fe20000010000 */
[----:B------:R-:W1:Y:S03]  /*17df0*/  MUFU.EX2 R176, R176 ;  /* 0x000000b000b07308 */ /* 0x000e660000000800 */
[C---:B------:R-:W-:Y:S01]  /*17e00*/  HMMA.16816.F32.BF16 R16, R48.reuse, R58, R16 ;  /* 0x0000003a3010723c */ /* 0x040fe20000041810 */
[----:B------:R-:W5:Y:S03]  /*17e10*/  LDSM.16.MT88.4 R56, [R218+0x1900] ;  /* 0x00190000da38783b */ /* 0x000f660000004200 */
[----:B--2---:R-:W-:Y:S03]  /*17e20*/  FADD.FTZ R193, R190, R193 ;  /* 0x000000c1bec17221 */ /* 0x004fe60000010000 */
[----:B------:R-:W2:Y:S01]  /*17e30*/  MUFU.EX2 R175, R175 ;  /* 0x000000af00af7308 */ /* 0x000ea20000000800 */
[-C--:B---3--:R-:W-:Y:S04]  /*17e40*/  HMMA.16816.F32.BF16 R20, R48, R60.reuse, R20 ;  /* 0x0000003c3014723c */ /* 0x088fe80000041814 */
[----:B----4-:R-:W-:Y:S04]  /*17e50*/  FADD.FTZ R193, R188, R193 ;  /* 0x000000c1bcc17221 */ /* 0x010fe80000010000 */
[C---:B------:R-:W-:Y:S01]  /*17e60*/  HMMA.16816.F32.BF16 R24, R52.reuse, R60, R24 ;  /* 0x0000003c3418723c */ /* 0x040fe20000041818 */
[----:B------:R-:W3:Y:S03]  /*17e70*/  MUFU.EX2 R178, R178 ;  /* 0x000000b200b27308 */ /* 0x000ee60000000800 */
[----:B-1----:R-:W-:Y:S04]  /*17e80*/  FADD.FTZ R247, R176, R247 ;  /* 0x000000f7b0f77221 */ /* 0x002fe80000010000 */
[-C--:B------:R-:W-:Y:S03]  /*17e90*/  HMMA.16816.F32.BF16 R28, R52, R62.reuse, R28 ;  /* 0x0000003e341c723c */ /* 0x080fe6000004181c */
[----:B------:R-:W1:Y:S01]  /*17ea0*/  MUFU.EX2 R177, R177 ;  /* 0x000000b100b17308 */ /* 0x000e620000000800 */
[----:B--2---:R-:W-:Y:S04]  /*17eb0*/  FADD.FTZ R247, R175, R247 ;  /* 0x000000f7aff77221 */ /* 0x004fe80000010000 */
[C---:B------:R-:W-:Y:S01]  /*17ec0*/  HMMA.16816.F32.BF16 R100, R48.reuse, R62, R100 ;  /* 0x0000003e3064723c */ /* 0x040fe20000041864 */
[----:B------:R-:W2:Y:S04]  /*17ed0*/  LDSM.16.MT88.4 R60, [R225+0x2100] ;  /* 0x00210000e13c783b */ /* 0x000ea80000004200 */
[----:B------:R-:W4:Y:S03]  /*17ee0*/  MUFU.EX2 R172, R172 ;  /* 0x000000ac00ac7308 */ /* 0x000f260000000800 */
[-C--:B------:R-:W-:Y:S04]  /*17ef0*/  HMMA.16816.F32.BF16 R104, R48, R64.reuse, R104 ;  /* 0x000000403068723c */ /* 0x080fe80000041868 */
[----:B---3--:R-:W-:Y:S03]  /*17f00*/  FADD.FTZ R193, R178, R193 ;  /* 0x000000c1b2c17221 */ /* 0x008fe60000010000 */
[----:B------:R-:W3:Y:S01]  /*17f10*/  MUFU.EX2 R168, R168 ;  /* 0x000000a800a87308 */ /* 0x000ee20000000800 */
[C---:B------:R-:W-:Y:S04]  /*17f20*/  HMMA.16816.F32.BF16 R108, R52.reuse, R64, R108 ;  /* 0x00000040346c723c */ /* 0x040fe8000004186c */
[----:B-1----:R-:W-:Y:S04]  /*17f30*/  FADD.FTZ R193, R177, R193 ;  /* 0x000000c1b1c17221 */ /* 0x002fe80000010000 */
[-C--:B------:R-:W-:Y:S01]  /*17f40*/  HMMA.16816.F32.BF16 R32, R52, R66.reuse, R32 ;  /* 0x000000423420723c */ /* 0x080fe20000041820 */
[----:B------:R-:W1:Y:S03]  /*17f50*/  MUFU.EX2 R171, R171 ;  /* 0x000000ab00ab7308 */ /* 0x000e660000000800 */
[----:B----4-:R-:W-:Y:S04]  /*17f60*/  FADD.FTZ R247, R172, R247 ;  /* 0x000000f7acf77221 */ /* 0x010fe80000010000 */
[C---:B------:R-:W-:Y:S01]  /*17f70*/  HMMA.16816.F32.BF16 R112, R48.reuse, R66, R112 ;  /* 0x000000423070723c */ /* 0x040fe20000041870 */
[----:B------:R-:W-:Y:S02]  /*17f80*/  LDSM.16.MT88.4 R64, [R219+0x2100] ;  /* 0x00210000db40783b */ /* 0x000fe40000004200 */
[----:B------:R-:W4:Y:S01]  /*17f90*/  MUFU.EX2 R169, R169 ;  /* 0x000000a900a97308 */ /* 0x000f220000000800 */
[C---:B---3--:R-:W-:Y:S04]  /*17fa0*/  F2FP.BF16.PACK_AB R128, R168.reuse, R172 ;  /* 0x000000aca880723e */ /* 0x048fe800000010ff */
[-C--:B-----5:R-:W-:Y:S04]  /*17fb0*/  HMMA.16816.F32.BF16 R116, R48, R56.reuse, R116 ;  /* 0x000000383074723c */ /* 0x0a0fe80000041874 */
[----:B------:R-:W-:Y:S01]  /*17fc0*/  FADD.FTZ R247, R168, R247 ;  /* 0x000000f7a8f77221 */ /* 0x000fe20000010000 */
[----:B------:R-:W3:Y:S03]  /*17fd0*/  MUFU.EX2 R96, R96 ;  /* 0x0000006000607308 */ /* 0x000ee60000000800 */
[C---:B------:R-:W-:Y:S04]  /*17fe0*/  HMMA.16816.F32.BF16 R120, R52.reuse, R56, R120 ;  /* 0x000000383478723c */ /* 0x040fe80000041878 */
[----:B-1----:R-:W-:Y:S03]  /*17ff0*/  FADD.FTZ R193, R171, R193 ;  /* 0x000000c1abc17221 */ /* 0x002fe60000010000 */
[----:B------:R-:W1:Y:S01]  /*18000*/  MUFU.EX2 R174, R174 ;  /* 0x000000ae00ae7308 */ /* 0x000e620000000800 */
[-C--:B------:R-:W-:Y:S04]  /*18010*/  HMMA.16816.F32.BF16 R124, R52, R58.reuse, R124 ;  /* 0x0000003a347c723c */ /* 0x080fe8000004187c */
[C---:B----4-:R-:W-:Y:S01]  /*18020*/  F2FP.BF16.PACK_AB R129, R169.reuse, R171 ;  /* 0x000000aba981723e */ /* 0x050fe200000010ff */
[----:B------:R-:W-:Y:S02]  /*18030*/  FADD.FTZ R193, R169, R193 ;  /* 0x000000c1a9c17221 */ /* 0x000fe40000010000 */
[----:B------:R-:W-:Y:S01]  /*18040*/  F2FP.BF16.PACK_AB R52, R184, R187 ;  /* 0x000000bbb834723e */ /* 0x000fe200000010ff */
[----:B------:R-:W-:Y:S01]  /*18050*/  HMMA.16816.F32.BF16 R36, R48, R58, R36 ;  /* 0x0000003a3024723c */ /* 0x000fe20000041824 */
[----:B------:R-:W4:Y:S01]  /*18060*/  LDSM.16.MT88.4 R56, [R220+0x2100] ;  /* 0x00210000dc38783b */ /* 0x000f220000004200 */
[----:B------:R-:W5:Y:S02]  /*18070*/  MUFU.EX2 R97, R97 ;  /* 0x0000006100617308 */ /* 0x000f640000000800 */
[----:B------:R-:W-:Y:S01]  /*18080*/  F2FP.BF16.PACK_AB R54, R180, R182 ;  /* 0x000000b6b436723e */ /* 0x000fe200000010ff */
[----:B---3--:R-:W-:Y:S01]  /*18090*/  FADD.FTZ R247, R96, R247 ;  /* 0x000000f760f77221 */ /* 0x008fe20000010000 */
[----:B------:R-:W-:Y:S02]  /*180a0*/  F2FP.BF16.PACK_AB R53, R183, R186 ;  /* 0x000000bab735723e */ /* 0x000fe400000010ff */
[----:B------:R-:W-:Y:S04]  /*180b0*/  F2FP.BF16.PACK_AB R48, R185, R191 ;  /* 0x000000bfb930723e */ /* 0x000fe800000010ff */
[----:B------:R-:W-:Y:S01]  /*180c0*/  F2FP.BF16.PACK_AB R49, R188, R190 ;  /* 0x000000bebc31723e */ /* 0x000fe200000010ff */
[----:B------:R-:W3:Y:S01]  /*180d0*/  MUFU.EX2 R173, R173 ;  /* 0x000000ad00ad7308 */ /* 0x000ee20000000800 */
[----:B------:R-:W-:Y:S01]  /*180e0*/  F2FP.BF16.PACK_AB R50, R175, R176 ;  /* 0x000000b0af32723e */ /* 0x000fe200000010ff */
[C---:B-1----:R-:W-:Y:S01]  /*180f0*/  FADD.FTZ R241, R174.reuse, R247 ;  /* 0x000000f7aef17221 */ /* 0x042fe20000010000 */
[----:B------:R-:W-:Y:S02]  /*18100*/  F2FP.BF16.PACK_AB R51, R177, R178 ;  /* 0x000000b2b133723e */ /* 0x000fe400000010ff */
[----:B------:R-:W-:Y:S02]  /*18110*/  F2FP.BF16.PACK_AB R55, R179, R181 ;  /* 0x000000b5b337723e */ /* 0x000fe400000010ff */
[----:B------:R-:W-:Y:S03]  /*18120*/  F2FP.BF16.PACK_AB R130, R174, R96 ;  /* 0x00000060ae82723e */ /* 0x000fe600000010ff */
[-C--:B--2---:R-:W-:Y:S03]  /*18130*/  HMMA.16816.F32.BF16 R4, R48, R60.reuse, R4 ;  /* 0x0000003c3004723c */ /* 0x084fe60000041804 */
[----:B-----5:R-:W-:Y:S05]  /*18140*/  FADD.FTZ R193, R97, R193 ;  /* 0x000000c161c17221 */ /* 0x020fea0000010000 */
[C---:B------:R-:W-:Y:S04]  /*18150*/  HMMA.16816.F32.BF16 R8, R52.reuse, R60, R8 ;  /* 0x0000003c3408723c */ /* 0x040fe80000041808 */
[C---:B---3--:R-:W-:Y:S01]  /*18160*/  F2FP.BF16.PACK_AB R131, R173.reuse, R97 ;  /* 0x00000061ad83723e */ /* 0x048fe200000010ff */
[----:B------:R-:W-:Y:S03]  /*18170*/  FADD.FTZ R240, R173, R193 ;  /* 0x000000c1adf07221 */ /* 0x000fe60000010000 */
[-C--:B------:R-:W-:Y:S08]  /*18180*/  HMMA.16816.F32.BF16 R12, R52, R62.reuse, R12 ;  /* 0x0000003e340c723c */ /* 0x080ff0000004180c */
[C---:B------:R-:W-:Y:S01]  /*18190*/  HMMA.16816.F32.BF16 R16, R48.reuse, R62, R16 ;  /* 0x0000003e3010723c */ /* 0x040fe20000041810 */
[----:B------:R-:W1:Y:S07]  /*181a0*/  LDSM.16.MT88.4 R60, [R218+0x2100] ;  /* 0x00210000da3c783b */ /* 0x000e6e0000004200 */
[-C--:B----4-:R-:W-:Y:S08]  /*181b0*/  HMMA.16816.F32.BF16 R20, R48, R56.reuse, R20 ;  /* 0x000000383014723c */ /* 0x090ff00000041814 */
        /* <DEDUP_REMOVED lines=12> */
[--C-:B------:R-:W-:Y:S02]  /*18280*/  FFMA.FTZ R59, R90, c[0x0][0x2d0], -R165.reuse ;  /* 0x0000b4005a3b7a23 */ /* 0x100fe400000108a5 */
        /* <DEDUP_REMOVED lines=13> */
[C---:B--2---:R-:W-:Y:S04]  /*18360*/  FADD.FTZ R239, R170.reuse, R78 ;  /* 0x0000004eaaef7221 */ /* 0x044fe80000010000 */
        /* <DEDUP_REMOVED lines=14> */
[----:B------:R-:W-:Y:S01]  /*18450*/  FADD.FTZ R238, R165, R211 ;  /* 0x000000d3a5ee7221 */ /* 0x000fe20000010000 */
[----:B------:R-:W-:Y:S03]  /*18460*/  MOV R165, R0 ;  /* 0x0000000000a57202 */ /* 0x000fe60000000f00 */
        /* <DEDUP_REMOVED lines=17> */
.L_x_299:
[----:B------:R-:W1:Y:S01]  /*18580*/  SHFL.BFLY PT, R4, R241, 0x2, 0x1f ;  /* 0x0c401f00f1047f89 */ /* 0x000e6200000e0000 */
[----:B------:R-:W-:-:S02]  /*18590*/  MOV R10, RZ ;  /* 0x000000ff000a7202 */ /* 0x000fc40000000f00 */
[----:B------:R-:W-:Y:S01]  /*185a0*/  MOV R11, 0xff800000 ;  /* 0xff800000000b7802 */ /* 0x000fe20000000f00 */
[----:B------:R-:W2:Y:S01]  /*185b0*/  SHFL.BFLY PT, R8, R239, 0x2, 0x1f ;  /* 0x0c401f00ef087f89 */ /* 0x000ea200000e0000 */
[----:B------:R-:W-:Y:S02]  /*185c0*/  MOV R12, 0xff800000 ;  /* 0xff800000000c7802 */ /* 0x000fe40000000f00 */
[----:B------:R-:W-:Y:S01]  /*185d0*/  MOV R13, 0xff800000 ;  /* 0xff800000000d7802 */ /* 0x000fe20000000f00 */
[----:B------:R-:W3:Y:S01]  /*185e0*/  SHFL.BFLY PT, R7, R240, 0x2, 0x1f ;  /* 0x0c401f00f0077f89 */ /* 0x000ee200000e0000 */
[----:B------:R-:W-:-:S03]  /*185f0*/  PLOP3.LUT P4, PT, PT, PT, PT, 0x8, 0x0 ;  /* 0x000000000000781c */ /* 0x000fc60003f8e170 */
[----:B------:R-:W4:Y:S01]  /*18600*/  SHFL.BFLY PT, R5, R238, 0x2, 0x1f ;  /* 0x0c401f00ee057f89 */ /* 0x000f2200000e0000 */
[----:B-1----:R-:W-:Y:S02]  /*18610*/  FADD.FTZ R4, R4, R241 ;  /* 0x000000f104047221 */ /* 0x002fe40000010000 */
[----:B--2---:R-:W-:-:S03]  /*18620*/  FADD.FTZ R8, R8, R239 ;  /* 0x000000ef08087221 */ /* 0x004fc60000010000 */
[----:B------:R-:W1:Y:S01]  /*18630*/  SHFL.BFLY PT, R6, R4, 0x1, 0x1f ;  /* 0x0c201f0004067f89 */ /* 0x000e6200000e0000 */
[----:B---3--:R-:W-:Y:S01]  /*18640*/  FADD.FTZ R240, R7, R240 ;  /* 0x000000f007f07221 */ /* 0x008fe20000010000 */
[----:B------:R-:W-:Y:S01]  /*18650*/  MOV R7, RZ ;  /* 0x000000ff00077202 */ /* 0x000fe20000000f00 */
[----:B----4-:R-:W-:-:S03]  /*18660*/  FADD.FTZ R238, R5, R238 ;  /* 0x000000ee05ee7221 */ /* 0x010fc60000010000 */
[----:B------:R-:W2:Y:S04]  /*18670*/  SHFL.BFLY PT, R9, R240, 0x1, 0x1f ;  /* 0x0c201f00f0097f89 */ /* 0x000ea800000e0000 */
[----:B------:R-:W3:Y:S01]  /*18680*/  SHFL.BFLY PT, R5, R238, 0x1, 0x1f ;  /* 0x0c201f00ee057f89 */ /* 0x000ee200000e0000 */
[----:B-1----:R-:W-:-:S03]  /*18690*/  FADD.FTZ R4, R4, R6 ;  /* 0x0000000604047221 */ /* 0x002fc60000010000 */
[----:B------:R-:W1:Y:S02]  /*186a0*/  SHFL.BFLY PT, R6, R8, 0x1, 0x1f ;  /* 0x0c201f0008067f89 */ /* 0x000e6400000e0000 */
[----:B------:R-:W-:Y:S01]  /*186b0*/  FSETP.NE.FTZ.AND P3, PT, R4, RZ, PT ;  /* 0x000000ff0400720b */ /* 0x000fe20003f75000 */
[----:B--2---:R-:W-:Y:S02]  /*186c0*/  FADD.FTZ R9, R240, R9 ;  /* 0x00000009f0097221 */ /* 0x004fe40000010000 */
[----:B---3--:R-:W-:-:S03]  /*186d0*/  FADD.FTZ R5, R5, R238 ;  /* 0x000000ee05057221 */ /* 0x008fc60000010000 */
[----:B------:R-:W-:Y:S02]  /*186e0*/  FSETP.NE.FTZ.AND P2, PT, R9, RZ, PT ;  /* 0x000000ff0900720b */ /* 0x000fe40003f55000 */
[----:B------:R-:W-:-:S05]  /*186f0*/  FSETP.NE.FTZ.AND P0, PT, R5, RZ, PT ;  /* 0x000000ff0500720b */ /* 0x000fca0003f15000 */
[----:B------:R-:W2:Y:S01]  /*18700*/  @P3 MUFU.RCP R7, R4 ;  /* 0x0000000400073308 */ /* 0x000ea20000001000 */
[----:B------:R-:W-:-:S05]  /*18710*/  @P3 MOV R16, 0x3f317218 ;  /* 0x3f31721800103802 */ /* 0x000fca0000000f00 */
[----:B------:R-:W-:Y:S02]  /*18720*/  @P3 FMUL.FTZ R16, R16, c[0x0][0x2d0] ;  /* 0x0000b40010103a20 */ /* 0x000fe40000410000 */
[----:B-1----:R-:W-:Y:S01]  /*18730*/  FADD.FTZ R8, R8, R6 ;  /* 0x0000000608087221 */ /* 0x002fe20000010000 */
[----:B------:R-:W-:Y:S01]  /*18740*/  MOV R6, RZ ;  /* 0x000000ff00067202 */ /* 0x000fe20000000f00 */
[----:B------:R-:W1:Y:S01]  /*18750*/  @P3 MUFU.LG2 R4, R4 ;  /* 0x0000000400043308 */ /* 0x000e620000000c00 */
[----:B------:R-:W-:Y:S02]  /*18760*/  @P2 MOV R15, 0x3f317218 ;  /* 0x3f317218000f2802 */ /* 0x000fe40000000f00 */
[----:B------:R-:W-:Y:S01]  /*18770*/  FSETP.NE.FTZ.AND P1, PT, R8, RZ, PT ;  /* 0x000000ff0800720b */ /* 0x000fe20003f35000 */
[C---:B--2---:R-:W-:Y:S02]  /*18780*/  FMUL.FTZ R160, R7.reuse, R160 ;  /* 0x000000a007a07220 */ /* 0x044fe40000410000 */
[----:B------:R-:W-:-:S02]  /*18790*/  FMUL.FTZ R161, R7, R161 ;  /* 0x000000a107a17220 */ /* 0x000fc40000410000 */
[----:B------:R-:W-:Y:S01]  /*187a0*/  @P2 MUFU.RCP R6, R9 ;  /* 0x0000000900062308 */ /* 0x000fe20000001000 */
[C---:B------:R-:W-:Y:S02]  /*187b0*/  FMUL.FTZ R148, R7.reuse, R148 ;  /* 0x0000009407947220 */ /* 0x040fe40000410000 */
[C---:B------:R-:W-:Y:S02]  /*187c0*/  FMUL.FTZ R149, R7.reuse, R149 ;  /* 0x0000009507957220 */ /* 0x040fe40000410000 */
[C---:B------:R-:W-:Y:S02]  /*187d0*/  FMUL.FTZ R144, R7.reuse, R144 ;  /* 0x0000009007907220 */ /* 0x040fe40000410000 */
[C---:B------:R-:W-:Y:S01]  /*187e0*/  FMUL.FTZ R145, R7.reuse, R145 ;  /* 0x0000009107917220 */ /* 0x040fe20000410000 */
[----:B------:R-:W2:Y:S01]  /*187f0*/  @P2 MUFU.LG2 R9, R9 ;  /* 0x0000000900092308 */ /* 0x000ea20000000c00 */
[C---:B------:R-:W-:Y:S01]  /*18800*/  FMUL.FTZ R100, R7.reuse, R100 ;  /* 0x0000006407647220 */ /* 0x040fe20000410000 */
[----:B------:R-:W-:Y:S01]  /*18810*/  @P1 MOV R14, 0x3f317218 ;  /* 0x3f317218000e1802 */ /* 0x000fe20000000f00 */
[----:B------:R-:W-:-:S02]  /*18820*/  FMUL.FTZ R101, R7, R101 ;  /* 0x0000006507657220 */ /* 0x000fc40000410000 */
[C---:B------:R-:W-:Y:S02]  /*18830*/  FMUL.FTZ R104, R7.reuse, R104 ;  /* 0x0000006807687220 */ /* 0x040fe40000410000 */
[C---:B------:R-:W-:Y:S01]  /*18840*/  FMUL.FTZ R105, R7.reuse, R105 ;  /* 0x0000006907697220 */ /* 0x040fe20000410000 */
[----:B------:R-:W3:Y:S01]  /*18850*/  @P0 MUFU.LG2 R17, R5 ;  /* 0x0000000500110308 */ /* 0x000ee20000000c00 */
[C---:B------:R-:W-:Y:S02]  /*18860*/  FMUL.FTZ R112, R7.reuse, R112 ;  /* 0x0000007007707220 */ /* 0x040fe40000410000 */
[C---:B------:R-:W-:Y:S02]  /*18870*/  FMUL.FTZ R113, R7.reuse, R113 ;  /* 0x0000007107717220 */ /* 0x040fe40000410000 */
[C---:B------:R-:W-:Y:S02]  /*18880*/  FMUL.FTZ R116, R7.reuse, R116 ;  /* 0x0000007407747220 */ /* 0x040fe40000410000 */
[C---:B------:R-:W-:Y:S01]  /*18890*/  FMUL.FTZ R117, R7.reuse, R117 ;  /* 0x0000007507757220 */ /* 0x040fe20000410000 */
[----:B------:R4:W-:Y:S01]  /*188a0*/  @P0 MUFU.RCP R10, R5 ;  /* 0x00000005000a0308 */ /* 0x0009e20000001000 */
[----:B------:R-:W-:-:S02]  /*188b0*/  FMUL.FTZ R128, R7, R128 ;  /* 0x0000008007807220 */ /* 0x000fc40000410000 */
[----:B------:R-:W-:Y:S01]  /*188c0*/  FMUL.FTZ R129, R7, R129 ;  /* 0x0000008107817220 */ /* 0x000fe20000410000 */
[----:B------:R-:W-:Y:S01]  /*188d0*/  MOV R7, RZ ;  /* 0x000000ff00077202 */ /* 0x000fe20000000f00 */
[----:B-1----:R-:W-:Y:S02]  /*188e0*/  @P3 FMUL.FTZ R4, R4, 0.69314718246459960938 ;  /* 0x3f31721804043820 */ /* 0x002fe40000410000 */
[----:B--2---:R-:W-:Y:S02]  /*188f0*/  @P2 FMUL.FTZ R9, R9, 0.69314718246459960938 ;  /* 0x3f31721809092820 */ /* 0x004fe40000410000 */
[----:B------:R-:W-:Y:S01]  /*18900*/  @P2 FMUL.FTZ R15, R15, c[0x0][0x2d0] ;  /* 0x0000b4000f0f2a20 */ /* 0x000fe20000410000 */
[----:B------:R-:W1:Y:S01]  /*18910*/  @P1 MUFU.RCP R7, R8 ;  /* 0x0000000800071308 */ /* 0x000e620000001000 */
[----:B------:R-:W-:Y:S02]  /*18920*/  @P1 FMUL.FTZ R14, R14, c[0x0][0x2d0] ;  /* 0x0000b4000e0e1a20 */ /* 0x000fe40000410000 */
[----:B---3--:R-:W-:-:S02]  /*18930*/  @P0 FMUL.FTZ R17, R17, 0.69314718246459960938 ;  /* 0x3f31721811110820 */ /* 0x008fc40000410000 */
[C---:B------:R-:W-:Y:S01]  /*18940*/  FMUL.FTZ R162, R6.reuse, R162 ;  /* 0x000000a206a27220 */ /* 0x040fe20000410000 */
[----:B----4-:R-:W-:Y:S01]  /*18950*/  MOV R5, 0xff800000 ;  /* 0xff80000000057802 */ /* 0x010fe20000000f00 */
[C---:B------:R-:W-:Y:S01]  /*18960*/  FMUL.FTZ R163, R6.reuse, R163 ;  /* 0x000000a306a37220 */ /* 0x040fe20000410000 */
[----:B------:R-:W2:Y:S01]  /*18970*/  @P1 MUFU.LG2 R8, R8 ;  /* 0x0000000800081308 */ /* 0x000ea20000000c00 */
[C---:B------:R-:W-:Y:S02]  /*18980*/  FMUL.FTZ R150, R6.reuse, R150 ;  /* 0x0000009606967220 */ /* 0x040fe40000410000 */
[C---:B------:R-:W-:Y:S02]  /*18990*/  FMUL.FTZ R151, R6.reuse, R151 ;  /* 0x0000009706977220 */ /* 0x040fe40000410000 */
[C---:B------:R-:W-:Y:S02]  /*189a0*/  FMUL.FTZ R146, R6.reuse, R146 ;  /* 0x0000009206927220 */ /* 0x040fe40000410000 */
[----:B------:R-:W-:-:S02]  /*189b0*/  FMUL.FTZ R147, R6, R147 ;  /* 0x0000009306937220 */ /* 0x000fc40000410000 */
[C---:B-1----:R-:W-:Y:S02]  /*189c0*/  FMUL.FTZ R156, R7.reuse, R156 ;  /* 0x0000009c079c7220 */ /* 0x042fe40000410000 */
        /* <DEDUP_REMOVED lines=14> */
[----:B------:R-:W-:Y:S01]  /*18ab0*/  FMUL.FTZ R125, R7, R125 ;  /* 0x0000007d077d7220 */ /* 0x000fe20000410000 */
[----:B------:R-:W-:Y:S01]  /*18ac0*/  @P0 MOV R7, 0x3f317218 ;  /* 0x3f31721800070802 */ /* 0x000fe20000000f00 */
[----:B--2---:R-:W-:Y:S02]  /*18ad0*/  @P1 FMUL.FTZ R8, R8, 0.69314718246459960938 ;  /* 0x3f31721808081820 */ /* 0x004fe40000410000 */
[----:B------:R-:W-:-:S02]  /*18ae0*/  FMUL.FTZ R102, R6, R102 ;  /* 0x0000006606667220 */ /* 0x000fc40000410000 */
[----:B------:R-:W-:Y:S02]  /*18af0*/  @P0 FMUL.FTZ R7, R7, c[0x0][0x2d0] ;  /* 0x0000b40007070a20 */ /* 0x000fe40000410000 */
        /* <DEDUP_REMOVED lines=25> */
[----:B------:R-:W-:Y:S02]  /*18c90*/  @P3 FFMA.FTZ R5, R16, R3, R4 ;  /* 0x0000000310053223 */ /* 0x000fe40000010004 */
[----:B------:R-:W-:Y:S02]  /*18ca0*/  @P2 FFMA.FTZ R11, R15, R2, R9 ;  /* 0x000000020f0b2223 */ /* 0x000fe40000010009 */
[----:B------:R-:W-:Y:S02]  /*18cb0*/  @P1 FFMA.FTZ R12, R14, R0, R8 ;  /* 0x000000000e0c1223 */ /* 0x000fe40000010008 */
[----:B------:R-:W-:-:S02]  /*18cc0*/  @P0 FFMA.FTZ R13, R7, R44, R17 ;  /* 0x0000002c070d0223 */ /* 0x000fc40000010011 */
.L_x_237:
[----:B------:R-:W-:Y:S01]  /*18cd0*/  USHF.R.S32.HI UR8, URZ, 0x1f, UR11 ;  /* 0x0000001f3f087899 */ /* 0x000fe2000801140b */
[----:B------:R-:W-:Y:S05]  /*18ce0*/  @P4 BRA `(.L_x_318) ;  /* 0x0000146000004947 */ /* 0x000fea0003800000 */
[----:B------:R-:W1:Y:S01]  /*18cf0*/  S2R R0, SR_TID.X ;  /* 0x0000000000007919 */ /* 0x000e620000002100 */
        /* <DEDUP_REMOVED lines=14> */
[----:B------:R-:W-:Y:S02]  /*18de0*/  F2FP.BF16.PACK_AB R144, R145, R144 ;  /* 0x000000909190723e */ /* 0x000fe400000010ff */
[----:B------:R-:W-:Y:S01]  /*18df0*/  F2FP.BF16.PACK_AB R146, R147, R146 ;  /* 0x000000929392723e */ /* 0x000fe200000010ff */
[----:B------:R-:W-:Y:S01]  /*18e00*/  IMAD.U32 R18, RZ, RZ, UR4 ;  /* 0x00000004ff127e24 */ /* 0x000fe2000f8e00ff */
[----:B------:R-:W-:Y:S01]  /*18e10*/  F2FP.BF16.PACK_AB R100, R101, R100 ;  /* 0x000000646564723e */ /* 0x000fe200000010ff */
[----:B------:R-:W-:Y:S01]  /*18e20*/  IMAD.U32 R19, RZ, RZ, UR5 ;  /* 0x00000005ff137e24 */ /* 0x000fe2000f8e00ff */
[----:B------:R-:W-:Y:S01]  /*18e30*/  F2FP.BF16.PACK_AB R102, R103, R102 ;  /* 0x000000666766723e */ /* 0x000fe200000010ff */
[----:B------:R-:W-:Y:S01]  /*18e40*/  ULDC.64 UR4, c[0x0][0x508] ;  /* 0x0001420000047ab9 */ /* 0x000fe20000000a00 */
[----:B-1----:R-:W-:-:S02]  /*18e50*/  SHF.R.S32.HI R2, RZ, 0x1f, R0 ;  /* 0x0000001fff027819 */ /* 0x002fc40000011400 */
[----:B------:R-:W-:Y:S02]  /*18e60*/  F2FP.BF16.PACK_AB R140, R141, R140 ;  /* 0x0000008c8d8c723e */ /* 0x000fe400000010ff */
[----:B------:R-:W-:Y:S02]  /*18e70*/  LEA.HI R3, R2, R0, RZ, 0x2 ;  /* 0x0000000002037211 */ /* 0x000fe400078f10ff */
[----:B------:R-:W-:Y:S02]  /*18e80*/  F2FP.BF16.PACK_AB R142, R143, R142 ;  /* 0x0000008e8f8e723e */ /* 0x000fe400000010ff */
[--C-:B------:R-:W-:Y:S02]  /*18e90*/  SHF.R.S32.HI R7, RZ, 0x2, R3.reuse ;  /* 0x00000002ff077819 */ /* 0x100fe40000011403 */
[----:B------:R-:W-:Y:S02]  /*18ea0*/  SHF.R.S32.HI R4, RZ, 0x1f, R3 ;  /* 0x0000001fff047819 */ /* 0x000fe40000011403 */
[----:B------:R-:W-:-:S02]  /*18eb0*/  LOP3.LUT R3, R3, 0xfffffffc, RZ, 0xc0, !PT ;  /* 0xfffffffc03037812 */ /* 0x000fc400078ec0ff */
[----:B------:R-:W-:Y:S02]  /*18ec0*/  LEA.HI R4, R4, R7, RZ, 0x3 ;  /* 0x0000000704047211 */ /* 0x000fe400078f18ff */
[----:B------:R-:W-:Y:S01]  /*18ed0*/  F2FP.BF16.PACK_AB R136, R137, R136 ;  /* 0x000000888988723e */ /* 0x000fe200000010ff */
[----:B------:R-:W-:Y:S01]  /*18ee0*/  IMAD.IADD R3, R0, 0x1, -R3 ;  /* 0x0000000100037824 */ /* 0x000fe200078e0a03 */
[----:B------:R-:W-:Y:S02]  /*18ef0*/  LOP3.LUT R4, R4, 0xfffffff8, RZ, 0xc0, !PT ;  /* 0xfffffff804047812 */ /* 0x000fe400078ec0ff */
[----:B------:R-:W-:Y:S02]  /*18f00*/  F2FP.BF16.PACK_AB R138, R139, R138 ;  /* 0x0000008a8b8a723e */ /* 0x000fe400000010ff */
[----:B------:R-:W-:Y:S01]  /*18f10*/  F2FP.BF16.PACK_AB R104, R105, R104 ;  /* 0x000000686968723e */ /* 0x000fe200000010ff */
[----:B------:R-:W-:Y:S01]  /*18f20*/  IMAD.IADD R4, R7, 0x1, -R4 ;  /* 0x0000000107047824 */ /* 0x000fe200078e0a04 */
[----:B------:R-:W-:-:S02]  /*18f30*/  LEA.HI R7, R2, R0, RZ, 0x5 ;  /* 0x0000000002077211 */ /* 0x000fc400078f28ff */
[----:B------:R-:W-:Y:S01]  /*18f40*/  F2FP.BF16.PACK_AB R106, R107, R106 ;  /* 0x0000006a6b6a723e */ /* 0x000fe200000010ff */
[C---:B------:R-:W-:Y:S01]  /*18f50*/  IMAD.SHL.U32 R8, R4.reuse, 0x40, RZ ;  /* 0x0000004004087824 */ /* 0x040fe200078e00ff */
[----:B------:R-:W-:Y:S02]  /*18f60*/  SHF.R.S32.HI R9, RZ, 0x5, R7 ;  /* 0x00000005ff097819 */ /* 0x000fe40000011407 */
[----:B------:R-:W-:Y:S02]  /*18f70*/  LOP3.LUT R15, R4, 0x1, RZ, 0xc0, !PT ;  /* 0x00000001040f7812 */ /* 0x000fe400078ec0ff */
[----:B------:R-:W-:Y:S01]  /*18f80*/  LOP3.LUT R8, R8, 0x1c0, RZ, 0xc0, !PT ;  /* 0x000001c008087812 */ /* 0x000fe200078ec0ff */
[----:B------:R-:W-:Y:S01]  /*18f90*/  IMAD R14, R9, 0x200, R3 ;  /* 0x00000200090e7824 */ /* 0x000fe200078e0203 */
[----:B------:R-:W-:Y:S01]  /*18fa0*/  ISETP.NE.U32.AND P0, PT, R15, 0x1, PT ;  /* 0x000000010f00780c */ /* 0x000fe20003f05070 */
[----:B------:R-:W-:Y:S01]  /*18fb0*/  IMAD.MOV.U32 R15, RZ, RZ, 0x20 ;  /* 0x00000020ff0f7424 */ /* 0x000fe200078e00ff */
[----:B------:R-:W-:-:S02]  /*18fc0*/  LEA.HI R8, R8, R8, RZ, 0x1d ;  /* 0x0000000808087211 */ /* 0x000fc400078fe8ff */
[----:B------:R-:W-:Y:S02]  /*18fd0*/  R2P PR, R4, 0x6 ;  /* 0x0000000604007804 */ /* 0x000fe40000000000 */
[----:B------:R-:W-:Y:S01]  /*18fe0*/  F2FP.BF16.PACK_AB R112, R113, R112 ;  /* 0x000000707170723e */ /* 0x000fe200000010ff */
[----:B------:R-:W-:Y:S01]  /*18ff0*/  IMAD.U32 R8, R14, 0x2, R8 ;  /* 0x000000020e087824 */ /* 0x000fe200078e0008 */
[----:B------:R-:W-:Y:S01]  /*19000*/  F2FP.BF16.PACK_AB R114, R115, R114 ;  /* 0x000000727372723e */ /* 0x000fe200000010ff */
[----:B------:R-:W-:Y:S01]  /*19010*/  IMAD.MOV.U32 R14, RZ, RZ, -0x10 ;  /* 0xfffffff0ff0e7424 */ /* 0x000fe200078e00ff */
[----:B------:R-:W-:Y:S01]  /*19020*/  SEL R15, R15, 0xffffffe0, !P1 ;  /* 0xffffffe00f0f7807 */ /* 0x000fe20004800000 */
[----:B------:R-:W-:Y:S01]  /*19030*/  IMAD.SHL.U32 R8, R8, 0x2, RZ ;  /* 0x0000000208087824 */ /* 0x000fe200078e00ff */
[----:B------:R-:W-:Y:S01]  /*19040*/  BAR.SYNC.DEFER_BLOCKING 0x1, 0x80 ;  /* 0x0042000000007b1d */ /* 0x000fe20000010000 */
[----:B------:R-:W-:Y:S02]  /*19050*/  F2FP.BF16.PACK_AB R108, R109, R108 ;  /* 0x0000006c6d6c723e */ /* 0x000fe400000010ff */
[----:B------:R-:W-:-:S02]  /*19060*/  SEL R14, R14, 0x10, !P0 ;  /* 0x000000100e0e7807 */ /* 0x000fc40004000000 */
[C---:B------:R-:W-:Y:S02]  /*19070*/  IADD3 R17, R8.reuse, 0x80, RZ ;  /* 0x0000008008117810 */ /* 0x040fe40007ffe0ff */
[C---:B------:R-:W-:Y:S01]  /*19080*/  IADD3 R16, R8.reuse, 0xc0, RZ ;  /* 0x000000c008107810 */ /* 0x040fe20007ffe0ff */
[C---:B------:R-:W-:Y:S01]  /*19090*/  IMAD.IADD R4, R8.reuse, 0x1, R14 ;  /* 0x0000000108047824 */ /* 0x040fe200078e020e */
[----:B------:R-:W-:Y:S01]  /*190a0*/  @P2 IADD3 R16, R17, -0x40, RZ ;  /* 0xffffffc011102810 */ /* 0x000fe20007ffe0ff */
[----:B------:R-:W-:Y:S01]  /*190b0*/  IMAD.IADD R17, R8, 0x1, R15 ;  /* 0x0000000108117824 */ /* 0x000fe200078e020f */
[----:B------:R-:W-:Y:S02]  /*190c0*/  F2FP.BF16.PACK_AB R110, R111, R110 ;  /* 0x0000006e6f6e723e */ /* 0x000fe400000010ff */
[----:B------:R-:W-:Y:S02]  /*190d0*/  F2FP.BF16.PACK_AB R132, R133, R132 ;  /* 0x000000848584723e */ /* 0x000fe400000010ff */
[----:B------:R-:W-:-:S02]  /*190e0*/  F2FP.BF16.PACK_AB R134, R135, R134 ;  /* 0x000000868786723e */ /* 0x000fc400000010ff */
[----:B------:R-:W-:Y:S02]  /*190f0*/  F2FP.BF16.PACK_AB R116, R117, R116 ;  /* 0x000000747574723e */ /* 0x000fe400000010ff */
[----:B------:R-:W-:Y:S02]  /*19100*/  F2FP.BF16.PACK_AB R118, R119, R118 ;  /* 0x000000767776723e */ /* 0x000fe400000010ff */
[----:B------:R-:W-:Y:S02]  /*19110*/  F2FP.BF16.PACK_AB R128, R129, R128 ;  /* 0x000000808180723e */ /* 0x000fe400000010ff */
        /* <DEDUP_REMOVED lines=8> */
[----:B------:R-:W-:-:S03]  /*191a0*/  PLOP3.LUT P1, PT, PT, PT, UP1, 0x80, 0x0 ;  /* 0x000000000000781c */ /* 0x000fc60003f2f018 */
[----:B------:R-:W-:Y:S04]  /*191b0*/  STS [R4+0x480], R150 ;  /* 0x0004809604007388 */ /* 0x000fe80000000800 */
[----:B------:R-:W-:Y:S04]  /*191c0*/  STS [R8+0x2080], R156 ;  /* 0x0020809c08007388 */ /* 0x000fe80000000800 */
[----:B------:R1:W-:Y:S04]  /*191d0*/  STS [R8+0x2480], R158 ;  /* 0x0024809e08007388 */ /* 0x0003e80000000800 */
[----:B------:R-:W-:Y:S04]  /*191e0*/  STS [R4+0x2080], R152 ;  /* 0x0020809804007388 */ /* 0x000fe80000000800 */
[----:B------:R2:W-:Y:S04]  /*191f0*/  STS [R4+0x2480], R154 ;  /* 0x0024809a04007388 */ /* 0x0005e80000000800 */
[----:B------:R-:W-:Y:S04]  /*19200*/  STS [R17+0x80], R144 ;  /* 0x0000809011007388 */ /* 0x000fe80000000800 */
[----:B------:R-:W-:Y:S01]  /*19210*/  STS [R17+0x480], R146 ;  /* 0x0004809211007388 */ /* 0x000fe20000000800 */
[----:B-1----:R-:W-:-:S05]  /*19220*/  IMAD.IADD R8, R15, 0x1, R4 ;  /* 0x000000010f087824 */ /* 0x002fca00078e0204 */
[----:B------:R-:W-:Y:S01]  /*19230*/  STS [R8+0x80], R100 ;  /* 0x0000806408007388 */ /* 0x000fe20000000800 */
[----:B--2---:R-:W-:-:S03]  /*19240*/  IADD3 R4, R15, 0x400, R16 ;  /* 0x000004000f047810 */ /* 0x004fc60007ffe010 */
[----:B------:R-:W-:Y:S02]  /*19250*/  STS [R8+0x480], R102 ;  /* 0x0004806608007388 */ /* 0x000fe40000000800 */
[C---:B------:R-:W-:Y:S02]  /*19260*/  IMAD.IADD R4, R14.reuse, 0x1, R4 ;  /* 0x000000010e047824 */ /* 0x040fe400078e0204 */
[----:B------:R-:W-:Y:S01]  /*19270*/  STS [R17+0x2080], R140 ;  /* 0x0020808c11007388 */ /* 0x000fe20000000800 */
[----:B------:R-:W-:-:S03]  /*19280*/  IMAD.IADD R14, R14, 0x1, R16 ;  /* 0x000000010e0e7824 */ /* 0x000fc600078e0210 */
[----:B------:R-:W-:Y:S04]  /*19290*/  STS [R17+0x2480], R142 ;  /* 0x0024808e11007388 */ /* 0x000fe80000000800 */
[----:B------:R-:W-:Y:S04]  /*192a0*/  STS [R8+0x2080], R136 ;  /* 0x0020808808007388 */ /* 0x000fe80000000800 */
[----:B------:R-:W-:Y:S04]  /*192b0*/  STS [R8+0x2480], R138 ;  /* 0x0024808a08007388 */ /* 0x000fe80000000800 */
[----:B------:R-:W-:Y:S04]  /*192c0*/  STS [R16], R104 ;  /* 0x0000006810007388 */ /* 0x000fe80000000800 */
[----:B------:R-:W-:Y:S04]  /*192d0*/  STS [R16+0x400], R106 ;  /* 0x0004006a10007388 */ /* 0x000fe80000000800 */
[----:B------:R-:W-:Y:S04]  /*192e0*/  STS [R14], R112 ;  /* 0x000000700e007388 */ /* 0x000fe80000000800 */
[----:B------:R-:W-:Y:S04]  /*192f0*/  STS [R14+0x400], R114 ;  /* 0x000400720e007388 */ /* 0x000fe80000000800 */
[----:B------:R-:W-:Y:S04]  /*19300*/  STS [R16+0x2000], R108 ;  /* 0x0020006c10007388 */ /* 0x000fe80000000800 */
[----:B------:R1:W-:Y:S04]  /*19310*/  STS [R16+0x2400], R110 ;  /* 0x0024006e10007388 */ /* 0x0003e80000000800 */
[----:B------:R-:W-:Y:S04]  /*19320*/  STS [R14+0x2000], R132 ;  /* 0x002000840e007388 */ /* 0x000fe80000000800 */
[----:B------:R-:W-:Y:S01]  /*19330*/  STS [R14+0x2400], R134 ;  /* 0x002400860e007388 */ /* 0x000fe20000000800 */
[----:B-1----:R-:W-:-:S02]  /*19340*/  IMAD.IADD R16, R15, 0x1, R16 ;  /* 0x000000010f107824 */ /* 0x002fc400078e0210 */
[----:B------:R-:W-:-:S03]  /*19350*/  IMAD.IADD R15, R15, 0x1, R14 ;  /* 0x000000010f0f7824 */ /* 0x000fc600078e020e */
        /* <DEDUP_REMOVED lines=9> */
[----:B------:R-:W-:-:S04]  /*193f0*/  UISETP.NE.U32.AND UP0, UPT, URZ, UR4, UPT ;  /* 0x000000043f00728c */ /* 0x000fc8000bf05070 */
[----:B------:R-:W-:Y:S01]  /*19400*/  UISETP.NE.AND.EX UP0, UPT, URZ, UR5, UPT, UP0 ;  /* 0x000000053f00728c */ /* 0x000fe2000bf05300 */
[----:B-1----:R-:W3:Y:S02]  /*19410*/  @P1 LDG.E R6, [R18.64] ;  /* 0x0000003412061981 */ /* 0x002ee4000c1e1900 */
[----:B------:R-:W-:-:S03]  /*19420*/  ULDC.64 UR4, c[0x0][0x508] ;  /* 0x0001420000047ab9 */ /* 0x000fc60000000a00 */
[----:B------:R-:W-:-:S05]  /*19430*/  PLOP3.LUT P0, PT, PT, PT, UP0, 0x80, 0x0 ;  /* 0x000000000000781c */ /* 0x000fca0003f0f008 */
[----:B------:R-:W-:Y:S01]  /*19440*/  @UP0 UIMAD.WIDE UR4, UR16, UR6, UR4 ;  /* 0x00000006100402a5 */ /* 0x000fe2000f8e0204 */
[----:B--2---:R-:W-:-:S05]  /*19450*/  IMAD.MOV.U32 R4, RZ, RZ, c[0x0][0x388] ;  /* 0x0000e200ff047624 */ /* 0x004fca00078e00ff */
[----:B------:R-:W-:Y:S02]  /*19460*/  IMAD.U32 R14, RZ, RZ, UR4 ;  /* 0x00000004ff0e7e24 */ /* 0x000fe4000f8e00ff */
[----:B------:R-:W-:-:S05]  /*19470*/  IMAD.U32 R15, RZ, RZ, UR5 ;  /* 0x00000005ff0f7e24 */ /* 0x000fca000f8e00ff */
        /* <DEDUP_REMOVED lines=9> */
[----:B-----5:R1:W2:Y:S04]  /*19510*/  LDG.E R4, [R18.64] ;  /* 0x0000003412047981 */ /* 0x0202a8000c1e1900 */
[----:B-1----:R-:W2:Y:S02]  /*19520*/  LDG.E R18, [R18.64+0x4] ;  /* 0x0000043412127981 */ /* 0x002ea4000c1e1900 */
[----:B--2---:R-:W-:Y:S02]  /*19530*/  IADD3 R4, -R4, R18, RZ ;  /* 0x0000001204047210 */ /* 0x004fe40007ffe1ff */
.L_x_319:
[----:B-1----:R-:W-:Y:S01]  /*19540*/  LEA.HI R6, R3, R3, RZ, 0x1 ;  /* 0x0000000303067211 */ /* 0x002fe200078f08ff */
[----:B------:R-:W-:Y:S01]  /*19550*/  IMAD.MOV.U32 R10, RZ, RZ, c[0x0][0x4e8] ;  /* 0x00013a00ff0a7624 */ /* 0x000fe200078e00ff */
[----:B------:R-:W-:Y:S01]  /*19560*/  LOP3.LUT R15, R7, 0xffffffe0, RZ, 0xc0, !PT ;  /* 0xffffffe0070f7812 */ /* 0x000fe200078ec0ff */
[----:B------:R-:W-:Y:S01]  /*19570*/  ULDC.64 UR4, c[0x0][0x490] ;  /* 0x0001240000047ab9 */ /* 0x000fe20000000a00 */
[C---:B------:R-:W-:Y:S01]  /*19580*/  LOP3.LUT R8, R6.reuse, 0x1ffffffe, RZ, 0xc0, !PT ;  /* 0x1ffffffe06087812 */ /* 0x040fe200078ec0ff */
[----:B------:R-:W-:Y:S01]  /*19590*/  IMAD.SHL.U32 R6, R6, 0x20, RZ ;  /* 0x0000002006067824 */ /* 0x000fe200078e00ff */
[----:B------:R-:W-:Y:S01]  /*195a0*/  ISETP.NE.AND P0, PT, R10, 0x1, PT ;  /* 0x000000010a00780c */ /* 0x000fe20003f05270 */
[----:B------:R-:W-:Y:S01]  /*195b0*/  IMAD.IADD R15, R0, 0x1, -R15 ;  /* 0x00000001000f7824 */ /* 0x000fe200078e0a0f */
[----:B------:R-:W-:Y:S01]  /*195c0*/  SHF.R.S32.HI R10, RZ, 0x1f, R9 ;  /* 0x0000001fff0a7819 */ /* 0x000fe20000011409 */
[----:B------:R-:W-:Y:S01]  /*195d0*/  IMAD.IADD R3, R3, 0x1, -R8 ;  /* 0x0000000103037824 */ /* 0x000fe200078e0a08 */
[----:B------:R-:W-:Y:S01]  /*195e0*/  LOP3.LUT R6, R6, 0xffffffc0, RZ, 0xc0, !PT ;  /* 0xffffffc006067812 */ /* 0x000fe200078ec0ff */
[----:B------:R-:W-:Y:S01]  /*195f0*/  UIMAD UR12, UR8, UR4, URZ ;  /* 0x00000004080c72a4 */ /* 0x000fe2000f8e023f */
[----:B------:R-:W-:Y:S01]  /*19600*/  LEA.HI R10, R10, R9, RZ, 0x2 ;  /* 0x000000090a0a7211 */ /* 0x000fe200078f10ff */
[----:B------:R-:W-:Y:S01]  /*19610*/  UMOV UR18, UR6 ;  /* 0x0000000600127c82 */ /* 0x000fe20008000000 */
[----:B------:R-:W-:Y:S01]  /*19620*/  SHF.R.S32.HI R7, RZ, 0x1f, R15 ;  /* 0x0000001fff077819 */ /* 0x000fe2000001140f */
[----:B------:R-:W-:Y:S01]  /*19630*/  IMAD R3, R3, 0x8, R6 ;  /* 0x0000000803037824 */ /* 0x000fe200078e0206 */
[----:B------:R-:W-:Y:S01]  /*19640*/  LOP3.LUT R10, R10, 0xffffffc, RZ, 0xc0, !PT ;  /* 0x0ffffffc0a0a7812 */ /* 0x000fe200078ec0ff */
[----:B------:R-:W1:Y:S01]  /*19650*/  S2R R6, SR_CTAID.X ;  /* 0x0000000000067919 */ /* 0x000e620000002500 */
[----:B------:R-:W-:Y:S01]  /*19660*/  LEA.HI R7, R7, R15, RZ, 0x2 ;  /* 0x0000000f07077211 */ /* 0x000fe200078f10ff */
[----:B------:R-:W-:Y:S01]  /*19670*/  UMOV UR19, UR7 ;  /* 0x0000000700137c82 */ /* 0x000fe20008000000 */
[----:B------:R-:W-:Y:S01]  /*19680*/  LOP3.LUT P1, RZ, R15, 0x3, RZ, 0xc0, !PT ;  /* 0x000000030fff7812 */ /* 0x000fe2000782c0ff */
[----:B------:R-:W-:Y:S01]  /*19690*/  IMAD.IADD R10, R9, 0x1, -R10 ;  /* 0x00000001090a7824 */ /* 0x000fe200078e0a0a */
[----:B------:R-:W-:Y:S01]  /*196a0*/  SHF.R.S32.HI R8, RZ, 0x2, R7 ;  /* 0x00000002ff087819 */ /* 0x000fe20000011407 */
[----:B------:R-:W-:Y:S01]  /*196b0*/  UIMAD.WIDE.U32 UR18, UR11, UR4, UR18 ;  /* 0x000000040b1272a5 */ /* 0x000fe2000f8e0012 */
[-C--:B------:R-:W-:Y:S01]  /*196c0*/  LEA.HI R7, R2, R0.reuse, RZ, 0x3 ;  /* 0x0000000002077211 */ /* 0x080fe200078f18ff */
[----:B------:R-:W-:Y:S01]  /*196d0*/  UIMAD UR12, UR11, UR5, UR12 ;  /* 0x000000050b0c72a4 */ /* 0x000fe2000f8e020c */
[----:B-----5:R-:W-:Y:S01]  /*196e0*/  IMAD R4, R4, c[0x0][0x4e8], RZ ;  /* 0x00013a0004047a24 */ /* 0x020fe200078e02ff */
[----:B------:R-:W-:Y:S01]  /*196f0*/  USHF.R.S32.HI UR9, URZ, 0x1f, UR16 ;  /* 0x0000001f3f097899 */ /* 0x000fe20008011410 */
[----:B------:R-:W-:Y:S01]  /*19700*/  IMAD R10, R10, 0x10, R8 ;  /* 0x000000100a0a7824 */ /* 0x000fe200078e0208 */
[----:B------:R-:W-:Y:S01]  /*19710*/  LOP3.LUT R14, R7, 0xfffffff8, RZ, 0xc0, !PT ;  /* 0xfffffff8070e7812 */ /* 0x000fe200078ec0ff */
[----:B------:R-:W-:Y:S01]  /*19720*/  ULDC.64 UR4, c[0x0][0x3a0] ;  /* 0x0000e80000047ab9 */ /* 0x000fe20000000a00 */
[----:B------:R-:W-:Y:S01]  /*19730*/  SHF.R.S32.HI R7, RZ, 0x3, R7 ;  /* 0x00000003ff077819 */ /* 0x000fe20000011407 */
[----:B------:R-:W-:Y:S01]  /*19740*/  IMAD.IADD R3, R10, 0x1, R3 ;  /* 0x000000010a037824 */ /* 0x000fe200078e0203 */
[----:B------:R-:W-:Y:S01]  /*19750*/  LEA.HI R8, R2, R0, RZ, 0x6 ;  /* 0x0000000002087211 */ /* 0x000fe200078f30ff */
[----:B------:R-:W-:Y:S01]  /*19760*/  IMAD.IADD R14, R0, 0x1, -R14 ;  /* 0x00000001000e7824 */ /* 0x000fe200078e0a0e */
[----:B------:R-:W-:Y:S01]  /*19770*/  UIMAD UR14, UR7, UR4, URZ ;  /* 0x00000004070e72a4 */ /* 0x000fe2000f8e023f */
[----:B------:R-:W-:Y:S01]  /*19780*/  IMAD.SHL.U32 R2, R7, 0x40, RZ ;  /* 0x0000004007027824 */ /* 0x000fe200078e00ff */
[----:B------:R-:W-:Y:S01]  /*19790*/  USEL UR9, UR9, URZ, !UP1 ;  /* 0x0000003f09097287 */ /* 0x000fe2000c800000 */
[----:B------:R-:W-:Y:S01]  /*197a0*/  IMAD R9, R14, 0x10, R7 ;  /* 0x000000100e097824 */ /* 0x000fe200078e0207 */
[----:B------:R-:W-:Y:S01]  /*197b0*/  UIMAD.WIDE.U32 UR20, UR6, UR4, URZ ;  /* 0x00000004061472a5 */ /* 0x000fe2000f8e003f */
[----:B------:R-:W-:Y:S01]  /*197c0*/  IMAD.SHL.U32 R8, R8, 0x8, RZ ;  /* 0x0000000808087824 */ /* 0x000fe200078e00ff */
[----:B------:R-:W-:Y:S01]  /*197d0*/  UIMAD UR14, UR6, UR5, UR14 ;  /* 0x00000005060e72a4 */ /* 0x000fe2000f8e020e */
[C---:B-1----:R-:W-:Y:S01]  /*197e0*/  IMAD R3, R6.reuse, 0x80, R3 ;  /* 0x0000008006037824 */ /* 0x042fe200078e0203 */
[----:B------:R-:W-:Y:S01]  /*197f0*/  USEL UR10, UR16, URZ, !UP1 ;  /* 0x0000003f100a7287 */ /* 0x000fe2000c800000 */
[----:B------:R-:W-:Y:S01]  /*19800*/  IMAD R9, R6, 0x80, R9 ;  /* 0x0000008006097824 */ /* 0x000fe200078e0209 */
[----:B------:R-:W-:Y:S01]  /*19810*/  ULDC.64 UR6, c[0x0][0x498] ;  /* 0x0001260000067ab9 */ /* 0x000fe20000000a00 */
[----:B------:R-:W-:Y:S01]  /*19820*/  @P0 IMAD.HI.U32 R0, R3, c[0x0][0x4ec], RZ ;  /* 0x00013b0003000a27 */ /* 0x000fe200078e00ff */
[----:B------:R-:W-:Y:S01]  /*19830*/  UIMAD UR15, UR9, UR6, URZ ;  /* 0x00000006090f72a4 */ /* 0x000fe2000f8e023f */
[----:B------:R-:W-:Y:S01]  /*19840*/  LOP3.LUT R2, R2, 0x1c0, RZ, 0xc0, !PT ;  /* 0x000001c002027812 */ /* 0x000fe200078ec0ff */
[----:B------:R-:W-:Y:S01]  /*19850*/  UIADD3 UR19, UR19, UR12, URZ ;  /* 0x0000000c13137290 */ /* 0x000fe2000fffe03f */
[----:B------:R-:W-:Y:S01]  /*19860*/  IMAD.MOV.U32 R18, RZ, RZ, R3 ;  /* 0x000000ffff127224 */ /* 0x000fe200078e0003 */
[----:B------:R-:W-:Y:S01]  /*19870*/  @P0 SHF.R.U32.HI R18, RZ, c[0x0][0x4f0], R0 ;  /* 0x00013c00ff120a19 */ /* 0x000fe20000011600 */
[----:B------:R-:W-:Y:S01]  /*19880*/  ULDC.64 UR4, c[0x0][0x3e8] ;  /* 0x0000fa0000047ab9 */ /* 0x000fe20000000a00 */
[----:B------:R-:W-:Y:S01]  /*19890*/  @P0 IMAD.HI.U32 R0, R9, c[0x0][0x4ec], RZ ;  /* 0x00013b0009000a27 */ /* 0x000fe200078e00ff */
[----:B------:R-:W-:Y:S01]  /*198a0*/  UIMAD UR7, UR10, UR7, UR15 ;  /* 0x000000070a0772a4 */ /* 0x000fe2000f8e020f */
[--C-:B------:R-:W-:Y:S01]  /*198b0*/  SHF.R.S32.HI R16, RZ, 0x1f, R18.reuse ;  /* 0x0000001fff107819 */ /* 0x100fe20000011412 */
[----:B------:R-:W-:Y:S01]  /*198c0*/  UIMAD UR13, UR8, UR4, URZ ;  /* 0x00000004080d72a4 */ /* 0x000fe2000f8e023f */
[----:B------:R-:W-:Y:S01]  /*198d0*/  IMAD.MOV R15, RZ, RZ, -R18 ;  /* 0x000000ffff0f7224 */ /* 0x000fe200078e0a12 */
[----:B------:R-:W-:Y:S01]  /*198e0*/  UIADD3 UR15, UR21, UR14, URZ ;  /* 0x0000000e150f7290 */ /* 0x000fe2000fffe03f */
[----:B------:R-:W-:Y:S01]  /*198f0*/  IMAD.MOV.U32 R26, RZ, RZ, R9 ;  /* 0x000000ffff1a7224 */ /* 0x000fe200078e0009 */
[----:B------:R-:W-:Y:S01]  /*19900*/  UIMAD.WIDE.U32 UR18, UR10, UR6, UR18 ;  /* 0x000000060a1272a5 */ /* 0x000fe2000f8e0012 */
[----:B------:R-:W-:Y:S01]  /*19910*/  IMAD R15, R15, c[0x0][0x4e8], R3 ;  /* 0x00013a000f0f7a24 */ /* 0x000fe200078e0203 */
[----:B------:R-:W-:Y:S01]  /*19920*/  UMOV UR14, UR20 ;  /* 0x00000014000e7c82 */ /* 0x000fe20008000000 */
[----:B------:R-:W-:Y:S01]  /*19930*/  @P0 SHF.R.U32.HI R26, RZ, c[0x0][0x4f0], R0 ;  /* 0x00013c00ff1a0a19 */ /* 0x000fe20000011600 */
[----:B------:R-:W-:Y:S01]  /*19940*/  UIMAD UR13, UR11, UR5, UR13 ;  /* 0x000000050b0d72a4 */ /* 0x000fe2000f8e020d */
[----:B------:R-:W-:Y:S01]  /*19950*/  IMAD.SHL.U32 R0, R14, 0x8, RZ ;  /* 0x000000080e007824 */ /* 0x000fe200078e00ff */
[----:B------:R-:W-:Y:S01]  /*19960*/  UIMAD.WIDE.U32 UR14, UR11, UR4, UR14 ;  /* 0x000000040b0e72a5 */ /* 0x000fe2000f8e000e */
[----:B------:R-:W-:Y:S01]  /*19970*/  IMAD.U32 R14, RZ, RZ, UR7 ;  /* 0x00000007ff0e7e24 */ /* 0x000fe2000f8e00ff */
[----:B------:R-:W-:Y:S01]  /*19980*/  IADD3 R18, P0, R18, UR18, RZ ;  /* 0x0000001212127c10 */ /* 0x000fe2000ff1e0ff */
[----:B------:R-:W-:Y:S01]  /*19990*/  ULDC.64 UR4, c[0x0][0x3f0] ;  /* 0x0000fc0000047ab9 */ /* 0x000fe20000000a00 */
[----:B------:R-:W-:Y:S01]  /*199a0*/  SHF.R.S32.HI R3, RZ, 0x1f, R15 ;  /* 0x0000001fff037819 */ /* 0x000fe2000001140f */
[----:B------:R-:W-:Y:S01]  /*199b0*/  UIMAD UR9, UR9, UR4, URZ ;  /* 0x00000004090972a4 */ /* 0x000fe2000f8e023f */
[----:B------:R-:W-:Y:S01]  /*199c0*/  IADD3.X R19, R16, UR19, R14, P0, !PT ;  /* 0x0000001310137c10 */ /* 0x000fe200087fe40e */
[----:B------:R-:W-:Y:S01]  /*199d0*/  UIADD3 UR15, UR15, UR13, URZ ;  /* 0x0000000d0f0f7290 */ /* 0x000fe2000fffe03f */
[----:B------:R-:W-:Y:S01]  /*199e0*/  SHF.R.S32.HI R14, RZ, 0x1f, R26 ;  /* 0x0000001fff0e7819 */ /* 0x000fe2000001141a */
[----:B------:R-:W-:Y:S01]  /*199f0*/  IMAD R3, R3, c[0x0][0x488], RZ ;  /* 0x0001220003037a24 */ /* 0x000fe200078e02ff */
[----:B------:R-:W-:Y:S01]  /*19a00*/  UIMAD UR5, UR10, UR5, UR9 ;  /* 0x000000050a0572a4 */ /* 0x000fe2000f8e0209 */
[----:B------:R-:W-:Y:S01]  /*19a10*/  IMAD.WIDE.U32 R18, R15, c[0x0][0x488], R18 ;  /* 0x000122000f127a25 */ /* 0x000fe200078e0012 */
[----:B------:R-:W-:Y:S01]  /*19a20*/  UIMAD.WIDE.U32 UR14, UR10, UR4, UR14 ;  /* 0x000000040a0e72a5 */ /* 0x000fe2000f8e000e */
[----:B------:R-:W-:-:S02]  /*19a30*/  LOP3.LUT R17, R2, 0x38, R0, 0xf8, !PT ;  /* 0x0000003802117812 */ /* 0x000fc400078ef800 */
[----:B------:R-:W-:Y:S01]  /*19a40*/  IMAD R3, R15, c[0x0][0x48c], R3 ;  /* 0x000123000f037a24 */ /* 0x000fe200078e0203 */
[----:B------:R-:W-:Y:S01]  /*19a50*/  UIADD3 UR5, UR15, UR5, URZ ;  /* 0x000000050f057290 */ /* 0x000fe2000fffe03f */
[----:B------:R-:W-:Y:S01]  /*19a60*/  LEA R16, P0, R18, c[0x0][0x450], 0x2 ;  /* 0x0001140012107a11 */ /* 0x000fe200078010ff */
[----:B------:R-:W-:Y:S01]  /*19a70*/  IMAD.U32 R21, RZ, RZ, UR15 ;  /* 0x0000000fff157e24 */ /* 0x000fe2000f8e00ff */
[----:B------:R-:W-:Y:S01]  /*19a80*/  SHF.R.U32.HI R2, RZ, 0x3, R2 ;  /* 0x00000003ff027819 */ /* 0x000fe20000011602 */
[----:B------:R-:W-:Y:S01]  /*19a90*/  IMAD.IADD R3, R19, 0x1, R3 ;  /* 0x0000000113037824 */ /* 0x000fe200078e0203 */
[----:B------:R-:W-:Y:S01]  /*19aa0*/  ISETP.GE.AND P6, PT, R0, c[0x0][0x3c8], PT ;  /* 0x0000f20000007a0c */ /* 0x000fe20003fc6270 */
[----:B------:R-:W-:Y:S01]  /*19ab0*/  IMAD R14, R14, c[0x0][0x3e0], RZ ;  /* 0x0000f8000e0e7a24 */ /* 0x000fe200078e02ff */
[----:B------:R-:W-:Y:S01]  /*19ac0*/  LOP3.LUT R2, R17, R2, RZ, 0x3c, !PT ;  /* 0x0000000211027212 */ /* 0x000fe200078e3cff */
[----:B------:R-:W-:Y:S01]  /*19ad0*/  IMAD.U32 R20, RZ, RZ, UR14 ;  /* 0x0000000eff147e24 */ /* 0x000fe2000f8e00ff */
[----:B------:R-:W-:Y:S01]  /*19ae0*/  LEA.HI.X R3, R18, c[0x0][0x454], R3, 0x2, P0 ;  /* 0x0001150012037a11 */ /* 0x000fe200000f1403 */
[----:B------:R-:W-:Y:S01]  /*19af0*/  IMAD.U32 R21, RZ, RZ, UR5 ;  /* 0x00000005ff157e24 */ /* 0x000fe2000f8e00ff */
[----:B------:R-:W-:Y:S01]  /*19b00*/  SHFL.IDX PT, R18, R16, 0x1, 0x1c1f ;  /* 0x003c1f0010127f89 */ /* 0x000fe200000e0000 */
[----:B------:R-:W-:Y:S01]  /*19b10*/  IMAD.MOV R22, RZ, RZ, -R26 ;  /* 0x000000ffff167224 */ /* 0x000fe200078e0a1a */
[----:B------:R-:W-:Y:S01]  /*19b20*/  LOP3.LUT R8, R2, 0x7ffffe00, R8, 0xf8, !PT ;  /* 0x7ffffe0002087812 */ /* 0x000fe200078ef808 */
[C---:B------:R-:W-:Y:S01]  /*19b30*/  IMAD R14, R26.reuse, c[0x0][0x3e4], R14 ;  /* 0x0000f9001a0e7a24 */ /* 0x040fe200078e020e */
[----:B------:R-:W-:Y:S01]  /*19b40*/  SHFL.IDX PT, R19, R3, 0x1, 0x1c1f ;  /* 0x003c1f0003137f89 */ /* 0x000fe200000e0000 */
[----:B------:R-:W-:-:S03]  /*19b50*/  IMAD.WIDE.U32 R26, R26, c[0x0][0x3e0], R20 ;  /* 0x0000f8001a1a7a25 */ /* 0x000fc600078e0014 */
[----:B------:R-:W-:Y:S01]  /*19b60*/  SHFL.IDX PT, R20, R16, RZ, 0x1c1f ;  /* 0x001c1fff10147589 */ /* 0x000fe200000e0000 */
[----:B------:R-:W-:Y:S02]  /*19b70*/  IMAD R22, R22, c[0x0][0x4e8], R9 ;  /* 0x00013a0016167a24 */ /* 0x000fe400078e0209 */
[----:B------:R-:W-:Y:S01]  /*19b80*/  IMAD.IADD R27, R27, 0x1, R14 ;  /* 0x000000011b1b7824 */ /* 0x000fe200078e020e */
[----:B------:R-:W1:Y:S01]  /*19b90*/  SHFL.IDX PT, R21, R3, RZ, 0x1c1f ;  /* 0x001c1fff03157589 */ /* 0x000e6200000e0000 */
[----:B------:R-:W-:Y:S01]  /*19ba0*/  IMAD R10, R6, 0x80, R10 ;  /* 0x00000080060a7824 */ /* 0x000fe200078e020a */
[----:B------:R-:W-:Y:S01]  /*19bb0*/  SHF.R.S32.HI R9, RZ, 0x1f, R22 ;  /* 0x0000001fff097819 */ /* 0x000fe20000011416 */
[----:B------:R-:W-:Y:S01]  /*19bc0*/  IMAD.SHL.U32 R8, R8, 0x2, RZ ;  /* 0x0000000208087824 */ /* 0x000fe200078e00ff */
[----:B------:R-:W-:Y:S01]  /*19bd0*/  SHFL.IDX PT, R14, R16, 0x2, 0x1c1f ;  /* 0x005c1f00100e7f89 */ /* 0x000fe200000e0000 */
[----:B------:R-:W-:Y:S01]  /*19be0*/  IMAD R6, R6, 0x80, R7 ;  /* 0x0000008006067824 */ /* 0x000fe200078e0207 */
[C---:B------:R-:W-:Y:S01]  /*19bf0*/  IADD3 R24, R10.reuse, 0x8, RZ ;  /* 0x000000080a187810 */ /* 0x040fe20007ffe0ff */
[----:B------:R-:W-:Y:S01]  /*19c00*/  IMAD R9, R9, c[0x0][0x3d8], RZ ;  /* 0x0000f60009097a24 */ /* 0x000fe200078e02ff */
[----:B------:R-:W2:Y:S01]  /*19c10*/  SHFL.IDX PT, R15, R3, 0x2, 0x1c1f ;  /* 0x005c1f00030f7f89 */ /* 0x000ea200000e0000 */
[----:B------:R-:W-:-:S02]  /*19c20*/  ISETP.GE.OR P4, PT, R10, R4, P1 ;  /* 0x000000040a00720c */ /* 0x000fc40000f86670 */
[----:B------:R-:W-:Y:S01]  /*19c30*/  IMAD R9, R22, c[0x0][0x3dc], R9 ;  /* 0x0000f70016097a24 */ /* 0x000fe200078e0209 */
[----:B------:R-:W-:Y:S01]  /*19c40*/  SHFL.IDX PT, R16, R16, 0x3, 0x1c1f ;  /* 0x007c1f0010107f89 */ /* 0x000fe200000e0000 */
[----:B------:R-:W-:Y:S01]  /*19c50*/  ISETP.GE.OR P3, PT, R24, R4, P1 ;  /* 0x000000041800720c */ /* 0x000fe20000f66670 */
[----:B------:R-:W-:Y:S01]  /*19c60*/  IMAD.WIDE.U32 R22, R22, c[0x0][0x3d8], R26 ;  /* 0x0000f60016167a25 */ /* 0x000fe200078e001a */
[----:B------:R-:W-:Y:S01]  /*19c70*/  IADD3 R45, R6, 0x60, RZ ;  /* 0x00000060062d7810 */ /* 0x000fe20007ffe0ff */
[----:B------:R3:W4:Y:S02]  /*19c80*/  SHFL.IDX PT, R17, R3, 0x3, 0x1c1f ;  /* 0x007c1f0003117f89 */ /* 0x00072400000e0000 */
[----:B------:R-:W-:-:S04]  /*19c90*/  IMAD.IADD R9, R23, 0x1, R9 ;  /* 0x0000000117097824 */ /* 0x000fc800078e0209 */
[----:B-1----:R1:W-:Y:S04]  /*19ca0*/  @!P4 ST.E [R20.64], R5 ;  /* 0x000000051400c985 */ /* 0x0023e8000c101934 */
[----:B------:R-:W-:Y:S01]  /*19cb0*/  @!P3 ST.E [R18.64], R11 ;  /* 0x0000000b1200b985 */ /* 0x000fe2000c101934 */
[-C--:B------:R-:W-:Y:S02]  /*19cc0*/  ISETP.GE.OR P3, PT, R6, R4.reuse, P6 ;  /* 0x000000040600720c */ /* 0x080fe40003766670 */
[C---:B---3--:R-:W-:Y:S02]  /*19cd0*/  IADD3 R3, R10.reuse, 0x40, RZ ;  /* 0x000000400a037810 */ /* 0x048fe40007ffe0ff */
[----:B------:R-:W-:Y:S02]  /*19ce0*/  IADD3 R10, R10, 0x48, RZ ;  /* 0x000000480a0a7810 */ /* 0x000fe40007ffe0ff */
[----:B------:R-:W-:-:S02]  /*19cf0*/  ISETP.GE.OR P2, PT, R3, R4, P1 ;  /* 0x000000040300720c */ /* 0x000fc40000f46670 */
[----:B------:R-:W-:Y:S02]  /*19d00*/  ISETP.GE.OR P1, PT, R10, R4, P1 ;  /* 0x000000040a00720c */ /* 0x000fe40000f26670 */
[----:B------:R-:W-:-:S04]  /*19d10*/  LEA R3, P0, R22, c[0x0][0x380], 0x1 ;  /* 0x0000e00016037a11 */ /* 0x000fc800078008ff */
[----:B------:R-:W-:Y:S01]  /*19d20*/  LEA.HI.X R2, R22, c[0x0][0x384], R9, 0x1, P0 ;  /* 0x0000e10016027a11 */ /* 0x000fe200000f0c09 */
[----:B------:R-:W3:Y:S01]  /*19d30*/  SHFL.IDX PT, R48, R3, RZ, 0x181f ;  /* 0x00181fff03307589 */ /* 0x000ee200000e0000 */
[----:B-1----:R-:W-:-:S03]  /*19d40*/  IADD3 R5, R6, 0x10, RZ ;  /* 0x0000001006057810 */ /* 0x002fc60007ffe0ff */
[----:B------:R-:W1:Y:S04]  /*19d50*/  SHFL.IDX PT, R46, R3, 0x1, 0x181f ;  /* 0x00381f00032e7f89 */ /* 0x000e6800000e0000 */
[----:B--2---:R2:W-:Y:S01]  /*19d60*/  @!P2 ST.E [R14.64], R12 ;  /* 0x0000000c0e00a985 */ /* 0x0045e2000c101934 */
[-C--:B------:R-:W-:Y:S02]  /*19d70*/  ISETP.GE.OR P2, PT, R5, R4.reuse, P6 ;  /* 0x000000040500720c */ /* 0x080fe40003746670 */
[----:B------:R-:W-:Y:S01]  /*19d80*/  IADD3 R5, R6, 0x20, RZ ;  /* 0x0000002006057810 */ /* 0x000fe20007ffe0ff */
[----:B------:R-:W2:Y:S04]  /*19d90*/  SHFL.IDX PT, R14, R2, RZ, 0x181f ;  /* 0x00181fff020e7589 */ /* 0x000ea800000e0000 */
[----:B------:R-:W2:Y:S04]  /*19da0*/  SHFL.IDX PT, R12, R2, 0x1, 0x181f ;  /* 0x00381f00020c7f89 */ /* 0x000ea800000e0000 */
[----:B----4-:R4:W-:Y:S01]  /*19db0*/  @!P1 ST.E [R16.64], R13 ;  /* 0x0000000d10009985 */ /* 0x0109e2000c101934 */
[----:B------:R-:W-:-:S02]  /*19dc0*/  ISETP.GE.OR P1, PT, R5, R4, P6 ;  /* 0x000000040500720c */ /* 0x000fc40003726670 */
[----:B------:R-:W-:Y:S01]  /*19dd0*/  SHF.R.S32.HI R5, RZ, 0x1f, R0 ;  /* 0x0000001fff057819 */ /* 0x000fe20000011400 */
[----:B------:R-:W-:Y:S01]  /*19de0*/  LDS.128 R36, [R8+0x80] ;  /* 0x0000800008247984 */ /* 0x000fe20000000c00 */
[----:B---3--:R-:W-:-:S03]  /*19df0*/  @!P3 LEA R48, P5, R0, R48, 0x1 ;  /* 0x000000300030b211 */ /* 0x008fc600078a08ff */
[----:B------:R-:W3:Y:S01]  /*19e00*/  SHFL.IDX PT, R7, R3, 0x2, 0x181f ;  /* 0x00581f0003077f89 */ /* 0x000ee200000e0000 */
[----:B-1----:R-:W-:-:S03]  /*19e10*/  @!P2 LEA R46, P4, R0, R46, 0x1 ;  /* 0x0000002e002ea211 */ /* 0x002fc600078808ff */
[----:B------:R-:W1:Y:S01]  /*19e20*/  SHFL.IDX PT, R11, R2, 0x2, 0x181f ;  /* 0x00581f00020b7f89 */ /* 0x000e6200000e0000 */
[----:B--2---:R-:W-:-:S03]  /*19e30*/  IADD3 R15, R6, 0x30, RZ ;  /* 0x00000030060f7810 */ /* 0x004fc60007ffe0ff */
[----:B------:R-:W2:Y:S01]  /*19e40*/  SHFL.IDX PT, R10, R3, 0x3, 0x181f ;  /* 0x00781f00030a7f89 */ /* 0x000ea200000e0000 */
[C-C-:B------:R-:W-:Y:S02]  /*19e50*/  @!P3 LEA.HI.X R49, R0.reuse, R14, R5.reuse, 0x1, P5 ;  /* 0x0000000e0031b211 */ /* 0x140fe400028f0c05 */
[----:B------:R-:W-:Y:S01]  /*19e60*/  ISETP.GE.OR P0, PT, R15, R4, P6 ;  /* 0x000000040f00720c */ /* 0x000fe20003706670 */
[----:B------:R-:W-:Y:S01]  /*19e70*/  LDS.128 R32, [R8+0x880] ;  /* 0x0008800008207984 */ /* 0x000fe20000000c00 */
[----:B------:R-:W-:-:S03]  /*19e80*/  @!P2 LEA.HI.X R47, R0, R12, R5, 0x1, P4 ;  /* 0x0000000c002fa211 */ /* 0x000fc600020f0c05 */
[----:B------:R-:W-:Y:S01]  /*19e90*/  LDS.128 R28, [R8+0x1080] ;  /* 0x00108000081c7984 */ /* 0x000fe20000000c00 */
[----:B----4-:R-:W-:-:S03]  /*19ea0*/  IADD3 R13, R6, 0x40, RZ ;  /* 0x00000040060d7810 */ /* 0x010fc60007ffe0ff */
[----:B------:R-:W-:Y:S01]  /*19eb0*/  LDS.128 R24, [R8+0x1880] ;  /* 0x0018800008187984 */ /* 0x000fe20000000c00 */
[----:B------:R-:W-:-:S03]  /*19ec0*/  ISETP.GE.OR P5, PT, R13, R4, P6 ;  /* 0x000000040d00720c */ /* 0x000fc600037a6670 */
[----:B------:R-:W4:Y:S01]  /*19ed0*/  SHFL.IDX PT, R9, R2, 0x3, 0x181f ;  /* 0x00781f0002097f89 */ /* 0x000f2200000e0000 */
[----:B---3--:R-:W-:-:S03]  /*19ee0*/  @!P1 LEA R50, P4, R0, R7, 0x1 ;  /* 0x0000000700329211 */ /* 0x008fc600078808ff */
[----:B------:R-:W-:Y:S01]  /*19ef0*/  LDS.128 R20, [R8+0x2080] ;  /* 0x0020800008147984 */ /* 0x000fe20000000c00 */
[----:B-1----:R-:W-:-:S03]  /*19f00*/  @!P1 LEA.HI.X R51, R0, R11, R5, 0x1, P4 ;  /* 0x0000000b00339211 */ /* 0x002fc600020f0c05 */
[----:B------:R-:W-:Y:S01]  /*19f10*/  LDS.128 R16, [R8+0x2880] ;  /* 0x0028800008107984 */ /* 0x000fe20000000c00 */
[----:B--2---:R-:W-:Y:S02]  /*19f20*/  @!P0 LEA R52, P4, R0, R10, 0x1 ;  /* 0x0000000a00348211 */ /* 0x004fe400078808ff */
[C---:B------:R-:W-:Y:S01]  /*19f30*/  IADD3 R10, R6.reuse, 0x50, RZ ;  /* 0x00000050060a7810 */ /* 0x040fe20007ffe0ff */
[----:B------:R-:W-:Y:S01]  /*19f40*/  LDS.128 R12, [R8+0x3080] ;  /* 0x00308000080c7984 */ /* 0x000fe20000000c00 */
[----:B------:R-:W-:-:S03]  /*19f50*/  IADD3 R6, R6, 0x70, RZ ;  /* 0x0000007006067810 */ /* 0x000fc60007ffe0ff */
[----:B------:R-:W1:Y:S04]  /*19f60*/  SHFL.IDX PT, R43, R3, 0x4, 0x181f ;  /* 0x00981f00032b7f89 */ /* 0x000e6800000e0000 */
[----:B------:R-:W2:Y:S04]  /*19f70*/  SHFL.IDX PT, R41, R3, 0x5, 0x181f ;  /* 0x00b81f0003297f89 */ /* 0x000ea800000e0000 */
[----:B------:R-:W3:Y:S01]  /*19f80*/  SHFL.IDX PT, R7, R3, 0x6, 0x181f ;  /* 0x00d81f0003077f89 */ /* 0x000ee200000e0000 */
[----:B----4-:R-:W-:Y:S02]  /*19f90*/  @!P0 LEA.HI.X R53, R0, R9, R5, 0x1, P4 ;  /* 0x0000000900358211 */ /* 0x010fe400020f0c05 */
[-C--:B------:R-:W-:Y:S01]  /*19fa0*/  ISETP.GE.OR P4, PT, R10, R4.reuse, P6 ;  /* 0x000000040a00720c */ /* 0x080fe20003786670 */
[----:B------:R-:W4:Y:S04]  /*19fb0*/  SHFL.IDX PT, R44, R2, 0x4, 0x181f ;  /* 0x00981f00022c7f89 */ /* 0x000f2800000e0000 */
[----:B------:R-:W1:Y:S04]  /*19fc0*/  SHFL.IDX PT, R42, R2, 0x5, 0x181f ;  /* 0x00b81f00022a7f89 */ /* 0x000e6800000e0000 */
[----:B------:R-:W1:Y:S04]  /*19fd0*/  SHFL.IDX PT, R40, R2, 0x6, 0x181f ;  /* 0x00d81f0002287f89 */ /* 0x000e6800000e0000 */
[----:B------:R-:W1:Y:S04]  /*19fe0*/  LDS.128 R8, [R8+0x3880] ;  /* 0x0038800008087984 */ /* 0x000e680000000c00 */
[----:B------:R-:W-:Y:S01]  /*19ff0*/  @!P3 ST.E.128 [R48.64], R36 ;  /* 0x000000243000b985 */ /* 0x000fe2000c101d34 */
[----:B------:R-:W-:-:S02]  /*1a000*/  ISETP.GE.OR P3, PT, R45, R4, P6 ;  /* 0x000000042d00720c */ /* 0x000fc40003766670 */
[----:B------:R-:W-:Y:S01]  /*1a010*/  ISETP.GE.OR P6, PT, R6, R4, P6 ;  /* 0x000000040600720c */ /* 0x000fe200037c6670 */
[----:B------:R-:W-:Y:S04]  /*1a020*/  @!P2 ST.E.128 [R46.64], R32 ;  /* 0x000000202e00a985 */ /* 0x000fe8000c101d34 */
[----:B------:R1:W-:Y:S04]  /*1a030*/  @!P1 ST.E.128 [R50.64], R28 ;  /* 0x0000001c32009985 */ /* 0x0003e8000c101d34 */
[----:B------:R2:W-:Y:S04]  /*1a040*/  @!P0 ST.E.128 [R52.64], R24 ;  /* 0x0000001834008985 */ /* 0x0005e8000c101d34 */
[----:B------:R-:W1:Y:S04]  /*1a050*/  SHFL.IDX PT, R3, R3, 0x7, 0x181f ;  /* 0x00f81f0003037f89 */ /* 0x000e6800000e0000 */
[----:B------:R-:W2:Y:S01]  /*1a060*/  SHFL.IDX PT, R2, R2, 0x7, 0x181f ;  /* 0x00f81f0002027f89 */ /* 0x000ea200000e0000 */
[----:B-1----:R-:W-:-:S02]  /*1a070*/  @!P5 LEA R28, P2, R0, R43, 0x1 ;  /* 0x0000002b001cd211 */ /* 0x002fc400078408ff */
[C---:B--2---:R-:W-:Y:S02]  /*1a080*/  @!P4 LEA R24, P1, R0.reuse, R41, 0x1 ;  /* 0x000000290018c211 */ /* 0x044fe400078208ff */
[C---:B---3--:R-:W-:Y:S02]  /*1a090*/  @!P3 LEA R26, P0, R0.reuse, R7, 0x1 ;  /* 0x00000007001ab211 */ /* 0x048fe400078008ff */
[C-C-:B----4-:R-:W-:Y:S02]  /*1a0a0*/  @!P5 LEA.HI.X R29, R0.reuse, R44, R5.reuse, 0x1, P2 ;  /* 0x0000002c001dd211 */ /* 0x150fe400010f0c05 */
[C-C-:B------:R-:W-:Y:S02]  /*1a0b0*/  @!P4 LEA.HI.X R25, R0.reuse, R42, R5.reuse, 0x1, P1 ;  /* 0x0000002a0019c211 */ /* 0x140fe400008f0c05 */
        /* <DEDUP_REMOVED lines=9> */
.L_x_318:
        /* <DEDUP_REMOVED lines=31> */
.L_x_320:
[----:B-1----:R-:W1:Y:S01]  /*1a340*/  S2R R5, SR_TID.X ;  /* 0x0000000000057919 */ /* 0x002e620000002100 */
[----:B------:R-:W-:Y:S01]  /*1a350*/  USHF.R.S32.HI UR6, URZ, 0x1f, UR16 ;  /* 0x0000001f3f067899 */ /* 0x000fe20008011410 */
[----:B------:R-:W-:Y:S01]  /*1a360*/  BSSY B0, `(.L_x_321) ;  /* 0x0000029000007945 */ /* 0x000fe20003800000 */
[----:B------:R-:W-:-:S02]  /*1a370*/  USEL UR16, UR16, URZ, !UP1 ;  /* 0x0000003f10107287 */ /* 0x000fc4000c800000 */
[----:B------:R-:W-:Y:S01]  /*1a380*/  USEL UR6, UR6, URZ, !UP1 ;  /* 0x0000003f06067287 */ /* 0x000fe2000c800000 */
[----:B-1----:R-:W-:-:S13]  /*1a390*/  ISETP.GT.AND P0, PT, R5, 0x7f, PT ;  /* 0x0000007f0500780c */ /* 0x002fda0003f04270 */
[----:B------:R-:W-:Y:S05]  /*1a3a0*/  @P0 BRA `(.L_x_322) ;  /* 0x0000024000000947 */ /* 0x000fea0003800000 */
[----:B------:R-:W1:Y:S01]  /*1a3b0*/  S2R R0, SR_CTAID.X ;  /* 0x0000000000007919 */ /* 0x000e620000002500 */
[----:B-----5:R-:W-:Y:S01]  /*1a3c0*/  IMAD R3, R2, c[0x0][0x4e8], RZ ;  /* 0x00013a0002037a24 */ /* 0x020fe200078e02ff */
[----:B-1----:R-:W-:-:S04]  /*1a3d0*/  LEA R0, R0, R5, 0x7 ;  /* 0x0000000500007211 */ /* 0x002fc800078e38ff */
[----:B------:R-:W-:-:S13]  /*1a3e0*/  ISETP.GE.AND P0, PT, R0, R3, PT ;  /* 0x000000030000720c */ /* 0x000fda0003f06270 */
[----:B------:R-:W-:Y:S05]  /*1a3f0*/  @P0 BRA `(.L_x_322) ;  /* 0x000001f000000947 */ /* 0x000fea0003800000 */
[----:B------:R-:W-:Y:S01]  /*1a400*/  IMAD.MOV.U32 R3, RZ, RZ, c[0x0][0x4e8] ;  /* 0x00013a00ff037624 */ /* 0x000fe200078e00ff */
[----:B------:R-:W-:Y:S01]  /*1a410*/  ULDC.64 UR4, c[0x0][0x490] ;  /* 0x0001240000047ab9 */ /* 0x000fe20000000a00 */
[----:B------:R-:W-:Y:S01]  /*1a420*/  IMAD.MOV.U32 R8, RZ, RZ, R0 ;  /* 0x000000ffff087224 */ /* 0x000fe200078e0000 */
[----:B------:R-:W-:Y:S02]  /*1a430*/  UIMAD UR7, UR8, UR4, URZ ;  /* 0x00000004080772a4 */ /* 0x000fe4000f8e023f */
[----:B------:R-:W-:Y:S01]  /*1a440*/  ISETP.NE.AND P0, PT, R3, 0x1, PT ;  /* 0x000000010300780c */ /* 0x000fe20003f05270 */
[----:B------:R-:W-:Y:S02]  /*1a450*/  UMOV UR14, UR12 ;  /* 0x0000000c000e7c82 */ /* 0x000fe40008000000 */
        /* <DEDUP_REMOVED lines=10> */
[C---:B------:R-:W-:Y:S02]  /*1a500*/  IADD3 R6, -R8.reuse, RZ, RZ ;  /* 0x000000ff08067210 */ /* 0x040fe40007ffe1ff */
[----:B------:R-:W-:Y:S02]  /*1a510*/  SHF.R.S32.HI R3, RZ, 0x1f, R8 ;  /* 0x0000001fff037819 */ /* 0x000fe40000011408 */
[----:B------:R-:W-:Y:S01]  /*1a520*/  IADD3 R8, P0, R8, UR14, RZ ;  /* 0x0000000e08087c10 */ /* 0x000fe2000ff1e0ff */
[----:B------:R-:W-:Y:S02]  /*1a530*/  IMAD R6, R6, c[0x0][0x4e8], R0 ;  /* 0x00013a0006067a24 */ /* 0x000fe400078e0200 */
[----:B------:R-:W-:-:S03]  /*1a540*/  IMAD.U32 R0, RZ, RZ, UR5 ;  /* 0x00000005ff007e24 */ /* 0x000fc6000f8e00ff */
        /* <DEDUP_REMOVED lines=10> */
.L_x_322:
[----:B------:R-:W-:Y:S05]  /*1a5f0*/  BSYNC B0 ;  /* 0x0000000000007941 */ /* 0x000fea0003800000 */
.L_x_321:
[----:B-1----:R-:W1:Y:S01]  /*1a600*/  S2R R0, SR_CTAID.X ;  /* 0x0000000000007919 */ /* 0x002e620000002500 */
[----:B------:R-:W-:Y:S01]  /*1a610*/  SHF.R.S32.HI R4, RZ, 0x1f, R5 ;  /* 0x0000001fff047819 */ /* 0x000fe20000011405 */
        /* <DEDUP_REMOVED lines=14> */
[C---:B------:R-:W-:Y:S01]  /*1a700*/  IMAD R6, R5.reuse, 0x10, R4 ;  /* 0x0000001005067824 */ /* 0x040fe200078e0204 */
[----:B------:R-:W-:Y:S01]  /*1a710*/  UIMAD.WIDE.U32 UR14, UR11, UR4, UR14 ;  /* 0x000000040b0e72a5 */ /* 0x000fe2000f8e000e */
[----:B------:R-:W-:Y:S01]  /*1a720*/  IMAD.SHL.U32 R5, R5, 0x8, RZ ;  /* 0x0000000805057824 */ /* 0x000fe200078e00ff */
[----:B------:R-:W-:Y:S01]  /*1a730*/  UIMAD UR7, UR11, UR5, UR7 ;  /* 0x000000050b0772a4 */ /* 0x000fe2000f8e0207 */
[C---:B-1----:R-:W-:Y:S02]  /*1a740*/  IMAD R6, R0.reuse, 0x80, R6 ;  /* 0x0000008000067824 */ /* 0x042fe400078e0206 */
[----:B------:R-:W-:Y:S01]  /*1a750*/  ULDC.64 UR4, c[0x0][0x3f0] ;  /* 0x0000fc0000047ab9 */ /* 0x000fe20000000a00 */
[----:B------:R-:W-:Y:S01]  /*1a760*/  IMAD R4, R0, 0x80, R4 ;  /* 0x0000008000047824 */ /* 0x000fe200078e0204 */
[----:B------:R-:W-:Y:S01]  /*1a770*/  UIMAD UR9, UR6, UR4, URZ ;  /* 0x00000004060972a4 */ /* 0x000fe2000f8e023f */
[----:B------:R-:W-:Y:S01]  /*1a780*/  @P0 IMAD.HI.U32 R3, R6, c[0x0][0x4ec], RZ ;  /* 0x00013b0006030a27 */ /* 0x000fe200078e00ff */
[----:B------:R-:W-:-:S02]  /*1a790*/  UIADD3 UR15, UR7, UR15, URZ ;  /* 0x0000000f070f7290 */ /* 0x000fc4000fffe03f */
[----:B------:R-:W-:Y:S01]  /*1a7a0*/  UIMAD UR5, UR16, UR5, UR9 ;  /* 0x00000005100572a4 */ /* 0x000fe2000f8e0209 */
[----:B------:R-:W-:Y:S01]  /*1a7b0*/  IMAD.MOV.U32 R8, RZ, RZ, R6 ;  /* 0x000000ffff087224 */ /* 0x000fe200078e0006 */
[----:B------:R-:W-:Y:S01]  /*1a7c0*/  @P0 SHF.R.U32.HI R8, RZ, c[0x0][0x4f0], R3 ;  /* 0x00013c00ff080a19 */ /* 0x000fe20000011603 */
[----:B------:R-:W-:Y:S01]  /*1a7d0*/  UIMAD.WIDE.U32 UR14, UR16, UR4, UR14 ;  /* 0x00000004100e72a5 */ /* 0x000fe2000f8e000e */
[----:B------:R-:W-:Y:S02]  /*1a7e0*/  IADD3 R0, R4, 0x10, RZ ;  /* 0x0000001004007810 */ /* 0x000fe40007ffe0ff */
[--C-:B------:R-:W-:Y:S01]  /*1a7f0*/  SHF.R.S32.HI R3, RZ, 0x1f, R8.reuse ;  /* 0x0000001fff037819 */ /* 0x100fe20000011408 */
[----:B------:R-:W-:Y:S01]  /*1a800*/  IMAD.MOV R7, RZ, RZ, -R8 ;  /* 0x000000ffff077224 */ /* 0x000fe200078e0a08 */
[----:B------:R-:W-:Y:S01]  /*1a810*/  UIADD3 UR5, UR15, UR5, URZ ;  /* 0x000000050f057290 */ /* 0x000fe2000fffe03f */
[----:B------:R-:W-:Y:S02]  /*1a820*/  IMAD.U32 R11, RZ, RZ, UR15 ;  /* 0x0000000fff0b7e24 */ /* 0x000fe4000f8e00ff */
[----:B------:R-:W-:-:S02]  /*1a830*/  IMAD R7, R7, c[0x0][0x4e8], R6 ;  /* 0x00013a0007077a24 */ /* 0x000fc400078e0206 */
[----:B------:R-:W-:Y:S02]  /*1a840*/  IMAD R3, R3, c[0x0][0x3e0], RZ ;  /* 0x0000f80003037a24 */ /* 0x000fe400078e02ff */
[----:B------:R-:W-:Y:S01]  /*1a850*/  IMAD.U32 R10, RZ, RZ, UR14 ;  /* 0x0000000eff0a7e24 */ /* 0x000fe2000f8e00ff */
[----:B------:R-:W-:Y:S01]  /*1a860*/  SHF.R.S32.HI R6, RZ, 0x1f, R7 ;  /* 0x0000001fff067819 */ /* 0x000fe20000011407 */
[----:B------:R-:W-:Y:S02]  /*1a870*/  IMAD.U32 R11, RZ, RZ, UR5 ;  /* 0x00000005ff0b7e24 */ /* 0x000fe4000f8e00ff */
[C---:B------:R-:W-:Y:S02]  /*1a880*/  IMAD R3, R8.reuse, c[0x0][0x3e4], R3 ;  /* 0x0000f90008037a24 */ /* 0x040fe400078e0203 */
[----:B------:R-:W-:Y:S01]  /*1a890*/  IMAD.WIDE.U32 R8, R8, c[0x0][0x3e0], R10 ;  /* 0x0000f80008087a25 */ /* 0x000fe200078e000a */
[----:B------:R-:W-:-:S03]  /*1a8a0*/  IADD3 R10, R4, 0x20, RZ ;  /* 0x00000020040a7810 */ /* 0x000fc60007ffe0ff */
[----:B------:R-:W-:Y:S02]  /*1a8b0*/  IMAD R6, R6, c[0x0][0x3d8], RZ ;  /* 0x0000f60006067a24 */ /* 0x000fe400078e02ff */
[----:B------:R-:W-:Y:S01]  /*1a8c0*/  IMAD.IADD R9, R9, 0x1, R3 ;  /* 0x0000000109097824 */ /* 0x000fe200078e0203 */
[----:B------:R-:W-:Y:S01]  /*1a8d0*/  SHF.R.S32.HI R3, RZ, 0x1f, R5 ;  /* 0x0000001fff037819 */ /* 0x000fe20000011405 */
[C---:B------:R-:W-:Y:S02]  /*1a8e0*/  IMAD R6, R7.reuse, c[0x0][0x3dc], R6 ;  /* 0x0000f70007067a24 */ /* 0x040fe400078e0206 */
[----:B------:R-:W-:-:S04]  /*1a8f0*/  IMAD.WIDE.U32 R8, R7, c[0x0][0x3d8], R8 ;  /* 0x0000f60007087a25 */ /* 0x000fc800078e0008 */
[----:B------:R-:W-:Y:S01]  /*1a900*/  IMAD.IADD R6, R9, 0x1, R6 ;  /* 0x0000000109067824 */ /* 0x000fe200078e0206 */
[----:B------:R-:W-:-:S04]  /*1a910*/  LEA R7, P0, R8, c[0x0][0x380], 0x1 ;  /* 0x0000e00008077a11 */ /* 0x000fc800078008ff */
[----:B------:R-:W-:Y:S01]  /*1a920*/  LEA.HI.X R6, R8, c[0x0][0x384], R6, 0x1, P0 ;  /* 0x0000e10008067a11 */ /* 0x000fe200000f0c06 */
[----:B------:R-:W1:Y:S01]  /*1a930*/  SHFL.IDX PT, R12, R7, RZ, 0x181f ;  /* 0x00181fff070c7589 */ /* 0x000e6200000e0000 */
[----:B------:R-:W-:Y:S02]  /*1a940*/  ISETP.GE.AND P0, PT, R5, c[0x0][0x3c8], PT ;  /* 0x0000f20005007a0c */ /* 0x000fe40003f06270 */
[C---:B------:R-:W-:Y:S01]  /*1a950*/  IADD3 R8, R4.reuse, 0x30, RZ ;  /* 0x0000003004087810 */ /* 0x040fe20007ffe0ff */
[----:B------:R-:W2:Y:S01]  /*1a960*/  SHFL.IDX PT, R11, R6, RZ, 0x181f ;  /* 0x00181fff060b7589 */ /* 0x000ea200000e0000 */
[-C--:B------:R-:W-:Y:S02]  /*1a970*/  ISETP.GE.OR P2, PT, R4, R2.reuse, P0 ;  /* 0x000000020400720c */ /* 0x080fe40000746670 */
[-C--:B------:R-:W-:Y:S01]  /*1a980*/  ISETP.GE.OR P4, PT, R0, R2.reuse, P0 ;  /* 0x000000020000720c */ /* 0x080fe20000786670 */
[----:B------:R-:W3:Y:S01]  /*1a990*/  SHFL.IDX PT, R18, R7, 0x1, 0x181f ;  /* 0x00381f0007127f89 */ /* 0x000ee200000e0000 */
[----:B------:R-:W-:-:S02]  /*1a9a0*/  ISETP.GE.OR P3, PT, R10, R2, P0 ;  /* 0x000000020a00720c */ /* 0x000fc40000766670 */
[----:B------:R-:W-:Y:S01]  /*1a9b0*/  IADD3 R0, R4, 0x40, RZ ;  /* 0x0000004004007810 */ /* 0x000fe20007ffe0ff */
[----:B------:R-:W4:Y:S03]  /*1a9c0*/  SHFL.IDX PT, R9, R6, 0x1, 0x181f ;  /* 0x00381f0006097f89 */ /* 0x000f2600000e0000 */
[----:B------:R-:W-:Y:S01]  /*1a9d0*/  ISETP.GE.OR P6, PT, R0, R2, P0 ;  /* 0x000000020000720c */ /* 0x000fe200007c6670 */
[----:B------:R-:W4:Y:S01]  /*1a9e0*/  SHFL.IDX PT, R16, R7, 0x2, 0x181f ;  /* 0x00581f0007107f89 */ /* 0x000f2200000e0000 */
[----:B------:R-:W-:-:S03]  /*1a9f0*/  IADD3 R0, R4, 0x50, RZ ;  /* 0x0000005004007810 */ /* 0x000fc60007ffe0ff */
[----:B------:R-:W4:Y:S01]  /*1aa00*/  SHFL.IDX PT, R17, R6, 0x2, 0x181f ;  /* 0x00581f0006117f89 */ /* 0x000f2200000e0000 */
[----:B------:R-:W-:Y:S02]  /*1aa10*/  ISETP.GE.OR P5, PT, R0, R2, P0 ;  /* 0x000000020000720c */ /* 0x000fe400007a6670 */
[C---:B------:R-:W-:Y:S01]  /*1aa20*/  IADD3 R0, R4.reuse, 0x60, RZ ;  /* 0x0000006004007810 */ /* 0x040fe20007ffe0ff */
[----:B------:R-:W4:Y:S01]  /*1aa30*/  SHFL.IDX PT, R14, R7, 0x3, 0x181f ;  /* 0x00781f00070e7f89 */ /* 0x000f2200000e0000 */
[C---:B-1----:R-:W-:Y:S02]  /*1aa40*/  @!P2 LEA R12, P1, R5.reuse, R12, 0x1 ;  /* 0x0000000c050ca211 */ /* 0x042fe400078208ff */
[----:B------:R-:W-:Y:S01]  /*1aa50*/  IADD3 R4, R4, 0x70, RZ ;  /* 0x0000007004047810 */ /* 0x000fe20007ffe0ff */
[----:B------:R-:W1:Y:S01]  /*1aa60*/  SHFL.IDX PT, R15, R6, 0x3, 0x181f ;  /* 0x00781f00060f7f89 */ /* 0x000e6200000e0000 */
[C---:B--2---:R-:W-:Y:S02]  /*1aa70*/  @!P2 LEA.HI.X R13, R5.reuse, R11, R3, 0x1, P1 ;  /* 0x0000000b050da211 */ /* 0x044fe400008f0c03 */
[----:B------:R-:W-:Y:S01]  /*1aa80*/  ISETP.GE.OR P1, PT, R8, R2, P0 ;  /* 0x000000020800720c */ /* 0x000fe20000726670 */
[----:B------:R-:W2:Y:S04]  /*1aa90*/  SHFL.IDX PT, R10, R7, 0x5, 0x181f ;  /* 0x00b81f00070a7f89 */ /* 0x000ea800000e0000 */
[----:B------:R-:W-:Y:S01]  /*1aaa0*/  @!P2 ST.E.128 [R12.64], RZ ;  /* 0x000000ff0c00a985 */ /* 0x000fe2000c101d34 */
[----:B---3--:R-:W-:-:S03]  /*1aab0*/  @!P4 LEA R18, P2, R5, R18, 0x1 ;  /* 0x000000120512c211 */ /* 0x008fc600078408ff */
[----:B------:R-:W3:Y:S01]  /*1aac0*/  SHFL.IDX PT, R12, R7, 0x4, 0x181f ;  /* 0x00981f00070c7f89 */ /* 0x000ee200000e0000 */
[C-C-:B----4-:R-:W-:Y:S02]  /*1aad0*/  @!P4 LEA.HI.X R19, R5.reuse, R9, R3.reuse, 0x1, P2 ;  /* 0x000000090513c211 */ /* 0x150fe400010f0c03 */
[C---:B------:R-:W-:Y:S01]  /*1aae0*/  @!P3 LEA R16, P2, R5.reuse, R16, 0x1 ;  /* 0x000000100510b211 */ /* 0x040fe200078408ff */
[----:B------:R-:W-:Y:S03]  /*1aaf0*/  SHFL.IDX PT, R8, R7, 0x6, 0x181f ;  /* 0x00d81f0007087f89 */ /* 0x000fe600000e0000 */
[C---:B------:R-:W-:Y:S01]  /*1ab00*/  @!P3 LEA.HI.X R17, R5.reuse, R17, R3, 0x1, P2 ;  /* 0x000000110511b211 */ /* 0x040fe200010f0c03 */
[----:B------:R-:W4:Y:S01]  /*1ab10*/  SHFL.IDX PT, R13, R6, 0x4, 0x181f ;  /* 0x00981f00060d7f89 */ /* 0x000f2200000e0000 */
[----:B------:R-:W-:-:S03]  /*1ab20*/  @!P1 LEA R14, P2, R5, R14, 0x1 ;  /* 0x0000000e050e9211 */ /* 0x000fc600078408ff */
[----:B------:R-:W4:Y:S01]  /*1ab30*/  SHFL.IDX PT, R11, R6, 0x5, 0x181f ;  /* 0x00b81f00060b7f89 */ /* 0x000f2200000e0000 */
[----:B-1----:R-:W-:-:S03]  /*1ab40*/  @!P1 LEA.HI.X R15, R5, R15, R3, 0x1, P2 ;  /* 0x0000000f050f9211 */ /* 0x002fc600010f0c03 */
[----:B------:R-:W1:Y:S01]  /*1ab50*/  SHFL.IDX PT, R9, R6, 0x6, 0x181f ;  /* 0x00d81f0006097f89 */ /* 0x000e6200000e0000 */
[----:B--2---:R-:W-:-:S03]  /*1ab60*/  @!P5 LEA R10, P2, R5, R10, 0x1 ;  /* 0x0000000a050ad211 */ /* 0x004fc600078408ff */
[----:B------:R2:W-:Y:S01]  /*1ab70*/  @!P4 ST.E.128 [R18.64], RZ ;  /* 0x000000ff1200c985 */ /* 0x0005e2000c101d34 */
[-C--:B------:R-:W-:Y:S02]  /*1ab80*/  ISETP.GE.OR P4, PT, R0, R2.reuse, P0 ;  /* 0x000000020000720c */ /* 0x080fe40000786670 */
[----:B------:R-:W-:Y:S01]  /*1ab90*/  ISETP.GE.OR P0, PT, R4, R2, P0 ;  /* 0x000000020400720c */ /* 0x000fe20000706670 */
[----:B------:R2:W-:Y:S01]  /*1aba0*/  @!P3 ST.E.128 [R16.64], RZ ;  /* 0x000000ff1000b985 */ /* 0x0005e2000c101d34 */
[----:B---3--:R-:W-:-:S03]  /*1abb0*/  @!P6 LEA R12, P3, R5, R12, 0x1 ;  /* 0x0000000c050ce211 */ /* 0x008fc600078608ff */
[----:B------:R2:W-:Y:S01]  /*1abc0*/  @!P1 ST.E.128 [R14.64], RZ ;  /* 0x000000ff0e009985 */ /* 0x0005e2000c101d34 */
[----:B----4-:R-:W-:-:S03]  /*1abd0*/  @!P6 LEA.HI.X R13, R5, R13, R3, 0x1, P3 ;  /* 0x0000000d050de211 */ /* 0x010fc600018f0c03 */
[----:B------:R-:W3:Y:S02]  /*1abe0*/  SHFL.IDX PT, R7, R7, 0x7, 0x181f ;  /* 0x00f81f0007077f89 */ /* 0x000ee400000e0000 */
[C---:B------:R-:W-:Y:S02]  /*1abf0*/  @!P4 LEA R8, P1, R5.reuse, R8, 0x1 ;  /* 0x000000080508c211 */ /* 0x040fe400078208ff */
[C-C-:B------:R-:W-:Y:S01]  /*1ac00*/  @!P5 LEA.HI.X R11, R5.reuse, R11, R3.reuse, 0x1, P2 ;  /* 0x0000000b050bd211 */ /* 0x140fe200010f0c03 */
[----:B------:R2:W-:Y:S01]  /*1ac10*/  @!P6 ST.E.128 [R12.64], RZ ;  /* 0x000000ff0c00e985 */ /* 0x0005e2000c101d34 */
[----:B-1----:R-:W-:-:S03]  /*1ac20*/  @!P4 LEA.HI.X R9, R5, R9, R3, 0x1, P1 ;  /* 0x000000090509c211 */ /* 0x002fc600008f0c03 */
[----:B------:R2:W-:Y:S04]  /*1ac30*/  @!P5 ST.E.128 [R10.64], RZ ;  /* 0x000000ff0a00d985 */ /* 0x0005e8000c101d34 */
[----:B------:R-:W1:Y:S04]  /*1ac40*/  SHFL.IDX PT, R6, R6, 0x7, 0x181f ;  /* 0x00f81f0006067f89 */ /* 0x000e6800000e0000 */
[----:B------:R2:W-:Y:S01]  /*1ac50*/  @!P4 ST.E.128 [R8.64], RZ ;  /* 0x000000ff0800c985 */ /* 0x0005e2000c101d34 */
[----:B------:R-:W-:Y:S05]  /*1ac60*/  @P0 EXIT ;  /* 0x000000000000094d */ /* 0x000fea0003800000 */
[----:B---3--:R-:W-:-:S04]  /*1ac70*/  LEA R2, P0, R5, R7, 0x1 ;  /* 0x0000000705027211 */ /* 0x008fc800078008ff */
[----:B-1----:R-:W-:-:S05]  /*1ac80*/  LEA.HI.X R3, R5, R6, R3, 0x1, P0 ;  /* 0x0000000605037211 */ /* 0x002fca00000f0c03 */
[----:B------:R-:W-:Y:S01]  /*1ac90*/  ST.E.128 [R2.64], RZ ;  /* 0x000000ff02007985 */ /* 0x000fe2000c101d34 */
[----:B------:R-:W-:Y:S05]  /*1aca0*/  EXIT ;  /* 0x000000000000794d */ /* 0x000fea0003800000 */
.L_x_323:
        /* <DEDUP_REMOVED lines=13> */
.L_x_802:


//--------------------- .text._ZN7cutlass13device_kernelIN5flash19enable_sm80_to_sm89INS1_16FlashAttnFwdSm80INS1_25CollectiveMainloopFwdSm80ILi4ELi1ELb0EN4cute5tupleIJNS5_1CILi128EEENS7_ILi96EEENS7_ILi64EEEEEELi64ENS_10bfloat16_tEfNS_4arch4Sm80ELb0ELb1ELb0ELb1ELb1ELb1ELb1ELb0EEENS1_21CollectiveEpilogueFwdINS6_IJS8_SA_S9_EEENS6_IJNS7_ILi1EEESI_SI_EEESC_SE_Li128ELb1ELb1ELb0ELb0EEENS1_19SingleTileSchedulerILb1ELb0ELb1ELi128EEEEEEEEEvNT_6ParamsE --------------------------
	.section	.text._ZN7cutlass13device_kernelIN5flash19enable_sm80_to_sm89INS1_16FlashAttnFwdSm80INS1_25CollectiveMainloopFwdSm80ILi4ELi1ELb0EN4cute5tupleIJNS5_1CILi128EEENS7_ILi96EEENS7_ILi64EEEEEELi64ENS_10bfloat16_tEfNS_4arch4Sm80ELb0ELb1ELb0ELb1ELb1ELb1ELb1ELb0EEENS1_21CollectiveEpilogueFwdINS6_IJS8_SA_S9_EEENS6_IJNS7_ILi1EEESI_SI_EEESC_SE_Li128ELb1ELb1ELb0ELb0EEENS1_19SingleTileSchedulerILb1ELb0ELb1ELi128EEEEEEEEEvNT_6ParamsE,"ax",@progbits
	.sectioninfo	@"SHI_REGISTERS=255"
	.align	128
.text._ZN7cutlass13device_kernelIN5flash19enable_sm80_to_sm89INS1_16FlashAttnFwdSm80INS1_25CollectiveMainloopFwdSm80ILi4ELi1ELb0EN4cute5tupleIJNS5_1CILi128EEENS7_ILi96EEENS7_ILi64EEEEEELi64ENS_10bfloat16_tEfNS_4arch4Sm80ELb0ELb1ELb0ELb1ELb1ELb1ELb1ELb0EEENS1_21CollectiveEpilogueFwdINS6_IJS8_SA_S9_EEENS6_IJNS7_ILi1EEESI_SI_EEESC_SE_Li128ELb1ELb1ELb0ELb0EEENS1_19SingleTileSchedulerILb1ELb0ELb1ELi128EEEEEEEEEvNT_6ParamsE:
        .type           _ZN7cutlass13device_kernelIN5flash19enable_sm80_to_sm89INS1_16FlashAttnFwdSm80INS1_25CollectiveMainloopFwdSm80ILi4ELi1ELb0EN4cute5tupleIJNS5_1CILi128EEENS7_ILi96EEENS7_ILi64EEEEEELi64ENS_10bfloat16_tEfNS_4arch4Sm80ELb0ELb1ELb0ELb1ELb1ELb1ELb1ELb0EEENS1_21CollectiveEpilogueFwdINS6_IJS8_SA_S9_EEENS6_IJNS7_ILi1EEESI_SI_EEESC_SE_Li128ELb1ELb1ELb0ELb0EEENS1_19SingleTileSchedulerILb1ELb0ELb1ELi128EEEEEEEEEvNT_6ParamsE,@function
        .size           _ZN7cutlass13device_kernelIN5flash19enable_sm80_to_sm89INS1_16FlashAttnFwdSm80INS1_25CollectiveMainloopFwdSm80ILi4ELi1ELb0EN4cute5tupleIJNS5_1CILi128EEENS7_ILi96EEENS7_ILi64EEEEEELi64ENS_10bfloat16_tEfNS_4arch4Sm80ELb0ELb1ELb0ELb1ELb1ELb1ELb1ELb0EEENS1_21CollectiveEpilogueFwdINS6_IJS8_SA_S9_EEENS6_IJNS7_ILi1EEESI_SI_EEESC_SE_Li128ELb1ELb1ELb0ELb0EEENS1_19SingleTileSchedulerILb1ELb0ELb1ELi128EEEEEEEEEvNT_6ParamsE,(.L_x_803 - _ZN7cutlass13device_kernelIN5flash19enable_sm80_to_sm89INS1_16FlashAttnFwdSm80INS1_25CollectiveMainloopFwdSm80ILi4ELi1ELb0EN4cute5tupleIJNS5_1CILi128EEENS7_ILi96EEENS7_ILi64EEEEEELi64ENS_10bfloat16_tEfNS_4arch4Sm80ELb0ELb1ELb0ELb1ELb1ELb1ELb1ELb0EEENS1_21CollectiveEpilogueFwdINS6_IJS8_SA_S9_EEENS6_IJNS7_ILi1EEESI_SI_EEESC_SE_Li128ELb1ELb1ELb0ELb0EEENS1_19SingleTileSchedulerILb1ELb0ELb1ELi128EEEEEEEEEvNT_6ParamsE)
        .other          _ZN7cutlass13device_kernelIN5flash19enable_sm80_to_sm89INS1_16FlashAttnFwdSm80INS1_25CollectiveMainloopFwdSm80ILi4ELi1ELb0EN4cute5tupleIJNS5_1CILi128EEENS7_ILi96EEENS7_ILi64EEEEEELi64ENS_10bfloat16_tEfNS_4arch4Sm80ELb0ELb1ELb0ELb1ELb1ELb1ELb1ELb0EEENS1_21CollectiveEpilogueFwdINS6_IJS8_SA_S9_EEENS6_IJNS7_ILi1EEESI_SI_EEESC_SE_Li128ELb1ELb1ELb0ELb0EEENS1_19SingleTileSchedulerILb1ELb0ELb1ELi128EEEEEEEEEvNT_6ParamsE,@"STO_CUDA_ENTRY STV_DEFAULT"
_ZN7cutlass13device_kernelIN5flash19enable_sm80_to_sm89INS1_16FlashAttnFwdSm80INS1_25CollectiveMainloopFwdSm80ILi4ELi1ELb0EN4cute5tupleIJNS5_1CILi128EEENS7_ILi96EEENS7_ILi64EEEEEELi64ENS_10bfloat16_tEfNS_4arch4Sm80ELb0ELb1ELb0ELb1ELb1ELb1ELb1ELb0EEENS1_21CollectiveEpilogueFwdINS6_IJS8_SA_S9_EEENS6_IJNS7_ILi1EEESI_SI_EEESC_SE_Li128ELb1ELb1ELb0ELb0EEENS1_19SingleTileSchedulerILb1ELb0ELb1ELi128EEEEEEEEEvNT_6ParamsE:
[----:B------:R-:W-:Y:S02]  /*0000*/  MOV R1, c[0x0][0x28] ;  /* 0x00000a0000017a02 */ /* 0x000fe40000000f00 */
[----:B------:R-:W1:Y:S01]  /*0010*/  S2R R204, SR_TID.X ;  /* 0x0000000000cc7919 */ /* 0x000e620000002100 */
[----:B------:R-:W-:Y:S01]  /*0020*/  IMAD.MOV.U32 R11, RZ, RZ, 0x4 ;  /* 0x00000004ff0b7424 */ /* 0x000fe200078e00ff */
[----:B------:R-:W2:Y:S01]  /*0030*/  S2UR UR17, SR_CTAID.X ;  /* 0x00000000001179c3 */ /* 0x000ea20000002500 */
[----:B------:R-:W-:Y:S01]  /*0040*/  ULDC.64 UR14, c[0x0][0x118] ;  /* 0x00004600000e7ab9 */ /* 0x000fe20000000a00 */
[----:B------:R-:W3:Y:S01]  /*0050*/  S2R R4, SR_CTAID.Z ;  /* 0x0000000000047919 */ /* 0x000ee20000002700 */
[----:B------:R-:W-:-:S05]  /*0060*/  IADD3 R1, R1, -0x40, RZ ;  /* 0xffffffc001017810 */ /* 0x000fca0007ffe0ff */
[----:B------:R-:W4:Y:S01]  /*0070*/  S2UR UR11, SR_CTAID.Z ;  /* 0x00000000000b79c3 */ /* 0x000f220000002700 */
[----:B-1----:R-:W-:Y:S01]  /*0080*/  SHF.R.U32.HI R0, RZ, 0x5, R204 ;  /* 0x00000005ff007819 */ /* 0x002fe200000116cc */
[----:B---3--:R-:W-:-:S05]  /*0090*/  IMAD.WIDE R2, R4, R11, c[0x0][0x568] ;  /* 0x00015a0004027625 */ /* 0x008fca00078e020b */
[----:B------:R-:W1:Y:S02]  /*00a0*/  SHFL.IDX PT, R0, R0, RZ, 0x1f ;  /* 0x00001fff00007589 */ /* 0x000e6400000e0000 */
[----:B-1----:R-:W-:-:S13]  /*00b0*/  ISETP.NE.AND P0, PT, R0, RZ, PT ;  /* 0x000000ff0000720c */ /* 0x002fda0003f05270 */
[----:B--2-4-:R-:W-:Y:S05]  /*00c0*/  @!P0 BRA `(.L_x_324) ;  /* 0x0000017000008947 */ /* 0x014fea0003800000 */
[----:B------:R-:W-:-:S04]  /*00d0*/  ISETP.NE.U32.AND P0, PT, RZ, c[0x0][0x568], PT ;  /* 0x00015a00ff007a0c */ /* 0x000fc80003f05070 */
[----:B------:R-:W-:-:S13]  /*00e0*/  ISETP.NE.AND.EX P0, PT, RZ, c[0x0][0x56c], PT, P0 ;  /* 0x00015b00ff007a0c */ /* 0x000fda0003f05300 */
[----:B------:R-:W-:Y:S05]  /*00f0*/  @!P0 BRA `(.L_x_325) ;  /* 0x0000003000008947 */ /* 0x000fea0003800000 */
[----:B------:R-:W2:Y:S02]  /*0100*/  LDG.E R0, [R2.64] ;  /* 0x0000000e02007981 */ /* 0x000ea4000c1e1900 */
[----:B--2---:R1:W2:Y:S02]  /*0110*/  R2UR UR5, R0 ;  /* 0x00000000000573c2 */ /* 0x0042a400000e0000 */
[----:B-12---:R-:W-:Y:S05]  /*0120*/  BRA `(.L_x_326) ;  /* 0x000000b000007947 */ /* 0x006fea0003800000 */
.L_x_325:
[----:B------:R-:W-:-:S04]  /*0130*/  ISETP.NE.U32.AND P0, PT, RZ, c[0x0][0x560], PT ;  /* 0x00015800ff007a0c */ /* 0x000fc80003f05070 */
[----:B------:R-:W-:-:S13]  /*0140*/  ISETP.NE.AND.EX P0, PT, RZ, c[0x0][0x564], PT, P0 ;  /* 0x00015900ff007a0c */ /* 0x000fda0003f05300 */
[----:B------:R-:W-:Y:S05]  /*0150*/  @!P0 BRA `(.L_x_327) ;  /* 0x0000007000008947 */ /* 0x000fea0003800000 */
[----:B------:R-:W-:-:S05]  /*0160*/  IMAD.WIDE R2, R4, R11, c[0x0][0x560] ;  /* 0x0001580004027625 */ /* 0x000fca00078e020b */
[----:B------:R-:W2:Y:S04]  /*0170*/  LDG.E R4, [R2.64] ;  /* 0x0000000e02047981 */ /* 0x000ea8000c1e1900 */
[----:B------:R-:W3:Y:S01]  /*0180*/  LDG.E R0, [R2.64+0x4] ;  /* 0x0000040e02007981 */ /* 0x000ee2000c1e1900 */
[----:B--2---:R-:W1:Y:S08]  /*0190*/  R2UR UR4, R4 ;  /* 0x00000000040473c2 */ /* 0x004e7000000e0000 */
[----:B---3--:R-:W1:Y:S02]  /*01a0*/  R2UR UR5, R0 ;  /* 0x00000000000573c2 */ /* 0x008e6400000e0000 */
[----:B-1----:R-:W-:Y:S01]  /*01b0*/  UIADD3 UR5, -UR4, UR5, URZ ;  /* 0x0000000504057290 */ /* 0x002fe2000fffe13f */
[----:B------:R-:W-:Y:S05]  /*01c0*/  BRA `(.L_x_326) ;  /* 0x0000001000007947 */ /* 0x000fea0003800000 */
.L_x_327:
[----:B------:R-:W-:Y:S02]  /*01d0*/  ULDC UR5, c[0x0][0x54c] ;  /* 0x0001530000057ab9 */ /* 0x000fe40000000800 */
.L_x_326:
[----:B------:R-:W-:Y:S02]  /*01e0*/  ULDC UR4, c[0x0][0x548] ;  /* 0x0001520000047ab9 */ /* 0x000fe40000000800 */
[----:B------:R-:W-:-:S02]  /*01f0*/  USHF.L.U32 UR17, UR17, 0x7, URZ ;  /* 0x0000000711117899 */ /* 0x000fc4000800063f */
[----:B------:R-:W-:-:S04]  /*0200*/  UIMAD UR4, UR5, UR4, URZ ;  /* 0x00000004050472a4 */ /* 0x000fc8000f8e023f */
[----:B------:R-:W-:-:S04]  /*0210*/  UISETP.GE.AND UP0, UPT, UR17, UR4, UPT ;  /* 0x000000041100728c */ /* 0x000fc8000bf06270 */
[----:B------:R-:W-:Y:S01]  /*0220*/  USEL UR11, UR11, 0xffffffff, !UP0 ;  /* 0xffffffff0b0b7887 */ /* 0x000fe2000c000000 */
[----:B------:R-:W-:Y:S05]  /*0230*/  BRA `(.L_x_328) ;  /* 0x0000016000007947 */ /* 0x000fea0003800000 */
.L_x_324:
[----:B------:R-:W-:-:S04]  /*0240*/  ISETP.NE.U32.AND P0, PT, RZ, c[0x0][0x568], PT ;  /* 0x00015a00ff007a0c */ /* 0x000fc80003f05070 */
[----:B------:R-:W-:-:S13]  /*0250*/  ISETP.NE.AND.EX P0, PT, RZ, c[0x0][0x56c], PT, P0 ;  /* 0x00015b00ff007a0c */ /* 0x000fda0003f05300 */
[----:B------:R-:W-:Y:S05]  /*0260*/  @!P0 BRA `(.L_x_329) ;  /* 0x0000003000008947 */ /* 0x000fea0003800000 */
[----:B------:R-:W2:Y:S02]  /*0270*/  LDG.E R0, [R2.64] ;  /* 0x0000000e02007981 */ /* 0x000ea4000c1e1900 */
[----:B--2---:R1:W2:Y:S02]  /*0280*/  R2UR UR5, R0 ;  /* 0x00000000000573c2 */ /* 0x0042a400000e0000 */
[----:B-12---:R-:W-:Y:S05]  /*0290*/  BRA `(.L_x_330) ;  /* 0x000000b000007947 */ /* 0x006fea0003800000 */
.L_x_329:
        /* <DEDUP_REMOVED lines=10> */
.L_x_331:
[----:B------:R-:W-:Y:S02]  /*0340*/  ULDC UR5, c[0x0][0x54c] ;  /* 0x0001530000057ab9 */ /* 0x000fe40000000800 */
.L_x_330:
[----:B------:R-:W-:Y:S02]  /*0350*/  ULDC UR4, c[0x0][0x548] ;  /* 0x0001520000047ab9 */ /* 0x000fe40000000800 */
[----:B------:R-:W-:-:S02]  /*0360*/  USHF.L.U32 UR17, UR17, 0x7, URZ ;  /* 0x0000000711117899 */ /* 0x000fc4000800063f */
[----:B------:R-:W-:-:S04]  /*0370*/  UIMAD UR4, UR5, UR4, URZ ;  /* 0x00000004050472a4 */ /* 0x000fc8000f8e023f */
[----:B------:R-:W-:-:S04]  /*0380*/  UISETP.GE.AND UP0, UPT, UR17, UR4, UPT ;  /* 0x000000041100728c */ /* 0x000fc8000bf06270 */
[----:B------:R-:W-:-:S06]  /*0390*/  USEL UR11, UR11, 0xffffffff, !UP0 ;  /* 0xffffffff0b0b7887 */ /* 0x000fcc000c000000 */
.L_x_328:
[----:B------:R-:W-:-:S13]  /*03a0*/  ISETP.LE.AND P0, PT, RZ, UR11, PT ;  /* 0x0000000bff007c0c */ /* 0x000fda000bf03270 */
[----:B------:R-:W-:Y:S05]  /*03b0*/  @!P0 EXIT ;  /* 0x000000000000894d */ /* 0x000fea0003800000 */
[----:B------:R-:W-:Y:S01]  /*03c0*/  ISETP.NE.U32.AND P0, PT, RZ, c[0x0][0x370], PT ;  /* 0x0000dc00ff007a0c */ /* 0x000fe20003f05070 */
[----:B------:R-:W-:Y:S01]  /*03d0*/  ULDC.64 UR4, c[0x0][0x358] ;  /* 0x0000d60000047ab9 */ /* 0x000fe20000000a00 */
[----:B------:R-:W-:Y:S01]  /*03e0*/  ISETP.NE.U32.AND P1, PT, RZ, c[0x0][0x360], PT ;  /* 0x0000d800ff007a0c */ /* 0x000fe20003f25070 */
[----:B------:R-:W-:Y:S01]  /*03f0*/  IMAD.U32 R2, RZ, RZ, UR11 ;  /* 0x0000000bff027e24 */ /* 0x000fe2000f8e00ff */
[----:B------:R-:W-:Y:S01]  /*0400*/  ISETP.NE.AND.EX P3, PT, RZ, c[0x0][0x374], PT, P0 ;  /* 0x0000dd00ff007a0c */ /* 0x000fe20003f65300 */
[----:B------:R-:W-:Y:S01]  /*0410*/  IMAD.U32 R0, RZ, RZ, UR11 ;  /* 0x0000000bff007e24 */ /* 0x000fe2000f8e00ff */
[----:B------:R-:W-:Y:S01]  /*0420*/  ISETP.NE.AND.EX P1, PT, RZ, c[0x0][0x364], PT, P1 ;  /* 0x0000d900ff007a0c */ /* 0x000fe20003f25310 */
[----:B------:R-:W-:Y:S01]  /*0430*/  UISETP.NE.U32.AND UP2, UPT, URZ, UR4, UPT ;  /* 0x000000043f00728c */ /* 0x000fe2000bf45070 */
[----:B------:R-:W-:Y:S02]  /*0440*/  ISETP.NE.U32.AND P2, PT, RZ, c[0x0][0x348], PT ;  /* 0x0000d200ff007a0c */ /* 0x000fe40003f45070 */
[----:B------:R-:W-:Y:S01]  /*0450*/  MOV R4, UR11 ;  /* 0x0000000b00047c02 */ /* 0x000fe20008000f00 */
[----:B------:R-:W-:Y:S01]  /*0460*/  UISETP.NE.AND.EX UP2, UPT, URZ, UR5, UPT, UP2 ;  /* 0x000000053f00728c */ /* 0x000fe2000bf45320 */
[----:B------:R-:W-:-:S02]  /*0470*/  ISETP.NE.AND.EX P2, PT, RZ, c[0x0][0x34c], PT, P2 ;  /* 0x0000d300ff007a0c */ /* 0x000fc40003f45320 */
[----:B------:R-:W-:Y:S01]  /*0480*/  ISETP.NE.U32.AND P4, PT, RZ, c[0x0][0x350], PT ;  /* 0x0000d400ff007a0c */ /* 0x000fe20003f85070 */
[----:B------:R-:W-:-:S04]  /*0490*/  IMAD.WIDE R4, R11, R4, c[0x0][0x348] ;  /* 0x0000d2000b047625 */ /* 0x000fc800078e0204 */
[----:B------:R-:W-:Y:S01]  /*04a0*/  @P3 IMAD.WIDE R6, R11, R2, c[0x0][0x370] ;  /* 0x0000dc000b063625 */ /* 0x000fe200078e0202 */
[----:B------:R-:W-:-:S03]  /*04b0*/  ISETP.NE.AND.EX P4, PT, RZ, c[0x0][0x354], PT, P4 ;  /* 0x0000d500ff007a0c */ /* 0x000fc60003f85340 */
[----:B------:R-:W-:Y:S01]  /*04c0*/  @P1 IMAD.WIDE R2, R11, R0, c[0x0][0x360] ;  /* 0x0000d8000b021625 */ /* 0x000fe200078e0200 */
[----:B------:R-:W-:Y:S01]  /*04d0*/  PLOP3.LUT P0, PT, PT, PT, UP2, 0x80, 0x0 ;  /* 0x000000000000781c */ /* 0x000fe20003f0f028 */
[----:B------:R1:W2:Y:S04]  /*04e0*/  @P3 LDG.E R9, [R6.64] ;  /* 0x0000000e06093981 */ /* 0x0002a8000c1e1900 */
[----:B------:R3:W4:Y:S01]  /*04f0*/  @P1 LDG.E R0, [R2.64] ;  /* 0x0000000e02001981 */ /* 0x000722000c1e1900 */
[----:B------:R-:W-:Y:S01]  /*0500*/  IMAD.MOV.U32 R30, RZ, RZ, RZ ;  /* 0x000000ffff1e7224 */ /* 0x000fe200078e00ff */
[----:B------:R-:W-:Y:S02]  /*0510*/  MOV R10, RZ ;  /* 0x000000ff000a7202 */ /* 0x000fe40000000f00 */
[----:B------:R-:W4:Y:S01]  /*0520*/  @P2 LDG.E R8, [R4.64] ;  /* 0x0000000e04082981 */ /* 0x000f22000c1e1900 */
[----:B-1----:R-:W-:Y:S01]  /*0530*/  MOV R6, UR11 ;  /* 0x0000000b00067c02 */ /* 0x002fe20008000f00 */
[----:B---3--:R-:W-:-:S04]  /*0540*/  IMAD.U32 R2, RZ, RZ, UR11 ;  /* 0x0000000bff027e24 */ /* 0x008fc8000f8e00ff */
[----:B------:R-:W-:-:S04]  /*0550*/  IMAD.WIDE R6, R11, R6, c[0x0][0x358] ;  /* 0x0000d6000b067625 */ /* 0x000fc800078e0206 */
[----:B------:R-:W-:Y:S01]  /*0560*/  IMAD.WIDE R2, R11, R2, c[0x0][0x350] ;  /* 0x0000d4000b027625 */ /* 0x000fe200078e0202 */
[----:B------:R1:W5:Y:S04]  /*0570*/  @P0 LDG.E R10, [R6.64] ;  /* 0x0000000e060a0981 */ /* 0x000368000c1e1900 */
[----:B------:R1:W5:Y:S01]  /*0580*/  @P4 LDG.E R30, [R2.64] ;  /* 0x0000000e021e4981 */ /* 0x000362000c1e1900 */
[----:B------:R-:W3:Y:S01]  /*0590*/  S2UR UR8, SR_CTAID.Y ;  /* 0x00000000000879c3 */ /* 0x000ee20000002600 */
[----:B------:R-:W-:Y:S02]  /*05a0*/  UMOV UR9, URZ ;  /* 0x0000003f00097c82 */ /* 0x000fe40008000000 */
[----:B------:R-:W-:Y:S02]  /*05b0*/  ULDC UR10, c[0x0][0x168] ;  /* 0x00005a00000a7ab9 */ /* 0x000fe40000000800 */
[----:B------:R-:W-:-:S02]  /*05c0*/  UMOV UR23, URZ ;  /* 0x0000003f00177c82 */ /* 0x000fc40008000000 */
[----:B------:R-:W-:Y:S02]  /*05d0*/  ULDC UR4, c[0x0][0x2ac] ;  /* 0x0000ab0000047ab9 */ /* 0x000fe40000000800 */
[----:B------:R-:W-:Y:S02]  /*05e0*/  ULDC UR31, c[0x0][0x1d0] ;  /* 0x00007400001f7ab9 */ /* 0x000fe40000000800 */
[----:B------:R-:W-:-:S03]  /*05f0*/  UIMAD UR31, UR4, UR31, URZ ;  /* 0x0000001f041f72a4 */ /* 0x000fc6000f8e023f */
[----:B------:R-:W-:Y:S02]  /*0600*/  ULDC UR4, c[0x0][0x228] ;  /* 0x00008a0000047ab9 */ /* 0x000fe40000000800 */
[----:B---3--:R-:W-:Y:S01]  /*0610*/  USHF.R.S32.HI UR22, URZ, 0x1f, UR8 ;  /* 0x0000001f3f167899 */ /* 0x008fe20008011408 */
[----:B--2---:R1:W2:Y:S08]  /*0620*/  @P3 R2UR UR9, R9 ;  /* 0x00000000090933c2 */ /* 0x0042b000000e0000 */
[----:B----4-:R1:W3:Y:S08]  /*0630*/  @P1 R2UR UR10, R0 ;  /* 0x00000000000a13c2 */ /* 0x0102f000000e0000 */
[----:B------:R1:W4:Y:S01]  /*0640*/  @P2 R2UR UR23, R8 ;  /* 0x00000000081723c2 */ /* 0x00032200000e0000 */
[----:B------:R-:W-:Y:S05]  /*0650*/  @P1 BRA `(.L_x_332) ;  /* 0x0000006000001947 */ /* 0x000fea0003800000 */
[----:B------:R-:W-:Y:S05]  /*0660*/  @!P2 BRA `(.L_x_332) ;  /* 0x000000500000a947 */ /* 0x000fea0003800000 */
[----:B-1--4-:R1:W4:Y:S04]  /*0670*/  LDG.E R0, [R4.64] ;  /* 0x0000000e04007981 */ /* 0x012328000c1e1900 */
[----:B-1-3--:R-:W3:Y:S01]  /*0680*/  LDG.E R4, [R4.64+0x4] ;  /* 0x0000040e04047981 */ /* 0x00aee2000c1e1900 */
[----:B----4-:R-:W1:Y:S08]  /*0690*/  R2UR UR10, R0 ;  /* 0x00000000000a73c2 */ /* 0x010e7000000e0000 */
[----:B---3--:R-:W1:Y:S02]  /*06a0*/  R2UR UR5, R4 ;  /* 0x00000000040573c2 */ /* 0x008e6400000e0000 */
[----:B-1----:R-:W-:-:S06]  /*06b0*/  UIADD3 UR10, -UR10, UR5, URZ ;  /* 0x000000050a0a7290 */ /* 0x002fcc000fffe13f */
.L_x_332:
[----:B------:R-:W-:-:S04]  /*06c0*/  ISETP.NE.U32.AND P1, PT, RZ, c[0x0][0x368], PT ;  /* 0x0000da00ff007a0c */ /* 0x000fc80003f25070 */
[----:B------:R-:W-:-:S13]  /*06d0*/  ISETP.NE.AND.EX P1, PT, RZ, c[0x0][0x36c], PT, P1 ;  /* 0x0000db00ff007a0c */ /* 0x000fda0003f25310 */
[----:B------:R-:W-:Y:S05]  /*06e0*/  @!P1 BRA `(.L_x_333) ;  /* 0x0000005000009947 */ /* 0x000fea0003800000 */
[----:B-1----:R-:W-:-:S05]  /*06f0*/  MOV R0, UR11 ;  /* 0x0000000b00007c02 */ /* 0x002fca0008000f00 */
[----:B------:R-:W-:-:S05]  /*0700*/  IMAD.WIDE R2, R11, R0, c[0x0][0x368] ;  /* 0x0000da000b027625 */ /* 0x000fca00078e0200 */
[----:B----4-:R-:W4:Y:S02]  /*0710*/  LDG.E R0, [R2.64] ;  /* 0x0000000e02007981 */ /* 0x010f24000c1e1900 */
[----:B----4-:R1:W4:Y:S02]  /*0720*/  R2UR UR31, R0 ;  /* 0x00000000001f73c2 */ /* 0x01032400000e0000 */
[----:B-1--4-:R-:W-:Y:S05]  /*0730*/  BRA `(.L_x_334) ;  /* 0x0000006000007947 */ /* 0x012fea0003800000 */
.L_x_333:
[----:B------:R-:W-:Y:S05]  /*0740*/  @!P4 BRA `(.L_x_334) ;  /* 0x000000500000c947 */ /* 0x000fea0003800000 */
[----:B-1--4-:R1:W4:Y:S04]  /*0750*/  LDG.E R0, [R2.64] ;  /* 0x0000000e02007981 */ /* 0x012328000c1e1900 */
[----:B-1-3--:R-:W3:Y:S01]  /*0760*/  LDG.E R2, [R2.64+0x4] ;  /* 0x0000040e02027981 */ /* 0x00aee2000c1e1900 */
[----:B----4-:R-:W1:Y:S08]  /*0770*/  R2UR UR31, R0 ;  /* 0x00000000001f73c2 */ /* 0x010e7000000e0000 */
[----:B---3--:R-:W1:Y:S02]  /*0780*/  R2UR UR5, R2 ;  /* 0x00000000020573c2 */ /* 0x008e6400000e0000 */
[----:B-1----:R-:W-:-:S06]  /*0790*/  UIADD3 UR31, -UR31, UR5, URZ ;  /* 0x000000051f1f7290 */ /* 0x002fcc000fffe13f */
.L_x_334:
[----:B----4-:R1:W4:Y:S01]  /*07a0*/  @P0 LDG.E R4, [R6.64] ;  /* 0x0000000e06040981 */ /* 0x010322000c1e1900 */
[----:B------:R-:W-:Y:S01]  /*07b0*/  ISETP.NE.U32.AND P1, PT, RZ, c[0x0][0x378], PT ;  /* 0x0000de00ff007a0c */ /* 0x000fe20003f25070 */
[----:B-1----:R-:W-:Y:S01]  /*07c0*/  IMAD.U32 R0, RZ, RZ, UR11 ;  /* 0x0000000bff007e24 */ /* 0x002fe2000f8e00ff */
[----:B------:R-:W-:Y:S01]  /*07d0*/  MOV R132, UR31 ;  /* 0x0000001f00847c02 */ /* 0x000fe20008000f00 */
[----:B------:R-:W-:-:S02]  /*07e0*/  ULDC UR5, c[0x0][0x2c4] ;  /* 0x0000b10000057ab9 */ /* 0x000fc40000000800 */
[----:B------:R-:W-:Y:S01]  /*07f0*/  ULDC.64 UR18, c[0x0][0x2c8] ;  /* 0x0000b20000127ab9 */ /* 0x000fe20000000a00 */
[----:B---3--:R-:W3:Y:S01]  /*0800*/  @P0 LDG.E R6, [R6.64+0x4] ;  /* 0x0000040e06060981 */ /* 0x008ee2000c1e1900 */
[----:B------:R-:W-:-:S13]  /*0810*/  ISETP.NE.AND.EX P1, PT, RZ, c[0x0][0x37c], PT, P1 ;  /* 0x0000df00ff007a0c */ /* 0x000fda0003f25310 */
[----:B------:R-:W-:-:S05]  /*0820*/  @P1 IMAD.WIDE R2, R11, R0, c[0x0][0x378] ;  /* 0x0000de000b021625 */ /* 0x000fca00078e0200 */
[----:B------:R1:W5:Y:S01]  /*0830*/  @P1 LDG.E R132, [R2.64] ;  /* 0x0000000e02841981 */ /* 0x000362000c1e1900 */
[----:B------:R-:W-:Y:S02]  /*0840*/  UISETP.NE.AND UP0, UPT, UR5, 0x1, UPT ;  /* 0x000000010500788c */ /* 0x000fe4000bf05270 */
[----:B--2---:R-:W-:Y:S02]  /*0850*/  UIADD3 UR5, -UR9, UR31, URZ ;  /* 0x0000001f09057290 */ /* 0x004fe4000fffe13f */
[----:B------:R-:W-:Y:S02]  /*0860*/  UIADD3 UR16, UR17, 0x7f, URZ ;  /* 0x0000007f11107890 */ /* 0x000fe4000fffe03f */
[----:B------:R-:W-:-:S05]  /*0870*/  UP2UR UR13, UPR, URZ, 0x1 ;  /* 0x000000013f0d7883 */ /* 0x000fca0008000000 */
[----:B------:R-:W-:-:S04]  /*0880*/  @UP0 UIADD3 UR20, UR17, 0x7f, URZ ;  /* 0x0000007f11140890 */ /* 0x000fc8000fffe03f */
[----:B------:R-:W-:-:S04]  /*0890*/  UIMAD.WIDE.U32 UR20, UR20, UR18, URZ ;  /* 0x00000012141472a5 */ /* 0x000fc8000f8e003f */
[----:B------:R-:W-:-:S03]  /*08a0*/  @UP0 USHF.R.U32.HI UR16, URZ, UR19, UR21 ;  /* 0x000000133f100299 */ /* 0x000fc60008011615 */
[----:B------:R-:W-:Y:S02]  /*08b0*/  ULDC.64 UR18, c[0x0][0x328] ;  /* 0x0000ca0000127ab9 */ /* 0x000fe40000000a00 */
[----:B------:R-:W-:-:S04]  /*08c0*/  UISETP.GE.AND UP0, UPT, UR19, 0x1, UPT ;  /* 0x000000011300788c */ /* 0x000fc8000bf06270 */
[----:B------:R-:W-:Y:S01]  /*08d0*/  UP2UR UR12, UPR, URZ, 0x1 ;  /* 0x000000013f0c7883 */ /* 0x000fe20008000000 */
[----:B----4-:R-:W2:Y:S08]  /*08e0*/  @P0 R2UR UR6, R4 ;  /* 0x00000000040603c2 */ /* 0x010eb000000e0000 */
[----:B---3--:R-:W2:Y:S01]  /*08f0*/  @P0 R2UR UR7, R6 ;  /* 0x00000000060703c2 */ /* 0x008ea200000e0000 */
[----:B------:R-:W-:Y:S01]  /*0900*/  PLOP3.LUT P0, PT, PT, PT, UP0, 0x40, 0x0 ;  /* 0x000000000000781c */ /* 0x000fe20003f0e808 */
[----:B--2---:R-:W-:-:S04]  /*0910*/  @UP2 UIADD3 UR4, -UR6, UR7, URZ ;  /* 0x0000000706042290 */ /* 0x004fc8000fffe13f */
[----:B------:R-:W-:-:S04]  /*0920*/  UIADD3 UR7, UR5, UR4, URZ ;  /* 0x0000000405077290 */ /* 0x000fc8000fffe03f */
[----:B------:R-:W-:-:S04]  /*0930*/  UIADD3 UR26, UR7, 0x1, -UR10 ;  /* 0x00000001071a7890 */ /* 0x000fc8000fffe80a */
[----:B------:R-:W-:-:S04]  /*0940*/  UIADD3 UR16, UR26, UR16, URZ ;  /* 0x000000101a107290 */ /* 0x000fc8000fffe03f */
[----:B------:R-:W-:-:S06]  /*0950*/  UIADD3 UR18, UR16, UR18, URZ ;  /* 0x0000001210127290 */ /* 0x000fcc000fffe03f */
[----:B------:R-:W-:Y:S01]  /*0960*/  IMAD.U32 R0, RZ, RZ, UR18 ;  /* 0x00000012ff007e24 */ /* 0x000fe2000f8e00ff */
[----:B------:R-:W-:Y:S05]  /*0970*/  @P0 BRA `(.L_x_335) ;  /* 0x0000011000000947 */ /* 0x000fea0003800000 */
[----:B-1----:R-:W-:Y:S01]  /*0980*/  ISETP.LT.AND P0, PT, RZ, UR16, PT ;  /* 0x00000010ff007c0c */ /* 0x002fe2000bf01270 */
[----:B------:R-:W-:-:S12]  /*0990*/  UIADD3 UR6, UR16, -0x1, URZ ;  /* 0xffffffff10067890 */ /* 0x000fd8000fffe03f */
[----:B------:R-:W-:Y:S05]  /*09a0*/  @P0 BRA `(.L_x_336) ;  /* 0x0000007000000947 */ /* 0x000fea0003800000 */
[----:B------:R-:W-:Y:S02]  /*09b0*/  UISETP.NE.AND UP0, UPT, UR19, 0x1, UPT ;  /* 0x000000011300788c */ /* 0x000fe4000bf05270 */
[----:B------:R-:W-:Y:S02]  /*09c0*/  UIADD3 UR6, -UR16, URZ, URZ ;  /* 0x0000003f10067290 */ /* 0x000fe4000fffe13f */
[----:B------:R-:W-:Y:S02]  /*09d0*/  ULDC.64 UR20, c[0x0][0x330] ;  /* 0x0000cc0000147ab9 */ /* 0x000fe40000000a00 */
[----:B------:R-:W-:-:S05]  /*09e0*/  UIMAD.WIDE.U32 UR24, UR6, UR20, URZ ;  /* 0x00000014061872a5 */ /* 0x000fca000f8e003f */
[----:B------:R-:W-:-:S04]  /*09f0*/  @UP0 USHF.R.U32.HI UR6, URZ, UR21, UR25 ;  /* 0x000000153f060299 */ /* 0x000fc80008011619 */
[----:B------:R-:W-:Y:S01]  /*0a00*/  ULOP3.LUT UR6, URZ, UR6, URZ, 0x33, !UPT ;  /* 0x000000063f067292 */ /* 0x000fe2000f8e333f */
[----:B------:R-:W-:Y:S05]  /*0a10*/  BRA `(.L_x_337) ;  /* 0x0000004000007947 */ /* 0x000fea0003800000 */
.L_x_336:
[----:B------:R-:W-:Y:S02]  /*0a20*/  UISETP.NE.AND UP0, UPT, UR19, 0x1, UPT ;  /* 0x000000011300788c */ /* 0x000fe4000bf05270 */
[----:B------:R-:W-:Y:S02]  /*0a30*/  ULDC.64 UR20, c[0x0][0x330] ;  /* 0x0000cc0000147ab9 */ /* 0x000fe40000000a00 */
[----:B------:R-:W-:-:S07]  /*0a40*/  UIMAD.WIDE.U32 UR24, UR6, UR20, URZ ;  /* 0x00000014061872a5 */ /* 0x000fce000f8e003f */
[----:B------:R-:W-:Y:S02]  /*0a50*/  @UP0 USHF.R.U32.HI UR6, URZ, UR21, UR25 ;  /* 0x000000153f060299 */ /* 0x000fe40008011619 */
.L_x_337:
[----:B------:R-:W-:Y:S02]  /*0a60*/  ULDC UR16, c[0x0][0x32c] ;  /* 0x0000cb0000107ab9 */ /* 0x000fe40000000800 */
[----:B------:R-:W-:-:S06]  /*0a70*/  UIMAD UR16, UR6, UR19, UR16 ;  /* 0x00000013061072a4 */ /* 0x000fcc000f8e0210 */
[----:B------:R-:W-:Y:S02]  /*0a80*/  IMNMX R0, R0, UR16, PT ;  /* 0x0000001000007c17 */ /* 0x000fe4000b800200 */
.L_x_335:
[----:B-1----:R-:W-:Y:S02]  /*0a90*/  UISETP.NE.AND UP0, UPT, UR13, URZ, UPT ;  /* 0x0000003f0d00728c */ /* 0x002fe4000bf05270 */
[----:B------:R-:W-:Y:S02]  /*0aa0*/  ULDC.64 UR20, c[0x0][0x2c8] ;  /* 0x0000b20000147ab9 */ /* 0x000fe40000000a00 */
[----:B------:R-:W-:Y:S02]  /*0ab0*/  UIMAD.WIDE.U32 UR24, UR17, UR20, URZ ;  /* 0x00000014111872a5 */ /* 0x000fe4000f8e003f */
[----:B------:R-:W-:Y:S02]  /*0ac0*/  UMOV UR18, UR17 ;  /* 0x0000001100127c82 */ /* 0x000fe40008000000 */
[----:B------:R-:W-:Y:S02]  /*0ad0*/  UIADD3 UR28, UR7, 0x5f, URZ ;  /* 0x0000005f071c7890 */ /* 0x000fe4000fffe03f */
[----:B------:R-:W-:-:S02]  /*0ae0*/  UIADD3 UR16, UR7, -UR10, URZ ;  /* 0x8000000a07107290 */ /* 0x000fc4000fffe03f */
[----:B------:R-:W-:Y:S02]  /*0af0*/  @UP0 USHF.R.U32.HI UR18, URZ, UR21, UR25 ;  /* 0x000000153f120299 */ /* 0x000fe40008011619 */
[----:B------:R-:W-:Y:S02]  /*0b00*/  UISETP.GE.AND UP0, UPT, UR19, 0x1, UPT ;  /* 0x000000011300788c */ /* 0x000fe4000bf06270 */
[----:B------:R-:W-:Y:S02]  /*0b10*/  UIMAD.WIDE UR28, UR28, 0x2aaaaaab, URZ ;  /* 0x2aaaaaab1c1c78a5 */ /* 0x000fe4000f8e023f */
[----:B------:R-:W-:Y:S02]  /*0b20*/  UIADD3 UR20, UR16, UR18, URZ ;  /* 0x0000001210147290 */ /* 0x000fe4000fffe03f */
[----:B------:R-:W-:Y:S01]  /*0b30*/  PLOP3.LUT P0, PT, PT, PT, UP0, 0x40, 0x0 ;  /* 0x000000000000781c */ /* 0x000fe20003f0e808 */
[----:B------:R-:W-:Y:S02]  /*0b40*/  ULDC UR6, c[0x0][0x324] ;  /* 0x0000c90000067ab9 */ /* 0x000fe40000000800 */
[----:B------:R-:W-:-:S02]  /*0b50*/  UMOV UR21, UR29 ;  /* 0x0000001d00157c82 */ /* 0x000fc40008000000 */
[----:B------:R-:W-:Y:S02]  /*0b60*/  USHF.R.U32.HI UR25, URZ, 0x1f, UR21 ;  /* 0x0000001f3f197899 */ /* 0x000fe40008011615 */
[----:B------:R-:W-:Y:S02]  /*0b70*/  UIADD3 UR6, UR20, -UR6, URZ ;  /* 0x8000000614067290 */ /* 0x000fe4000fffe03f */
[----:B------:R-:W-:-:S04]  /*0b80*/  ULEA.HI.SX32 UR25, UR21, UR25, 0x1c ;  /* 0x0000001915197291 */ /* 0x000fc8000f8fe23f */
[----:B------:R-:W-:Y:S05]  /*0b90*/  @P0 BRA `(.L_x_338) ;  /* 0x0000014000000947 */ /* 0x000fea0003800000 */
        /* <DEDUP_REMOVED lines=11> */
.L_x_339:
[----:B------:R-:W-:-:S03]  /*0c50*/  UISETP.NE.AND UP0, UPT, UR19, 0x1, UPT ;  /* 0x000000011300788c */ /* 0x000fc6000bf05270 */
[----:B------:R-:W-:Y:S02]  /*0c60*/  ULDC.64 UR18, c[0x0][0x330] ;  /* 0x0000cc0000127ab9 */ /* 0x000fe40000000a00 */
[----:B------:R-:W-:-:S07]  /*0c70*/  UIMAD.WIDE.U32 UR28, UR20, UR18, URZ ;  /* 0x00000012141c72a5 */ /* 0x000fce000f8e003f */
[----:B------:R-:W-:Y:S02]  /*0c80*/  @UP0 UMOV UR21, UR29 ;  /* 0x0000001d00150c82 */ /* 0x000fe40008000000 */
[----:B------:R-:W-:Y:S02]  /*0c90*/  @UP0 USHF.R.U32.HI UR20, URZ, UR19, UR21 ;  /* 0x000000133f140299 */ /* 0x000fe40008011615 */
.L_x_340:
[----:B------:R-:W-:Y:S02]  /*0ca0*/  ULDC UR18, c[0x0][0x32c] ;  /* 0x0000cb0000127ab9 */ /* 0x000fe40000000800 */
[----:B------:R-:W-:-:S04]  /*0cb0*/  UIMAD UR18, UR20, UR18, URZ ;  /* 0x00000012141272a4 */ /* 0x000fc8000f8e023f */
[----:B------:R-:W-:-:S04]  /*0cc0*/  UISETP.LT.AND UP0, UPT, UR6, UR18, UPT ;  /* 0x000000120600728c */ /* 0x000fc8000bf01270 */
[----:B------:R-:W-:-:S03]  /*0cd0*/  USEL UR6, UR6, UR18, !UP0 ;  /* 0x0000001206067287 */ /* 0x000fc6000c000000 */
.L_x_338:
[----:B------:R-:W-:Y:S01]  /*0ce0*/  IADD3 R0, R0, 0x5f, RZ ;  /* 0x0000005f00007810 */ /* 0x000fe20007ffe0ff */
[----:B------:R-:W-:-:S04]  /*0cf0*/  UIMAD.WIDE UR20, UR6, 0x2aaaaaab, URZ ;  /* 0x2aaaaaab061478a5 */ /* 0x000fc8000f8e023f */
[----:B------:R-:W-:-:S03]  /*0d00*/  IMAD.HI R0, R0, 0x2aaaaaab, RZ ;  /* 0x2aaaaaab00007827 */ /* 0x000fc600078e02ff */
[----:B------:R-:W-:Y:S01]  /*0d10*/  UMOV UR19, UR21 ;  /* 0x0000001500137c82 */ /* 0x000fe20008000000 */
[----:B------:R-:W1:Y:S01]  /*0d20*/  R2UR UR18, R0 ;  /* 0x00000000001273c2 */ /* 0x000e6200000e0000 */
[----:B------:R-:W-:-:S04]  /*0d30*/  USHF.R.U32.HI UR6, URZ, 0x1f, UR19 ;  /* 0x0000001f3f067899 */ /* 0x000fc80008011613 */
[----:B------:R-:W-:-:S04]  /*0d40*/  ULEA.HI.SX32 UR6, UR19, UR6, 0x1c ;  /* 0x0000000613067291 */ /* 0x000fc8000f8fe23f */
[----:B------:R-:W-:-:S04]  /*0d50*/  UISETP.LT.AND UP1, UPT, URZ, UR6, UPT ;  /* 0x000000063f00728c */ /* 0x000fc8000bf21270 */
[----:B------:R-:W-:-:S04]  /*0d60*/  USEL UR6, URZ, UR6, !UP1 ;  /* 0x000000063f067287 */ /* 0x000fc8000c800000 */
[----:B------:R-:W-:-:S04]  /*0d70*/  UIMAD UR6, UR6, 0x60, -UR5 ;  /* 0x00000060060678a4 */ /* 0x000fc8000f8e0a05 */
[----:B------:R-:W-:Y:S02]  /*0d80*/  UISETP.LT.AND UP1, UPT, URZ, UR6, UPT ;  /* 0x000000063f00728c */ /* 0x000fe4000bf21270 */
[----:B-1----:R-:W-:Y:S02]  /*0d90*/  USHF.R.U32.HI UR20, URZ, 0x1f, UR18 ;  /* 0x0000001f3f147899 */ /* 0x002fe40008011612 */
[----:B------:R-:W-:Y:S02]  /*0da0*/  USEL UR6, URZ, UR6, !UP1 ;  /* 0x000000063f067287 */ /* 0x000fe4000c800000 */
[----:B------:R-:W-:Y:S02]  /*0db0*/  ULEA.HI.SX32 UR20, UR18, UR20, 0x1c ;  /* 0x0000001412147291 */ /* 0x000fe4000f8fe23f */
[----:B------:R-:W-:Y:S02]  /*0dc0*/  UIMAD.WIDE.U32 UR28, UR6, -0x55555555, URZ ;  /* 0xaaaaaaab061c78a5 */ /* 0x000fe4000f8e003f */
[----:B------:R-:W-:-:S02]  /*0dd0*/  UISETP.LT.AND UP0, UPT, UR20, UR25, UPT ;  /* 0x000000191400728c */ /* 0x000fc4000bf01270 */
[----:B------:R-:W-:Y:S02]  /*0de0*/  USHF.R.U32.HI UR24, URZ, 0x6, UR29 ;  /* 0x000000063f187899 */ /* 0x000fe4000801161d */
[----:B------:R-:W-:-:S04]  /*0df0*/  USEL UR20, UR20, UR25, UP0 ;  /* 0x0000001914147287 */ /* 0x000fc80008000000 */
[----:B------:R-:W-:-:S03]  /*0e00*/  UIMAD UR20, UR20, 0x60, -UR5 ;  /* 0x00000060141478a4 */ /* 0x000fc6000f8e0a05 */
[----:B------:R-:W-:Y:S02]  /*0e10*/  UMOV UR5, UR24 ;  /* 0x0000001800057c82 */ /* 0x000fe40008000000 */
[----:B------:R-:W-:-:S04]  /*0e20*/  UISETP.LT.AND UP0, UPT, UR20, UR4, UPT ;  /* 0x000000041400728c */ /* 0x000fc8000bf01270 */
[----:B------:R-:W-:-:S04]  /*0e30*/  USEL UR20, UR20, UR4, UP0 ;  /* 0x0000000414147287 */ /* 0x000fc80008000000 */
[----:B------:R-:W-:-:S11]  /*0e40*/  UISETP.GT.AND UP0, UPT, UR20, UR6, UPT ;  /* 0x000000061400728c */ /* 0x000fd6000bf04270 */
[----:B------:R-:W-:-:S04]  /*0e50*/  @UP0 UIADD3 UR20, UR20, 0x5f, URZ ;  /* 0x0000005f14140890 */ /* 0x000fc8000fffe03f */
[----:B------:R-:W-:-:S04]  /*0e60*/  UIMAD.WIDE UR18, UR20, 0x2aaaaaab, URZ ;  /* 0x2aaaaaab141278a5 */ /* 0x000fc8000f8e023f */
[----:B------:R-:W-:-:S04]  /*0e70*/  @UP0 USHF.R.U32.HI UR6, URZ, 0x1f, UR19 ;  /* 0x0000001f3f060899 */ /* 0x000fc80008011613 */
[----:B------:R-:W-:-:S04]  /*0e80*/  @UP0 ULEA.HI.SX32 UR5, UR19, UR6, 0x1c ;  /* 0x0000000613050291 */ /* 0x000fc8000f8fe23f */
[----:B------:R-:W-:-:S06]  /*0e90*/  UISETP.GT.AND UP0, UPT, UR5, UR24, UPT ;  /* 0x000000180500728c */ /* 0x000fcc000bf04270 */
[----:B------:R-:W-:-:S13]  /*0ea0*/  PLOP3.LUT P0, PT, PT, PT, UP0, 0x80, 0x0 ;  /* 0x000000000000781c */ /* 0x000fda0003f0f008 */
[----:B------:R-:W-:Y:S05]  /*0eb0*/  @!P0 BRA `(.L_x_341) ;  /* 0x0000614000008947 */ /* 0x000fea0003800000 */
[----:B------:R-:W-:Y:S01]  /*0ec0*/  ISETP.NE.U32.AND P0, PT, RZ, c[0x0][0x340], PT ;  /* 0x0000d000ff007a0c */ /* 0x000fe20003f05070 */
[----:B------:R-:W-:Y:S01]  /*0ed0*/  IMAD.U32 R0, RZ, RZ, UR11 ;  /* 0x0000000bff007e24 */ /* 0x000fe2000f8e00ff */
[----:B------:R-:W-:Y:S01]  /*0ee0*/  SHF.R.S32.HI R32, RZ, 0x1f, R204 ;  /* 0x0000001fff207819 */ /* 0x000fe200000114cc */
[----:B------:R-:W-:Y:S01]  /*0ef0*/  IMAD.MOV.U32 R134, RZ, RZ, 0x60 ;  /* 0x00000060ff867424 */ /* 0x000fe200078e00ff */
[----:B------:R-:W-:Y:S01]  /*0f00*/  ISETP.NE.AND.EX P5, PT, RZ, c[0x0][0x344], PT, P0 ;  /* 0x0000d100ff007a0c */ /* 0x000fe20003fa5300 */
[----:B------:R-:W-:-:S12]  /*0f10*/  ULDC.64 UR18, c[0x0][0x240] ;  /* 0x0000900000127ab9 */ /* 0x000fd80000000a00 */
[----:B------:R-:W-:-:S05]  /*0f20*/  @P5 IMAD.WIDE R2, R11, R0, c[0x0][0x340] ;  /* 0x0000d0000b025625 */ /* 0x000fca00078e0200 */
[----:B------:R1:W2:Y:S01]  /*0f30*/  @P5 LDG.E R27, [R2.64] ;  /* 0x0000000e021b5981 */ /* 0x0002a2000c1e1900 */
[-C--:B------:R-:W-:Y:S01]  /*0f40*/  LEA.HI R0, R32, R204.reuse, RZ, 0x3 ;  /* 0x000000cc20007211 */ /* 0x080fe200078f18ff */
[----:B------:R-:W-:Y:S01]  /*0f50*/  IMAD.WIDE.U32 R144, R134, c[0x0][0x238], RZ ;  /* 0x00008e0086907a25 */ /* 0x000fe200078e00ff */
[----:B------:R-:W-:Y:S01]  /*0f60*/  UIMAD UR18, UR22, UR18, URZ ;  /* 0x00000012161272a4 */ /* 0x000fe2000f8e023f */
[----:B------:R-:W-:Y:S01]  /*0f70*/  LEA.HI R9, R32, R204, RZ, 0x6 ;  /* 0x000000cc20097211 */ /* 0x000fe200078f30ff */
[----:B------:R-:W-:Y:S01]  /*0f80*/  UIADD3 UR6, UR5, -0x1, URZ ;  /* 0xffffffff05067890 */ /* 0x000fe2000fffe03f */
[----:B------:R-:W-:Y:S01]  /*0f90*/  SHF.R.S32.HI R6, RZ, 0x3, R0 ;  /* 0x00000003ff067819 */ /* 0x000fe20000011400 */
[----:B------:R-:W3:Y:S01]  /*0fa0*/  R2UR UR33, R145 ;  /* 0x00000000912173c2 */ /* 0x000ee200000e0000 */
[----:B------:R-:W-:Y:S01]  /*0fb0*/  LOP3.LUT R0, R0, 0x1ffffff8, RZ, 0xc0, !PT ;  /* 0x1ffffff800007812 */ /* 0x000fe200078ec0ff */
[----:B------:R-:W-:Y:S01]  /*0fc0*/  USHF.R.S32.HI UR30, URZ, 0x1f, UR11 ;  /* 0x0000001f3f1e7899 */ /* 0x000fe2000801140b */
[C---:B-----5:R-:W-:Y:S01]  /*0fd0*/  IADD3 R110, P0, R6.reuse, R10, RZ ;  /* 0x0000000a066e7210 */ /* 0x060fe20007f1e0ff */
[----:B------:R-:W-:Y:S01]  /*0fe0*/  UIMAD UR27, UR8, UR19, UR18 ;  /* 0x00000013081b72a4 */ /* 0x000fe2000f8e0212 */
[----:B------:R-:W-:Y:S01]  /*0ff0*/  IADD3 R118, -R6, UR4, RZ ;  /* 0x0000000406767c10 */ /* 0x000fe2000fffe1ff */
[----:B------:R-:W-:Y:S01]  /*1000*/  IMAD.IADD R0, R204, 0x1, -R0 ;  /* 0x00000001cc007824 */ /* 0x000fe200078e0a00 */
[----:B------:R-:W-:Y:S01]  /*1010*/  USEL UR29, UR11, URZ, !UP2 ;  /* 0x0000003f0b1d7287 */ /* 0x000fe2000d000000 */
[----:B------:R-:W-:Y:S01]  /*1020*/  IMAD.U32 R8, RZ, RZ, UR6 ;  /* 0x00000006ff087e24 */ /* 0x000fe2000f8e00ff */
[----:B------:R-:W-:Y:S01]  /*1030*/  UMOV UR21, 0x60 ;  /* 0x0000006000157882 */ /* 0x000fe20000000000 */
[----:B------:R-:W-:Y:S01]  /*1040*/  IMAD.SHL.U32 R4, R0, 0x8, RZ ;  /* 0x0000000800047824 */ /* 0x000fe200078e00ff */
[----:B------:R-:W-:Y:S01]  /*1050*/  ULDC UR20, c[0x0][0x23c] ;  /* 0x00008f0000147ab9 */ /* 0x000fe20000000800 */
[----:B------:R-:W-:Y:S01]  /*1060*/  IMAD R8, R8, -0x60, R118 ;  /* 0xffffffa008087824 */ /* 0x000fe200078e0276 */
[----:B------:R-:W-:Y:S01]  /*1070*/  USEL UR28, UR30, URZ, !UP2 ;  /* 0x0000003f1e1c7287 */ /* 0x000fe2000d000000 */
[----:B------:R-:W-:Y:S01]  /*1080*/  IMAD.U32 R84, RZ, RZ, UR29 ;  /* 0x0000001dff547e24 */ /* 0x000fe2000f8e00ff */
[----:B------:R-:W-:Y:S01]  /*1090*/  SHF.R.S32.HI R5, RZ, 0x1f, R4 ;  /* 0x0000001fff057819 */ /* 0x000fe20000011404 */
[----:B------:R-:W-:Y:S01]  /*10a0*/  UIMAD UR20, UR21, UR20, URZ ;  /* 0x00000014151472a4 */ /* 0x000fe2000f8e023f */
[----:B------:R-:W-:Y:S01]  /*10b0*/  ISETP.GE.AND P4, PT, R8, 0x11, PT ;  /* 0x000000110800780c */ /* 0x000fe20003f86270 */
[----:B------:R-:W-:Y:S01]  /*10c0*/  ULDC.64 UR18, c[0x0][0x248] ;  /* 0x0000920000127ab9 */ /* 0x000fe20000000a00 */
[----:B-1----:R-:W-:Y:S01]  /*10d0*/  SHF.R.S32.HI R2, RZ, 0x1f, R10 ;  /* 0x0000001fff027819 */ /* 0x002fe2000001140a */
[----:B------:R-:W-:Y:S01]  /*10e0*/  UIMAD UR18, UR28, UR18, URZ ;  /* 0x000000121c1272a4 */ /* 0x000fe2000f8e023f */
[----:B------:R-:W-:Y:S01]  /*10f0*/  IMAD R7, R134, c[0x0][0x294], RZ ;  /* 0x0000a50086077a24 */ /* 0x000fe200078e02ff */
[----:B------:R-:W-:Y:S01]  /*1100*/  ISETP.GE.AND P1, PT, R8, 0x1, PT ;  /* 0x000000010800780c */ /* 0x000fe20003f26270 */
[----:B------:R-:W-:Y:S01]  /*1110*/  IMAD.MOV.U32 R136, RZ, RZ, c[0x0][0x238] ;  /* 0x00008e00ff887624 */ /* 0x000fe200078e00ff */
[----:B------:R-:W-:Y:S01]  /*1120*/  LEA.HI.X.SX32 R111, R6, R2, 0x1, P0 ;  /* 0x00000002066f7211 */ /* 0x000fe200000f0eff */
[----:B------:R-:W-:Y:S01]  /*1130*/  IMAD.WIDE.U32 R2, R110, c[0x0][0x238], R4 ;  /* 0x00008e006e027a25 */ /* 0x000fe200078e0004 */
[----:B------:R-:W-:Y:S01]  /*1140*/  UIMAD UR19, UR29, UR19, UR18 ;  /* 0x000000131d1372a4 */ /* 0x000fe2000f8e0212 */
[----:B------:R1:W4:Y:S01]  /*1150*/  R2UR UR5, R7 ;  /* 0x00000000070573c2 */ /* 0x00032200000e0000 */
[----:B------:R-:W-:Y:S01]  /*1160*/  LEA.HI R26, R32, R204, RZ, 0x2 ;  /* 0x000000cc201a7211 */ /* 0x000fe200078f10ff */
[----:B------:R-:W-:Y:S01]  /*1170*/  IMAD R0, R111, c[0x0][0x238], RZ ;  /* 0x00008e006f007a24 */ /* 0x000fe200078e02ff */
[----:B------:R-:W-:Y:S01]  /*1180*/  ISETP.GE.AND P6, PT, R4, c[0x0][0x1d4], PT ;  /* 0x0000750004007a0c */ /* 0x000fe20003fc6270 */
[----:B------:R-:W-:Y:S01]  /*1190*/  IMAD.MOV.U32 R133, RZ, RZ, c[0x0][0x23c] ;  /* 0x00008f00ff857624 */ /* 0x000fe200078e00ff */
[----:B------:R-:W-:Y:S01]  /*11a0*/  SHF.R.S32.HI R31, RZ, 0x2, R26 ;  /* 0x00000002ff1f7819 */ /* 0x000fe2000001141a */
[----:B------:R-:W-:Y:S01]  /*11b0*/  IMAD R0, R110, c[0x0][0x23c], R0 ;  /* 0x00008f006e007a24 */ /* 0x000fe200078e0200 */
[C---:B------:R-:W-:Y:S01]  /*11c0*/  ISETP.GE.AND P3, PT, R8.reuse, 0x21, PT ;  /* 0x000000210800780c */ /* 0x040fe20003f66270 */
[----:B------:R-:W-:Y:S01]  /*11d0*/  IMAD.U32 R12, RZ, RZ, UR8 ;  /* 0x00000008ff0c7e24 */ /* 0x000fe2000f8e00ff */
[----:B------:R-:W-:Y:S01]  /*11e0*/  ISETP.GE.AND P2, PT, R8, 0x41, PT ;  /* 0x000000410800780c */ /* 0x000fe20003f46270 */
[----:B------:R-:W-:Y:S01]  /*11f0*/  IMAD.IADD R3, R3, 0x1, R0 ;  /* 0x0000000103037824 */ /* 0x000fe200078e0200 */
[C---:B------:R-:W-:Y:S01]  /*1200*/  IADD3 R139, R31.reuse, 0x20, RZ ;  /* 0x000000201f8b7810 */ /* 0x040fe20007ffe0ff */
[----:B------:R-:W-:Y:S01]  /*1210*/  IMAD.U32 R0, RZ, RZ, UR8 ;  /* 0x00000008ff007e24 */ /* 0x000fe2000f8e00ff */
[----:B------:R-:W-:Y:S01]  /*1220*/  IADD3 R138, R31, 0x40, RZ ;  /* 0x000000401f8a7810 */ /* 0x000fe20007ffe0ff */
[----:B------:R-:W-:Y:S01]  /*1230*/  IMAD.WIDE.U32 R12, R12, c[0x0][0x260], R4 ;  /* 0x000098000c0c7a25 */ /* 0x000fe200078e0004 */
[----:B------:R-:W-:Y:S01]  /*1240*/  UMOV UR36, 0x6 ;  /* 0x0000000600247882 */ /* 0x000fe20000000000 */
[----:B------:R2:W4:Y:S01]  /*1250*/  R2UR UR32, R144 ;  /* 0x00000000902073c2 */ /* 0x00052200000e0000 */
[----:B------:R-:W-:Y:S01]  /*1260*/  UMOV UR38, 0x5 ;  /* 0x0000000500267882 */ /* 0x000fe20000000000 */
[----:B------:R-:W-:Y:S01]  /*1270*/  IMAD.WIDE.U32 R2, R0, c[0x0][0x240], R2 ;  /* 0x0000900000027a25 */ /* 0x000fe200078e0002 */
[----:B------:R-:W-:Y:S01]  /*1280*/  ULDC UR34, c[0x0][0x284] ;  /* 0x0000a10000227ab9 */ /* 0x000fe20000000800 */
[----:B------:R-:W-:-:S02]  /*1290*/  IADD3 R128, R30, UR31, RZ ;  /* 0x0000001f1e807c10 */ /* 0x000fc4000fffe0ff */
[----:B------:R-:W-:Y:S01]  /*12a0*/  IMAD.SHL.U32 R0, R6, 0x40, RZ ;  /* 0x0000004006007824 */ /* 0x000fe200078e00ff */
[----:B------:R-:W-:Y:S01]  /*12b0*/  IADD3 R3, R3, UR27, RZ ;  /* 0x0000001b03037c10 */ /* 0x000fe2000fffe0ff */
[----:B---3--:R-:W-:Y:S01]  /*12c0*/  UIADD3 UR27, UR33, UR20, URZ ;  /* 0x00000014211b7290 */ /* 0x008fe2000fffe03f */
[----:B------:R-:W-:Y:S01]  /*12d0*/  IMAD.MOV.U32 R14, RZ, RZ, R12 ;  /* 0x000000ffff0e7224 */ /* 0x000fe200078e000c */
[----:B------:R-:W-:Y:S01]  /*12e0*/  USHF.R.S32.HI UR20, URZ, 0x1f, UR6 ;  /* 0x0000001f3f147899 */ /* 0x000fe20008011406 */
[----:B------:R-:W-:Y:S01]  /*12f0*/  LOP3.LUT R0, R0, 0x1c0, RZ, 0xc0, !PT ;  /* 0x000001c000007812 */ /* 0x000fe200078ec0ff */
[----:B------:R-:W-:Y:S01]  /*1300*/  UIMAD UR18, UR27, UR6, URZ ;  /* 0x000000061b1272a4 */ /* 0x000fe2000f8e023f */
[----:B------:R-:W-:Y:S01]  /*1310*/  IMAD.WIDE.U32 R116, R84, c[0x0][0x248], R2 ;  /* 0x0000920054747a25 */ /* 0x000fe200078e0002 */
[----:B------:R-:W-:Y:S02]  /*1320*/  P2R R131, PR, RZ, 0x40 ;  /* 0x00000040ff837803 */ /* 0x000fe40000000000 */
[----:B-1----:R-:W-:Y:S01]  /*1330*/  LOP3.LUT R7, R0, 0x38, R4, 0xf8, !PT ;  /* 0x0000003800077812 */ /* 0x002fe200078ef804 */
[----:B------:R-:W-:Y:S01]  /*1340*/  IMAD.MOV.U32 R112, RZ, RZ, R116 ;  /* 0x000000ffff707224 */ /* 0x000fe200078e0074 */
[----:B------:R-:W-:Y:S01]  /*1350*/  IADD3 R113, R117, UR19, RZ ;  /* 0x0000001375717c10 */ /* 0x000fe2000fffe0ff */
[----:B------:R-:W-:Y:S01]  /*1360*/  IMAD.U32 R2, RZ, RZ, UR18 ;  /* 0x00000012ff027e24 */ /* 0x000fe2000f8e00ff */
[----:B------:R-:W-:Y:S01]  /*1370*/  SHF.R.U32.HI R6, RZ, 0x3, R0 ;  /* 0x00000003ff067819 */ /* 0x000fe20000011600 */
[----:B------:R-:W-:Y:S01]  /*1380*/  ULDC.64 UR18, c[0x0][0x260] ;  /* 0x0000980000127ab9 */ /* 0x000fe20000000a00 */
[----:B------:R-:W-:Y:S01]  /*1390*/  IMAD R140, R134, c[0x0][0x284], RZ ;  /* 0x0000a100868c7a24 */ /* 0x000fe200078e02ff */
[----:B------:R-:W-:Y:S01]  /*13a0*/  UIMAD UR18, UR22, UR18, URZ ;  /* 0x00000012161272a4 */ /* 0x000fe2000f8e023f */
[C---:B------:R-:W-:Y:S01]  /*13b0*/  IMAD R2, R144.reuse, UR20, R2 ;  /* 0x0000001490027c24 */ /* 0x040fe2000f8e0202 */
[----:B------:R-:W-:Y:S01]  /*13c0*/  LOP3.LUT R6, R7, R6, RZ, 0x3c, !PT ;  /* 0x0000000607067212 */ /* 0x000fe200078e3cff */
[----:B------:R-:W-:Y:S01]  /*13d0*/  IMAD.WIDE.U32 R10, R144, UR6, R112 ;  /* 0x00000006900a7c25 */ /* 0x000fe2000f8e0070 */
[----:B------:R-:W-:-:S02]  /*13e0*/  UIMAD UR18, UR8, UR19, UR18 ;  /* 0x00000013081272a4 */ /* 0x000fc4000f8e0212 */
[----:B------:R-:W-:Y:S01]  /*13f0*/  ULDC UR20, c[0x0][0x294] ;  /* 0x0000a50000147ab9 */ /* 0x000fe20000000800 */
[----:B------:R-:W-:Y:S01]  /*1400*/  IMAD.IADD R3, R11, 0x1, R2 ;  /* 0x000000010b037824 */ /* 0x000fe200078e0202 */
[C---:B------:R-:W-:Y:S01]  /*1410*/  @P4 LEA R0, P0, R136.reuse, R10, 0x4 ;  /* 0x0000000a88004211 */ /* 0x040fe200078020ff */
[----:B------:R-:W-:Y:S01]  /*1420*/  IMAD.SHL.U32 R2, R9, 0x8, RZ ;  /* 0x0000000809027824 */ /* 0x000fe200078e00ff */
[----:B------:R-:W-:Y:S01]  /*1430*/  IADD3 R15, R13, UR18, RZ ;  /* 0x000000120d0f7c10 */ /* 0x000fe2000fffe0ff */
[C---:B------:R-:W-:Y:S01]  /*1440*/  IMAD.WIDE.U32 R12, R136.reuse, 0x20, RZ ;  /* 0x00000020880c7825 */ /* 0x040fe200078e00ff */
[----:B------:R-:W-:Y:S01]  /*1450*/  @P4 LEA.HI.X R7, R136, R3, R133, 0x4, P0 ;  /* 0x0000000388074211 */ /* 0x000fe200000f2485 */
[----:B------:R-:W-:Y:S01]  /*1460*/  ULDC.64 UR18, c[0x0][0x280] ;  /* 0x0000a00000127ab9 */ /* 0x000fe20000000a00 */
[----:B------:R-:W-:Y:S01]  /*1470*/  @P4 LEA R16, P0, R0, c[0x0][0x220], 0x1 ;  /* 0x0000880000104a11 */ /* 0x000fe200078008ff */
[----:B----4-:R-:W-:Y:S01]  /*1480*/  USHF.L.U64.HI UR32, UR18, UR36, UR19 ;  /* 0x0000002412207299 */ /* 0x010fe20008010213 */
[----:B------:R-:W-:Y:S01]  /*1490*/  LOP3.LUT R6, R6, 0xfffffe00, R2, 0xf8, !PT ;  /* 0xfffffe0006067812 */ /* 0x000fe200078ef802 */
[----:B------:R-:W-:Y:S01]  /*14a0*/  USHF.L.U64.HI UR34, UR18, UR38, UR34 ;  /* 0x0000002612227299 */ /* 0x000fe20008010222 */
[----:B------:R-:W-:Y:S01]  /*14b0*/  @P4 LEA.HI.X R17, R0, c[0x0][0x224], R7, 0x1, P0 ;  /* 0x0000890000114a11 */ /* 0x000fe200000f0c07 */
[----:B------:R-:W-:Y:S01]  /*14c0*/  USHF.L.U32 UR33, UR18, 0x6, URZ ;  /* 0x0000000612217899 */ /* 0x000fe2000800063f */
[----:B------:R-:W-:Y:S01]  /*14d0*/  LOP3.LUT R0, R26, 0xfffffffc, RZ, 0xc0, !PT ;  /* 0xfffffffc1a007812 */ /* 0x000fe200078ec0ff */
[----:B------:R-:W-:Y:S01]  /*14e0*/  IMAD.SHL.U32 R79, R6, 0x2, RZ ;  /* 0x00000002064f7824 */ /* 0x000fe200078e00ff */
[----:B------:R-:W-:Y:S01]  /*14f0*/  @P1 LEA R4, P0, R10, c[0x0][0x220], 0x1 ;  /* 0x000088000a041a11 */ /* 0x000fe200078008ff */
[----:B------:R-:W-:Y:S01]  /*1500*/  USHF.L.U32 UR35, UR18, 0x5, URZ ;  /* 0x0000000512237899 */ /* 0x000fe2000800063f */
[----:B------:R-:W-:Y:S01]  /*1510*/  SHF.R.S32.HI R2, RZ, 0x1f, R31 ;  /* 0x0000001fff027819 */ /* 0x000fe2000001141f */
[----:B------:R-:W-:Y:S01]  /*1520*/  IMAD.IADD R0, R204, 0x1, -R0 ;  /* 0x00000001cc007824 */ /* 0x000fe200078e0a00 */
[----:B------:R-:W-:Y:S01]  /*1530*/  @P1 LEA.HI.X R5, R10, c[0x0][0x224], R3, 0x1, P0 ;  /* 0x000089000a051a11 */ /* 0x000fe200000f0c03 */
[----:B------:R-:W-:Y:S01]  /*1540*/  ULDC.64 UR18, c[0x0][0x290] ;  /* 0x0000a40000127ab9 */ /* 0x000fe20000000a00 */
[----:B------:R-:W-:Y:S01]  /*1550*/  ISETP.GT.AND P0, PT, R8, 0x50, PT ;  /* 0x000000500800780c */ /* 0x000fe20003f04270 */
[C---:B------:R-:W-:Y:S01]  /*1560*/  IMAD.SHL.U32 R28, R0.reuse, 0x4, RZ ;  /* 0x00000004001c7824 */ /* 0x040fe200078e00ff */
[----:B------:R-:W-:Y:S01]  /*1570*/  USHF.L.U64.HI UR36, UR18, UR36, UR19 ;  /* 0x0000002412247299 */ /* 0x000fe20008010213 */
[----:B------:R-:W-:Y:S01]  /*1580*/  @!PT LDS RZ, [RZ] ;  /* 0x00000000fffff984 */ /* 0x000fe20000000800 */
[----:B------:R-:W-:Y:S01]  /*1590*/  @!PT LDS RZ, [RZ] ;  /* 0x00000000fffff984 */ /* 0x000fe20000000800 */
[----:B------:R-:W-:Y:S01]  /*15a0*/  @!PT LDS RZ, [RZ] ;  /* 0x00000000fffff984 */ /* 0x000fe20000000800 */
[----:B------:R1:W-:Y:S01]  /*15b0*/  @P1 LDGSTS.E.BYPASS.LTC128B.128 [R79+0x3100], [R4.64], !P6 ;  /* 0x03100000044f1fae */ /* 0x0003e2000f101d4e */
[----:B------:R-:W-:Y:S01]  /*15c0*/  IMAD.SHL.U32 R18, R0, 0x8, RZ ;  /* 0x0000000800127824 */ /* 0x000fe200078e00ff */
[----:B------:R-:W-:Y:S01]  /*15d0*/  ISETP.GE.AND P1, PT, R8, 0x31, PT ;  /* 0x000000310800780c */ /* 0x000fe20003f26270 */
[----:B------:R-:W-:Y:S01]  /*15e0*/  USHF.L.U64.HI UR38, UR18, UR38, UR20 ;  /* 0x0000002612267299 */ /* 0x000fe20008010214 */
[----:B------:R-:W-:Y:S01]  /*15f0*/  SHF.R.S32.HI R29, RZ, 0x1f, R28 ;  /* 0x0000001fff1d7819 */ /* 0x000fe2000001141c */
[----:B------:R3:W-:Y:S01]  /*1600*/  @P4 LDGSTS.E.BYPASS.LTC128B.128 [R79+0x3900], [R16.64], !P6 ;  /* 0x03900000104f4fae */ /* 0x0007e2000f101d4e */
[----:B------:R-:W-:Y:S01]  /*1610*/  SHF.R.S32.HI R19, RZ, 0x1f, R18 ;  /* 0x0000001fff137819 */ /* 0x000fe20000011412 */
[----:B------:R-:W-:Y:S01]  /*1620*/  USHF.L.U32 UR37, UR18, 0x6, URZ ;  /* 0x0000000612257899 */ /* 0x000fe2000800063f */
[----:B------:R-:W-:Y:S01]  /*1630*/  IADD3 R86, R18, 0x20, RZ ;  /* 0x0000002012567810 */ /* 0x000fe20007ffe0ff */
[----:B------:R-:W-:Y:S01]  /*1640*/  IMAD.WIDE.U32 R6, R31, c[0x0][0x280], R28 ;  /* 0x0000a0001f067a25 */ /* 0x000fe200078e001c */
[----:B------:R-:W-:Y:S01]  /*1650*/  USHF.L.U32 UR39, UR18, 0x5, URZ ;  /* 0x0000000512277899 */ /* 0x000fe2000800063f */
[----:B------:R-:W-:Y:S01]  /*1660*/  IADD3 R30, R28, 0x10, RZ ;  /* 0x000000101c1e7810 */ /* 0x000fe20007ffe0ff */
[----:B------:R-:W-:Y:S01]  /*1670*/  UIMAD.WIDE.U32 UR40, UR18, 0x60, URZ ;  /* 0x00000060122878a5 */ /* 0x000fe2000f8e003f */
[----:B------:R-:W-:Y:S01]  /*1680*/  IMAD.MOV.U32 R24, RZ, RZ, R6 ;  /* 0x000000ffff187224 */ /* 0x000fe200078e0006 */
[----:B------:R-:W-:Y:S01]  /*1690*/  ULDC.64 UR20, c[0x0][0x268] ;  /* 0x00009a0000147ab9 */ /* 0x000fe20000000a00 */
[----:B------:R-:W-:Y:S01]  /*16a0*/  @P1 IMAD R8, R133, 0x30, RZ ;  /* 0x0000003085081824 */ /* 0x000fe200078e02ff */
[----:B------:R-:W-:Y:S01]  /*16b0*/  ULDC.64 UR18, c[0x0][0x1e8] ;  /* 0x00007a0000127ab9 */ /* 0x000fe20000000a00 */
[----:B------:R-:W-:Y:S01]  /*16c0*/  IMAD.MOV.U32 R146, RZ, RZ, c[0x0][0x2b8] ;  /* 0x0000ae00ff927624 */ /* 0x000fe200078e00ff */
[----:B------:R-:W-:Y:S01]  /*16d0*/  UIMAD UR43, UR22, UR18, URZ ;  /* 0x00000012162b72a4 */ /* 0x000fe2000f8e023f */
[----:B------:R-:W-:Y:S01]  /*16e0*/  IMAD.MOV.U32 R143, RZ, RZ, c[0x0][0x27c] ;  /* 0x00009f00ff8f7624 */ /* 0x000fe200078e00ff */
[----:B------:R-:W-:Y:S01]  /*16f0*/  UIMAD.WIDE.U32 UR44, UR8, UR18, URZ ;  /* 0x00000012082c72a5 */ /* 0x000fe2000f8e003f */
[----:B------:R-:W-:Y:S01]  /*1700*/  IMAD.MOV.U32 R137, RZ, RZ, c[0x0][0x27c] ;  /* 0x00009f00ff897624 */ /* 0x000fe200078e00ff */
[----:B------:R-:W-:Y:S01]  /*1710*/  UIMAD UR43, UR8, UR19, UR43 ;  /* 0x00000013082b72a4 */ /* 0x000fe2000f8e022b */
[----:B------:R-:W-:Y:S01]  /*1720*/  IMAD.WIDE.U32 R134, R134, c[0x0][0x280], RZ ;  /* 0x0000a00086867a25 */ /* 0x000fe200078e00ff */
[----:B------:R-:W-:-:S02]  /*1730*/  UIMAD UR20, UR28, UR20, URZ ;  /* 0x000000141c1472a4 */ /* 0x000fc4000f8e023f */
[----:B------:R-:W-:Y:S01]  /*1740*/  ULDC.64 UR18, c[0x0][0x210] ;  /* 0x0000840000127ab9 */ /* 0x000fe20000000a00 */
[C---:B-1----:R-:W-:Y:S01]  /*1750*/  IMAD R4, R2.reuse, c[0x0][0x280], RZ ;  /* 0x0000a00002047a24 */ /* 0x042fe200078e02ff */
[----:B------:R-:W-:Y:S01]  /*1760*/  UIMAD UR42, UR22, UR18, URZ ;  /* 0x00000012162a72a4 */ /* 0x000fe2000f8e023f */
[----:B------:R-:W-:Y:S01]  /*1770*/  IMAD R2, R2, c[0x0][0x290], RZ ;  /* 0x0000a40002027a24 */ /* 0x000fe200078e02ff */
[----:B------:R-:W-:Y:S01]  /*1780*/  UIMAD UR20, UR29, UR21, UR20 ;  /* 0x000000151d1472a4 */ /* 0x000fe2000f8e0214 */
[C---:B------:R-:W-:Y:S01]  /*1790*/  IMAD R9, R31.reuse, c[0x0][0x284], R4 ;  /* 0x0000a1001f097a24 */ /* 0x040fe200078e0204 */
[----:B------:R-:W-:Y:S01]  /*17a0*/  UIMAD.WIDE.U32 UR46, UR8, UR18, URZ ;  /* 0x00000012082e72a5 */ /* 0x000fe2000f8e003f */
[----:B------:R-:W-:Y:S01]  /*17b0*/  IMAD R11, R31, c[0x0][0x294], R2 ;  /* 0x0000a5001f0b7a24 */ /* 0x000fe200078e0202 */
[----:B------:R-:W-:Y:S01]  /*17c0*/  @P3 IADD3 R2, P4, R10, R12, RZ ;  /* 0x0000000c0a023210 */ /* 0x000fe20007f9e0ff */
[----:B------:R-:W-:Y:S01]  /*17d0*/  IMAD.IADD R25, R7, 0x1, R9 ;  /* 0x0000000107197824 */ /* 0x000fe200078e0209 */
[----:B------:R-:W-:Y:S01]  /*17e0*/  UIMAD UR19, UR8, UR19, UR42 ;  /* 0x00000013081372a4 */ /* 0x000fe2000f8e022a */
[----:B------:R-:W-:Y:S01]  /*17f0*/  IMAD.WIDE.U32 R4, R31, c[0x0][0x290], R28 ;  /* 0x0000a4001f047a25 */ /* 0x000fe200078e001c */
[----:B------:R-:W-:-:S02]  /*1800*/  UIADD3 UR43, UR45, UR43, URZ ;  /* 0x0000002b2d2b7290 */ /* 0x000fc4000fffe03f */
[----:B------:R-:W-:Y:S01]  /*1810*/  UIADD3 UR19, UR47, UR19, URZ ;  /* 0x000000132f137290 */ /* 0x000fe2000fffe03f */
[----:B------:R-:W-:Y:S01]  /*1820*/  IMAD.WIDE.U32 R6, R31, c[0x0][0x280], R18 ;  /* 0x0000a0001f067a25 */ /* 0x000fe200078e0012 */
[----:B------:R-:W-:-:S03]  /*1830*/  UIADD3 UR18, UR41, UR5, URZ ;  /* 0x0000000529127290 */ /* 0x000fc6000fffe03f */
[----:B------:R-:W-:Y:S02]  /*1840*/  IMAD.IADD R23, R5, 0x1, R11 ;  /* 0x0000000105177824 */ /* 0x000fe400078e020b */
[----:B------:R-:W-:Y:S02]  /*1850*/  IMAD.MOV.U32 R22, RZ, RZ, R4 ;  /* 0x000000ffff167224 */ /* 0x000fe400078e0004 */
[----:B------:R-:W-:Y:S02]  /*1860*/  IMAD.IADD R21, R9, 0x1, R7 ;  /* 0x0000000109157824 */ /* 0x000fe400078e0207 */
[----:B------:R-:W-:-:S04]  /*1870*/  IMAD.WIDE.U32 R4, R31, c[0x0][0x290], R18 ;  /* 0x0000a4001f047a25 */ /* 0x000fc800078e0012 */
[----:B------:R-:W-:Y:S02]  /*1880*/  IMAD.SHL.U32 R7, R133, 0x20, RZ ;  /* 0x0000002085077824 */ /* 0x000fe400078e00ff */
[----:B---3--:R-:W-:Y:S02]  /*1890*/  IMAD.IADD R17, R11, 0x1, R5 ;  /* 0x000000010b117824 */ /* 0x008fe400078e0205 */
[----:B------:R-:W-:Y:S01]  /*18a0*/  IMAD.MOV.U32 R20, RZ, RZ, R6 ;  /* 0x000000ffff147224 */ /* 0x000fe200078e0006 */
[----:B------:R-:W-:Y:S01]  /*18b0*/  @P3 IADD3.X R5, R3, R13, R7, P4, !PT ;  /* 0x0000000d03053210 */ /* 0x000fe200027fe407 */
[----:B------:R-:W-:Y:S01]  /*18c0*/  IMAD.MOV.U32 R16, RZ, RZ, R4 ;  /* 0x000000ffff107224 */ /* 0x000fe200078e0004 */
[----:B------:R-:W-:Y:S01]  /*18d0*/  @P3 LEA R6, P4, R2, c[0x0][0x220], 0x1 ;  /* 0x0000880002063a11 */ /* 0x000fe200078808ff */
[----:B------:R-:W-:Y:S02]  /*18e0*/  @P0 IMAD R11, R133, 0x50, RZ ;  /* 0x00000050850b0824 */ /* 0x000fe400078e02ff */
[----:B------:R-:W-:Y:S01]  /*18f0*/  IMAD.WIDE.U32 R98, R132, c[0x0][0x280], R24 ;  /* 0x0000a00084627a25 */ /* 0x000fe200078e0018 */
[----:B------:R-:W-:-:S02]  /*1900*/  @P3 LEA.HI.X R7, R2, c[0x0][0x224], R5, 0x1, P4 ;  /* 0x0000890002073a11 */ /* 0x000fc400020f0c05 */
[----:B------:R-:W-:Y:S01]  /*1910*/  ISETP.GE.AND P4, PT, R18, c[0x0][0x27c], PT ;  /* 0x00009f0012007a0c */ /* 0x000fe20003f86270 */
[----:B------:R-:W-:Y:S02]  /*1920*/  @P1 IMAD.MOV.U32 R2, RZ, RZ, R10 ;  /* 0x000000ffff021224 */ /* 0x000fe400078e000a */
[----:B------:R1:W-:Y:S01]  /*1930*/  @P3 LDGSTS.E.BYPASS.LTC128B.128 [R79+0x4100], [R6.64], !P6 ;  /* 0x04100000064f3fae */ /* 0x0003e2000f101d4e */
[----:B------:R-:W-:Y:S01]  /*1940*/  IMAD.WIDE.U32 R96, R132, c[0x0][0x290], R22 ;  /* 0x0000a40084607a25 */ /* 0x000fe200078e0016 */
[----:B------:R-:W-:-:S03]  /*1950*/  P2R R130, PR, RZ, 0x10 ;  /* 0x00000010ff827803 */ /* 0x000fc60000000000 */
[----:B------:R-:W-:Y:S01]  /*1960*/  @P1 IMAD.WIDE.U32 R4, R136, 0x30, R2 ;  /* 0x0000003088041825 */ /* 0x000fe200078e0002 */
[----:B------:R-:W-:-:S03]  /*1970*/  SEL R2, RZ, c[0x0][0x27c], !P4 ;  /* 0x00009f00ff027a07 */ /* 0x000fc60006000000 */
[----:B------:R-:W-:Y:S01]  /*1980*/  @P1 IMAD.IADD R8, R5, 0x1, R8 ;  /* 0x0000000105081824 */ /* 0x000fe200078e0208 */
[----:B------:R-:W-:Y:S01]  /*1990*/  @P1 LEA R12, P3, R4, c[0x0][0x220], 0x1 ;  /* 0x00008800040c1a11 */ /* 0x000fe200078608ff */
[----:B------:R-:W-:-:S03]  /*19a0*/  IMAD.WIDE.U32 R94, R132, c[0x0][0x280], R20 ;  /* 0x0000a000845e7a25 */ /* 0x000fc600078e0014 */
[----:B------:R-:W-:Y:S01]  /*19b0*/  @P1 LEA.HI.X R13, R4, c[0x0][0x224], R8, 0x1, P3 ;  /* 0x00008900040d1a11 */ /* 0x000fe200018f0c08 */
[----:B------:R-:W-:Y:S01]  /*19c0*/  IMAD.IADD R4, R18, 0x1, R2 ;  /* 0x0000000112047824 */ /* 0x000fe200078e0202 */
[----:B------:R-:W-:Y:S01]  /*19d0*/  @P2 LEA R5, P3, R136, R10, 0x6 ;  /* 0x0000000a88052211 */ /* 0x000fe200078630ff */
[----:B------:R-:W-:Y:S02]  /*19e0*/  @P0 IMAD.MOV.U32 R2, RZ, RZ, R10 ;  /* 0x000000ffff020224 */ /* 0x000fe400078e000a */
[----:B------:R3:W-:Y:S01]  /*19f0*/  @P1 LDGSTS.E.BYPASS.LTC128B.128 [R79+0x4900], [R12.64], !P6 ;  /* 0x049000000c4f1fae */ /* 0x0007e2000f101d4e */
[----:B------:R-:W-:Y:S01]  /*1a00*/  ISETP.GE.AND P1, PT, R86, c[0x0][0x1d4], PT ;  /* 0x0000750056007a0c */ /* 0x000fe20003f26270 */
[----:B------:R-:W-:-:S03]  /*1a10*/  IMAD.WIDE.U32 R92, R132, c[0x0][0x290], R16 ;  /* 0x0000a400845c7a25 */ /* 0x000fc600078e0010 */
[----:B------:R-:W-:Y:S01]  /*1a20*/  P2R R107, PR, RZ, 0x2 ;  /* 0x00000002ff6b7803 */ /* 0x000fe20000000000 */
[----:B------:R-:W-:Y:S01]  /*1a30*/  IMAD.WIDE.U32 R84, R84, c[0x0][0x268], R14 ;  /* 0x00009a0054547a25 */ /* 0x000fe200078e000e */
[----:B------:R-:W-:Y:S02]  /*1a40*/  ISETP.NE.AND P1, PT, R146, 0x1, PT ;  /* 0x000000019200780c */ /* 0x000fe40003f25270 */
[C---:B-1----:R-:W-:Y:S01]  /*1a50*/  @P2 LEA.HI.X R6, R136.reuse, R3, R133, 0x6, P3 ;  /* 0x0000000388062211 */ /* 0x042fe200018f3485 */
[----:B------:R-:W-:Y:S01]  /*1a60*/  @P0 IMAD.WIDE.U32 R2, R136, 0x50, R2 ;  /* 0x0000005088020825 */ /* 0x000fe200078e0002 */
[----:B------:R-:W-:Y:S02]  /*1a70*/  @P2 LEA R8, P3, R5, c[0x0][0x220], 0x1 ;  /* 0x0000880005082a11 */ /* 0x000fe400078608ff */
[----:B------:R-:W-:Y:S01]  /*1a80*/  SHF.R.S32.HI R7, RZ, 0x1f, R4 ;  /* 0x0000001fff077819 */ /* 0x000fe20000011404 */
[----:B------:R-:W-:Y:S01]  /*1a90*/  @P0 IMAD.IADD R3, R3, 0x1, R11 ;  /* 0x0000000103030824 */ /* 0x000fe200078e020b */
[----:B------:R-:W-:Y:S01]  /*1aa0*/  @P2 LEA.HI.X R9, R5, c[0x0][0x224], R6, 0x1, P3 ;  /* 0x0000890005092a11 */ /* 0x000fe200018f0c06 */
[----:B------:R-:W-:Y:S01]  /*1ab0*/  IMAD.U32 R5, RZ, RZ, UR30 ;  /* 0x0000001eff057e24 */ /* 0x000fe2000f8e00ff */
[----:B------:R-:W-:Y:S01]  /*1ac0*/  @P0 LEA R6, P3, R2, c[0x0][0x220], 0x1 ;  /* 0x0000880002060a11 */ /* 0x000fe200078608ff */
[----:B------:R-:W-:Y:S01]  /*1ad0*/  IMAD.SHL.U32 R11, R138, 0x40, RZ ;  /* 0x000000408a0b7824 */ /* 0x000fe200078e00ff */
[----:B------:R-:W-:Y:S01]  /*1ae0*/  LEA.HI R4, R7, R4, RZ, 0x3 ;  /* 0x0000000407047211 */ /* 0x000fe200078f18ff */
[----:B------:R1:W-:Y:S01]  /*1af0*/  @P2 LDGSTS.E.BYPASS.LTC128B.128 [R79+0x5100], [R8.64], !P6 ;  /* 0x05100000084f2fae */ /* 0x0003e2000f101d4e */
[----:B------:R-:W-:Y:S01]  /*1b00*/  @P0 LEA.HI.X R7, R2, c[0x0][0x224], R3, 0x1, P3 ;  /* 0x0000890002070a11 */ /* 0x000fe200018f0c03 */
[----:B------:R-:W-:Y:S01]  /*1b10*/  IMAD.SHL.U32 R137, R137, 0x2, RZ ;  /* 0x0000000289897824 */ /* 0x000fe200078e00ff */
[----:B------:R-:W-:Y:S01]  /*1b20*/  LOP3.LUT R108, R11, 0x1c0, RZ, 0xc0, !PT ;  /* 0x000001c00b6c7812 */ /* 0x000fe200078ec0ff */
[----:B------:R-:W-:Y:S01]  /*1b30*/  IMAD.IADD R140, R135, 0x1, R140 ;  /* 0x00000001878c7824 */ /* 0x000fe200078e028c */
[----:B------:R-:W-:Y:S01]  /*1b40*/  LOP3.LUT R89, R4, 0xfffffff8, RZ, 0xc0, !PT ;  /* 0xfffffff804597812 */ /* 0x000fe200078ec0ff */
[----:B------:R4:W-:Y:S01]  /*1b50*/  @P0 LDGSTS.E.BYPASS.LTC128B.128 [R79+0x5900], [R6.64], !P6 ;  /* 0x05900000064f0fae */ /* 0x0009e2000f101d4e */
[----:B------:R-:W-:Y:S01]  /*1b60*/  ISETP.GE.AND P0, PT, R18, c[0x0][0x1d4], PT ;  /* 0x0000750012007a0c */ /* 0x000fe20003f06270 */
[----:B------:R-:W-:Y:S01]  /*1b70*/  IMAD R0, R0, 0x20, R31 ;  /* 0x0000002000007824 */ /* 0x000fe200078e021f */
[----:B------:R-:W-:Y:S01]  /*1b80*/  SHF.R.U32.HI R141, RZ, 0x3, R108 ;  /* 0x00000003ff8d7819 */ /* 0x000fe2000001166c */
[----:B------:R-:W0:Y:S01]  /*1b90*/  LDGDEPBAR ;  /* 0x00000000000079af */ /* 0x000e220000000000 */
[----:B------:R-:W-:-:S02]  /*1ba0*/  P2R R90, PR, RZ, 0x1 ;  /* 0x00000001ff5a7803 */ /* 0x000fc40000000000 */
[C---:B------:R-:W-:Y:S01]  /*1bb0*/  SHF.L.U64.HI R133, R136.reuse, 0x5, R133 ;  /* 0x0000000588857819 */ /* 0x040fe20000010285 */
[----:B------:R-:W-:Y:S01]  /*1bc0*/  IMAD.SHL.U32 R136, R136, 0x20, RZ ;  /* 0x0000002088887824 */ /* 0x000fe200078e00ff */
[----:B------:R-:W-:Y:S02]  /*1bd0*/  SHF.R.S32.HI R106, RZ, 0x3, R4 ;  /* 0x00000003ff6a7819 */ /* 0x000fe40000011404 */
[----:B------:R-:W-:Y:S02]  /*1be0*/  SHF.R.S32.HI R101, RZ, 0x1f, R89 ;  /* 0x0000001fff657819 */ /* 0x000fe40000011459 */
[----:B------:R-:W-:Y:S01]  /*1bf0*/  IADD3 R88, R85, UR20, RZ ;  /* 0x0000001455587c10 */ /* 0x000fe2000fffe0ff */
[----:B------:R-:W-:Y:S01]  /*1c00*/  ULDC.U8 UR20, c[0x0][0x298] ;  /* 0x0000a60000147ab9 */ /* 0x000fe20000000000 */
[----:B-1----:R-:W-:Y:S01]  /*1c10*/  IMAD.U32 R8, RZ, RZ, UR11 ;  /* 0x0000000bff087e24 */ /* 0x002fe2000f8e00ff */
[----:B----4-:R-:W-:Y:S02]  /*1c20*/  LEA.HI R6, R32, R204, RZ, 0x5 ;  /* 0x000000cc20067211 */ /* 0x010fe400078f28ff */
[----:B------:R-:W-:-:S03]  /*1c30*/  SHF.R.S32.HI R7, RZ, 0x1f, R26 ;  /* 0x0000001fff077819 */ /* 0x000fc6000001141a */
[----:B------:R-:W-:-:S05]  /*1c40*/  IMAD.SHL.U32 R6, R6, 0x10, RZ ;  /* 0x0000001006067824 */ /* 0x000fca00078e00ff */
[----:B------:R-:W-:Y:S01]  /*1c50*/  LOP3.LUT R121, R6, 0xfffffe00, RZ, 0xc0, !PT ;  /* 0xfffffe0006797812 */ /* 0x000fe200078ec0ff */
[----:B------:R-:W-:-:S05]  /*1c60*/  IMAD.SHL.U32 R6, R139, 0x40, RZ ;  /* 0x000000408b067824 */ /* 0x000fca00078e00ff */
[----:B------:R-:W-:-:S04]  /*1c70*/  LOP3.LUT R109, R6, 0x1c0, RZ, 0xc0, !PT ;  /* 0x000001c0066d7812 */ /* 0x000fc800078ec0ff */
[----:B------:R-:W-:Y:S02]  /*1c80*/  SHF.R.U32.HI R142, RZ, 0x3, R109 ;  /* 0x00000003ff8e7819 */ /* 0x000fe4000001166d */
[----:B--2---:R-:W-:Y:S01]  /*1c90*/  @P5 SHF.R.S32.HI R3, RZ, 0x1f, R27 ;  /* 0x0000001fff035819 */ /* 0x004fe2000001141b */
[----:B------:R-:W-:Y:S01]  /*1ca0*/  @!P5 IMAD.MOV.U32 R3, RZ, RZ, R5 ;  /* 0x000000ffff03d224 */ /* 0x000fe200078e0005 */
[----:B------:R-:W-:Y:S01]  /*1cb0*/  SHF.R.S32.HI R5, RZ, 0x1f, R132 ;  /* 0x0000001fff057819 */ /* 0x000fe20000011484 */
[----:B------:R-:W-:Y:S02]  /*1cc0*/  @P5 IMAD.MOV.U32 R2, RZ, RZ, R27 ;  /* 0x000000ffff025224 */ /* 0x000fe400078e001b */
[----:B------:R-:W-:Y:S02]  /*1cd0*/  @!P5 IMAD.MOV.U32 R2, RZ, RZ, R8 ;  /* 0x000000ffff02d224 */ /* 0x000fe400078e0008 */
[C---:B------:R-:W-:Y:S02]  /*1ce0*/  IMAD R8, R5.reuse, c[0x0][0x280], RZ ;  /* 0x0000a00005087a24 */ /* 0x040fe400078e02ff */
[----:B------:R-:W-:-:S02]  /*1cf0*/  IMAD R5, R5, c[0x0][0x290], RZ ;  /* 0x0000a40005057a24 */ /* 0x000fc400078e02ff */
[C---:B------:R-:W-:Y:S01]  /*1d00*/  IMAD R10, R132.reuse, c[0x0][0x284], R8 ;  /* 0x0000a100840a7a24 */ /* 0x040fe200078e0208 */
[----:B------:R-:W-:Y:S01]  /*1d10*/  SHF.R.S32.HI R8, RZ, 0x1f, R138 ;  /* 0x0000001fff087819 */ /* 0x000fe2000001148a */
[----:B------:R-:W-:Y:S01]  /*1d20*/  IMAD R9, R132, c[0x0][0x294], R5 ;  /* 0x0000a50084097a24 */ /* 0x000fe200078e0205 */
[----:B------:R-:W-:Y:S01]  /*1d30*/  LEA.HI R5, R7, R31, RZ, 0x3 ;  /* 0x0000001f07057211 */ /* 0x000fe200078f18ff */
[----:B------:R-:W-:Y:S01]  /*1d40*/  IMAD R3, R3, c[0x0][0x2b0], RZ ;  /* 0x0000ac0003037a24 */ /* 0x000fe200078e02ff */
[----:B------:R-:W-:Y:S01]  /*1d50*/  LEA.HI R6, R8, R138, RZ, 0x3 ;  /* 0x0000008a08067211 */ /* 0x000fe200078f18ff */
[C---:B------:R-:W-:Y:S01]  /*1d60*/  IMAD.WIDE.U32 R114, R2.reuse, c[0x0][0x2b0], RZ ;  /* 0x0000ac0002727a25 */ /* 0x040fe200078e00ff */
[----:B------:R-:W-:Y:S02]  /*1d70*/  LOP3.LUT R5, R5, 0xfffffff8, RZ, 0xc0, !PT ;  /* 0xfffffff805057812 */ /* 0x000fe400078ec0ff */
[----:B------:R-:W-:Y:S01]  /*1d80*/  SHF.R.S32.HI R7, RZ, 0x1f, R139 ;  /* 0x0000001fff077819 */ /* 0x000fe2000001148b */
[----:B------:R-:W-:-:S02]  /*1d90*/  IMAD R3, R2, c[0x0][0x2b4], R3 ;  /* 0x0000ad0002037a24 */ /* 0x000fc400078e0203 */
[----:B------:R-:W-:Y:S01]  /*1da0*/  IMAD.IADD R5, R31, 0x1, -R5 ;  /* 0x000000011f057824 */ /* 0x000fe200078e0a05 */
[----:B------:R-:W-:Y:S01]  /*1db0*/  LEA.HI R7, R7, R139, RZ, 0x3 ;  /* 0x0000008b07077211 */ /* 0x000fe200078f18ff */
[----:B------:R-:W-:Y:S02]  /*1dc0*/  IMAD.SHL.U32 R6, R6, 0x40, RZ ;  /* 0x0000004006067824 */ /* 0x000fe400078e00ff */
[C---:B------:R-:W-:Y:S01]  /*1dd0*/  IMAD.SHL.U32 R8, R5.reuse, 0x40, RZ ;  /* 0x0000004005087824 */ /* 0x040fe200078e00ff */
[----:B------:R-:W-:Y:S01]  /*1de0*/  LOP3.LUT P0, RZ, R5, 0x4, RZ, 0xc0, !PT ;  /* 0x0000000405ff7812 */ /* 0x000fe2000780c0ff */
[----:B------:R-:W-:Y:S01]  /*1df0*/  IMAD.IADD R127, R115, 0x1, R3 ;  /* 0x00000001737f7824 */ /* 0x000fe200078e0203 */
[----:B------:R-:W-:Y:S01]  /*1e00*/  SHF.R.S32.HI R5, RZ, 0x1f, R86 ;  /* 0x0000001fff057819 */ /* 0x000fe20000011456 */
[----:B------:R-:W-:Y:S01]  /*1e10*/  IMAD.SHL.U32 R7, R7, 0x40, RZ ;  /* 0x0000004007077824 */ /* 0x000fe200078e00ff */
[----:B------:R-:W-:Y:S01]  /*1e20*/  LOP3.LUT R119, R8, 0x1c0, RZ, 0xc0, !PT ;  /* 0x000001c008777812 */ /* 0x000fe200078ec0ff */
[----:B------:R-:W-:Y:S01]  /*1e30*/  IMAD.IADD R105, R99, 0x1, R10 ;  /* 0x0000000163697824 */ /* 0x000fe200078e020a */
[----:B------:R-:W-:Y:S01]  /*1e40*/  LEA.HI R5, R5, R86, RZ, 0x3 ;  /* 0x0000005605057211 */ /* 0x000fe200078f18ff */
[----:B------:R-:W-:Y:S01]  /*1e50*/  IMAD.IADD R103, R10, 0x1, R95 ;  /* 0x000000010a677824 */ /* 0x000fe200078e025f */
[----:B------:R-:W-:Y:S01]  /*1e60*/  SHF.R.U32.HI R120, RZ, 0x3, R119 ;  /* 0x00000003ff787819 */ /* 0x000fe20000011677 */
[----:B------:R-:W-:Y:S01]  /*1e70*/  IMAD.IADD R104, R97, 0x1, R9 ;  /* 0x0000000161687824 */ /* 0x000fe200078e0209 */
[----:B------:R-:W-:Y:S01]  /*1e80*/  LOP3.LUT R2, R119, 0x18, R18, 0xf8, !PT ;  /* 0x0000001877027812 */ /* 0x000fe200078ef812 */
[----:B------:R-:W-:Y:S01]  /*1e90*/  IMAD.IADD R102, R9, 0x1, R93 ;  /* 0x0000000109667824 */ /* 0x000fe200078e025d */
[----:B------:R-:W-:-:S02]  /*1ea0*/  LOP3.LUT R122, R6, 0xfffffe00, RZ, 0xc0, !PT ;  /* 0xfffffe00067a7812 */ /* 0x000fc400078ec0ff */
[----:B------:R-:W-:Y:S02]  /*1eb0*/  LOP3.LUT R2, R2, R120, RZ, 0x3c, !PT ;  /* 0x0000007802027212 */ /* 0x000fe400078e3cff */
[--C-:B------:R-:W-:Y:S02]  /*1ec0*/  LOP3.LUT R6, R119, 0x38, R4.reuse, 0xf8, !PT ;  /* 0x0000003877067812 */ /* 0x100fe400078ef804 */
[----:B------:R-:W-:Y:S01]  /*1ed0*/  LOP3.LUT R76, R5, 0xfffffff8, RZ, 0xc0, !PT ;  /* 0xfffffff8054c7812 */ /* 0x000fe200078ec0ff */
[----:B------:R-:W-:Y:S01]  /*1ee0*/  IMAD.IADD R3, R2, 0x1, R121 ;  /* 0x0000000102037824 */ /* 0x000fe200078e0279 */
[----:B------:R-:W-:Y:S02]  /*1ef0*/  LOP3.LUT R123, R7, 0xfffffe00, RZ, 0xc0, !PT ;  /* 0xfffffe00077b7812 */ /* 0x000fe400078ec0ff */
[----:B------:R-:W-:Y:S02]  /*1f00*/  LOP3.LUT R5, R109, 0x38, R4, 0xf8, !PT ;  /* 0x000000386d057812 */ /* 0x000fe400078ef804 */
[----:B------:R-:W-:-:S02]  /*1f10*/  LEA R80, R3, 0x100, 0x1 ;  /* 0x0000010003507811 */ /* 0x000fc400078e08ff */
[----:B------:R-:W-:Y:S02]  /*1f20*/  LOP3.LUT R2, R108, 0x38, R4, 0xf8, !PT ;  /* 0x000000386c027812 */ /* 0x000fe400078ef804 */
[----:B------:R-:W-:Y:S02]  /*1f30*/  LOP3.LUT R3, R6, R120, RZ, 0x3c, !PT ;  /* 0x0000007806037212 */ /* 0x000fe400078e3cff */
[----:B------:R-:W-:Y:S02]  /*1f40*/  LOP3.LUT R5, R123, R5, R142, 0xf6, !PT ;  /* 0x000000057b057212 */ /* 0x000fe400078ef68e */
[----:B------:R-:W-:Y:S01]  /*1f50*/  LOP3.LUT R2, R122, R2, R141, 0xf6, !PT ;  /* 0x000000027a027212 */ /* 0x000fe200078ef68d */
[----:B------:R-:W-:Y:S01]  /*1f60*/  IMAD.IADD R3, R3, 0x1, R121 ;  /* 0x0000000103037824 */ /* 0x000fe200078e0279 */
[C---:B------:R-:W-:Y:S01]  /*1f70*/  IADD3 R81, R80.reuse, 0x40, RZ ;  /* 0x0000004050517810 */ /* 0x040fe20007ffe0ff */
[----:B------:R-:W-:Y:S01]  /*1f80*/  IMAD.SHL.U32 R126, R5, 0x2, RZ ;  /* 0x00000002057e7824 */ /* 0x000fe200078e00ff */
[----:B------:R-:W-:Y:S01]  /*1f90*/  @P0 IADD3 R81, R80, -0x40, RZ ;  /* 0xffffffc050510810 */ /* 0x000fe20007ffe0ff */
[----:B------:R-:W-:Y:S01]  /*1fa0*/  IMAD.SHL.U32 R125, R2, 0x2, RZ ;  /* 0x00000002027d7824 */ /* 0x000fe200078e00ff */
[----:B------:R-:W-:Y:S01]  /*1fb0*/  SHF.R.S32.HI R82, RZ, 0x1f, R76 ;  /* 0x0000001fff527819 */ /* 0x000fe2000001144c */
[----:B------:R-:W-:Y:S01]  /*1fc0*/  IMAD.SHL.U32 R124, R3, 0x2, RZ ;  /* 0x00000002037c7824 */ /* 0x000fe200078e00ff */
[----:B------:R-:W-:Y:S01]  /*1fd0*/  BAR.SYNC.DEFER_BLOCKING 0x0 ;  /* 0x0000000000007b1d */ /* 0x000fe20000010000 */
[----:B---3--:R-:W-:-:S05]  /*1fe0*/  ISETP.GE.AND P0, PT, R143, 0x1, PT ;  /* 0x000000018f00780c */ /* 0x008fca0003f06270 */
.L_x_376:
        /* <DEDUP_REMOVED lines=9> */
[----:B------:R-:W-:Y:S01]  /*2080*/  IMAD.MOV.U32 R5, RZ, RZ, R4 ;  /* 0x000000ffff057224 */ /* 0x000fe200078e0004 */
[----:B------:R-:W-:Y:S05]  /*2090*/  ISETP.GT.OR P0, PT, R0, 0x5f, P0 ;  /* 0x0000005f0000780c */ /* 0x000fea0000704670 */
[----:B------:R-:W-:Y:S05]  /*20a0*/  @P1 IMAD.HI.U32 R2, R4, c[0x0][0x2bc], RZ ;  /* 0x0000af0004021a27 */ /* 0x000fea00078e00ff */
[----:B------:R-:W-:Y:S04]  /*20b0*/  @P1 SHF.R.U32.HI R5, RZ, c[0x0][0x2c0], R2 ;  /* 0x0000b000ff051a19 */ /* 0x000fe80000011602 */
[C---:B------:R-:W-:Y:S04]  /*20c0*/  @!P0 IADD3 R3, P1, R5.reuse, R114, RZ ;  /* 0x0000007205038210 */ /* 0x040fe80007f3e0ff */
[----:B------:R-:W-:Y:S02]  /*20d0*/  @!P0 LEA.HI.X.SX32 R6, R5, R127, 0x1, P1 ;  /* 0x0000007f05068211 */ /* 0x000fe400008f0eff */
[C---:B------:R-:W-:Y:S04]  /*20e0*/  @!P0 LEA R2, P1, R3.reuse, c[0x0][0x2a0], 0x2 ;  /* 0x0000a80003028a11 */ /* 0x040fe800078210ff */
[----:B------:R-:W-:Y:S05]  /*20f0*/  @!P0 LEA.HI.X R3, R3, c[0x0][0x2a4], R6, 0x2, P1 ;  /* 0x0000a90003038a11 */ /* 0x000fea00008f1406 */
[----:B--2---:R1:W2:Y:S04]  /*2100*/  @!P0 LDG.E R83, [R2.64] ;  /* 0x0000000e02538981 */ /* 0x0042a8000c1e1900 */
[----:B------:R-:W-:Y:S01]  /*2110*/  BAR.SYNC.DEFER_BLOCKING 0x0 ;  /* 0x0000000000007b1d */ /* 0x000fe20000010000 */
[----:B-1----:R-:W-:Y:S04]  /*2120*/  IMAD.MOV R2, RZ, RZ, -R5 ;  /* 0x000000ffff027224 */ /* 0x002fe800078e0a05 */
[----:B------:R-:W-:Y:S04]  /*2130*/  IMAD R87, R2, c[0x0][0x2b8], R4 ;  /* 0x0000ae0002577a24 */ /* 0x000fe800078e0204 */
[----:B------:R-:W-:Y:S01]  /*2140*/  IMAD.WIDE.U32 R2, R87, c[0x0][0x1e0], RZ ;  /* 0x0000780057027a25 */ /* 0x000fe200078e00ff */
[----:B------:R-:W-:Y:S05]  /*2150*/  SHF.R.S32.HI R91, RZ, 0x1f, R87 ;  /* 0x0000001fff5b7819 */ /* 0x000fea0000011457 */
[----:B------:R-:W-:Y:S04]  /*2160*/  IMAD R4, R91, c[0x0][0x1e0], RZ ;  /* 0x000078005b047a24 */ /* 0x000fe800078e02ff */
[----:B------:R-:W-:Y:S04]  /*2170*/  IMAD R4, R87, c[0x0][0x1e4], R4 ;  /* 0x0000790057047a24 */ /* 0x000fe800078e0204 */
[----:B------:R-:W-:Y:S01]  /*2180*/  IMAD.IADD R3, R3, 0x1, R4 ;  /* 0x0000000103037824 */ /* 0x000fe200078e0204 */
[----:B--2---:R-:W-:Y:S03]  /*2190*/  SHF.R.S32.HI R100, RZ, 0x1f, R83 ;  /* 0x0000001fff647819 */ /* 0x004fe60000011453 */
[C---:B------:R-:W-:Y:S04]  /*21a0*/  IMAD.WIDE.U32 R2, R83.reuse, c[0x0][0x1f0], R2 ;  /* 0x00007c0053027a25 */ /* 0x040fe800078e0002 */
[----:B------:R-:W-:Y:S01]  /*21b0*/  IMAD R4, R100, c[0x0][0x1f0], RZ ;  /* 0x00007c0064047a24 */ /* 0x000fe200078e02ff */
[----:B------:R-:W-:Y:S03]  /*21c0*/  IADD3 R2, P0, R2, UR44, RZ ;  /* 0x0000002c02027c10 */ /* 0x000fe6000ff1e0ff */
[----:B------:R-:W-:Y:S05]  /*21d0*/  IMAD R4, R83, c[0x0][0x1f4], R4 ;  /* 0x00007d0053047a24 */ /* 0x000fea00078e0204 */
[----:B------:R-:W-:Y:S02]  /*21e0*/  IADD3.X R3, R3, UR43, R4, P0, !PT ;  /* 0x0000002b03037c10 */ /* 0x000fe400087fe404 */
[C---:B------:R-:W-:Y:S04]  /*21f0*/  LEA R78, P0, R2.reuse, c[0x0][0x1c8], 0x1 ;  /* 0x00007200024e7a11 */ /* 0x040fe800078008ff */
[----:B------:R-:W-:Y:S01]  /*2200*/  LEA.HI.X R77, R2, c[0x0][0x1cc], R3, 0x1, P0 ;  /* 0x00007300024d7a11 */ /* 0x000fe200000f0c03 */
[----:B------:R-:W-:-:S05]  /*2210*/  @!P2 BRA `(.L_x_343) ;  /* 0x00003b300000a947 */ /* 0x000fca0003800000 */
[----:B------:R-:W-:Y:S01]  /*2220*/  USHF.R.S32.HI UR28, URZ, 0x1f, UR6 ;  /* 0x0000001f3f1c7899 */ /* 0x000fe20008011406 */
[----:B------:R-:W-:Y:S01]  /*2230*/  ISETP.NE.AND P0, PT, RZ, UR20, PT ;  /* 0x00000014ff007c0c */ /* 0x000fe2000bf05270 */
[----:B------:R-:W-:Y:S01]  /*2240*/  UIMAD UR21, UR18, UR6, URZ ;  /* 0x00000006121572a4 */ /* 0x000fe2000f8e023f */
[----:B------:R-:W-:Y:S01]  /*2250*/  IMAD R2, R140, UR6, RZ ;  /* 0x000000068c027c24 */ /* 0x000fe2000f8e02ff */
[----:B------:R-:W-:Y:S01]  /*2260*/  UIMAD UR5, UR6, -0x60, UR4 ;  /* 0xffffffa0060578a4 */ /* 0x000fe2000f8e0204 */
[C---:B------:R-:W-:Y:S01]  /*2270*/  IMAD.WIDE.U32 R32, R134.reuse, UR6, RZ ;  /* 0x0000000686207c25 */ /* 0x040fe2000f8e00ff */
[----:B------:R-:W-:Y:S02]  /*2280*/  UIMAD.WIDE.U32 UR30, UR40, UR6, URZ ;  /* 0x00000006281e72a5 */ /* 0x000fe4000f8e003f */
[----:B------:R-:W-:Y:S01]  /*2290*/  UIMAD UR21, UR28, UR40, UR21 ;  /* 0x000000281c1572a4 */ /* 0x000fe2000f8e0215 */
[----:B------:R-:W-:Y:S01]  /*22a0*/  IMAD R2, R134, UR28, R2 ;  /* 0x0000001c86027c24 */ /* 0x000fe2000f8e0202 */
[----:B------:R-:W-:Y:S02]  /*22b0*/  UISETP.LT.AND UP0, UPT, UR5, 0x60, UPT ;  /* 0x000000600500788c */ /* 0x000fe4000bf01270 */
[----:B------:R-:W-:Y:S02]  /*22c0*/  UIADD3 UR21, UR31, UR21, URZ ;  /* 0x000000151f157290 */ /* 0x000fe4000fffe03f */
[----:B------:R-:W-:Y:S01]  /*22d0*/  USEL UR28, UR5, 0x60, UP0 ;  /* 0x00000060051c7887 */ /* 0x000fe20008000000 */
        /* <DEDUP_REMOVED lines=15> */
[----:B------:R-:W-:Y:S04]  /*23d0*/  IADD3 R3, P0, R96, UR30, RZ ;  /* 0x0000001e60037c10 */ /* 0x000fe8000ff1e0ff */
[----:B------:R-:W-:Y:S02]  /*23e0*/  IADD3.X R5, R104, UR21, RZ, P0, !PT ;  /* 0x0000001568057c10 */ /* 0x000fe400087fe4ff */
        /* <DEDUP_REMOVED lines=13> */
.L_x_346:
[----:B------:R-:W-:Y:S05]  /*24c0*/  BSYNC B0 ;  /* 0x0000000000007941 */ /* 0x000fea0003800000 */
.L_x_345:
        /* <DEDUP_REMOVED lines=18> */
[----:B------:R-:W-:Y:S01]  /*25f0*/  IADD3 R4, P1, P0, R98, UR35, R32 ;  /* 0x0000002362047c10 */ /* 0x000fe2000f83e020 */
[----:B------:R-:W-:Y:S01]  /*2600*/  IMAD.U32 R5, RZ, RZ, UR39 ;  /* 0x00000027ff057e24 */ /* 0x000fe2000f8e00ff */
[----:B------:R-:W-:Y:S01]  /*2610*/  CS2R R14, SRZ ;  /* 0x00000000000e7805 */ /* 0x000fe2000001ff00 */
[----:B------:R-:W-:Y:S01]  /*2620*/  IMAD.U32 R10, RZ, RZ, UR38 ;  /* 0x00000026ff0a7e24 */ /* 0x000fe2000f8e00ff */
[----:B------:R-:W-:Y:S01]  /*2630*/  IADD3.X R9, R105, UR34, R36, P1, P0 ;  /* 0x0000002269097c10 */ /* 0x000fe20008fe0424 */
[----:B------:R-:W-:Y:S01]  /*2640*/  CS2R R42, SRZ ;  /* 0x00000000002a7805 */ /* 0x000fe2000001ff00 */
[----:B------:R-:W-:Y:S01]  /*2650*/  IADD3 R5, P1, P0, R96, UR30, R5 ;  /* 0x0000001e60057c10 */ /* 0x000fe2000f83e005 */
[----:B------:R-:W-:Y:S01]  /*2660*/  CS2R R16, SRZ ;  /* 0x0000000000107805 */ /* 0x000fe2000001ff00 */
[----:B------:R-:W-:Y:S02]  /*2670*/  CS2R R44, SRZ ;  /* 0x00000000002c7805 */ /* 0x000fe4000001ff00 */
[----:B------:R-:W-:Y:S02]  /*2680*/  IADD3.X R10, R104, UR21, R10, P1, P0 ;  /* 0x00000015680a7c10 */ /* 0x000fe40008fe040a */
        /* <DEDUP_REMOVED lines=12> */
.L_x_348:
[----:B------:R-:W-:Y:S05]  /*2750*/  BSYNC B0 ;  /* 0x0000000000007941 */ /* 0x000fea0003800000 */
.L_x_347:
        /* <DEDUP_REMOVED lines=24> */
[----:B------:R-:W-:Y:S01]  /*28e0*/  IMAD.U32 R5, RZ, RZ, UR31 ;  /* 0x0000001fff057e24 */ /* 0x000fe2000f8e00ff */
[----:B------:R-:W-:Y:S01]  /*28f0*/  IADD3 R5, P1, P0, R96, UR37, R4 ;  /* 0x0000002560057c10 */ /* 0x000fe2000f83e004 */
[----:B------:R-:W-:Y:S03]  /*2900*/  CS2R R48, SRZ ;  /* 0x0000000000307805 */ /* 0x000fe6000001ff00 */
        /* <DEDUP_REMOVED lines=13> */
.L_x_350:
[----:B------:R-:W-:Y:S05]  /*29e0*/  BSYNC B0 ;  /* 0x0000000000007941 */ /* 0x000fea0003800000 */
.L_x_349:
        /* <DEDUP_REMOVED lines=33> */
[----:B------:R-:W-:Y:S02]  /*2c00*/  @!P0 LOP3.LUT R35, R35, 0xffff0000, RZ, 0xc0, !PT ;  /* 0xffff000023238812 */ /* 0x000fe400078ec0ff */
[----:B------:R-:W-:Y:S01]  /*2c10*/  @!P0 PRMT R37, R13, 0x5432, R37 ;  /* 0x000054320d258816 */ /* 0x000fe20000000025 */
[C---:B------:R-:W-:Y:S01]  /*2c20*/  @!P0 IMAD.U32 R13, R2.reuse, 0x10000, RZ ;  /* 0x00010000020d8824 */ /* 0x040fe200078e00ff */
[----:B------:R-:W-:Y:S01]  /*2c30*/  @!P0 LOP3.LUT R5, R2, 0xffff0000, RZ, 0xc0, !PT ;  /* 0xffff000002058812 */ /* 0x000fe200078ec0ff */
        /* <DEDUP_REMOVED lines=37> */
.L_x_354:
[----:B------:R-:W-:Y:S05]  /*2e90*/  BSYNC B0 ;  /* 0x0000000000007941 */ /* 0x000fea0003800000 */
.L_x_353:
        /* <DEDUP_REMOVED lines=9> */
[----:B------:R-:W-:Y:S02]  /*2f30*/  @!P0 SHF.R.U64 R2, R6, 0x10, R7 ;  /* 0x0000001006028819 */ /* 0x000fe40000001207 */
[----:B------:R-:W-:Y:S02]  /*2f40*/  @!P0 PRMT R5, R39, 0x5410, R5 ;  /* 0x0000541027058816 */ /* 0x000fe40000000005 */
[----:B------:R-:W-:Y:S02]  /*2f50*/  @!P0 PRMT R2, R24, 0x5432, R2 ;  /* 0x0000543218028816 */ /* 0x000fe40000000002 */
[----:B------:R-:W-:Y:S01]  /*2f60*/  @!P0 SHF.R.U32.HI R6, RZ, 0x10, R7 ;  /* 0x00000010ff068819 */ /* 0x000fe20000011607 */
[C---:B------:R-:W-:Y:S01]  /*2f70*/  @!P0 IMAD.U32 R12, R5.reuse, 0x10000, RZ ;  /* 0x00010000050c8824 */ /* 0x040fe200078e00ff */
[----:B------:R-:W-:Y:S01]  /*2f80*/  @!P0 SHF.R.U32.HI R34, RZ, 0x10, R41 ;  /* 0x00000010ff228819 */ /* 0x000fe20000011629 */
[----:B------:R-:W-:Y:S01]  /*2f90*/  @!P0 IMAD.U32 R7, R2, 0x10000, RZ ;  /* 0x0001000002078824 */ /* 0x000fe200078e00ff */
[----:B------:R-:W-:Y:S02]  /*2fa0*/  @!P0 PRMT R6, R24, 0x5410, R6 ;  /* 0x0000541018068816 */ /* 0x000fe40000000006 */
        /* <DEDUP_REMOVED lines=40> */
.L_x_352:
[----:B------:R-:W-:Y:S05]  /*3230*/  BSYNC B1 ;  /* 0x0000000000017941 */ /* 0x000fea0003800000 */
.L_x_351:
[----:B------:R4:W1:Y:S01]  /*3240*/  SHFL.IDX PT, R38, R77, 0x1, 0x1c1f ;  /* 0x003c1f004d267f89 */ /* 0x00086200000e0000 */
[----:B------:R-:W-:Y:S03]  /*3250*/  BSSY B1, `(.L_x_355) ;  /* 0x0000077000017945 */ /* 0x000fe60003800000 */
[----:B--2---:R4:W2:Y:S01]  /*3260*/  SHFL.IDX PT, R37, R78, 0x1, 0x1c1f ;  /* 0x003c1f004e257f89 */ /* 0x0048a200000e0000 */
[----:B------:R-:W-:-:S05]  /*3270*/  @P4 BRA `(.L_x_356) ;  /* 0x0000074000004947 */ /* 0x000fca0003800000 */
[----:B------:R-:W-:Y:S01]  /*3280*/  ISETP.NE.AND P0, PT, R90, RZ, PT ;  /* 0x000000ff5a00720c */ /* 0x000fe20003f05270 */
[----:B------:R-:W-:Y:S01]  /*3290*/  @!UPT UIADD3 URZ, URZ, URZ, URZ ;  /* 0x0000003f3f3ff290 */ /* 0x000fe2000fffe03f */
[----:B------:R-:W-:Y:S11]  /*32a0*/  BSSY B0, `(.L_x_357) ;  /* 0x0000038000007945 */ /* 0x000ff60003800000 */
[----:B------:R-:W-:-:S05]  /*32b0*/  @P0 BRA `(.L_x_358) ;  /* 0x0000036000000947 */ /* 0x000fca0003800000 */
[C---:B--2---:R-:W-:Y:S01]  /*32c0*/  LEA R34, P0, R18.reuse, R37, 0x1 ;  /* 0x0000002512227211 */ /* 0x044fe200078008ff */
[----:B------:R-:W2:Y:S03]  /*32d0*/  LDS.128 R8, [R80+0x4000] ;  /* 0x0040000050087984 */ /* 0x000ea60000000c00 */
[----:B-1----:R-:W-:Y:S02]  /*32e0*/  LEA.HI.X R35, R18, R38, R19, 0x1, P0 ;  /* 0x0000002612237211 */ /* 0x002fe400000f0c13 */
        /* <DEDUP_REMOVED lines=51> */
.L_x_358:
[----:B------:R-:W-:Y:S05]  /*3620*/  BSYNC B0 ;  /* 0x0000000000007941 */ /* 0x000fea0003800000 */
.L_x_357:
[----:B------:R-:W-:Y:S11]  /*3630*/  ISETP.NE.AND P0, PT, R107, RZ, PT ;  /* 0x000000ff6b00720c */ /* 0x000ff60003f05270 */
[----:B------:R-:W-:Y:S02]  /*3640*/  @!UPT UIADD3 URZ, URZ, URZ, URZ ;  /* 0x0000003f3f3ff290 */ /* 0x000fe4000fffe03f */
[----:B------:R-:W-:-:S05]  /*3650*/  @P0 BRA `(.L_x_356) ;  /* 0x0000036000000947 */ /* 0x000fca0003800000 */
[C---:B-12---:R-:W-:Y:S01]  /*3660*/  LEA R34, P0, R76.reuse, R37, 0x1 ;  /* 0x000000254c227211 */ /* 0x046fe200078008ff */
[----:B------:R-:W1:Y:S03]  /*3670*/  LDS.128 R8, [R81+0x4000] ;  /* 0x0040000051087984 */ /* 0x000e660000000c00 */
[----:B------:R-:W-:Y:S02]  /*3680*/  LEA.HI.X R35, R76, R38, R82, 0x1, P0 ;  /* 0x000000264c237211 */ /* 0x000fe400000f0c52 */
[----:B------:R-:W-:Y:S11]  /*3690*/  ISETP.GE.AND P0, PT, R30, c[0x0][0x27c], PT ;  /* 0x00009f001e007a0c */ /* 0x000ff60003f06270 */
[----:B------:R-:W-:Y:S02]  /*36a0*/  @!UPT UIADD3 URZ, URZ, URZ, URZ ;  /* 0x0000003f3f3ff290 */ /* 0x000fe4000fffe03f */
[----:B------:R-:W-:Y:S02]  /*36b0*/  @!P0 SHF.R.U64 R14, R44, 0x10, R45 ;  /* 0x000000102c0e8819 */ /* 0x000fe4000000122d */
[--C-:B------:R-:W-:Y:S02]  /*36c0*/  @!P0 SHF.R.U64 R2, R16, 0x10, R17.reuse ;  /* 0x0000001010028819 */ /* 0x100fe40000001211 */
[----:B------:R-:W-:Y:S02]  /*36d0*/  @!P0 SHF.R.U32.HI R3, RZ, 0x10, R17 ;  /* 0x00000010ff038819 */ /* 0x000fe40000011611 */
[C---:B------:R-:W-:Y:S02]  /*36e0*/  @!P0 PRMT R14, R51.reuse, 0x5410, R14 ;  /* 0x00005410330e8816 */ /* 0x040fe4000000000e */
        /* <DEDUP_REMOVED lines=45> */
.L_x_356:
[----:B------:R-:W-:Y:S05]  /*39c0*/  BSYNC B1 ;  /* 0x0000000000017941 */ /* 0x000fea0003800000 */
.L_x_355:
[----:B-1----:R1:W4:Y:S04]  /*39d0*/  SHFL.IDX PT, R34, R77, 0x2, 0x1c1f ;  /* 0x005c1f004d227f89 */ /* 0x00232800000e0000 */
[----:B------:R1:W3:Y:S01]  /*39e0*/  SHFL.IDX PT, R33, R78, 0x2, 0x1c1f ;  /* 0x005c1f004e217f89 */ /* 0x0002e200000e0000 */
[----:B------:R-:W-:-:S05]  /*39f0*/  @P2 BRA `(.L_x_359) ;  /* 0x000026e000002947 */ /* 0x000fca0003800000 */
[----:B------:R-:W-:Y:S01]  /*3a00*/  ISETP.NE.AND P0, PT, R90, RZ, PT ;  /* 0x000000ff5a00720c */ /* 0x000fe20003f05270 */
[----:B------:R-:W-:Y:S01]  /*3a10*/  @!UPT UIADD3 URZ, URZ, URZ, URZ ;  /* 0x0000003f3f3ff290 */ /* 0x000fe2000fffe03f */
[----:B------:R-:W-:Y:S11]  /*3a20*/  BSSY B0, `(.L_x_360) ;  /* 0x0000038000007945 */ /* 0x000ff60003800000 */
[----:B------:R-:W-:-:S05]  /*3a30*/  @P0 BRA `(.L_x_361) ;  /* 0x0000036000000947 */ /* 0x000fca0003800000 */
[C---:B---3--:R-:W-:Y:S01]  /*3a40*/  LEA R24, P0, R18.reuse, R33, 0x1 ;  /* 0x0000002112187211 */ /* 0x048fe200078008ff */
[----:B------:R-:W3:Y:S03]  /*3a50*/  LDS.128 R8, [R80+0x5000] ;  /* 0x0050000050087984 */ /* 0x000ee60000000c00 */
        /* <DEDUP_REMOVED lines=15> */
[C---:B---3--:R-:W-:Y:S01]  /*3b50*/  @!P0 IMAD.U32 R13, R8.reuse, 0x10000, RZ ;  /* 0x00010000080d8824 */ /* 0x048fe200078e00ff */
        /* <DEDUP_REMOVED lines=36> */
.L_x_361:
[----:B------:R-:W-:Y:S05]  /*3da0*/  BSYNC B0 ;  /* 0x0000000000007941 */ /* 0x000fea0003800000 */
.L_x_360:
[----:B------:R-:W-:Y:S11]  /*3db0*/  ISETP.NE.AND P0, PT, R107, RZ, PT ;  /* 0x000000ff6b00720c */ /* 0x000ff60003f05270 */
[----:B------:R-:W-:Y:S02]  /*3dc0*/  @!UPT UIADD3 URZ, URZ, URZ, URZ ;  /* 0x0000003f3f3ff290 */ /* 0x000fe4000fffe03f */
        /* <DEDUP_REMOVED lines=9> */
[C---:B------:R-:W-:Y:S02]  /*3e60*/  @!P0 PRMT R14, R53.reuse, 0x5410, R14 ;  /* 0x00005410350e8816 */ /* 0x040fe4000000000e */
[----:B------:R-:W-:Y:S02]  /*3e70*/  @!P0 PRMT R2, R32, 0x5432, R2 ;  /* 0x0000543220028816 */ /* 0x000fe40000000002 */
[----:B------:R-:W-:Y:S01]  /*3e80*/  @!P0 SHF.R.U32.HI R4, RZ, 0x10, R49 ;  /* 0x00000010ff048819 */ /* 0x000fe20000011631 */
[----:B------:R-:W-:Y:S01]  /*3e90*/  @!P0 IMAD.U32 R12, R14, 0x10000, RZ ;  /* 0x000100000e0c8824 */ /* 0x000fe200078e00ff */
[----:B------:R-:W-:Y:S01]  /*3ea0*/  @!P0 PRMT R6, R32, 0x5410, R3 ;  /* 0x0000541020068816 */ /* 0x000fe20000000003 */
[----:B------:R-:W-:Y:S01]  /*3eb0*/  @!P0 IMAD.U32 R7, R2, 0x10000, RZ ;  /* 0x0001000002078824 */ /* 0x000fe200078e00ff */
[----:B------:R-:W-:Y:S02]  /*3ec0*/  @!P0 PRMT R16, R53, 0x5432, R4 ;  /* 0x0000543235108816 */ /* 0x000fe40000000004 */
[----:B------:R-:W-:Y:S02]  /*3ed0*/  @!P0 LOP3.LUT R14, R14, 0xffff0000, RZ, 0xc0, !PT ;  /* 0xffff00000e0e8812 */ /* 0x000fe400078ec0ff */
[----:B------:R-:W-:Y:S01]  /*3ee0*/  @!P0 LOP3.LUT R5, R2, 0xffff0000, RZ, 0xc0, !PT ;  /* 0xffff000002058812 */ /* 0x000fe200078ec0ff */
        /* <DEDUP_REMOVED lines=38> */
.L_x_344:
[----:B------:R-:W-:Y:S01]  /*4150*/  ISETP.GE.AND P0, PT, R139, UR28, PT ;  /* 0x0000001c8b007c0c */ /* 0x000fe2000bf06270 */
[----:B------:R-:W-:Y:S01]  /*4160*/  CS2R R54, SRZ ;  /* 0x0000000000367805 */ /* 0x000fe2000001ff00 */
[----:B------:R-:W-:Y:S01]  /*4170*/  ISETP.NE.AND P5, PT, R90, RZ, PT ;  /* 0x000000ff5a00720c */ /* 0x000fe20003fa5270 */
[----:B------:R-:W-:Y:S01]  /*4180*/  CS2R R52, SRZ ;  /* 0x0000000000347805 */ /* 0x000fe2000001ff00 */
[----:B------:R-:W-:Y:S01]  /*4190*/  ISETP.GE.OR P2, PT, R18, c[0x0][0x27c], P0 ;  /* 0x00009f0012007a0c */ /* 0x000fe20000746670 */
[----:B------:R-:W-:Y:S01]  /*41a0*/  IMAD.U32 R7, RZ, RZ, UR39 ;  /* 0x00000027ff077e24 */ /* 0x000fe2000f8e00ff */
[----:B------:R-:W-:Y:S01]  /*41b0*/  ISETP.NE.AND P4, PT, R130, RZ, PT ;  /* 0x000000ff8200720c */ /* 0x000fe20003f85270 */
[----:B------:R-:W-:Y:S01]  /*41c0*/  IMAD.U32 R8, RZ, RZ, UR38 ;  /* 0x00000026ff087e24 */ /* 0x000fe2000f8e00ff */
        /* <DEDUP_REMOVED lines=8> */
[----:B------:R-:W-:Y:S01]  /*4250*/  IMAD.U32 R2, RZ, RZ, UR30 ;  /* 0x0000001eff027e24 */ /* 0x000fe2000f8e00ff */
[----:B------:R-:W-:Y:S01]  /*4260*/  @!P2 IADD3 R7, P1, P0, R92, UR30, R7 ;  /* 0x0000001e5c07ac10 */ /* 0x000fe2000f83e007 */
[----:B------:R-:W-:Y:S01]  /*4270*/  IMAD.U32 R3, RZ, RZ, UR31 ;  /* 0x0000001fff037e24 */ /* 0x000fe2000f8e00ff */
[----:B------:R1:W2:Y:S01]  /*4280*/  SHFL.IDX PT, R45, R77, RZ, 0x1c1f ;  /* 0x001c1fff4d2d7589 */ /* 0x0002a200000e0000 */
[----:B------:R-:W-:Y:S01]  /*4290*/  IMAD.U32 R3, RZ, RZ, UR21 ;  /* 0x00000015ff037e24 */ /* 0x000fe2000f8e00ff */
[----:B------:R-:W-:Y:S01]  /*42a0*/  @!P2 IADD3.X R8, R102, UR21, R8, P1, P0 ;  /* 0x000000156608ac10 */ /* 0x000fe20008fe0408 */
[----:B------:R-:W-:Y:S01]  /*42b0*/  BSSY B0, `(.L_x_362) ;  /* 0x00000ba000007945 */ /* 0x000fe20003800000 */
[----:B------:R-:W-:Y:S04]  /*42c0*/  ISETP.GE.AND P0, PT, R138, UR28, PT ;  /* 0x0000001c8a007c0c */ /* 0x000fe8000bf06270 */
[----:B------:R-:W-:Y:S01]  /*42d0*/  ISETP.GE.OR P1, PT, R18, c[0x0][0x27c], P0 ;  /* 0x00009f0012007a0c */ /* 0x000fe20000726670 */
[----:B------:R1:W3:Y:S11]  /*42e0*/  SHFL.IDX PT, R44, R78, RZ, 0x1c1f ;  /* 0x001c1fff4e2c7589 */ /* 0x0002f600000e0000 */
[----:B------:R-:W-:Y:S01]  /*42f0*/  @!UPT UIADD3 URZ, URZ, URZ, URZ ;  /* 0x0000003f3f3ff290 */ /* 0x000fe2000fffe03f */
[----:B------:R-:W-:Y:S04]  /*4300*/  @!P1 IADD3 R10, P3, P0, R92, UR37, R2 ;  /* 0x000000255c0a9c10 */ /* 0x000fe8000f87e002 */
[----:B------:R-:W-:Y:S02]  /*4310*/  @!P1 IADD3.X R11, R102, UR36, R3, P3, P0 ;  /* 0x00000024660b9c10 */ /* 0x000fe40009fe0403 */
[C---:B------:R-:W-:Y:S04]  /*4320*/  @!P2 IADD3 R2, P3, P0, R94.reuse, UR35, R32 ;  /* 0x000000235e02ac10 */ /* 0x040fe8000f87e020 */
[C---:B------:R-:W-:Y:S02]  /*4330*/  @!P2 IADD3.X R3, R103.reuse, UR34, R36, P3, P0 ;  /* 0x000000226703ac10 */ /* 0x040fe40009fe0424 */
[----:B------:R-:W-:Y:S04]  /*4340*/  @!P1 IADD3 R6, P3, P0, R94, UR33, R32 ;  /* 0x000000215e069c10 */ /* 0x000fe8000f87e020 */
[----:B------:R-:W-:Y:S02]  /*4350*/  @!P1 IADD3.X R9, R103, UR32, R36, P3, P0 ;  /* 0x0000002067099c10 */ /* 0x000fe40009fe0424 */
        /* <DEDUP_REMOVED lines=10> */
[----:B------:R-:W-:Y:S01]  /*4400*/  ISETP.GE.AND P0, PT, R31, UR28, PT ;  /* 0x0000001c1f007c0c */ /* 0x000fe2000bf06270 */
[----:B------:R4:W3:Y:S03]  /*4410*/  @!P1 LDG.E.128 R24, [R8.64] ;  /* 0x0000000e08189981 */ /* 0x0008e6000c1e1d00 */
[----:B------:R-:W-:Y:S05]  /*4420*/  ISETP.GE.OR P0, PT, R18, c[0x0][0x27c], P0 ;  /* 0x00009f0012007a0c */ /* 0x000fea0000706670 */
[----:B------:R4:W3:Y:S08]  /*4430*/  @!P1 LDG.E.128 R56, [R6.64] ;  /* 0x0000000e06389981 */ /* 0x0008f0000c1e1d00 */
[----:B-1----:R-:W-:Y:S05]  /*4440*/  @!P0 IADD3 R2, P1, R94, R32, RZ ;  /* 0x000000205e028210 */ /* 0x002fea0007f3e0ff */
[----:B------:R-:W-:Y:S02]  /*4450*/  @!P0 IMAD.X R3, R103, 0x1, R36, P1 ;  /* 0x0000000167038824 */ /* 0x000fe400008e0624 */
[----:B------:R-:W-:Y:S01]  /*4460*/  CS2R R36, SRZ ;  /* 0x0000000000247805 */ /* 0x000fe2000001ff00 */
[C---:B----4-:R-:W-:Y:S04]  /*4470*/  @!P0 LEA R8, P1, R2.reuse, c[0x0][0x270], 0x1 ;  /* 0x00009c0002088a11 */ /* 0x050fe800078208ff */
[----:B------:R-:W-:Y:S02]  /*4480*/  @!P0 LEA.HI.X R9, R2, c[0x0][0x274], R3, 0x1, P1 ;  /* 0x00009d0002098a11 */ /* 0x000fe400008f0c03 */
[----:B------:R-:W-:Y:S01]  /*4490*/  @!P0 IADD3 R3, P1, R92, UR30, RZ ;  /* 0x0000001e5c038c10 */ /* 0x000fe2000ff3e0ff */
[----:B------:R-:W-:Y:S03]  /*44a0*/  CS2R R6, SRZ ;  /* 0x0000000000067805 */ /* 0x000fe6000001ff00 */
[----:B------:R-:W-:Y:S02]  /*44b0*/  @!P0 IADD3.X R4, R102, UR21, RZ, P1, !PT ;  /* 0x0000001566048c10 */ /* 0x000fe40008ffe4ff */
[C---:B------:R-:W-:Y:S04]  /*44c0*/  @!P0 LEA R2, P1, R3.reuse, c[0x0][0x288], 0x1 ;  /* 0x0000a20003028a11 */ /* 0x040fe800078208ff */
[----:B------:R-:W-:Y:S02]  /*44d0*/  @!P0 LEA.HI.X R3, R3, c[0x0][0x28c], R4, 0x1, P1 ;  /* 0x0000a30003038a11 */ /* 0x000fe400008f0c04 */
[----:B------:R-:W-:Y:S01]  /*44e0*/  CS2R R4, SRZ ;  /* 0x0000000000047805 */ /* 0x000fe2000001ff00 */
[----:B------:R-:W-:Y:S02]  /*44f0*/  ISETP.GE.AND P1, PT, R18, c[0x0][0x27c], PT ;  /* 0x00009f0012007a0c */ /* 0x000fe40003f26270 */
[----:B------:R1:W5:Y:S08]  /*4500*/  @!P0 LDG.E.128 R36, [R2.64] ;  /* 0x0000000e02248981 */ /* 0x000370000c1e1d00 */
        /* <DEDUP_REMOVED lines=32> */
[----:B------:R-:W-:Y:S01]  /*4710*/  IMAD.MOV.U32 R35, RZ, RZ, R38 ;  /* 0x000000ffff237224 */ /* 0x000fe200078e0026 */
[----:B------:R-:W-:Y:S01]  /*4720*/  @!P1 SHF.R.U64 R34, R36, 0x10, R37 ;  /* 0x0000001024229819 */ /* 0x000fe20000001225 */
[----:B------:R-:W-:Y:S01]  /*4730*/  IMAD.MOV.U32 R46, RZ, RZ, R39 ;  /* 0x000000ffff2e7224 */ /* 0x000fe200078e0027 */
[----:B------:R-:W-:Y:S01]  /*4740*/  LEA.HI R41, R41, R2, RZ, 0x4 ;  /* 0x0000000229297211 */ /* 0x000fe200078f20ff */
[----:B------:R-:W-:Y:S01]  /*4750*/  IMAD.MOV.U32 R40, RZ, RZ, R37 ;  /* 0x000000ffff287224 */ /* 0x000fe200078e0025 */
[----:B------:R-:W-:Y:S02]  /*4760*/  @!P1 SHF.R.U64 R8, R4, 0x10, R5 ;  /* 0x0000001004089819 */ /* 0x000fe40000001205 */
[----:B------:R-:W-:Y:S02]  /*4770*/  LEA.HI.SX32 R41, R41, R106, 0x1c ;  /* 0x0000006a29297211 */ /* 0x000fe400078fe2ff */
[----:B------:R-:W-:Y:S02]  /*4780*/  LEA R68, P0, R89, R44, 0x1 ;  /* 0x0000002c59447211 */ /* 0x000fe400078008ff */
        /* <DEDUP_REMOVED lines=10> */
[----:B------:R-:W-:Y:S02]  /*4830*/  @!P1 SHF.R.U32.HI R36, RZ, 0x10, R37 ;  /* 0x00000010ff249819 */ /* 0x000fe40000011625 */
[--C-:B------:R-:W-:Y:S01]  /*4840*/  @!P1 SHF.R.U64 R37, R38, 0x10, R39.reuse ;  /* 0x0000001026259819 */ /* 0x100fe20000001227 */
[----:B------:R-:W-:Y:S01]  /*4850*/  IMAD.SHL.U32 R2, R2, 0x2, RZ ;  /* 0x0000000202027824 */ /* 0x000fe200078e00ff */
[----:B------:R-:W-:Y:S01]  /*4860*/  @!P1 SHF.R.U32.HI R39, RZ, 0x10, R39 ;  /* 0x00000010ff279819 */ /* 0x000fe20000011627 */
        /* <DEDUP_REMOVED lines=9> */
[----:B------:R-:W-:Y:S02]  /*4900*/  @!P1 PRMT R46, R46, 0x5410, R39 ;  /* 0x000054102e2e9816 */ /* 0x000fe40000000027 */
[----:B------:R-:W-:Y:S02]  /*4910*/  @!P1 LOP3.LUT R39, R49, 0xffff0000, RZ, 0xc0, !PT ;  /* 0xffff000031279812 */ /* 0x000fe400078ec0ff */
        /* <DEDUP_REMOVED lines=83> */
.L_x_363:
[----:B------:R-:W-:Y:S05]  /*4e50*/  BSYNC B0 ;  /* 0x0000000000007941 */ /* 0x000fea0003800000 */
.L_x_362:
[----:B-----5:R2:W3:Y:S01]  /*4e60*/  SHFL.IDX PT, R39, R77, 0x1, 0x1c1f ;  /* 0x003c1f004d277f89 */ /* 0x0204e200000e0000 */
[----:B------:R-:W-:Y:S01]  /*4e70*/  ISETP.GE.OR P0, PT, R139, UR28, P5 ;  /* 0x0000001c8b007c0c */ /* 0x000fe2000af06670 */
[----:B------:R-:W-:Y:S02]  /*4e80*/  BSSY B0, `(.L_x_364) ;  /* 0x0000074000007945 */ /* 0x000fe40003800000 */
[----:B------:R2:W4:Y:S10]  /*4e90*/  SHFL.IDX PT, R38, R78, 0x1, 0x1c1f ;  /* 0x003c1f004e267f89 */ /* 0x00053400000e0000 */
[----:B------:R-:W-:-:S05]  /*4ea0*/  @P0 BRA `(.L_x_365) ;  /* 0x0000071000000947 */ /* 0x000fca0003800000 */
[----:B------:R-:W-:Y:S01]  /*4eb0*/  SEL R2, R137, R129, !P4 ;  /* 0x0000008189027207 */ /* 0x000fe20006000000 */
[----:B------:R-:W5:Y:S01]  /*4ec0*/  LDS.128 R44, [R126+0x3100] ;  /* 0x003100007e2c7984 */ /* 0x000f620000000c00 */
[----:B------:R-:W-:Y:S02]  /*4ed0*/  @!P1 SHF.R.U64 R6, R52, 0x10, R53 ;  /* 0x0000001034069819 */ /* 0x000fe40000001235 */
[----:B------:R-:W-:Y:S02]  /*4ee0*/  SHF.R.S32.HI R37, RZ, 0x1f, R2 ;  /* 0x0000001fff257819 */ /* 0x000fe40000011402 */
[----:B----4-:R-:W-:Y:S02]  /*4ef0*/  LEA R64, P0, R89, R38, 0x1 ;  /* 0x0000002659407211 */ /* 0x010fe400078008ff */
        /* <DEDUP_REMOVED lines=20> */
[----:B-1----:R1:W3:Y:S01]  /*5040*/  LDS.128 R12, [R2+0x3100] ;  /* 0x00310000020c7984 */ /* 0x0022e20000000c00 */
        /* <DEDUP_REMOVED lines=9> */
[C---:B-----5:R-:W-:Y:S01]  /*50e0*/  @!P1 IMAD.U32 R21, R45.reuse, 0x10000, RZ ;  /* 0x000100002d159824 */ /* 0x060fe200078e00ff */
        /* <DEDUP_REMOVED lines=77> */
.L_x_365:
[----:B------:R-:W-:Y:S05]  /*55c0*/  BSYNC B0 ;  /* 0x0000000000007941 */ /* 0x000fea0003800000 */
.L_x_364:
[----:B-1----:R1:W2:Y:S01]  /*55d0*/  SHFL.IDX PT, R47, R77, 0x2, 0x1c1f ;  /* 0x005c1f004d2f7f89 */ /* 0x0022a200000e0000 */
[----:B------:R-:W-:Y:S03]  /*55e0*/  ISETP.GE.OR P0, PT, R138, UR28, P5 ;  /* 0x0000001c8a007c0c */ /* 0x000fe6000af06670 */
[----:B------:R1:W4:Y:S10]  /*55f0*/  SHFL.IDX PT, R46, R78, 0x2, 0x1c1f ;  /* 0x005c1f004e2e7f89 */ /* 0x00033400000e0000 */
[----:B------:R-:W-:-:S05]  /*5600*/  @P0 BRA `(.L_x_359) ;  /* 0x00000ad000000947 */ /* 0x000fca0003800000 */
[----:B------:R-:W-:Y:S01]  /*5610*/  SEL R2, R137, R129, !P4 ;  /* 0x0000008189027207 */ /* 0x000fe20006000000 */
[----:B------:R-:W5:Y:S01]  /*5620*/  LDS.128 R40, [R125+0x3100] ;  /* 0x003100007d287984 */ /* 0x000f620000000c00 */
[----:B------:R-:W-:Y:S02]  /*5630*/  @!P1 SHF.R.U32.HI R5, RZ, 0x10, R57 ;  /* 0x00000010ff059819 */ /* 0x000fe40000011639 */
[----:B------:R-:W-:Y:S02]  /*5640*/  SHF.R.S32.HI R3, RZ, 0x1f, R2 ;  /* 0x0000001fff037819 */ /* 0x000fe40000011402 */
[----:B----4-:R-:W-:Y:S02]  /*5650*/  LEA R54, P0, R89, R46, 0x1 ;  /* 0x0000002e59367211 */ /* 0x010fe400078008ff */
[----:B------:R-:W-:Y:S02]  /*5660*/  LEA.HI R2, R3, R2, RZ, 0x4 ;  /* 0x0000000203027211 */ /* 0x000fe400078f20ff */
[----:B--2---:R-:W-:Y:S02]  /*5670*/  LEA.HI.X R55, R89, R47, R101, 0x1, P0 ;  /* 0x0000002f59377211 */ /* 0x004fe400000f0c65 */
        /* <DEDUP_REMOVED lines=13> */
[----:B------:R-:W-:Y:S01]  /*5750*/  @!P1 SHF.R.U64 R7, R58, 0x10, R59 ;  /* 0x000000103a079819 */ /* 0x000fe2000000123b */
[----:B------:R-:W-:Y:S01]  /*5760*/  @!P1 IMAD.U32 R3, R5, 0x10000, RZ ;  /* 0x0001000005039824 */ /* 0x000fe200078e00ff */
[----:B------:R-:W-:Y:S01]  /*5770*/  @!P1 PRMT R21, R62, 0x5432, R21 ;  /* 0x000054323e159816 */ /* 0x000fe20000000015 */
[----:B------:R-:W-:Y:S01]  /*5780*/  IMAD.SHL.U32 R12, R12, 0x2, RZ ;  /* 0x000000020c0c7824 */ /* 0x000fe200078e00ff */
[----:B------:R-:W-:Y:S02]  /*5790*/  @!P1 PRMT R10, R63, 0x5410, R7 ;  /* 0x000054103f0a9816 */ /* 0x000fe40000000007 */
[----:B------:R-:W-:Y:S01]  /*57a0*/  @!P1 PRMT R9, R33, 0x5410, R4 ;  /* 0x0000541021099816 */ /* 0x000fe20000000004 */
[----:B------:R-:W-:Y:S01]  /*57b0*/  @!P1 IMAD.U32 R17, R21, 0x10000, RZ ;  /* 0x0001000015119824 */ /* 0x000fe200078e00ff */
[----:B------:R-:W-:Y:S01]  /*57c0*/  @!P1 LOP3.LUT R25, R25, 0xffff0000, RZ, 0xc0, !PT ;  /* 0xffff000019199812 */ /* 0x000fe200078ec0ff */
[C---:B-----5:R-:W-:Y:S01]  /*57d0*/  @!P1 IMAD.U32 R24, R41.reuse, 0x10000, RZ ;  /* 0x0001000029189824 */ /* 0x060fe200078e00ff */
[----:B------:R-:W2:Y:S01]  /*57e0*/  LDS.128 R12, [R12+0x3100] ;  /* 0x003100000c0c7984 */ /* 0x000ea20000000c00 */
[----:B------:R-:W-:Y:S01]  /*57f0*/  @!P1 IMAD.U32 R20, R40, 0x10000, RZ ;  /* 0x0001000028149824 */ /* 0x000fe200078e00ff */
[----:B------:R-:W-:Y:S01]  /*5800*/  @!P1 LOP3.LUT R26, R41, 0xffff0000, RZ, 0xc0, !PT ;  /* 0xffff0000291a9812 */ /* 0x000fe200078ec0ff */
[C---:B------:R-:W-:Y:S01]  /*5810*/  @!P1 IMAD.U32 R32, R42.reuse, 0x10000, RZ ;  /* 0x000100002a209824 */ /* 0x040fe200078e00ff */
[C---:B------:R-:W-:Y:S01]  /*5820*/  @!P1 LOP3.LUT R38, R43.reuse, 0xffff0000, RZ, 0xc0, !PT ;  /* 0xffff00002b269812 */ /* 0x040fe200078ec0ff */
[----:B------:R-:W-:Y:S01]  /*5830*/  @!P1 IMAD.U32 R36, R43, 0x10000, RZ ;  /* 0x000100002b249824 */ /* 0x000fe200078e00ff */
[----:B------:R-:W-:Y:S02]  /*5840*/  @!P1 LOP3.LUT R34, R42, 0xffff0000, RZ, 0xc0, !PT ;  /* 0xffff00002a229812 */ /* 0x000fe400078ec0ff */
[----:B------:R-:W-:Y:S01]  /*5850*/  @!P1 SHF.R.U32.HI R6, RZ, 0x10, R27 ;  /* 0x00000010ff069819 */ /* 0x000fe2000001161b */
[----:B------:R-:W-:Y:S01]  /*5860*/  @!P1 IMAD.U32 R27, R10, 0x10000, RZ ;  /* 0x000100000a1b9824 */ /* 0x000fe200078e00ff */
[----:B------:R-:W-:Y:S02]  /*5870*/  @!P1 LOP3.LUT R21, R21, 0xffff0000, RZ, 0xc0, !PT ;  /* 0xffff000015159812 */ /* 0x000fe400078ec0ff */
[----:B------:R-:W-:Y:S01]  /*5880*/  @!P1 PRMT R11, R33, 0x5432, R6 ;  /* 0x00005432210b9816 */ /* 0x000fe20000000006 */
[----:B------:R-:W-:Y:S01]  /*5890*/  @!P1 IMAD.U32 R6, R8, 0x10000, RZ ;  /* 0x0001000008069824 */ /* 0x000fe200078e00ff */
[----:B------:R-:W-:Y:S02]  /*58a0*/  @!P1 SHF.R.U32.HI R37, RZ, 0x10, R59 ;  /* 0x00000010ff259819 */ /* 0x000fe4000001163b */
[----:B------:R-:W-:Y:S02]  /*58b0*/  ISETP.GE.AND P0, PT, R48, c[0x0][0x1d4], PT ;  /* 0x0000750030007a0c */ /* 0x000fe40003f06270 */
[----:B------:R-:W-:Y:S04]  /*58c0*/  @!P1 PRMT R37, R63, 0x5432, R37 ;  /* 0x000054323f259816 */ /* 0x000fe80000000025 */
[C---:B------:R-:W-:Y:S02]  /*58d0*/  @!P1 SHF.L.U32 R35, R37.reuse, 0x10, RZ ;  /* 0x0000001025239819 */ /* 0x040fe400000006ff */
[----:B------:R-:W-:Y:S02]  /*58e0*/  @!P1 LOP3.LUT R37, R37, 0xffff0000, RZ, 0xc0, !PT ;  /* 0xffff000025259812 */ /* 0x000fe400078ec0ff */
[C---:B--2---:R-:W-:Y:S05]  /*58f0*/  @!P1 SHF.L.U32 R2, R13.reuse, 0x10, RZ ;  /* 0x000000100d029819 */ /* 0x044fea00000006ff */
[C---:B------:R-:W-:Y:S02]  /*5900*/  @!P1 FMUL.FTZ R7, R2.reuse, R23 ;  /* 0x0000001702079220 */ /* 0x040fe40000410000 */
[-C--:B------:R-:W-:Y:S01]  /*5910*/  @!P1 FMUL.FTZ R4, R2, R3.reuse ;  /* 0x0000000302049220 */ /* 0x080fe20000410000 */
[----:B------:R-:W-:Y:S01]  /*5920*/  @!P1 LOP3.LUT R2, R13, 0xffff0000, RZ, 0xc0, !PT ;  /* 0xffff00000d029812 */ /* 0x000fe200078ec0ff */
[----:B------:R-:W-:Y:S01]  /*5930*/  @!P1 FFMA.FTZ R56, R24, R3, -R7 ;  /* 0x0000000318389223 */ /* 0x000fe20000010807 */
[----:B------:R-:W-:Y:S02]  /*5940*/  @!P1 SHF.L.U32 R7, R12, 0x10, RZ ;  /* 0x000000100c079819 */ /* 0x000fe400000006ff */
[----:B------:R-:W-:Y:S01]  /*5950*/  @!P1 LOP3.LUT R3, R5, 0xffff0000, RZ, 0xc0, !PT ;  /* 0xffff000005039812 */ /* 0x000fe200078ec0ff */
[C---:B------:R-:W-:Y:S02]  /*5960*/  @!P1 FMUL.FTZ R16, R2.reuse, R25 ;  /* 0x0000001902109220 */ /* 0x040fe40000410000 */
[C---:B------:R-:W-:Y:S02]  /*5970*/  @!P1 FMUL.FTZ R22, R7.reuse, R17 ;  /* 0x0000001107169220 */ /* 0x040fe40000410000 */
[-C--:B------:R-:W-:Y:S02]  /*5980*/  @!P1 FMUL.FTZ R5, R2, R3.reuse ;  /* 0x0000000302059220 */ /* 0x080fe40000410000 */
[----:B------:R-:W-:Y:S01]  /*5990*/  @!P1 FFMA.FTZ R53, R26, R3, -R16 ;  /* 0x000000031a359223 */ /* 0x000fe20000010810 */
[----:B------:R-:W-:Y:S01]  /*59a0*/  @!P1 LOP3.LUT R3, R12, 0xffff0000, RZ, 0xc0, !PT ;  /* 0xffff00000c039812 */ /* 0x000fe200078ec0ff */
[-C--:B------:R-:W-:Y:S01]  /*59b0*/  @!P1 FMUL.FTZ R2, R7, R6.reuse ;  /* 0x0000000607029220 */ /* 0x080fe20000410000 */
[----:B------:R-:W-:Y:S01]  /*59c0*/  @!P1 SHF.L.U32 R7, R14, 0x10, RZ ;  /* 0x000000100e079819 */ /* 0x000fe200000006ff */
[----:B------:R-:W-:Y:S01]  /*59d0*/  @!P1 FFMA.FTZ R52, R20, R6, -R22 ;  /* 0x0000000614349223 */ /* 0x000fe20000010816 */
[----:B------:R-:W-:Y:S01]  /*59e0*/  @!P1 LOP3.LUT R22, R40, 0xffff0000, RZ, 0xc0, !PT ;  /* 0xffff000028169812 */ /* 0x000fe200078ec0ff */
[----:B------:R-:W-:Y:S01]  /*59f0*/  @!P1 FMUL.FTZ R16, R3, R21 ;  /* 0x0000001503109220 */ /* 0x000fe20000410000 */
[----:B------:R-:W-:Y:S01]  /*5a00*/  @!P1 LOP3.LUT R6, R8, 0xffff0000, RZ, 0xc0, !PT ;  /* 0xffff000008069812 */ /* 0x000fe200078ec0ff */
[C---:B------:R-:W-:Y:S01]  /*5a10*/  @!P1 IMAD.U32 R8, R9.reuse, 0x10000, RZ ;  /* 0x0001000009089824 */ /* 0x040fe200078e00ff */
[----:B------:R-:W-:Y:S01]  /*5a20*/  @!P1 LOP3.LUT R9, R9, 0xffff0000, RZ, 0xc0, !PT ;  /* 0xffff000009099812 */ /* 0x000fe200078ec0ff */
[----:B------:R-:W-:Y:S02]  /*5a30*/  @!P1 FMUL.FTZ R33, R7, R27 ;  /* 0x0000001b07219220 */ /* 0x000fe40000410000 */
[-C--:B------:R-:W-:Y:S02]  /*5a40*/  @!P1 FMUL.FTZ R3, R3, R6.reuse ;  /* 0x0000000603039220 */ /* 0x080fe40000410000 */
[----:B------:R-:W-:Y:S01]  /*5a50*/  @!P1 FFMA.FTZ R51, R22, R6, -R16 ;  /* 0x0000000616339223 */ /* 0x000fe20000010810 */
[----:B------:R-:W-:Y:S01]  /*5a60*/  @!P1 LOP3.LUT R16, R15, 0xffff0000, RZ, 0xc0, !PT ;  /* 0xffff00000f109812 */ /* 0x000fe200078ec0ff */
[-C--:B------:R-:W-:Y:S01]  /*5a70*/  @!P1 FMUL.FTZ R6, R7, R8.reuse ;  /* 0x0000000807069220 */ /* 0x080fe20000410000 */
[----:B------:R-:W-:Y:S01]  /*5a80*/  @!P1 LOP3.LUT R7, R14, 0xffff0000, RZ, 0xc0, !PT ;  /* 0xffff00000e079812 */ /* 0x000fe200078ec0ff */
[----:B------:R-:W-:Y:S01]  /*5a90*/  @!P1 FFMA.FTZ R50, R32, R8, -R33 ;  /* 0x0000000820329223 */ /* 0x000fe20000010821 */
[----:B------:R-:W-:Y:S01]  /*5aa0*/  @!P1 LOP3.LUT R33, R10, 0xffff0000, RZ, 0xc0, !PT ;  /* 0xffff00000a219812 */ /* 0x000fe200078ec0ff */
[----:B------:R-:W-:Y:S02]  /*5ab0*/  @!P1 IMAD.U32 R10, R15, 0x10000, RZ ;  /* 0x000100000f0a9824 */ /* 0x000fe400078e00ff */
[C---:B------:R-:W-:Y:S01]  /*5ac0*/  @!P1 IMAD.U32 R8, R11.reuse, 0x10000, RZ ;  /* 0x000100000b089824 */ /* 0x040fe200078e00ff */
[----:B------:R-:W-:Y:S01]  /*5ad0*/  @!P1 LOP3.LUT R11, R11, 0xffff0000, RZ, 0xc0, !PT ;  /* 0xffff00000b0b9812 */ /* 0x000fe200078ec0ff */
[----:B------:R-:W-:Y:S02]  /*5ae0*/  @!P1 FMUL.FTZ R44, R10, R35 ;  /* 0x000000230a2c9220 */ /* 0x000fe40000410000 */
[----:B---3--:R-:W-:Y:S02]  /*5af0*/  @!P1 FMUL.FTZ R39, R16, R37 ;  /* 0x0000002510279220 */ /* 0x008fe40000410000 */
        /* <DEDUP_REMOVED lines=37> */
.L_x_343:
        /* <DEDUP_REMOVED lines=22> */
.L_x_367:
[----:B-123--:R-:W-:Y:S05]  /*5eb0*/  BSYNC B0 ;  /* 0x0000000000007941 */ /* 0x00efea0003800000 */
.L_x_366:
        /* <DEDUP_REMOVED lines=17> */
.L_x_369:
[----:B------:R-:W-:Y:S05]  /*5fd0*/  BSYNC B0 ;  /* 0x0000000000007941 */ /* 0x000fea0003800000 */
.L_x_368:
[----:B--2---:R2:W4:Y:S01]  /*5fe0*/  SHFL.IDX PT, R3, R77, 0x2, 0x1c1f ;  /* 0x005c1f004d037f89 */ /* 0x00452200000e0000 */
[----:B------:R-:W-:Y:S03]  /*5ff0*/  ISETP.GE.AND P0, PT, R12, 0x41, PT ;  /* 0x000000410c00780c */ /* 0x000fe60003f06270 */
        /* <DEDUP_REMOVED lines=14> */
.L_x_359:
[----:B------:R-:W-:Y:S05]  /*60e0*/  BSYNC B2 ;  /* 0x0000000000027941 */ /* 0x000fea0003800000 */
.L_x_342:
[----:B---3--:R-:W-:Y:S01]  /*60f0*/  IMAD.U32 R2, RZ, RZ, UR6 ;  /* 0x00000006ff027e24 */ /* 0x008fe2000f8e00ff */
[----:B------:R-:W-:Y:S01]  /*6100*/  UIMAD UR5, UR6, -0x60, URZ ;  /* 0xffffffa0060578a4 */ /* 0x000fe2000f8e023f */
[----:B------:R-:W-:Y:S02]  /*6110*/  BSSY B0, `(.L_x_370) ;  /* 0x0000072000007945 */ /* 0x000fe40003800000 */
[----:B----4-:R-:W-:Y:S03]  /*6120*/  IMAD.WIDE R2, R2, 0x60, R110 ;  /* 0x0000006002027825 */ /* 0x010fe600078e026e */
[----:B------:R-:W-:Y:S01]  /*6130*/  IADD3 R4, R118, UR5, RZ ;  /* 0x0000000576047c10 */ /* 0x000fe2000fffe0ff */
[----:B------:R-:W-:Y:S03]  /*6140*/  UIADD3 UR5, UR5, UR4, URZ ;  /* 0x0000000405057290 */ /* 0x000fe6000fffe03f */
[C---:B------:R-:W-:Y:S01]  /*6150*/  ISETP.GE.AND P4, PT, R4.reuse, 0x11, PT ;  /* 0x000000110400780c */ /* 0x040fe20003f86270 */
[----:B------:R-:W-:Y:S01]  /*6160*/  UISETP.LT.AND UP0, UPT, UR5, 0x60, UPT ;  /* 0x000000600500788c */ /* 0x000fe2000bf01270 */
[C---:B------:R-:W-:Y:S02]  /*6170*/  ISETP.GE.AND P3, PT, R4.reuse, 0x21, PT ;  /* 0x000000210400780c */ /* 0x040fe40003f66270 */
[C---:B------:R-:W-:Y:S01]  /*6180*/  ISETP.GE.AND P2, PT, R4.reuse, 0x31, PT ;  /* 0x000000310400780c */ /* 0x040fe20003f46270 */
[----:B------:R-:W-:Y:S01]  /*6190*/  USEL UR5, UR5, 0x60, UP0 ;  /* 0x0000006005057887 */ /* 0x000fe20008000000 */
[----:B------:R-:W-:Y:S07]  /*61a0*/  ISETP.GE.AND P1, PT, R4, 0x41, PT ;  /* 0x000000410400780c */ /* 0x000fee0003f26270 */
        /* <DEDUP_REMOVED lines=12> */
[----:B------:R-:W-:Y:S11]  /*6270*/  ISETP.GE.AND P5, PT, R4, 0x1, PT ;  /* 0x000000010400780c */ /* 0x000ff60003fa6270 */
[----:B------:R-:W-:Y:S02]  /*6280*/  @!UPT UIADD3 URZ, URZ, URZ, URZ ;  /* 0x0000003f3f3ff290 */ /* 0x000fe4000fffe03f */
[----:B------:R-:W-:Y:S02]  /*6290*/  @P5 IMAD R3, R3, c[0x0][0x258], RZ ;  /* 0x0000960003035a24 */ /* 0x000fe400078e02ff */
[----:B------:R-:W-:Y:S02]  /*62a0*/  @P5 IMAD.MOV.U32 R4, RZ, RZ, R84 ;  /* 0x000000ffff045224 */ /* 0x000fe400078e0054 */
[----:B------:R-:W-:Y:S04]  /*62b0*/  @P5 IMAD.MOV.U32 R5, RZ, RZ, R88 ;  /* 0x000000ffff055224 */ /* 0x000fe800078e0058 */
[C---:B------:R-:W-:Y:S04]  /*62c0*/  @P5 IMAD.WIDE.U32 R4, R2.reuse, c[0x0][0x258], R4 ;  /* 0x0000960002045a25 */ /* 0x040fe800078e0004 */
[----:B------:R-:W-:Y:S01]  /*62d0*/  @P5 IMAD R2, R2, c[0x0][0x25c], R3 ;  /* 0x0000970002025a24 */ /* 0x000fe200078e0203 */
[C---:B------:R-:W-:Y:S02]  /*62e0*/  @P5 LEA R14, P6, R4.reuse, c[0x0][0x250], 0x1 ;  /* 0x00009400040e5a11 */ /* 0x040fe400078c08ff */
[----:B------:R-:W-:Y:S02]  /*62f0*/  @P4 MOV R3, R88 ;  /* 0x0000005800034202 */ /* 0x000fe40000000f00 */
[----:B------:R-:W-:Y:S04]  /*6300*/  @P5 IADD3 R2, R5, R2, RZ ;  /* 0x0000000205025210 */ /* 0x000fe80007ffe0ff */
[----:B------:R-:W-:Y:S01]  /*6310*/  @P5 LEA.HI.X R15, R4, c[0x0][0x254], R2, 0x1, P6 ;  /* 0x00009500040f5a11 */ /* 0x000fe200030f0c02 */
[----:B------:R-:W-:Y:S02]  /*6320*/  @P4 IMAD R4, R7, c[0x0][0x258], RZ ;  /* 0x0000960007044a24 */ /* 0x000fe400078e02ff */
[----:B------:R-:W-:Y:S02]  /*6330*/  @P4 IMAD.MOV.U32 R2, RZ, RZ, R84 ;  /* 0x000000ffff024224 */ /* 0x000fe400078e0054 */
[C---:B------:R-:W-:Y:S02]  /*6340*/  @P4 IMAD R4, R6.reuse, c[0x0][0x25c], R4 ;  /* 0x0000970006044a24 */ /* 0x040fe400078e0204 */
[----:B------:R-:W-:Y:S04]  /*6350*/  @P4 IMAD.WIDE.U32 R2, R6, c[0x0][0x258], R2 ;  /* 0x0000960006024a25 */ /* 0x000fe800078e0002 */
[----:B------:R-:W-:Y:S01]  /*6360*/  @P4 IMAD.IADD R4, R3, 0x1, R4 ;  /* 0x0000000103044824 */ /* 0x000fe200078e0204 */
[----:B------:R-:W-:Y:S01]  /*6370*/  @P4 LEA R12, P6, R2, c[0x0][0x250], 0x1 ;  /* 0x00009400020c4a11 */ /* 0x000fe200078c08ff */
[----:B------:R-:W-:Y:S02]  /*6380*/  @P3 IMAD.MOV.U32 R3, RZ, RZ, R88 ;  /* 0x000000ffff033224 */ /* 0x000fe400078e0058 */
[----:B------:R-:W-:Y:S01]  /*6390*/  @P0 IMAD R6, R22, c[0x0][0x258], RZ ;  /* 0x0000960016060a24 */ /* 0x000fe200078e02ff */
[----:B------:R-:W-:Y:S01]  /*63a0*/  @P4 LEA.HI.X R13, R2, c[0x0][0x254], R4, 0x1, P6 ;  /* 0x00009500020d4a11 */ /* 0x000fe200030f0c04 */
[----:B------:R-:W-:Y:S01]  /*63b0*/  @P3 IMAD R4, R10, c[0x0][0x258], RZ ;  /* 0x000096000a043a24 */ /* 0x000fe200078e02ff */
[----:B------:R-:W-:Y:S01]  /*63c0*/  @P3 MOV R2, R84 ;  /* 0x0000005400023202 */ /* 0x000fe20000000f00 */
[----:B------:R-:W-:Y:S02]  /*63d0*/  @P0 IMAD R6, R20, c[0x0][0x25c], R6 ;  /* 0x0000970014060a24 */ /* 0x000fe400078e0206 */
[C---:B------:R-:W-:Y:S02]  /*63e0*/  @P3 IMAD R4, R8.reuse, c[0x0][0x25c], R4 ;  /* 0x0000970008043a24 */ /* 0x040fe400078e0204 */
[----:B------:R-:W-:Y:S05]  /*63f0*/  @P3 IMAD.WIDE.U32 R2, R8, c[0x0][0x258], R2 ;  /* 0x0000960008023a25 */ /* 0x000fea00078e0002 */
[C---:B------:R-:W-:Y:S02]  /*6400*/  @P3 LEA R10, P6, R2.reuse, c[0x0][0x250], 0x1 ;  /* 0x00009400020a3a11 */ /* 0x040fe400078c08ff */
[----:B------:R-:W-:Y:S02]  /*6410*/  @P3 IADD3 R4, R3, R4, RZ ;  /* 0x0000000403043210 */ /* 0x000fe40007ffe0ff */
[----:B------:R-:W-:Y:S02]  /*6420*/  @P2 MOV R3, R88 ;  /* 0x0000005800032202 */ /* 0x000fe40000000f00 */
[----:B------:R-:W-:Y:S01]  /*6430*/  @P3 LEA.HI.X R11, R2, c[0x0][0x254], R4, 0x1, P6 ;  /* 0x00009500020b3a11 */ /* 0x000fe200030f0c04 */
[----:B------:R-:W-:Y:S02]  /*6440*/  @P2 IMAD R4, R17, c[0x0][0x258], RZ ;  /* 0x0000960011042a24 */ /* 0x000fe400078e02ff */
[----:B------:R-:W-:Y:S02]  /*6450*/  @P2 IMAD.MOV.U32 R2, RZ, RZ, R84 ;  /* 0x000000ffff022224 */ /* 0x000fe400078e0054 */
[C---:B------:R-:W-:Y:S02]  /*6460*/  @P2 IMAD R4, R9.reuse, c[0x0][0x25c], R4 ;  /* 0x0000970009042a24 */ /* 0x040fe400078e0204 */
[----:B------:R-:W-:Y:S04]  /*6470*/  @P2 IMAD.WIDE.U32 R2, R9, c[0x0][0x258], R2 ;  /* 0x0000960009022a25 */ /* 0x000fe800078e0002 */
[----:B------:R-:W-:Y:S01]  /*6480*/  @P2 IMAD.IADD R4, R3, 0x1, R4 ;  /* 0x0000000103042824 */ /* 0x000fe200078e0204 */
[C---:B------:R-:W-:Y:S01]  /*6490*/  @P2 LEA R8, P6, R2.reuse, c[0x0][0x250], 0x1 ;  /* 0x0000940002082a11 */ /* 0x040fe200078c08ff */
[----:B------:R-:W-:Y:S03]  /*64a0*/  @P1 IMAD.MOV.U32 R3, RZ, RZ, R88 ;  /* 0x000000ffff031224 */ /* 0x000fe600078e0058 */
[----:B------:R-:W-:Y:S01]  /*64b0*/  @P2 LEA.HI.X R9, R2, c[0x0][0x254], R4, 0x1, P6 ;  /* 0x0000950002092a11 */ /* 0x000fe200030f0c04 */
[----:B------:R-:W-:Y:S01]  /*64c0*/  @P1 IMAD R4, R21, c[0x0][0x258], RZ ;  /* 0x0000960015041a24 */ /* 0x000fe200078e02ff */
[----:B------:R-:W-:Y:S03]  /*64d0*/  @P1 MOV R2, R84 ;  /* 0x0000005400021202 */ /* 0x000fe60000000f00 */
[C---:B------:R-:W-:Y:S02]  /*64e0*/  @P1 IMAD R4, R16.reuse, c[0x0][0x25c], R4 ;  /* 0x0000970010041a24 */ /* 0x040fe400078e0204 */
[----:B------:R-:W-:Y:S05]  /*64f0*/  @P1 IMAD.WIDE.U32 R2, R16, c[0x0][0x258], R2 ;  /* 0x0000960010021a25 */ /* 0x000fea00078e0002 */
[----:B------:R-:W-:Y:S02]  /*6500*/  @P1 IADD3 R3, R3, R4, RZ ;  /* 0x0000000403031210 */ /* 0x000fe40007ffe0ff */
[C---:B------:R-:W-:Y:S04]  /*6510*/  @P1 LEA R4, P6, R2.reuse, c[0x0][0x250], 0x1 ;  /* 0x0000940002041a11 */ /* 0x040fe800078c08ff */
[----:B------:R-:W-:Y:S01]  /*6520*/  @P1 LEA.HI.X R5, R2, c[0x0][0x254], R3, 0x1, P6 ;  /* 0x0000950002051a11 */ /* 0x000fe200030f0c03 */
[----:B------:R-:W-:Y:S01]  /*6530*/  @P0 IMAD.MOV.U32 R2, RZ, RZ, R84 ;  /* 0x000000ffff020224 */ /* 0x000fe200078e0054 */
[----:B------:R-:W-:Y:S05]  /*6540*/  @P0 MOV R3, R88 ;  /* 0x0000005800030202 */ /* 0x000fea0000000f00 */
[----:B------:R-:W-:Y:S04]  /*6550*/  @P0 IMAD.WIDE.U32 R2, R20, c[0x0][0x258], R2 ;  /* 0x0000960014020a25 */ /* 0x000fe800078e0002 */
[----:B------:R-:W-:Y:S01]  /*6560*/  @P0 IMAD.IADD R3, R3, 0x1, R6 ;  /* 0x0000000103030824 */ /* 0x000fe200078e0206 */
        /* <DEDUP_REMOVED lines=16> */
[C---:B-----5:R-:W-:Y:S02]  /*6670*/  IMAD R4, R87.reuse, c[0x0][0x20c], R2 ;  /* 0x0000830057047a24 */ /* 0x060fe400078e0202 */
[----:B------:R-:W-:Y:S05]  /*6680*/  IMAD.WIDE.U32 R2, R87, c[0x0][0x208], RZ ;  /* 0x0000820057027a25 */ /* 0x000fea00078e00ff */
[----:B------:R-:W-:Y:S01]  /*6690*/  IADD3 R3, R3, R4, RZ ;  /* 0x0000000403037210 */ /* 0x000fe20007ffe0ff */
[----:B------:R-:W-:Y:S04]  /*66a0*/  IMAD R4, R100, c[0x0][0x218], RZ ;  /* 0x0000860064047a24 */ /* 0x000fe800078e02ff */
[C---:B------:R-:W-:Y:S01]  /*66b0*/  IMAD.WIDE.U32 R2, R83.reuse, c[0x0][0x218], R2 ;  /* 0x0000860053027a25 */ /* 0x040fe200078e0002 */
[----:B------:R-:W-:Y:S04]  /*66c0*/  DEPBAR.LE SB0, 0x0 ;  /* 0x000080000000791a */ /* 0x000fe80000000000 */
[----:B------:R-:W-:Y:S01]  /*66d0*/  BAR.SYNC.DEFER_BLOCKING 0x0 ;  /* 0x0000000000007b1d */ /* 0x000fe20000010000 */
[----:B------:R-:W-:Y:S01]  /*66e0*/  IMAD R4, R83, c[0x0][0x21c], R4 ;  /* 0x0000870053047a24 */ /* 0x000fe200078e0204 */
[----:B------:R-:W-:Y:S04]  /*66f0*/  IADD3 R2, P0, R2, UR46, RZ ;  /* 0x0000002e02027c10 */ /* 0x000fe8000ff1e0ff */
[----:B------:R-:W-:Y:S02]  /*6700*/  IADD3.X R3, R3, UR19, R4, P0, !PT ;  /* 0x0000001303037c10 */ /* 0x000fe400087fe404 */
[C---:B---3--:R-:W-:Y:S04]  /*6710*/  LEA R14, P0, R2.reuse, c[0x0][0x1f8], 0x1 ;  /* 0x00007e00020e7a11 */ /* 0x048fe800078008ff */
[----:B------:R-:W-:Y:S02]  /*6720*/  LEA.HI.X R12, R2, c[0x0][0x1fc], R3, 0x1, P0 ;  /* 0x00007f00020c7a11 */ /* 0x000fe400000f0c03 */
[----:B------:R1:W3:Y:S01]  /*6730*/  SHFL.IDX PT, R2, R14, RZ, 0x1c1f ;  /* 0x001c1fff0e027589 */ /* 0x0002e200000e0000 */
[----:B------:R-:W-:Y:S07]  /*6740*/  ISETP.GE.AND P0, PT, R13, 0x1, PT ;  /* 0x000000010d00780c */ /* 0x000fee0003f06270 */
[----:B------:R1:W4:Y:S06]  /*6750*/  SHFL.IDX PT, R3, R12, RZ, 0x1c1f ;  /* 0x001c1fff0c037589 */ /* 0x00032c00000e0000 */
[----:B------:R-:W-:-:S05]  /*6760*/  @!P0 BRA `(.L_x_371) ;  /* 0x000000c000008947 */ /* 0x000fca0003800000 */
[C---:B------:R-:W-:Y:S11]  /*6770*/  ISETP.GE.AND P1, PT, R18.reuse, c[0x0][0x1d4], PT ;  /* 0x0000750012007a0c */ /* 0x040ff60003f26270 */
[----:B------:R-:W-:Y:S02]  /*6780*/  @!UPT UIADD3 URZ, URZ, URZ, URZ ;  /* 0x0000003f3f3ff290 */ /* 0x000fe4000fffe03f */
[----:B-1----:R-:W1:Y:S01]  /*6790*/  @!P1 LDS.128 R8, [R80] ;  /* 0x0000000050089984 */ /* 0x002e620000000c00 */
[CC--:B---3--:R-:W-:Y:S04]  /*67a0*/  @!P1 LEA R4, P0, R18.reuse, R2.reuse, 0x1 ;  /* 0x0000000212049211 */ /* 0x0c8fe800078008ff */
[-C--:B----4-:R-:W-:Y:S02]  /*67b0*/  @!P1 LEA.HI.X R5, R18, R3.reuse, R19, 0x1, P0 ;  /* 0x0000000312059211 */ /* 0x090fe400000f0c13 */
[----:B------:R-:W-:Y:S11]  /*67c0*/  ISETP.GE.AND P0, PT, R86, c[0x0][0x1d4], PT ;  /* 0x0000750056007a0c */ /* 0x000ff60003f06270 */
[----:B------:R-:W-:Y:S02]  /*67d0*/  @!UPT UIADD3 URZ, URZ, URZ, URZ ;  /* 0x0000003f3f3ff290 */ /* 0x000fe4000fffe03f */
[C---:B------:R-:W-:Y:S04]  /*67e0*/  @!P0 LEA R2, P2, R76.reuse, R2, 0x1 ;  /* 0x000000024c028211 */ /* 0x040fe800078408ff */
[----:B------:R-:W-:Y:S01]  /*67f0*/  @!P0 LEA.HI.X R3, R76, R3, R82, 0x1, P2 ;  /* 0x000000034c038211 */ /* 0x000fe200010f0c52 */
[----:B-1----:R-:W-:Y:S04]  /*6800*/  @!P1 ST.E.128 [R4.64], R8 ;  /* 0x0000000804009985 */ /* 0x002fe8000c101d0e */
[----:B------:R-:W1:Y:S04]  /*6810*/  @!P0 LDS.128 R4, [R81] ;  /* 0x0000000051048984 */ /* 0x000e680000000c00 */
[----:B-1----:R1:W-:Y:S02]  /*6820*/  @!P0 ST.E.128 [R2.64], R4 ;  /* 0x0000000402008985 */ /* 0x0023e4000c101d0e */
.L_x_371:
[----:B------:R-:W-:Y:S05]  /*6830*/  BSYNC B0 ;  /* 0x0000000000007941 */ /* 0x000fea0003800000 */
.L_x_370:
[----:B-1--4-:R1:W4:Y:S01]  /*6840*/  SHFL.IDX PT, R3, R12, 0x1, 0x1c1f ;  /* 0x003c1f000c037f89 */ /* 0x01232200000e0000 */
        /* <DEDUP_REMOVED lines=16> */
.L_x_373:
[----:B------:R-:W-:Y:S05]  /*6950*/  BSYNC B0 ;  /* 0x0000000000007941 */ /* 0x000fea0003800000 */
.L_x_372:
[----:B---34-:R3:W4:Y:S01]  /*6960*/  SHFL.IDX PT, R3, R12, 0x2, 0x1c1f ;  /* 0x005c1f000c037f89 */ /* 0x01872200000e0000 */
[----:B------:R-:W-:Y:S01]  /*6970*/  ISETP.GE.AND P0, PT, R13, 0x41, PT ;  /* 0x000000410d00780c */ /* 0x000fe20003f06270 */
[----:B------:R-:W-:Y:S02]  /*6980*/  BSSY B0, `(.L_x_374) ;  /* 0x000000f000007945 */ /* 0x000fe40003800000 */
        /* <DEDUP_REMOVED lines=14> */
.L_x_375:
[----:B------:R-:W-:Y:S05]  /*6a70*/  BSYNC B0 ;  /* 0x0000000000007941 */ /* 0x000fea0003800000 */
.L_x_374:
[----:B------:R-:W-:Y:S02]  /*6a80*/  UISETP.GT.AND UP0, UPT, UR6, UR24, UPT ;  /* 0x000000180600728c */ /* 0x000fe4000bf04270 */
[----:B------:R-:W-:Y:S04]  /*6a90*/  UIADD3 UR6, UR6, -0x1, URZ ;  /* 0xffffffff06067890 */ /* 0x000fe8000fffe03f */
[----:B------:R-:W-:Y:S05]  /*6aa0*/  PLOP3.LUT P0, PT, PT, PT, UP0, 0x80, 0x0 ;  /* 0x000000000000781c */ /* 0x000fea0003f0f008 */
[----:B------:R-:W-:Y:S02]  /*6ab0*/  @UP0 UIMAD UR5, UR27, UR6, URZ ;  /* 0x000000061b0502a4 */ /* 0x000fe4000f8e023f */
[----:B------:R-:W-:Y:S04]  /*6ac0*/  @UP0 USHF.R.S32.HI UR21, URZ, 0x1f, UR6 ;  /* 0x0000001f3f150899 */ /* 0x000fe80008011406 */
[----:B-1----:R-:W-:Y:S02]  /*6ad0*/  IMAD.U32 R4, RZ, RZ, UR5 ;  /* 0x00000005ff047e24 */ /* 0x002fe4000f8e00ff */
[----:B------:R-:W-:Y:S02]  /*6ae0*/  @P0 IMAD.MOV.U32 R2, RZ, RZ, R116 ;  /* 0x000000ffff020224 */ /* 0x000fe400078e0074 */
[----:B----4-:R-:W-:Y:S01]  /*6af0*/  @P0 IMAD.MOV.U32 R3, RZ, RZ, R113 ;  /* 0x000000ffff030224 */ /* 0x010fe200078e0071 */
[----:B------:R-:W-:Y:S11]  /*6b00*/  PLOP3.LUT P0, PT, PT, PT, UP0, 0x80, 0x0 ;  /* 0x000000000000781c */ /* 0x000ff60003f0f008 */
[----:B------:R-:W-:Y:S02]  /*6b10*/  @!UPT UIADD3 URZ, URZ, URZ, URZ ;  /* 0x0000003f3f3ff290 */ /* 0x000fe4000fffe03f */
[C---:B------:R-:W-:Y:S01]  /*6b20*/  @P0 IMAD.WIDE.U32 R2, R144.reuse, UR6, R2 ;  /* 0x0000000690020c25 */ /* 0x040fe2000f8e0002 */
[----:B------:R-:W-:Y:S11]  /*6b30*/  PLOP3.LUT P0, PT, PT, PT, UP0, 0x80, 0x0 ;  /* 0x000000000000781c */ /* 0x000ff60003f0f008 */
[----:B------:R-:W-:Y:S02]  /*6b40*/  @!UPT UIADD3 URZ, URZ, URZ, URZ ;  /* 0x0000003f3f3ff290 */ /* 0x000fe4000fffe03f */
[----:B------:R-:W-:Y:S01]  /*6b50*/  @P0 IMAD R4, R144, UR21, R4 ;  /* 0x0000001590040c24 */ /* 0x000fe2000f8e0204 */
[----:B------:R-:W-:Y:S11]  /*6b60*/  PLOP3.LUT P0, PT, PT, PT, UP0, 0x80, 0x0 ;  /* 0x000000000000781c */ /* 0x000ff60003f0f008 */
[----:B------:R-:W-:Y:S02]  /*6b70*/  @!UPT UIADD3 URZ, URZ, URZ, URZ ;  /* 0x0000003f3f3ff290 */ /* 0x000fe4000fffe03f */
[----:B------:R-:W-:Y:S01]  /*6b80*/  @P0 IMAD.IADD R4, R3, 0x1, R4 ;  /* 0x0000000103040824 */ /* 0x000fe200078e0204 */
[----:B------:R-:W-:Y:S11]  /*6b90*/  PLOP3.LUT P0, PT, PT, PT, UP0, 0x80, 0x0 ;  /* 0x000000000000781c */ /* 0x000ff60003f0f008 */
[----:B------:R-:W-:Y:S02]  /*6ba0*/  @!UPT UIADD3 URZ, URZ, URZ, URZ ;  /* 0x0000003f3f3ff290 */ /* 0x000fe4000fffe03f */
[C---:B---3--:R-:W-:Y:S02]  /*6bb0*/  @P0 LEA R12, P1, R2.reuse, c[0x0][0x220], 0x1 ;  /* 0x00008800020c0a11 */ /* 0x048fe400078208ff */
[----:B------:R-:W-:Y:S11]  /*6bc0*/  PLOP3.LUT P0, PT, PT, PT, UP0, 0x80, 0x0 ;  /* 0x000000000000781c */ /* 0x000ff60003f0f008 */
[----:B------:R-:W-:Y:S02]  /*6bd0*/  @!UPT UIADD3 URZ, URZ, URZ, URZ ;  /* 0x0000003f3f3ff290 */ /* 0x000fe4000fffe03f */
[----:B------:R-:W-:Y:S02]  /*6be0*/  @P0 LEA.HI.X R2, R2, c[0x0][0x224], R4, 0x1, P1 ;  /* 0x0000890002020a11 */ /* 0x000fe400008f0c04 */
[----:B------:R-:W-:Y:S11]  /*6bf0*/  PLOP3.LUT P0, PT, PT, PT, UP0, 0x80, 0x0 ;  /* 0x000000000000781c */ /* 0x000ff60003f0f008 */
[----:B------:R-:W-:Y:S02]  /*6c00*/  @!UPT UIADD3 URZ, URZ, URZ, URZ ;  /* 0x0000003f3f3ff290 */ /* 0x000fe4000fffe03f */
[-C--:B------:R-:W-:Y:S02]  /*6c10*/  @P0 IADD3 R10, P1, R12, R136.reuse, RZ ;  /* 0x000000880c0a0210 */ /* 0x080fe40007f3e0ff */
[----:B------:R-:W-:Y:S11]  /*6c20*/  PLOP3.LUT P0, PT, PT, PT, UP0, 0x80, 0x0 ;  /* 0x000000000000781c */ /* 0x000ff60003f0f008 */
[----:B------:R-:W-:Y:S02]  /*6c30*/  @!UPT UIADD3 URZ, URZ, URZ, URZ ;  /* 0x0000003f3f3ff290 */ /* 0x000fe4000fffe03f */
[--C-:B------:R-:W-:Y:S01]  /*6c40*/  @P0 IMAD.X R11, R2, 0x1, R133.reuse, P1 ;  /* 0x00000001020b0824 */ /* 0x100fe200008e0685 */
        /* <DEDUP_REMOVED lines=20> */
[----:B------:R-:W-:Y:S02]  /*6d90*/  @P0 IADD3 R14, P1, R4, R136, RZ ;  /* 0x00000088040e0210 */ /* 0x000fe40007f3e0ff */
[----:B------:R-:W-:Y:S11]  /*6da0*/  PLOP3.LUT P0, PT, PT, PT, UP0, 0x80, 0x0 ;  /* 0x000000000000781c */ /* 0x000ff60003f0f008 */
[----:B------:R-:W-:Y:S02]  /*6db0*/  @!UPT UIADD3 URZ, URZ, URZ, URZ ;  /* 0x0000003f3f3ff290 */ /* 0x000fe4000fffe03f */
[----:B------:R-:W-:Y:S01]  /*6dc0*/  @P0 IMAD.X R3, R5, 0x1, R133, P1 ;  /* 0x0000000105030824 */ /* 0x000fe200008e0685 */
[----:B------:R-:W-:Y:S11]  /*6dd0*/  PLOP3.LUT P0, PT, PT, PT, UP0, 0x80, 0x0 ;  /* 0x000000000000781c */ /* 0x000ff60003f0f008 */
[----:B------:R-:W-:Y:S02]  /*6de0*/  @!UPT UIADD3 URZ, URZ, URZ, URZ ;  /* 0x0000003f3f3ff290 */ /* 0x000fe4000fffe03f */
[----:B------:R-:W-:Y:S01]  /*6df0*/  @P0 IMAD.MOV.U32 R13, RZ, RZ, R2 ;  /* 0x000000ffff0d0224 */ /* 0x000fe200078e0002 */
[----:B------:R-:W-:Y:S11]  /*6e00*/  PLOP3.LUT P0, PT, PT, PT, UP0, 0x80, 0x0 ;  /* 0x000000000000781c */ /* 0x000ff60003f0f008 */
[----:B------:R-:W-:Y:S02]  /*6e10*/  @!UPT UIADD3 URZ, URZ, URZ, URZ ;  /* 0x0000003f3f3ff290 */ /* 0x000fe4000fffe03f */
[----:B------:R-:W-:Y:S01]  /*6e20*/  @!PT LDS RZ, [RZ] ;  /* 0x00000000fffff984 */ /* 0x000fe20000000800 */
[----:B------:R-:W-:Y:S01]  /*6e30*/  @!PT LDS RZ, [RZ] ;  /* 0x00000000fffff984 */ /* 0x000fe20000000800 */
[----:B------:R-:W-:Y:S01]  /*6e40*/  @!PT LDS RZ, [RZ] ;  /* 0x00000000fffff984 */ /* 0x000fe20000000800 */
[----:B------:R1:W-:Y:S01]  /*6e50*/  @P0 LDGSTS.E.BYPASS.LTC128B.128 [R79+0x3100], [R12.64], !P6 ;  /* 0x031000000c4f0fae */ /* 0x0003e2000f101d4e */
[----:B------:R-:W-:Y:S02]  /*6e60*/  PLOP3.LUT P0, PT, PT, PT, UP0, 0x80, 0x0 ;  /* 0x000000000000781c */ /* 0x000fe40003f0f008 */
[----:B------:R-:W-:Y:S11]  /*6e70*/  PLOP3.LUT P0, PT, PT, PT, UP0, 0x80, 0x0 ;  /* 0x000000000000781c */ /* 0x000ff60003f0f008 */
[----:B------:R-:W-:Y:S02]  /*6e80*/  @!UPT UIADD3 URZ, URZ, URZ, URZ ;  /* 0x0000003f3f3ff290 */ /* 0x000fe4000fffe03f */
        /* <DEDUP_REMOVED lines=13> */
[----:B------:R-:W-:Y:S11]  /*6f60*/  PLOP3.LUT P0, PT, PT, PT, UP0, 0x80, 0x0 ;  /* 0x000000000000781c */ /* 0x000ff60003f0f008 */
[----:B------:R-:W-:Y:S02]  /*6f70*/  @!UPT UIADD3 URZ, URZ, URZ, URZ ;  /* 0x0000003f3f3ff290 */ /* 0x000fe4000fffe03f */
[----:B------:R-:W-:Y:S01]  /*6f80*/  @P0 IMAD.MOV.U32 R2, RZ, RZ, R14 ;  /* 0x000000ffff020224 */ /* 0x000fe200078e000e */
[----:B------:R-:W-:Y:S11]  /*6f90*/  PLOP3.LUT P0, PT, PT, PT, UP0, 0x80, 0x0 ;  /* 0x000000000000781c */ /* 0x000ff60003f0f008 */
[----:B------:R-:W-:Y:S02]  /*6fa0*/  @!UPT UIADD3 URZ, URZ, URZ, URZ ;  /* 0x0000003f3f3ff290 */ /* 0x000fe4000fffe03f */
[----:B------:R1:W-:Y:S01]  /*6fb0*/  @P0 LDGSTS.E.BYPASS.LTC128B.128 [R79+0x5900], [R2.64], !P6 ;  /* 0x05900000024f0fae */ /* 0x0003e2000f101d4e */
[----:B------:R-:W-:Y:S05]  /*6fc0*/  PLOP3.LUT P0, PT, PT, PT, UP0, 0x80, 0x0 ;  /* 0x000000000000781c */ /* 0x000fea0003f0f008 */
[----:B------:R-:W0:Y:S08]  /*6fd0*/  LDGDEPBAR ;  /* 0x00000000000079af */ /* 0x000e300000000000 */
[----:B------:R-:W-:-:S05]  /*6fe0*/  @P0 BRA `(.L_x_376) ;  /* 0xffffb00000000947 */ /* 0x000fca000383ffff */
[----:B------:R-:W-:Y:S06]  /*6ff0*/  BAR.SYNC.DEFER_BLOCKING 0x0 ;  /* 0x0000000000007b1d */ /* 0x000fec0000010000 */
.L_x_341:
[----:B------:R-:W-:Y:S02]  /*7000*/  UISETP.NE.AND UP1, UPT, UR13, URZ, UPT ;  /* 0x0000003f0d00728c */ /* 0x000fe4000bf25270 */
[----:B------:R-:W-:-:S02]  /*7010*/  UISETP.NE.AND UP0, UPT, UR12, URZ, UPT ;  /* 0x0000003f0c00728c */ /* 0x000fc4000bf05270 */
[----:B------:R-:W-:Y:S02]  /*7020*/  UIADD3 UR6, UR17, 0x7f, URZ ;  /* 0x0000007f11067890 */ /* 0x000fe4000fffe03f */
[----:B------:R-:W-:Y:S02]  /*7030*/  ULDC.64 UR4, c[0x0][0x2c8] ;  /* 0x0000b20000047ab9 */ /* 0x000fe40000000a00 */
[----:B------:R-:W-:Y:S01]  /*7040*/  UIMAD.WIDE.U32 UR18, UR6, UR4, URZ ;  /* 0x00000004061272a5 */ /* 0x000fe2000f8e003f */
[----:B------:R-:W-:-:S03]  /*7050*/  PLOP3.LUT P0, PT, PT, PT, UP0, 0x40, 0x0 ;  /* 0x000000000000781c */ /* 0x000fc60003f0e808 */
[----:B------:R-:W-:-:S03]  /*7060*/  @UP1 USHF.R.U32.HI UR6, URZ, UR5, UR19 ;  /* 0x000000053f061299 */ /* 0x000fc60008011613 */
[----:B------:R-:W-:Y:S02]  /*7070*/  ULDC UR18, c[0x0][0x328] ;  /* 0x0000ca0000127ab9 */ /* 0x000fe40000000800 */
[----:B------:R-:W-:-:S04]  /*7080*/  UIADD3 UR26, UR26, UR6, URZ ;  /* 0x000000061a1a7290 */ /* 0x000fc8000fffe03f */
[----:B------:R-:W-:Y:S01]  /*7090*/  UIADD3 UR18, UR26, UR18, URZ ;  /* 0x000000121a127290 */ /* 0x000fe2000fffe03f */
[----:B------:R-:W-:Y:S05]  /*70a0*/  @P0 BRA `(.L_x_377) ;  /* 0x0000013000000947 */ /* 0x000fea0003800000 */
[----:B------:R-:W-:Y:S01]  /*70b0*/  ISETP.LT.AND P0, PT, RZ, UR26, PT ;  /* 0x0000001aff007c0c */ /* 0x000fe2000bf01270 */
[----:B------:R-:W-:Y:S02]  /*70c0*/  UIADD3 UR19, UR26, -0x1, URZ ;  /* 0xffffffff1a137890 */ /* 0x000fe4000fffe03f */
[----:B------:R-:W-:-:S10]  /*70d0*/  ULDC UR6, c[0x0][0x32c] ;  /* 0x0000cb0000067ab9 */ /* 0x000fd40000000800 */
        /* <DEDUP_REMOVED lines=8> */
.L_x_378:
[----:B------:R-:W-:Y:S02]  /*7160*/  UISETP.NE.AND UP0, UPT, UR6, 0x1, UPT ;  /* 0x000000010600788c */ /* 0x000fe4000bf05270 */
[----:B------:R-:W-:Y:S02]  /*7170*/  ULDC.64 UR4, c[0x0][0x330] ;  /* 0x0000cc0000047ab9 */ /* 0x000fe40000000a00 */
[----:B------:R-:W-:-:S07]  /*7180*/  UIMAD.WIDE.U32 UR20, UR19, UR4, URZ ;  /* 0x00000004131472a5 */ /* 0x000fce000f8e003f */
[----:B------:R-:W-:Y:S02]  /*7190*/  @UP0 USHF.R.U32.HI UR19, URZ, UR5, UR21 ;  /* 0x000000053f130299 */ /* 0x000fe40008011615 */
.L_x_379:
[----:B------:R-:W-:Y:S02]  /*71a0*/  ULDC UR4, c[0x0][0x32c] ;  /* 0x0000cb0000047ab9 */ /* 0x000fe40000000800 */
[----:B------:R-:W-:-:S04]  /*71b0*/  UIMAD UR4, UR19, UR6, UR4 ;  /* 0x00000006130472a4 */ /* 0x000fc8000f8e0204 */
[----:B------:R-:W-:-:S04]  /*71c0*/  UISETP.LT.AND UP0, UPT, UR18, UR4, UPT ;  /* 0x000000041200728c */ /* 0x000fc8000bf01270 */
[----:B------:R-:W-:Y:S02]  /*71d0*/  USEL UR18, UR18, UR4, UP0 ;  /* 0x0000000412127287 */ /* 0x000fe40008000000 */
.L_x_377:
[----:B------:R-:W-:Y:S02]  /*71e0*/  UISETP.NE.AND UP0, UPT, UR13, URZ, UPT ;  /* 0x0000003f0d00728c */ /* 0x000fe4000bf05270 */
[----:B------:R-:W-:Y:S02]  /*71f0*/  UIADD3 UR20, UR18, 0x5f, URZ ;  /* 0x0000005f12147890 */ /* 0x000fe4000fffe03f */
[----:B------:R-:W-:Y:S02]  /*7200*/  ULDC.64 UR4, c[0x0][0x2c8] ;  /* 0x0000b20000047ab9 */ /* 0x000fe40000000a00 */
[----:B------:R-:W-:Y:S02]  /*7210*/  UISETP.NE.AND UP1, UPT, UR12, URZ, UPT ;  /* 0x0000003f0c00728c */ /* 0x000fe4000bf25270 */
[----:B------:R-:W-:Y:S02]  /*7220*/  UIMAD.WIDE.U32 UR26, UR17, UR4, URZ ;  /* 0x00000004111a72a5 */ /* 0x000fe4000f8e003f */
[----:B------:R-:W-:-:S02]  /*7230*/  UIMAD.WIDE UR20, UR20, 0x2aaaaaab, URZ ;  /* 0x2aaaaaab141478a5 */ /* 0x000fc4000f8e023f */
[----:B------:R-:W-:Y:S01]  /*7240*/  PLOP3.LUT P0, PT, PT, PT, UP1, 0x40, 0x0 ;  /* 0x000000000000781c */ /* 0x000fe20003f0e818 */
[----:B------:R-:W-:Y:S02]  /*7250*/  UMOV UR4, UR17 ;  /* 0x0000001100047c82 */ /* 0x000fe40008000000 */
[----:B------:R-:W-:Y:S02]  /*7260*/  USHF.R.U32.HI UR18, URZ, 0x1f, UR21 ;  /* 0x0000001f3f127899 */ /* 0x000fe40008011615 */
[----:B------:R-:W-:Y:S02]  /*7270*/  @UP0 UMOV UR19, UR27 ;  /* 0x0000001b00130c82 */ /* 0x000fe40008000000 */
[----:B------:R-:W-:Y:S02]  /*7280*/  @UP0 USHF.R.U32.HI UR4, URZ, UR5, UR19 ;  /* 0x000000053f040299 */ /* 0x000fe40008011613 */
        /* <DEDUP_REMOVED lines=15> */
[----:B------:R-:W-:-:S05]  /*7380*/  UIMAD.WIDE.U32 UR20, UR18, UR4, URZ ;  /* 0x00000004121472a5 */ /* 0x000fca000f8e003f */
[----:B------:R-:W-:-:S04]  /*7390*/  @UP0 USHF.R.U32.HI UR18, URZ, UR5, UR21 ;  /* 0x000000053f120299 */ /* 0x000fc80008011615 */
[----:B------:R-:W-:Y:S01]  /*73a0*/  ULOP3.LUT UR18, URZ, UR18, URZ, 0x33, !UPT ;  /* 0x000000123f127292 */ /* 0x000fe2000f8e333f */
[----:B------:R-:W-:Y:S05]  /*73b0*/  BRA `(.L_x_382) ;  /* 0x0000005000007947 */ /* 0x000fea0003800000 */
.L_x_381:
[----:B------:R-:W-:Y:S02]  /*73c0*/  ULDC UR4, c[0x0][0x32c] ;  /* 0x0000cb0000047ab9 */ /* 0x000fe40000000800 */
[----:B------:R-:W-:-:S03]  /*73d0*/  UISETP.NE.AND UP0, UPT, UR4, 0x1, UPT ;  /* 0x000000010400788c */ /* 0x000fc6000bf05270 */
[----:B------:R-:W-:Y:S02]  /*73e0*/  ULDC.64 UR4, c[0x0][0x330] ;  /* 0x0000cc0000047ab9 */ /* 0x000fe40000000a00 */
[----:B------:R-:W-:-:S06]  /*73f0*/  UIMAD.WIDE.U32 UR20, UR18, UR4, URZ ;  /* 0x00000004121472a5 */ /* 0x000fcc000f8e003f */
[----:B------:R-:W-:Y:S02]  /*7400*/  @UP0 USHF.R.U32.HI UR18, URZ, UR5, UR21 ;  /* 0x000000053f120299 */ /* 0x000fe40008011615 */
.L_x_382:
[----:B------:R-:W-:Y:S02]  /*7410*/  ULDC UR4, c[0x0][0x32c] ;  /* 0x0000cb0000047ab9 */ /* 0x000fe40000000800 */
[----:B------:R-:W-:-:S04]  /*7420*/  UIMAD UR4, UR18, UR4, URZ ;  /* 0x00000004120472a4 */ /* 0x000fc8000f8e023f */
[----:B------:R-:W-:-:S04]  /*7430*/  UISETP.LT.AND UP0, UPT, UR6, UR4, UPT ;  /* 0x000000040600728c */ /* 0x000fc8000bf01270 */
[----:B------:R-:W-:-:S04]  /*7440*/  USEL UR6, UR6, UR4, !UP0 ;  /* 0x0000000406067287 */ /* 0x000fc8000c000000 */
.L_x_380:
[----:B------:R-:W-:Y:S01]  /*7450*/  UIMAD.WIDE UR4, UR6, 0x2aaaaaab, URZ ;  /* 0x2aaaaaab060478a5 */ /* 0x000fe2000f8e023f */
[----:B------:R-:W-:Y:S01]  /*7460*/  PLOP3.LUT P4, PT, PT, PT, PT, 0x80, 0x0 ;  /* 0x000000000000781c */ /* 0x000fe20003f8f070 */
[----:B------:R-:W-:Y:S01]  /*7470*/  CS2R R126, SRZ ;  /* 0x00000000007e7805 */ /* 0x000fe2000001ff00 */
[----:B------:R-:W-:Y:S01]  /*7480*/  CS2R R124, SRZ ;  /* 0x00000000007c7805 */ /* 0x000fe2000001ff00 */
[----:B------:R-:W-:Y:S01]  /*7490*/  USHF.R.U32.HI UR4, URZ, 0x1f, UR5 ;  /* 0x0000001f3f047899 */ /* 0x000fe20008011605 */
[----:B------:R-:W-:Y:S01]  /*74a0*/  CS2R R170, SRZ ;  /* 0x0000000000aa7805 */ /* 0x000fe2000001ff00 */
[----:B------:R-:W-:Y:S01]  /*74b0*/  CS2R R168, SRZ ;  /* 0x0000000000a87805 */ /* 0x000fe2000001ff00 */
[----:B-1----:R-:W-:Y:S01]  /*74c0*/  CS2R R12, SRZ ;  /* 0x00000000000c7805 */ /* 0x002fe2000001ff00 */
[----:B------:R-:W-:Y:S01]  /*74d0*/  ULEA.HI.SX32 UR4, UR5, UR4, 0x1c ;  /* 0x0000000405047291 */ /* 0x000fe2000f8fe23f */
[----:B------:R-:W-:Y:S01]  /*74e0*/  IMAD.MOV.U32 R122, RZ, RZ, RZ ;  /* 0x000000ffff7a7224 */ /* 0x000fe200078e00ff */
[----:B------:R-:W-:Y:S01]  /*74f0*/  MOV R16, RZ ;  /* 0x000000ff00107202 */ /* 0x000fe20000000f00 */
[----:B------:R-:W-:Y:S01]  /*7500*/  IMAD.MOV.U32 R120, RZ, RZ, RZ ;  /* 0x000000ffff787224 */ /* 0x000fe200078e00ff */
[----:B------:R-:W-:Y:S01]  /*7510*/  UISETP.LT.AND UP0, UPT, URZ, UR4, UPT ;  /* 0x000000043f00728c */ /* 0x000fe2000bf01270 */
[----:B------:R-:W-:Y:S01]  /*7520*/  IMAD.MOV.U32 R118, RZ, RZ, RZ ;  /* 0x000000ffff767224 */ /* 0x000fe200078e00ff */
[----:B------:R-:W-:Y:S01]  /*7530*/  CS2R R18, SRZ ;  /* 0x0000000000127805 */ /* 0x000fe2000001ff00 */
[----:B------:R-:W-:Y:S01]  /*7540*/  MOV R116, RZ ;  /* 0x000000ff00747202 */ /* 0x000fe20000000f00 */
[----:B------:R-:W-:Y:S01]  /*7550*/  USEL UR18, URZ, UR4, !UP0 ;  /* 0x000000043f127287 */ /* 0x000fe2000c000000 */
[----:B------:R-:W-:Y:S01]  /*7560*/  CS2R R20, SRZ ;  /* 0x0000000000147805 */ /* 0x000fe2000001ff00 */
[----:B------:R-:W-:Y:S01]  /*7570*/  IMAD.MOV.U32 R166, RZ, RZ, RZ ;  /* 0x000000ffffa67224 */ /* 0x000fe200078e00ff */
[----:B------:R-:W-:Y:S01]  /*7580*/  CS2R R14, SRZ ;  /* 0x00000000000e7805 */ /* 0x000fe2000001ff00 */
[----:B------:R-:W-:Y:S01]  /*7590*/  UISETP.GT.AND UP0, UPT, UR19, UR18, UPT ;  /* 0x000000121300728c */ /* 0x000fe2000bf04270 */
[----:B------:R-:W-:Y:S01]  /*75a0*/  MOV R164, RZ ;  /* 0x000000ff00a47202 */ /* 0x000fe20000000f00 */
[----:B------:R-:W-:Y:S01]  /*75b0*/  IMAD.MOV.U32 R114, RZ, RZ, RZ ;  /* 0x000000ffff727224 */ /* 0x000fe200078e00ff */
[----:B------:R-:W-:Y:S01]  /*75c0*/  MOV R112, RZ ;  /* 0x000000ff00707202 */ /* 0x000fe20000000f00 */
[----:B------:R-:W-:Y:S01]  /*75d0*/  CS2R R110, SRZ ;  /* 0x00000000006e7805 */ /* 0x000fe2000001ff00 */
[----:B------:R-:W-:Y:S01]  /*75e0*/  CS2R R22, SRZ ;  /* 0x0000000000167805 */ /* 0x000fe2000001ff00 */
[----:B------:R-:W-:Y:S01]  /*75f0*/  PLOP3.LUT P0, PT, PT, PT, UP0, 0x80, 0x0 ;  /* 0x000000000000781c */ /* 0x000fe20003f0f008 */
[----:B------:R-:W-:Y:S01]  /*7600*/  IMAD.MOV.U32 R108, RZ, RZ, RZ ;  /* 0x000000ffff6c7224 */ /* 0x000fe200078e00ff */
[----:B------:R-:W-:Y:S01]  /*7610*/  MOV R106, RZ ;  /* 0x000000ff006a7202 */ /* 0x000fe20000000f00 */
[----:B------:R-:W-:Y:S01]  /*7620*/  CS2R R24, SRZ ;  /* 0x0000000000187805 */ /* 0x000fe2000001ff00 */
[----:B------:R-:W-:Y:S01]  /*7630*/  IMAD.MOV.U32 R104, RZ, RZ, RZ ;  /* 0x000000ffff687224 */ /* 0x000fe200078e00ff */
[----:B------:R-:W-:Y:S01]  /*7640*/  CS2R R162, SRZ ;  /* 0x0000000000a27805 */ /* 0x000fe2000001ff00 */
[----:B-----5:R-:W-:Y:S01]  /*7650*/  CS2R R30, SRZ ;  /* 0x00000000001e7805 */ /* 0x020fe2000001ff00 */
[----:B------:R-:W-:Y:S01]  /*7660*/  MOV R160, RZ ;  /* 0x000000ff00a07202 */ /* 0x000fe20000000f00 */
[----:B------:R-:W-:Y:S01]  /*7670*/  IMAD.MOV.U32 R102, RZ, RZ, RZ ;  /* 0x000000ffff667224 */ /* 0x000fe200078e00ff */
[----:B------:R-:W-:Y:S01]  /*7680*/  MOV R100, RZ ;  /* 0x000000ff00647202 */ /* 0x000fe20000000f00 */
[----:B------:R-:W-:Y:S01]  /*7690*/  CS2R R158, SRZ ;  /* 0x00000000009e7805 */ /* 0x000fe2000001ff00 */
[----:B------:R-:W-:Y:S01]  /*76a0*/  IMAD.MOV.U32 R156, RZ, RZ, RZ ;  /* 0x000000ffff9c7224 */ /* 0x000fe200078e00ff */
[----:B------:R-:W-:Y:S01]  /*76b0*/  CS2R R26, SRZ ;  /* 0x00000000001a7805 */ /* 0x000fe2000001ff00 */
        /* <DEDUP_REMOVED lines=12> */
[----:B------:R-:W-:Y:S01]  /*7780*/  CS2R R38, SRZ ;  /* 0x0000000000267805 */ /* 0x000fe2000001ff00 */
[----:B--2---:R-:W-:Y:S01]  /*7790*/  CS2R R36, SRZ ;  /* 0x0000000000247805 */ /* 0x004fe2000001ff00 */
[----:B------:R-:W-:Y:S05]  /*77a0*/  @!P0 BRA `(.L_x_383) ;  /* 0x0001dc9000008947 */ /* 0x000fea0003800000 */
[----:B------:R-:W-:Y:S02]  /*77b0*/  ULDC.64 UR4, c[0x0][0x340] ;  /* 0x0000d00000047ab9 */ /* 0x000fe40000000a00 */
[----:B------:R-:W-:-:S02]  /*77c0*/  UISETP.NE.U32.AND UP0, UPT, URZ, UR4, UPT ;  /* 0x000000043f00728c */ /* 0x000fc4000bf05070 */
[----:B------:R-:W-:Y:S02]  /*77d0*/  ULDC.64 UR20, c[0x0][0x340] ;  /* 0x0000d00000147ab9 */ /* 0x000fe40000000a00 */
[----:B------:R-:W-:Y:S02]  /*77e0*/  UISETP.NE.AND.EX UP0, UPT, URZ, UR5, UPT, UP0 ;  /* 0x000000053f00728c */ /* 0x000fe4000bf05300 */
[----:B------:R-:W-:-:S04]  /*77f0*/  UISETP.NE.AND UP1, UPT, UR13, URZ, UPT ;  /* 0x0000003f0d00728c */ /* 0x000fc8000bf25270 */
[----:B------:R-:W-:-:S05]  /*7800*/  PLOP3.LUT P3, PT, PT, PT, UP0, 0x80, 0x0 ;  /* 0x000000000000781c */ /* 0x000fca0003f6f008 */
[----:B------:R-:W-:Y:S02]  /*7810*/  @UP0 UMOV UR4, 0x4 ;  /* 0x0000000400040882 */ /* 0x000fe40000000000 */
[----:B------:R-:W-:Y:S01]  /*7820*/  @UP0 UIMAD.WIDE UR4, UR11, UR4, UR20 ;  /* 0x000000040b0402a5 */ /* 0x000fe2000f8e0214 */
[----:B------:R-:W-:Y:S01]  /*7830*/  SHF.R.S32.HI R205, RZ, 0x1f, R204 ;  /* 0x0000001fffcd7819 */ /* 0x000fe200000114cc */
[----:B------:R-:W-:Y:S01]  /*7840*/  USHF.R.S32.HI UR6, URZ, 0x1f, UR23 ;  /* 0x0000001f3f067899 */ /* 0x000fe20008011417 */
[----:B------:R-:W-:Y:S01]  /*7850*/  PLOP3.LUT P1, PT, PT, PT, UP1, 0x80, 0x0 ;  /* 0x000000000000781c */ /* 0x000fe20003f2f018 */
[----:B------:R-:W-:Y:S02]  /*7860*/  ULDC.64 UR20, c[0x0][0x348] ;  /* 0x0000d20000147ab9 */ /* 0x000fe40000000a00 */
[----:B------:R-:W-:Y:S02]  /*7870*/  IMAD.U32 R2, RZ, RZ, UR4 ;  /* 0x00000004ff027e24 */ /* 0x000fe4000f8e00ff */
[----:B------:R-:W-:Y:S01]  /*7880*/  IMAD.U32 R3, RZ, RZ, UR5 ;  /* 0x00000005ff037e24 */ /* 0x000fe2000f8e00ff */
[----:B------:R-:W-:-:S04]  /*7890*/  ULDC.64 UR4, c[0x0][0x178] ;  /* 0x00005e0000047ab9 */ /* 0x000fc80000000a00 */
[----:B------:R1:W5:Y:S01]  /*78a0*/  @P3 LDG.E R13, [R2.64] ;  /* 0x0000000e020d3981 */ /* 0x000362000c1e1900 */
[----:B------:R-:W-:Y:S01]  /*78b0*/  UIMAD UR6, UR6, UR4, URZ ;  /* 0x00000004060672a4 */ /* 0x000fe2000f8e023f */
[----:B------:R-:W-:Y:S01]  /*78c0*/  PLOP3.LUT P0, PT, PT, PT, UP1, 0x80, 0x0 ;  /* 0x000000000000781c */ /* 0x000fe20003f0f018 */
[----:B------:R-:W-:Y:S01]  /*78d0*/  UIMAD.WIDE.U32 UR24, UR23, UR4, URZ ;  /* 0x00000004171872a5 */ /* 0x000fe2000f8e003f */
[----:B------:R-:W-:Y:S01]  /*78e0*/  LEA.HI R82, R205, R204, RZ, 0x4 ;  /* 0x000000cccd527211 */ /* 0x000fe200078f20ff */
[----:B------:R-:W-:Y:S01]  /*78f0*/  UIMAD UR23, UR23, UR5, UR6 ;  /* 0x00000005171772a4 */ /* 0x000fe2000f8e0206 */
[----:B------:R-:W-:Y:S01]  /*7900*/  BSSY B0, `(.L_x_384) ;  /* 0x0000053000007945 */ /* 0x000fe20003800000 */
[----:B------:R-:W-:Y:S02]  /*7910*/  UISETP.NE.U32.AND UP0, UPT, URZ, UR20, UPT ;  /* 0x000000143f00728c */ /* 0x000fe4000bf05070 */
[----:B------:R-:W-:Y:S02]  /*7920*/  ULDC.64 UR4, c[0x0][0x1b8] ;  /* 0x00006e0000047ab9 */ /* 0x000fe40000000a00 */
[----:B------:R-:W-:-:S02]  /*7930*/  UIADD3 UR25, UR25, UR23, URZ ;  /* 0x0000001719197290 */ /* 0x000fc4000fffe03f */
[----:B------:R-:W-:Y:S02]  /*7940*/  UIMAD UR6, UR22, UR4, URZ ;  /* 0x00000004160672a4 */ /* 0x000fe4000f8e023f */
[----:B------:R-:W-:Y:S02]  /*7950*/  UISETP.NE.AND.EX UP0, UPT, URZ, UR21, UPT, UP0 ;  /* 0x000000153f00728c */ /* 0x000fe4000bf05300 */
[----:B------:R-:W-:Y:S02]  /*7960*/  USHF.R.S32.HI UR20, URZ, 0x1f, UR11 ;  /* 0x0000001f3f147899 */ /* 0x000fe4000801140b */
[----:B------:R-:W-:Y:S02]  /*7970*/  UIMAD UR6, UR8, UR5, UR6 ;  /* 0x00000005080672a4 */ /* 0x000fe4000f8e0206 */
[----:B------:R-:W-:Y:S02]  /*7980*/  UIMAD.WIDE.U32 UR24, UR8, UR4, UR24 ;  /* 0x00000004081872a5 */ /* 0x000fe4000f8e0018 */
[----:B------:R-:W-:Y:S01]  /*7990*/  USEL UR20, UR20, URZ, !UP0 ;  /* 0x0000003f14147287 */ /* 0x000fe2000c000000 */
[----:B-1----:R-:W-:Y:S01]  /*79a0*/  LEA.HI R2, R205, R204, RZ, 0x3 ;  /* 0x000000cccd027211 */ /* 0x002fe200078f18ff */
[----:B------:R-:W-:-:S02]  /*79b0*/  ULDC.64 UR4, c[0x0][0x1c0] ;  /* 0x0000700000047ab9 */ /* 0x000fc40000000a00 */
[----:B------:R-:W-:Y:S01]  /*79c0*/  USEL UR21, UR11, URZ, !UP0 ;  /* 0x0000003f0b157287 */ /* 0x000fe2000c000000 */
[----:B------:R-:W-:Y:S01]  /*79d0*/  LOP3.LUT R0, R2, 0xfffffff8, RZ, 0xc0, !PT ;  /* 0xfffffff802007812 */ /* 0x000fe200078ec0ff */
[----:B------:R-:W-:Y:S01]  /*79e0*/  UIMAD UR20, UR20, UR4, URZ ;  /* 0x00000004141472a4 */ /* 0x000fe2000f8e023f */
[----:B------:R-:W-:Y:S01]  /*79f0*/  SHF.R.S32.HI R75, RZ, 0x3, R2 ;  /* 0x00000003ff4b7819 */ /* 0x000fe20000011402 */
[----:B------:R-:W-:Y:S02]  /*7a00*/  UIADD3 UR25, UR25, UR6, URZ ;  /* 0x0000000619197290 */ /* 0x000fe4000fffe03f */
[----:B------:R-:W-:Y:S01]  /*7a10*/  IMAD.IADD R6, R204, 0x1, -R0 ;  /* 0x00000001cc067824 */ /* 0x000fe200078e0a00 */
[----:B------:R-:W-:Y:S02]  /*7a20*/  UIMAD UR5, UR21, UR5, UR20 ;  /* 0x00000005150572a4 */ /* 0x000fe4000f8e0214 */
[----:B------:R-:W-:Y:S01]  /*7a30*/  UIMAD.WIDE.U32 UR24, UR21, UR4, UR24 ;  /* 0x00000004151872a5 */ /* 0x000fe2000f8e0018 */
[----:B------:R-:W-:-:S02]  /*7a40*/  IMAD R207, R6, 0x10, R75 ;  /* 0x0000001006cf7824 */ /* 0x000fc400078e024b */
[----:B------:R-:W-:Y:S01]  /*7a50*/  IMAD.SHL.U32 R6, R6, 0x8, RZ ;  /* 0x0000000806067824 */ /* 0x000fe200078e00ff */
[----:B------:R-:W-:Y:S02]  /*7a60*/  UIADD3 UR5, UR25, UR5, URZ ;  /* 0x0000000519057290 */ /* 0x000fe4000fffe03f */
[----:B------:R-:W-:Y:S01]  /*7a70*/  IADD3 R4, R207, UR17, RZ ;  /* 0x00000011cf047c10 */ /* 0x000fe2000fffe0ff */
[----:B------:R-:W-:Y:S01]  /*7a80*/  IMAD.U32 R3, RZ, RZ, UR25 ;  /* 0x00000019ff037e24 */ /* 0x000fe2000f8e00ff */
[----:B------:R-:W-:Y:S01]  /*7a90*/  ULDC UR21, c[0x0][0x2c4] ;  /* 0x0000b10000157ab9 */ /* 0x000fe20000000800 */
[----:B------:R1:W-:Y:S01]  /*7aa0*/  STL [R1+0x14], R207 ;  /* 0x000014cf01007387 */ /* 0x0003e20000100800 */
[----:B------:R-:W-:Y:S01]  /*7ab0*/  IMAD.U32 R3, RZ, RZ, UR5 ;  /* 0x00000005ff037e24 */ /* 0x000fe2000f8e00ff */
[----:B------:R-:W-:Y:S01]  /*7ac0*/  UIMAD UR21, UR10, UR21, URZ ;  /* 0x000000150a1572a4 */ /* 0x000fe2000f8e023f */
[----:B------:R-:W-:Y:S01]  /*7ad0*/  @P1 IMAD.HI.U32 R2, R4, c[0x0][0x2c8], RZ ;  /* 0x0000b20004021a27 */ /* 0x000fe200078e00ff */
[----:B------:R-:W-:-:S03]  /*7ae0*/  ISETP.GE.AND P4, PT, R6, c[0x0][0x198], PT ;  /* 0x0000660006007a0c */ /* 0x000fc60003f86270 */
[----:B------:R-:W-:Y:S01]  /*7af0*/  IMAD.MOV.U32 R0, RZ, RZ, R4 ;  /* 0x000000ffff007224 */ /* 0x000fe200078e0004 */
[----:B------:R-:W-:Y:S01]  /*7b00*/  @P0 SHF.R.U32.HI R0, RZ, c[0x0][0x2cc], R2 ;  /* 0x0000b300ff000a19 */ /* 0x000fe20000011602 */
[----:B------:R-:W-:-:S03]  /*7b10*/  IMAD.U32 R2, RZ, RZ, UR24 ;  /* 0x00000018ff027e24 */ /* 0x000fc6000f8e00ff */
[--C-:B------:R-:W-:Y:S01]  /*7b20*/  SHF.R.S32.HI R5, RZ, 0x1f, R0.reuse ;  /* 0x0000001fff057819 */ /* 0x100fe20000011400 */
[----:B------:R-:W-:Y:S02]  /*7b30*/  IMAD.MOV R7, RZ, RZ, -R0 ;  /* 0x000000ffff077224 */ /* 0x000fe400078e0a00 */
[----:B------:R-:W-:-:S04]  /*7b40*/  IMAD.WIDE.U32 R2, R0, c[0x0][0x1b0], R2 ;  /* 0x00006c0000027a25 */ /* 0x000fc800078e0002 */
[----:B------:R-:W-:-:S04]  /*7b50*/  IMAD R5, R5, c[0x0][0x1b0], RZ ;  /* 0x00006c0005057a24 */ /* 0x000fc800078e02ff */
[----:B------:R-:W-:Y:S02]  /*7b60*/  IMAD R5, R0, c[0x0][0x1b4], R5 ;  /* 0x00006d0000057a24 */ /* 0x000fe400078e0205 */
[----:B------:R-:W-:Y:S02]  /*7b70*/  IMAD R0, R7, c[0x0][0x2c4], R4 ;  /* 0x0000b10007007a24 */ /* 0x000fe400078e0204 */
[----:B------:R-:W-:Y:S02]  /*7b80*/  IMAD.IADD R3, R3, 0x1, R5 ;  /* 0x0000000103037824 */ /* 0x000fe400078e0205 */
[----:B------:R-:W-:Y:S01]  /*7b90*/  IMAD.SHL.U32 R4, R75, 0x40, RZ ;  /* 0x000000404b047824 */ /* 0x000fe200078e00ff */
[----:B------:R-:W-:Y:S01]  /*7ba0*/  SHF.R.S32.HI R5, RZ, 0x1f, R0 ;  /* 0x0000001fff057819 */ /* 0x000fe20000011400 */
[----:B------:R-:W-:-:S03]  /*7bb0*/  IMAD.WIDE.U32 R2, R0, c[0x0][0x1a8], R2 ;  /* 0x00006a0000027a25 */ /* 0x000fc600078e0002 */
[----:B------:R-:W-:Y:S01]  /*7bc0*/  LOP3.LUT R4, R4, 0x1c0, RZ, 0xc0, !PT ;  /* 0x000001c004047812 */ /* 0x000fe200078ec0ff */
[----:B------:R-:W-:Y:S01]  /*7bd0*/  IMAD R5, R5, c[0x0][0x1a8], RZ ;  /* 0x00006a0005057a24 */ /* 0x000fe200078e02ff */
[----:B------:R-:W-:-:S03]  /*7be0*/  LEA R9, P0, R2, c[0x0][0x160], 0x1 ;  /* 0x0000580002097a11 */ /* 0x000fc600078008ff */
[----:B------:R-:W-:Y:S01]  /*7bf0*/  IMAD R7, R0, c[0x0][0x1ac], R5 ;  /* 0x00006b0000077a24 */ /* 0x000fe200078e0205 */
[----:B------:R-:W-:Y:S02]  /*7c00*/  LOP3.LUT R0, R82, 0xfffffff0, RZ, 0xc0, !PT ;  /* 0xfffffff052007812 */ /* 0x000fe400078ec0ff */
[----:B------:R-:W-:Y:S01]  /*7c10*/  LOP3.LUT R5, R4, 0x38, R6, 0xf8, !PT ;  /* 0x0000003804057812 */ /* 0x000fe200078ef806 */
[----:B------:R-:W-:Y:S01]  /*7c20*/  IMAD.IADD R3, R3, 0x1, R7 ;  /* 0x0000000103037824 */ /* 0x000fe200078e0207 */
[----:B------:R-:W-:Y:S01]  /*7c30*/  SHF.R.U32.HI R4, RZ, 0x3, R4 ;  /* 0x00000003ff047819 */ /* 0x000fe20000011604 */
[----:B------:R-:W-:Y:S01]  /*7c40*/  IMAD.IADD R0, R204, 0x1, -R0 ;  /* 0x00000001cc007824 */ /* 0x000fe200078e0a00 */
[----:B------:R1:W2:Y:S02]  /*7c50*/  SHFL.IDX PT, R6, R9, RZ, 0x181f ;  /* 0x00181fff09067589 */ /* 0x0002a400000e0000 */
[----:B------:R-:W-:Y:S02]  /*7c60*/  LOP3.LUT R10, R5, R4, RZ, 0x3c, !PT ;  /* 0x00000004050a7212 */ /* 0x000fe400078e3cff */
[----:B------:R-:W-:-:S02]  /*7c70*/  LEA.HI.X R8, R2, c[0x0][0x164], R3, 0x1, P0 ;  /* 0x0000590002087a11 */ /* 0x000fc400000f0c03 */
[----:B------:R-:W-:Y:S02]  /*7c80*/  SHF.R.S32.HI R3, RZ, 0x1f, R0 ;  /* 0x0000001fff037819 */ /* 0x000fe40000011400 */
[----:B------:R-:W-:Y:S01]  /*7c90*/  LEA.HI R5, R205, R204, RZ, 0x6 ;  /* 0x000000cccd057211 */ /* 0x000fe200078f30ff */
[----:B------:R1:W3:Y:S01]  /*7ca0*/  SHFL.IDX PT, R7, R8, RZ, 0x181f ;  /* 0x00181fff08077589 */ /* 0x0002e200000e0000 */
[----:B------:R-:W-:Y:S02]  /*7cb0*/  LEA.HI R81, R3, R0, RZ, 0x3 ;  /* 0x0000000003517211 */ /* 0x000fe400078f18ff */
[----:B------:R-:W-:Y:S01]  /*7cc0*/  LEA.HI R2, R205, R204, RZ, 0x3 ;  /* 0x000000cccd027211 */ /* 0x000fe200078f18ff */
[----:B------:R-:W-:Y:S01]  /*7cd0*/  IMAD.SHL.U32 R3, R5, 0x8, RZ ;  /* 0x0000000805037824 */ /* 0x000fe200078e00ff */
[----:B------:R-:W-:Y:S02]  /*7ce0*/  IADD3 R5, R75, UR17, RZ ;  /* 0x000000114b057c10 */ /* 0x000fe4000fffe0ff */
[----:B------:R-:W-:-:S02]  /*7cf0*/  LOP3.LUT R4, R81, 0xfffffff8, RZ, 0xc0, !PT ;  /* 0xfffffff851047812 */ /* 0x000fc400078ec0ff */
[----:B------:R-:W-:Y:S02]  /*7d00*/  ISETP.GE.AND P0, PT, R5, UR21, PT ;  /* 0x0000001505007c0c */ /* 0x000fe4000bf06270 */
[----:B------:R-:W-:Y:S01]  /*7d10*/  LOP3.LUT R2, R2, 0xfffffff8, RZ, 0xc0, !PT ;  /* 0xfffffff802027812 */ /* 0x000fe200078ec0ff */
[----:B------:R-:W-:Y:S01]  /*7d20*/  IMAD.IADD R80, R0, 0x1, -R4 ;  /* 0x0000000100507824 */ /* 0x000fe200078e0a04 */
[----:B------:R-:W-:Y:S01]  /*7d30*/  LOP3.LUT R61, R10, 0xfffffe00, R3, 0xf8, !PT ;  /* 0xfffffe000a3d7812 */ /* 0x000fe200078ef803 */
[----:B------:R-:W-:Y:S02]  /*7d40*/  IMAD.MOV.U32 R4, RZ, RZ, 0x20 ;  /* 0x00000020ff047424 */ /* 0x000fe400078e00ff */
[----:B------:R-:W-:Y:S01]  /*7d50*/  IMAD.IADD R63, R204, 0x1, -R2 ;  /* 0x00000001cc3f7824 */ /* 0x000fe200078e0a02 */
[----:B------:R-:W-:Y:S01]  /*7d60*/  R2P PR, R80, 0x6 ;  /* 0x0000000650007804 */ /* 0x000fe20000000000 */
[----:B------:R-:W-:Y:S02]  /*7d70*/  IMAD.MOV.U32 R2, RZ, RZ, 0x10 ;  /* 0x00000010ff027424 */ /* 0x000fe400078e00ff */
[----:B------:R-:W-:-:S02]  /*7d80*/  IMAD.SHL.U32 R68, R63, 0x8, RZ ;  /* 0x000000083f447824 */ /* 0x000fc400078e00ff */
[----:B------:R-:W-:Y:S02]  /*7d90*/  SEL R4, R4, 0xffffffe0, !P2 ;  /* 0xffffffe004047807 */ /* 0x000fe40005000000 */
[----:B------:R-:W-:Y:S02]  /*7da0*/  SEL R2, R2, 0xfffffff0, !P1 ;  /* 0xfffffff002027807 */ /* 0x000fe40004800000 */
[----:B------:R-:W-:Y:S01]  /*7db0*/  SHF.R.S32.HI R233, RZ, 0x1f, R68 ;  /* 0x0000001fffe97819 */ /* 0x000fe20000011444 */
[----:B------:R-:W-:Y:S01]  /*7dc0*/  @!P3 IMAD.U32 R13, RZ, RZ, UR11 ;  /* 0x0000000bff0dbe24 */ /* 0x000fe2000f8e00ff */
[----:B------:R-:W-:Y:S05]  /*7dd0*/  @P0 BRA `(.L_x_385) ;  /* 0x0000005000000947 */ /* 0x000fea0003800000 */
[----:B-123--:R-:W-:Y:S01]  /*7de0*/  LEA R6, P0, R68, R6, 0x1 ;  /* 0x0000000644067211 */ /* 0x00efe200078008ff */
[----:B------:R-:W-:-:S03]  /*7df0*/  IMAD.SHL.U32 R0, R61, 0x2, RZ ;  /* 0x000000023d007824 */ /* 0x000fc600078e00ff */
[----:B------:R-:W-:-:S05]  /*7e00*/  LEA.HI.X R7, R68, R7, R233, 0x1, P0 ;  /* 0x0000000744077211 */ /* 0x000fca00000f0ce9 */
[----:B------:R-:W-:Y:S01]  /*7e10*/  @!PT LDS RZ, [RZ] ;  /* 0x00000000fffff984 */ /* 0x000fe20000000800 */
[----:B------:R1:W-:Y:S04]  /*7e20*/  LDGSTS.E.BYPASS.LTC128B.128 [R0+0x6100], [R6.64], !P4 ;  /* 0x0610000006007fae */ /* 0x0003e8000e101d4e */
.L_x_385:
[----:B-123--:R-:W-:Y:S05]  /*7e30*/  BSYNC B0 ;  /* 0x0000000000007941 */ /* 0x00efea0003800000 */
.L_x_384:
[----:B------:R-:W-:Y:S01]  /*7e40*/  IADD3 R0, R5, 0x10, RZ ;  /* 0x0000001005007810 */ /* 0x000fe20007ffe0ff */
[----:B------:R1:W2:Y:S01]  /*7e50*/  SHFL.IDX PT, R3, R8, 0x1, 0x181f ;  /* 0x00381f0008037f89 */ /* 0x0002a200000e0000 */
[----:B------:R-:W-:Y:S02]  /*7e60*/  BSSY B0, `(.L_x_386) ;  /* 0x0000009000007945 */ /* 0x000fe40003800000 */
[----:B------:R-:W-:Y:S01]  /*7e70*/  ISETP.GE.AND P0, PT, R0, UR21, PT ;  /* 0x0000001500007c0c */ /* 0x000fe2000bf06270 */
[----:B------:R1:W3:-:S12]  /*7e80*/  SHFL.IDX PT, R6, R9, 0x1, 0x181f ;  /* 0x00381f0009067f89 */ /* 0x0002d800000e0000 */
[----:B------:R-:W-:Y:S05]  /*7e90*/  @P0 BRA `(.L_x_387) ;  /* 0x0000005000000947 */ /* 0x000fea0003800000 */
[----:B---3--:R-:W-:Y:S01]  /*7ea0*/  LEA R6, P0, R68, R6, 0x1 ;  /* 0x0000000644067211 */ /* 0x008fe200078008ff */
[----:B------:R-:W-:-:S03]  /*7eb0*/  IMAD.SHL.U32 R0, R61, 0x2, RZ ;  /* 0x000000023d007824 */ /* 0x000fc600078e00ff */
[----:B--2---:R-:W-:-:S05]  /*7ec0*/  LEA.HI.X R7, R68, R3, R233, 0x1, P0 ;  /* 0x0000000344077211 */ /* 0x004fca00000f0ce9 */
[----:B------:R-:W-:Y:S01]  /*7ed0*/  @!PT LDS RZ, [RZ] ;  /* 0x00000000fffff984 */ /* 0x000fe20000000800 */
[----:B------:R2:W-:Y:S04]  /*7ee0*/  LDGSTS.E.BYPASS.LTC128B.128 [R0+0x6900], [R6.64], !P4 ;  /* 0x0690000006007fae */ /* 0x0005e8000e101d4e */
.L_x_387:
[----:B------:R-:W-:Y:S05]  /*7ef0*/  BSYNC B0 ;  /* 0x0000000000007941 */ /* 0x000fea0003800000 */
.L_x_386:
[----:B--2---:R-:W-:Y:S01]  /*7f00*/  IADD3 R0, R5, 0x20, RZ ;  /* 0x0000002005007810 */ /* 0x004fe20007ffe0ff */
[----:B------:R2:W4:Y:S01]  /*7f10*/  SHFL.IDX PT, R3, R8, 0x2, 0x181f ;  /* 0x00581f0008037f89 */ /* 0x00052200000e0000 */
[----:B------:R-:W-:Y:S02]  /*7f20*/  BSSY B0, `(.L_x_388) ;  /* 0x0000009000007945 */ /* 0x000fe40003800000 */
[----:B------:R-:W-:Y:S01]  /*7f30*/  ISETP.GE.AND P0, PT, R0, UR21, PT ;  /* 0x0000001500007c0c */ /* 0x000fe2000bf06270 */
[----:B---3--:R2:W3:-:S12]  /*7f40*/  SHFL.IDX PT, R6, R9, 0x2, 0x181f ;  /* 0x00581f0009067f89 */ /* 0x0084d800000e0000 */
[----:B------:R-:W-:Y:S05]  /*7f50*/  @P0 BRA `(.L_x_389) ;  /* 0x0000005000000947 */ /* 0x000fea0003800000 */
[----:B---3--:R-:W-:Y:S01]  /*7f60*/  LEA R6, P0, R68, R6, 0x1 ;  /* 0x0000000644067211 */ /* 0x008fe200078008ff */
[----:B------:R-:W-:-:S03]  /*7f70*/  IMAD.SHL.U32 R0, R61, 0x2, RZ ;  /* 0x000000023d007824 */ /* 0x000fc600078e00ff */
[----:B----4-:R-:W-:-:S05]  /*7f80*/  LEA.HI.X R7, R68, R3, R233, 0x1, P0 ;  /* 0x0000000344077211 */ /* 0x010fca00000f0ce9 */
[----:B------:R-:W-:Y:S01]  /*7f90*/  @!PT LDS RZ, [RZ] ;  /* 0x00000000fffff984 */ /* 0x000fe20000000800 */
[----:B------:R3:W-:Y:S04]  /*7fa0*/  LDGSTS.E.BYPASS.LTC128B.128 [R0+0x7100], [R6.64], !P4 ;  /* 0x0710000006007fae */ /* 0x0007e8000e101d4e */
.L_x_389:
[----:B------:R-:W-:Y:S05]  /*7fb0*/  BSYNC B0 ;  /* 0x0000000000007941 */ /* 0x000fea0003800000 */
.L_x_388:
[----:B---3--:R-:W-:Y:S01]  /*7fc0*/  IADD3 R0, R5, 0x30, RZ ;  /* 0x0000003005007810 */ /* 0x008fe20007ffe0ff */
[----:B----4-:R3:W4:Y:S01]  /*7fd0*/  SHFL.IDX PT, R3, R8, 0x3, 0x181f ;  /* 0x00781f0008037f89 */ /* 0x01072200000e0000 */
[----:B------:R-:W-:Y:S02]  /*7fe0*/  BSSY B0, `(.L_x_390) ;  /* 0x0000009000007945 */ /* 0x000fe40003800000 */
[----:B------:R-:W-:Y:S01]  /*7ff0*/  ISETP.GE.AND P0, PT, R0, UR21, PT ;  /* 0x0000001500007c0c */ /* 0x000fe2000bf06270 */
[----:B------:R3:W1:-:S12]  /*8000*/  SHFL.IDX PT, R6, R9, 0x3, 0x181f ;  /* 0x00781f0009067f89 */ /* 0x00065800000e0000 */
[----:B------:R-:W-:Y:S05]  /*8010*/  @P0 BRA `(.L_x_391) ;  /* 0x0000005000000947 */ /* 0x000fea0003800000 */
[----:B-1----:R-:W-:Y:S01]  /*8020*/  LEA R6, P0, R68, R6, 0x1 ;  /* 0x0000000644067211 */ /* 0x002fe200078008ff */
[----:B------:R-:W-:-:S03]  /*8030*/  IMAD.SHL.U32 R0, R61, 0x2, RZ ;  /* 0x000000023d007824 */ /* 0x000fc600078e00ff */
[----:B----4-:R-:W-:-:S05]  /*8040*/  LEA.HI.X R7, R68, R3, R233, 0x1, P0 ;  /* 0x0000000344077211 */ /* 0x010fca00000f0ce9 */
[----:B------:R-:W-:Y:S01]  /*8050*/  @!PT LDS RZ, [RZ] ;  /* 0x00000000fffff984 */ /* 0x000fe20000000800 */
[----:B------:R1:W-:Y:S04]  /*8060*/  LDGSTS.E.BYPASS.LTC128B.128 [R0+0x7900], [R6.64], !P4 ;  /* 0x0790000006007fae */ /* 0x0003e8000e101d4e */
.L_x_391:
[----:B------:R-:W-:Y:S05]  /*8070*/  BSYNC B0 ;  /* 0x0000000000007941 */ /* 0x000fea0003800000 */
.L_x_390:
[----:B-1----:R-:W-:Y:S01]  /*8080*/  IADD3 R0, R5, 0x40, RZ ;  /* 0x0000004005007810 */ /* 0x002fe20007ffe0ff */
[----:B----4-:R1:W4:Y:S01]  /*8090*/  SHFL.IDX PT, R3, R8, 0x4, 0x181f ;  /* 0x00981f0008037f89 */ /* 0x01032200000e0000 */
[----:B------:R-:W-:Y:S02]  /*80a0*/  BSSY B0, `(.L_x_392) ;  /* 0x0000009000007945 */ /* 0x000fe40003800000 */
[----:B------:R-:W-:Y:S01]  /*80b0*/  ISETP.GE.AND P0, PT, R0, UR21, PT ;  /* 0x0000001500007c0c */ /* 0x000fe2000bf06270 */
[----:B------:R1:W2:-:S12]  /*80c0*/  SHFL.IDX PT, R6, R9, 0x4, 0x181f ;  /* 0x00981f0009067f89 */ /* 0x00029800000e0000 */
[----:B------:R-:W-:Y:S05]  /*80d0*/  @P0 BRA `(.L_x_393) ;  /* 0x0000005000000947 */ /* 0x000fea0003800000 */
[----:B--2---:R-:W-:Y:S01]  /*80e0*/  LEA R6, P0, R68, R6, 0x1 ;  /* 0x0000000644067211 */ /* 0x004fe200078008ff */
[----:B------:R-:W-:-:S03]  /*80f0*/  IMAD.SHL.U32 R0, R61, 0x2, RZ ;  /* 0x000000023d007824 */ /* 0x000fc600078e00ff */
[----:B----4-:R-:W-:-:S05]  /*8100*/  LEA.HI.X R7, R68, R3, R233, 0x1, P0 ;  /* 0x0000000344077211 */ /* 0x010fca00000f0ce9 */
[----:B------:R-:W-:Y:S01]  /*8110*/  @!PT LDS RZ, [RZ] ;  /* 0x00000000fffff984 */ /* 0x000fe20000000800 */
[----:B------:R2:W-:Y:S04]  /*8120*/  LDGSTS.E.BYPASS.LTC128B.128 [R0+0x8100], [R6.64], !P4 ;  /* 0x0810000006007fae */ /* 0x0005e8000e101d4e */
.L_x_393:
[----:B------:R-:W-:Y:S05]  /*8130*/  BSYNC B0 ;  /* 0x0000000000007941 */ /* 0x000fea0003800000 */
.L_x_392:
[----:B--2---:R-:W-:Y:S01]  /*8140*/  IADD3 R0, R5, 0x50, RZ ;  /* 0x0000005005007810 */ /* 0x004fe20007ffe0ff */
        /* <DEDUP_REMOVED lines=10> */
.L_x_395:
[----:B------:R-:W-:Y:S05]  /*81f0*/  BSYNC B0 ;  /* 0x0000000000007941 */ /* 0x000fea0003800000 */
.L_x_394:
        /* <DEDUP_REMOVED lines=11> */
.L_x_397:
[----:B------:R-:W-:Y:S05]  /*82b0*/  BSYNC B0 ;  /* 0x0000000000007941 */ /* 0x000fea0003800000 */
.L_x_396:
[----:B-123--:R-:W1:Y:S01]  /*82c0*/  SHFL.IDX PT, R9, R9, 0x7, 0x181f ;  /* 0x00f81f0009097f89 */ /* 0x00ee6200000e0000 */
[----:B------:R-:W-:Y:S01]  /*82d0*/  IMAD.MOV.U32 R210, RZ, RZ, c[0x0][0x2b8] ;  /* 0x0000ae00ffd27624 */ /* 0x000fe200078e00ff */
[----:B------:R-:W-:Y:S01]  /*82e0*/  UMOV UR36, 0x60 ;  /* 0x0000006000247882 */ /* 0x000fe20000000000 */
[----:B------:R-:W-:Y:S01]  /*82f0*/  IADD3 R5, R5, 0x70, RZ ;  /* 0x0000007005057810 */ /* 0x000fe20007ffe0ff */
[----:B------:R1:W2:Y:S01]  /*8300*/  SHFL.IDX PT, R11, R8, 0x7, 0x181f ;  /* 0x00f81f00080b7f89 */ /* 0x0002a200000e0000 */
[----:B------:R-:W-:Y:S01]  /*8310*/  UIMAD UR20, UR19, UR36, -0x60 ;  /* 0xffffffa0131474a4 */ /* 0x000fe2000f8e0224 */
[----:B------:R-:W-:Y:S01]  /*8320*/  ISETP.NE.AND P2, PT, R210, 0x1, PT ;  /* 0x00000001d200780c */ /* 0x000fe20003f45270 */
[----:B-----5:R-:W-:Y:S01]  /*8330*/  IMAD.WIDE.U32 R208, R13, c[0x0][0x2b0], RZ ;  /* 0x0000ac000dd07a25 */ /* 0x020fe200078e00ff */
[----:B------:R-:W-:Y:S01]  /*8340*/  ISETP.GE.AND P1, PT, R5, UR21, PT ;  /* 0x0000001505007c0c */ /* 0x000fe2000bf26270 */
[----:B------:R-:W-:Y:S01]  /*8350*/  ULDC.64 UR4, c[0x0][0x1e8] ;  /* 0x00007a0000047ab9 */ /* 0x000fe20000000a00 */
[----:B----4-:R-:W-:Y:S01]  /*8360*/  SHF.R.S32.HI R3, RZ, 0x1f, R13 ;  /* 0x0000001fff037819 */ /* 0x010fe2000001140d */
[----:B------:R-:W-:Y:S01]  /*8370*/  IMAD.MOV.U32 R235, RZ, RZ, RZ ;  /* 0x000000ffffeb7224 */ /* 0x000fe200078e00ff */
[----:B------:R-:W-:Y:S01]  /*8380*/  IADD3 R0, R207, UR20, RZ ;  /* 0x00000014cf007c10 */ /* 0x000fe2000fffe0ff */
[----:B------:R-:W-:Y:S01]  /*8390*/  UIMAD UR36, UR19, -0x60, UR36 ;  /* 0xffffffa0132478a4 */ /* 0x000fe2000f8e0224 */
[----:B------:R-:W-:Y:S01]  /*83a0*/  ISETP.GE.AND P6, PT, R68, c[0x0][0x1d4], PT ;  /* 0x0000750044007a0c */ /* 0x000fe20003fc6270 */
[----:B------:R-:W-:Y:S01]  /*83b0*/  IMAD R3, R3, c[0x0][0x2b0], RZ ;  /* 0x0000ac0003037a24 */ /* 0x000fe200078e02ff */
[C---:B------:R-:W-:Y:S01]  /*83c0*/  IADD3 R10, R0.reuse, UR9, RZ ;  /* 0x00000009000a7c10 */ /* 0x040fe2000fffe0ff */
[----:B------:R-:W-:Y:S01]  /*83d0*/  STL.64 [R1+0x20], R208 ;  /* 0x000020d001007387 */ /* 0x000fe20000100a00 */
[----:B------:R-:W-:Y:S01]  /*83e0*/  ISETP.GE.AND P0, PT, R0, UR7, PT ;  /* 0x0000000700007c0c */ /* 0x000fe2000bf06270 */
[----:B------:R-:W-:-:S02]  /*83f0*/  IMAD R3, R13, c[0x0][0x2b4], R3 ;  /* 0x0000ad000d037a24 */ /* 0x000fc400078e0203 */
[----:B------:R-:W-:Y:S01]  /*8400*/  @P2 IMAD.HI.U32 R5, R10, c[0x0][0x2bc], RZ ;  /* 0x0000af000a052a27 */ /* 0x000fe200078e00ff */
[----:B------:R-:W-:-:S03]  /*8410*/  ISETP.GT.OR P0, PT, R207, 0x5f, P0 ;  /* 0x0000005fcf00780c */ /* 0x000fc60000704670 */
[----:B------:R-:W-:Y:S01]  /*8420*/  IMAD.MOV.U32 R0, RZ, RZ, R10 ;  /* 0x000000ffff007224 */ /* 0x000fe200078e000a */
[----:B------:R-:W-:Y:S01]  /*8430*/  @P2 SHF.R.U32.HI R0, RZ, c[0x0][0x2c0], R5 ;  /* 0x0000b000ff002a19 */ /* 0x000fe20000011605 */
[----:B------:R-:W-:Y:S01]  /*8440*/  @!P1 IMAD.SHL.U32 R5, R61, 0x2, RZ ;  /* 0x000000023d059824 */ /* 0x000fe200078e00ff */
[----:B-1----:R-:W-:Y:S01]  /*8450*/  @!P1 LEA R8, P3, R68, R9, 0x1 ;  /* 0x0000000944089211 */ /* 0x002fe200078608ff */
[----:B------:R-:W-:-:S03]  /*8460*/  IMAD.IADD R206, R209, 0x1, R3 ;  /* 0x00000001d1ce7824 */ /* 0x000fc600078e0203 */
[----:B--2---:R-:W-:Y:S01]  /*8470*/  @!P1 LEA.HI.X R9, R68, R11, R233, 0x1, P3 ;  /* 0x0000000b44099211 */ /* 0x004fe200018f0ce9 */
[----:B------:R-:W-:Y:S01]  /*8480*/  UIMAD UR6, UR22, UR4, URZ ;  /* 0x00000004160672a4 */ /* 0x000fe2000f8e023f */
[----:B------:R-:W-:Y:S01]  /*8490*/  STL [R1+0x1c], R206 ;  /* 0x00001cce01007387 */ /* 0x000fe20000100800 */
[----:B------:R-:W-:-:S03]  /*84a0*/  @!P0 IADD3 R3, P2, R0, R208, RZ ;  /* 0x000000d000038210 */ /* 0x000fc60007f5e0ff */
[----:B------:R-:W-:Y:S01]  /*84b0*/  @!PT LDS RZ, [RZ] ;  /* 0x00000000fffff984 */ /* 0x000fe20000000800 */
[----:B------:R1:W-:Y:S01]  /*84c0*/  @!P1 LDGSTS.E.BYPASS.LTC128B.128 [R5+0x9900], [R8.64], !P4 ;  /* 0x0990000008059fae */ /* 0x0003e2000e101d4e */
[----:B------:R-:W-:Y:S02]  /*84d0*/  @!P0 LEA.HI.X.SX32 R7, R0, R206, 0x1, P2 ;  /* 0x000000ce00078211 */ /* 0x000fe400010f0eff */
[C---:B------:R-:W-:Y:S01]  /*84e0*/  @!P0 LEA R6, P2, R3.reuse, c[0x0][0x2a0], 0x2 ;  /* 0x0000a80003068a11 */ /* 0x040fe200078410ff */
[----:B------:R-:W0:Y:S03]  /*84f0*/  LDGDEPBAR ;  /* 0x00000000000079af */ /* 0x000e260000000000 */
[----:B------:R-:W-:Y:S01]  /*8500*/  @!P0 LEA.HI.X R7, R3, c[0x0][0x2a4], R7, 0x2, P2 ;  /* 0x0000a90003078a11 */ /* 0x000fe200010f1407 */
[----:B------:R-:W-:Y:S06]  /*8510*/  BAR.SYNC.DEFER_BLOCKING 0x0 ;  /* 0x0000000000007b1d */ /* 0x000fec0000010000 */
[----:B------:R2:W3:Y:S01]  /*8520*/  @!P0 LDG.E R235, [R6.64] ;  /* 0x0000000e06eb8981 */ /* 0x0004e2000c1e1900 */
[----:B------:R-:W-:Y:S01]  /*8530*/  IMAD.MOV R0, RZ, RZ, -R0 ;  /* 0x000000ffff007224 */ /* 0x000fe200078e0a00 */
[----:B------:R-:W-:Y:S01]  /*8540*/  UIMAD.WIDE.U32 UR48, UR8, UR4, URZ ;  /* 0x00000004083072a5 */ /* 0x000fe2000f8e003f */
[----:B------:R-:W-:Y:S01]  /*8550*/  LEA.HI R202, R205, R204, RZ, 0x5 ;  /* 0x000000cccdca7211 */ /* 0x000fe200078f28ff */
[----:B------:R-:W-:Y:S01]  /*8560*/  UIMAD UR6, UR8, UR5, UR6 ;  /* 0x00000005080672a4 */ /* 0x000fe2000f8e0206 */
[----:B------:R-:W-:Y:S01]  /*8570*/  IMAD R236, R0, c[0x0][0x2b8], R10 ;  /* 0x0000ae0000ec7a24 */ /* 0x000fe200078e020a */
[----:B------:R-:W-:Y:S01]  /*8580*/  UIADD3 UR23, UR7, UR36, URZ ;  /* 0x0000002407177290 */ /* 0x000fe2000fffe03f */
[----:B------:R-:W-:Y:S01]  /*8590*/  SHF.R.S32.HI R203, RZ, 0x5, R202 ;  /* 0x00000005ffcb7819 */ /* 0x000fe200000114ca */
[----:B------:R-:W-:-:S02]  /*85a0*/  UIADD3 UR6, UR49, UR6, URZ ;  /* 0x0000000631067290 */ /* 0x000fc4000fffe03f */
[----:B------:R-:W-:Y:S01]  /*85b0*/  SHF.R.S32.HI R84, RZ, 0x1f, R236 ;  /* 0x0000001fff547819 */ /* 0x000fe200000114ec */
[----:B------:R-:W-:Y:S01]  /*85c0*/  ULDC.64 UR4, c[0x0][0x210] ;  /* 0x0000840000047ab9 */ /* 0x000fe20000000a00 */
[----:B------:R-:W-:Y:S01]  /*85d0*/  IADD3 R62, -R75, UR23, RZ ;  /* 0x000000174b3e7c10 */ /* 0x000fe2000fffe1ff */
[----:B------:R-:W-:Y:S02]  /*85e0*/  UIMAD UR22, UR22, UR4, URZ ;  /* 0x00000004161672a4 */ /* 0x000fe4000f8e023f */
[----:B------:R-:W-:Y:S01]  /*85f0*/  IMAD R0, R84, c[0x0][0x1e0], RZ ;  /* 0x0000780054007a24 */ /* 0x000fe200078e02ff */
[C---:B------:R-:W-:Y:S01]  /*8600*/  ISETP.GE.AND P1, PT, R62.reuse, 0x1, PT ;  /* 0x000000013e00780c */ /* 0x040fe20003f26270 */
[----:B------:R-:W-:Y:S01]  /*8610*/  UIMAD.WIDE.U32 UR46, UR8, UR4, URZ ;  /* 0x00000004082e72a5 */ /* 0x000fe2000f8e003f */
[----:B------:R-:W-:Y:S01]  /*8620*/  ISETP.GE.AND P3, PT, R62, 0x21, PT ;  /* 0x000000213e00780c */ /* 0x000fe20003f66270 */
[----:B------:R-:W-:Y:S01]  /*8630*/  IMAD R0, R236, c[0x0][0x1e4], R0 ;  /* 0x00007900ec007a24 */ /* 0x000fe200078e0200 */
[----:B------:R-:W-:-:S02]  /*8640*/  UIMAD UR5, UR8, UR5, UR22 ;  /* 0x00000005080572a4 */ /* 0x000fc4000f8e0216 */
[----:B------:R-:W-:Y:S02]  /*8650*/  UIADD3 UR22, UR19, -0x1, URZ ;  /* 0xffffffff13167890 */ /* 0x000fe4000fffe03f */
[----:B------:R-:W-:Y:S01]  /*8660*/  UIADD3 UR5, UR47, UR5, URZ ;  /* 0x000000052f057290 */ /* 0x000fe2000fffe03f */
[----:B--2---:R-:W-:-:S04]  /*8670*/  IMAD.WIDE.U32 R6, R236, c[0x0][0x1e0], RZ ;  /* 0x00007800ec067a25 */ /* 0x004fc800078e00ff */
[----:B------:R-:W-:Y:S02]  /*8680*/  IMAD.IADD R7, R7, 0x1, R0 ;  /* 0x0000000107077824 */ /* 0x000fe400078e0200 */
[----:B------:R-:W-:Y:S01]  /*8690*/  @P1 IMAD.SHL.U32 R10, R61, 0x2, RZ ;  /* 0x000000023d0a1824 */ /* 0x000fe200078e00ff */
[----:B---3--:R-:W-:Y:S01]  /*86a0*/  SHF.R.S32.HI R85, RZ, 0x1f, R235 ;  /* 0x0000001fff557819 */ /* 0x008fe200000114eb */
[----:B------:R-:W-:-:S04]  /*86b0*/  IMAD.WIDE.U32 R6, R235, c[0x0][0x1f0], R6 ;  /* 0x00007c00eb067a25 */ /* 0x000fc800078e0006 */
[----:B------:R-:W-:Y:S01]  /*86c0*/  IMAD R3, R85, c[0x0][0x1f0], RZ ;  /* 0x00007c0055037a24 */ /* 0x000fe200078e02ff */
[----:B------:R-:W-:-:S03]  /*86d0*/  IADD3 R0, P0, R6, UR48, RZ ;  /* 0x0000003006007c10 */ /* 0x000fc6000ff1e0ff */
[----:B------:R-:W-:-:S05]  /*86e0*/  IMAD R3, R235, c[0x0][0x1f4], R3 ;  /* 0x00007d00eb037a24 */ /* 0x000fca00078e0203 */
[----:B------:R-:W-:Y:S02]  /*86f0*/  IADD3.X R6, R7, UR6, R3, P0, !PT ;  /* 0x0000000607067c10 */ /* 0x000fe400087fe403 */
[----:B------:R-:W-:-:S04]  /*8700*/  LEA R3, P0, R0, c[0x0][0x1c8], 0x1 ;  /* 0x0000720000037a11 */ /* 0x000fc800078008ff */
[----:B------:R-:W-:Y:S01]  /*8710*/  LEA.HI.X R0, R0, c[0x0][0x1cc], R6, 0x1, P0 ;  /* 0x0000730000007a11 */ /* 0x000fe200000f0c06 */
[----:B-1----:R-:W1:Y:S01]  /*8720*/  SHFL.IDX PT, R8, R3, RZ, 0x181f ;  /* 0x00181fff03087589 */ /* 0x002e6200000e0000 */
[----:B------:R-:W-:-:S03]  /*8730*/  ISETP.GE.AND P0, PT, R62, 0x11, PT ;  /* 0x000000113e00780c */ /* 0x000fc60003f06270 */
[----:B------:R-:W2:Y:S04]  /*8740*/  SHFL.IDX PT, R6, R3, 0x1, 0x181f ;  /* 0x00381f0003067f89 */ /* 0x000ea800000e0000 */
[----:B------:R-:W3:Y:S04]  /*8750*/  SHFL.IDX PT, R9, R0, RZ, 0x181f ;  /* 0x00181fff00097589 */ /* 0x000ee800000e0000 */
[----:B------:R-:W4:Y:S02]  /*8760*/  SHFL.IDX PT, R7, R0, 0x1, 0x181f ;  /* 0x00381f0000077f89 */ /* 0x000f2400000e0000 */
[----:B------:R-:W-:-:S02]  /*8770*/  @P0 IMAD.SHL.U32 R5, R61, 0x2, RZ ;  /* 0x000000023d050824 */ /* 0x000fc400078e00ff */
[----:B------:R-:W-:Y:S04]  /*8780*/  SHFL.IDX PT, R11, R3, 0x2, 0x181f ;  /* 0x00581f00030b7f89 */ /* 0x000fe800000e0000 */
[----:B------:R-:W-:Y:S04]  /*8790*/  SHFL.IDX PT, R13, R0, 0x2, 0x181f ;  /* 0x00581f00000d7f89 */ /* 0x000fe800000e0000 */
[----:B------:R-:W4:Y:S01]  /*87a0*/  SHFL.IDX PT, R14, R3, 0x3, 0x181f ;  /* 0x00781f00030e7f89 */ /* 0x000f2200000e0000 */
[----:B-1----:R-:W-:-:S03]  /*87b0*/  @P1 LEA R8, P4, R68, R8, 0x1 ;  /* 0x0000000844081211 */ /* 0x002fc600078808ff */
[----:B------:R-:W-:Y:S01]  /*87c0*/  SHFL.IDX PT, R15, R3, 0x4, 0x181f ;  /* 0x00981f00030f7f89 */ /* 0x000fe200000e0000 */
[----:B--2---:R-:W-:-:S03]  /*87d0*/  @P0 LEA R6, P2, R68, R6, 0x1 ;  /* 0x0000000644060211 */ /* 0x004fc600078408ff */
[----:B------:R-:W-:Y:S01]  /*87e0*/  SHFL.IDX PT, R3, R3, 0x5, 0x181f ;  /* 0x00b81f0003037f89 */ /* 0x000fe200000e0000 */
[----:B---3--:R-:W-:-:S03]  /*87f0*/  @P1 LEA.HI.X R9, R68, R9, R233, 0x1, P4 ;  /* 0x0000000944091211 */ /* 0x008fc600020f0ce9 */
[----:B------:R-:W1:Y:S01]  /*8800*/  SHFL.IDX PT, R17, R0, 0x3, 0x181f ;  /* 0x00781f0000117f89 */ /* 0x000e6200000e0000 */
[----:B----4-:R-:W-:Y:S02]  /*8810*/  @P0 LEA.HI.X R7, R68, R7, R233, 0x1, P2 ;  /* 0x0000000744070211 */ /* 0x010fe400010f0ce9 */
[C---:B------:R-:W-:Y:S01]  /*8820*/  ISETP.GE.AND P2, PT, R62.reuse, 0x31, PT ;  /* 0x000000313e00780c */ /* 0x040fe20003f46270 */
[----:B------:R-:W2:Y:S04]  /*8830*/  SHFL.IDX PT, R18, R0, 0x4, 0x181f ;  /* 0x00981f0000127f89 */ /* 0x000ea800000e0000 */
[----:B------:R3:W4:Y:S04]  /*8840*/  SHFL.IDX PT, R16, R0, 0x5, 0x181f ;  /* 0x00b81f0000107f89 */ /* 0x00072800000e0000 */
[----:B------:R1:W-:Y:S01]  /*8850*/  @P1 LDGSTS.E.BYPASS.LTC128B.128 [R10+0x3100], [R8.64], !P6 ;  /* 0x03100000080a1fae */ /* 0x0003e2000f101d4e */
[----:B------:R-:W-:-:S03]  /*8860*/  ISETP.GE.AND P1, PT, R62, 0x41, PT ;  /* 0x000000413e00780c */ /* 0x000fc60003f26270 */
[----:B------:R2:W-:Y:S01]  /*8870*/  @P0 LDGSTS.E.BYPASS.LTC128B.128 [R5+0x3900], [R6.64], !P6 ;  /* 0x0390000006050fae */ /* 0x0005e2000f101d4e */
[----:B------:R-:W-:Y:S01]  /*8880*/  ISETP.GE.AND P0, PT, R62, 0x51, PT ;  /* 0x000000513e00780c */ /* 0x000fe20003f06270 */
[C---:B---3--:R-:W-:Y:S01]  /*8890*/  @P3 IMAD.SHL.U32 R0, R61.reuse, 0x2, RZ ;  /* 0x000000023d003824 */ /* 0x048fe200078e00ff */
[C---:B-1----:R-:W-:Y:S02]  /*88a0*/  @P2 LEA R10, P5, R68.reuse, R14, 0x1 ;  /* 0x0000000e440a2211 */ /* 0x042fe400078a08ff */
[C---:B--2---:R-:W-:Y:S01]  /*88b0*/  @P3 LEA R6, P4, R68.reuse, R11, 0x1 ;  /* 0x0000000b44063211 */ /* 0x044fe200078808ff */
[----:B------:R-:W-:Y:S01]  /*88c0*/  @P2 IMAD.SHL.U32 R5, R61, 0x2, RZ ;  /* 0x000000023d052824 */ /* 0x000fe200078e00ff */
[C-C-:B------:R-:W-:Y:S02]  /*88d0*/  @P2 LEA.HI.X R11, R68.reuse, R17, R233.reuse, 0x1, P5 ;  /* 0x00000011440b2211 */ /* 0x140fe400028f0ce9 */
[C---:B------:R-:W-:Y:S02]  /*88e0*/  @P3 LEA.HI.X R7, R68.reuse, R13, R233, 0x1, P4 ;  /* 0x0000000d44073211 */ /* 0x040fe400020f0ce9 */
[----:B------:R-:W-:-:S02]  /*88f0*/  @P1 LEA R8, P4, R68, R15, 0x1 ;  /* 0x0000000f44081211 */ /* 0x000fc400078808ff */
[----:B------:R-:W-:Y:S01]  /*8900*/  ISETP.GT.AND P5, PT, R207, 0x5f, PT ;  /* 0x0000005fcf00780c */ /* 0x000fe20003fa4270 */
[----:B------:R1:W-:Y:S01]  /*8910*/  @P3 LDGSTS.E.BYPASS.LTC128B.128 [R0+0x4100], [R6.64], !P6 ;  /* 0x0410000006003fae */ /* 0x0003e2000f101d4e */
[----:B------:R-:W-:-:S03]  /*8920*/  @P1 LEA.HI.X R9, R68, R18, R233, 0x1, P4 ;  /* 0x0000001244091211 */ /* 0x000fc600020f0ce9 */
[----:B------:R2:W-:Y:S01]  /*8930*/  @P2 LDGSTS.E.BYPASS.LTC128B.128 [R5+0x4900], [R10.64], !P6 ;  /* 0x049000000a052fae */ /* 0x0005e2000f101d4e */
[C---:B-1----:R-:W-:Y:S01]  /*8940*/  @P0 LEA R6, P3, R68.reuse, R3, 0x1 ;  /* 0x0000000344060211 */ /* 0x042fe200078608ff */
[C---:B------:R-:W-:Y:S02]  /*8950*/  @P1 IMAD.SHL.U32 R3, R61.reuse, 0x2, RZ ;  /* 0x000000023d031824 */ /* 0x040fe400078e00ff */
[----:B------:R-:W-:Y:S01]  /*8960*/  @P0 IMAD.SHL.U32 R0, R61, 0x2, RZ ;  /* 0x000000023d000824 */ /* 0x000fe200078e00ff */
[----:B----4-:R-:W-:Y:S02]  /*8970*/  @P0 LEA.HI.X R7, R68, R16, R233, 0x1, P3 ;  /* 0x0000001044070211 */ /* 0x010fe400018f0ce9 */
[----:B------:R2:W-:Y:S04]  /*8980*/  @P1 LDGSTS.E.BYPASS.LTC128B.128 [R3+0x5100], [R8.64], !P6 ;  /* 0x0510000008031fae */ /* 0x0005e8000f101d4e */
[----:B------:R2:W-:Y:S01]  /*8990*/  @P0 LDGSTS.E.BYPASS.LTC128B.128 [R0+0x5900], [R6.64], !P6 ;  /* 0x0590000006000fae */ /* 0x0005e2000f101d4e */
[----:B------:R-:W-:-:S03]  /*89a0*/  ISETP.LT.AND P0, PT, RZ, c[0x0][0x27c], PT ;  /* 0x00009f00ff007a0c */ /* 0x000fc60003f01270 */
[----:B------:R-:W0:Y:S10]  /*89b0*/  LDGDEPBAR ;  /* 0x00000000000079af */ /* 0x000e340000000000 */
[----:B------:R-:W-:Y:S05]  /*89c0*/  @P0 BRA `(.L_x_398) ;  /* 0x0000002000000947 */ /* 0x000fea0003800000 */
[----:B------:R-:W-:-:S04]  /*89d0*/  DEPBAR.LE SB0, 0x1 ;  /* 0x000080400000791a */ /* 0x000fc80000000000 */
[----:B------:R-:W-:Y:S05]  /*89e0*/  BRA `(.L_x_399) ;  /* 0x00004e0000007947 */ /* 0x000fea0003800000 */
.L_x_398:
[----:B------:R-:W-:Y:S01]  /*89f0*/  ULDC.U8 UR4, c[0x0][0x298] ;  /* 0x0000a60000047ab9 */ /* 0x000fe20000000000 */
[----:B--2---:R-:W-:Y:S01]  /*8a00*/  SHF.R.S32.HI R0, RZ, 0x1f, R132 ;  /* 0x0000001fff007819 */ /* 0x004fe20000011484 */
[----:B------:R-:W-:Y:S01]  /*8a10*/  IMAD.WIDE.U32 R12, R132, c[0x0][0x280], RZ ;  /* 0x0000a000840c7a25 */ /* 0x000fe200078e00ff */
[----:B------:R-:W-:Y:S01]  /*8a20*/  ISETP.NE.AND P0, PT, RZ, UR4, PT ;  /* 0x00000004ff007c0c */ /* 0x000fe2000bf05270 */
[----:B------:R-:W-:Y:S01]  /*8a30*/  BSSY B2, `(.L_x_399) ;  /* 0x00004db000027945 */ /* 0x000fe20003800000 */
[-C--:B------:R-:W-:Y:S01]  /*8a40*/  LEA.HI R6, R205, R204.reuse, RZ, 0x2 ;  /* 0x000000cccd067211 */ /* 0x080fe200078f10ff */
[C---:B------:R-:W-:Y:S02]  /*8a50*/  IMAD R3, R0.reuse, c[0x0][0x280], RZ ;  /* 0x0000a00000037a24 */ /* 0x040fe400078e02ff */
[----:B------:R-:W-:Y:S01]  /*8a60*/  IMAD R0, R0, c[0x0][0x290], RZ ;  /* 0x0000a40000007a24 */ /* 0x000fe200078e02ff */
[----:B------:R-:W-:Y:S01]  /*8a70*/  LOP3.LUT R5, R6, 0xfffffffc, RZ, 0xc0, !PT ;  /* 0xfffffffc06057812 */ /* 0x000fe200078ec0ff */
[C---:B------:R-:W-:Y:S01]  /*8a80*/  IMAD R3, R132.reuse, c[0x0][0x284], R3 ;  /* 0x0000a10084037a24 */ /* 0x040fe200078e0203 */
[----:B------:R-:W-:Y:S01]  /*8a90*/  SHF.R.S32.HI R60, RZ, 0x2, R6 ;  /* 0x00000002ff3c7819 */ /* 0x000fe20000011406 */
[C---:B------:R-:W-:Y:S01]  /*8aa0*/  IMAD R0, R132.reuse, c[0x0][0x294], R0 ;  /* 0x0000a50084007a24 */ /* 0x040fe200078e0200 */
[----:B------:R-:W-:Y:S01]  /*8ab0*/  IADD3 R14, -R5, R204, RZ ;  /* 0x000000cc050e7210 */ /* 0x000fe20007ffe1ff */
[----:B------:R-:W-:Y:S01]  /*8ac0*/  IMAD.WIDE.U32 R10, R132, c[0x0][0x290], RZ ;  /* 0x0000a400840a7a25 */ /* 0x000fe200078e00ff */
[----:B------:R-:W-:-:S02]  /*8ad0*/  IADD3 R24, R60, UR17, RZ ;  /* 0x000000113c187c10 */ /* 0x000fc4000fffe0ff */
[----:B------:R-:W-:Y:S01]  /*8ae0*/  IADD3 R9, R3, R13, RZ ;  /* 0x0000000d03097210 */ /* 0x000fe20007ffe0ff */
[----:B------:R-:W-:Y:S01]  /*8af0*/  IMAD.IADD R7, R0, 0x1, R11 ;  /* 0x0000000100077824 */ /* 0x000fe200078e020b */
[C---:B------:R-:W-:Y:S01]  /*8b00*/  SHF.L.U32 R29, R14.reuse, 0x3, RZ ;  /* 0x000000030e1d7819 */ /* 0x040fe200000006ff */
[----:B------:R-:W-:Y:S01]  /*8b10*/  IMAD R0, R14, 0x20, R24 ;  /* 0x000000200e007824 */ /* 0x000fe200078e0218 */
[----:B------:R-:W-:Y:S05]  /*8b20*/  @!P0 BRA `(.L_x_400) ;  /* 0x0000274000008947 */ /* 0x000fea0003800000 */
[----:B------:R-:W-:Y:S01]  /*8b30*/  UISETP.NE.AND UP0, UPT, UR13, URZ, UPT ;  /* 0x0000003f0d00728c */ /* 0x000fe2000bf05270 */
[----:B------:R-:W-:Y:S01]  /*8b40*/  MOV R6, R10 ;  /* 0x0000000a00067202 */ /* 0x000fe20000000f00 */
[----:B------:R-:W-:Y:S01]  /*8b50*/  IMAD.MOV.U32 R8, RZ, RZ, R12 ;  /* 0x000000ffff087224 */ /* 0x000fe200078e000c */
[----:B------:R-:W-:Y:S01]  /*8b60*/  BSSY B0, `(.L_x_401) ;  /* 0x0000030000007945 */ /* 0x000fe20003800000 */
[----:B------:R-:W-:Y:S01]  /*8b70*/  IMAD.SHL.U32 R17, R14, 0x4, RZ ;  /* 0x000000040e117824 */ /* 0x000fe200078e00ff */
[----:B------:R-:W-:Y:S01]  /*8b80*/  CS2R R36, SRZ ;  /* 0x0000000000247805 */ /* 0x000fe2000001ff00 */
[----:B------:R-:W-:Y:S01]  /*8b90*/  PLOP3.LUT P1, PT, PT, PT, UP0, 0x80, 0x0 ;  /* 0x000000000000781c */ /* 0x000fe20003f2f008 */
[----:B------:R-:W-:Y:S01]  /*8ba0*/  CS2R R22, SRZ ;  /* 0x0000000000167805 */ /* 0x000fe2000001ff00 */
[----:B------:R-:W-:Y:S01]  /*8bb0*/  PLOP3.LUT P0, PT, PT, PT, UP0, 0x80, 0x0 ;  /* 0x000000000000781c */ /* 0x000fe20003f0f008 */
[----:B------:R-:W-:Y:S01]  /*8bc0*/  CS2R R14, SRZ ;  /* 0x00000000000e7805 */ /* 0x000fe2000001ff00 */
[----:B------:R-:W-:Y:S01]  /*8bd0*/  CS2R R26, SRZ ;  /* 0x00000000001a7805 */ /* 0x000fe2000001ff00 */
[----:B------:R-:W-:-:S08]  /*8be0*/  CS2R R18, SRZ ;  /* 0x0000000000127805 */ /* 0x000fd0000001ff00 */
[----:B------:R-:W-:-:S05]  /*8bf0*/  @P1 IMAD.HI.U32 R3, R0, c[0x0][0x2c8], RZ ;  /* 0x0000b20000031a27 */ /* 0x000fca00078e00ff */
[----:B------:R-:W-:-:S04]  /*8c00*/  @P0 SHF.R.U32.HI R0, RZ, c[0x0][0x2cc], R3 ;  /* 0x0000b300ff000a19 */ /* 0x000fc80000011603 */
[----:B------:R-:W-:Y:S01]  /*8c10*/  SHF.R.S32.HI R3, RZ, 0x1f, R0 ;  /* 0x0000001fff037819 */ /* 0x000fe20000011400 */
[----:B------:R-:W-:-:S04]  /*8c20*/  IMAD.WIDE.U32 R8, R0, c[0x0][0x280], R8 ;  /* 0x0000a00000087a25 */ /* 0x000fc800078e0008 */
[C---:B------:R-:W-:Y:S01]  /*8c30*/  IMAD R10, R3.reuse, c[0x0][0x280], RZ ;  /* 0x0000a000030a7a24 */ /* 0x040fe200078e02ff */
[----:B------:R-:W-:Y:S01]  /*8c40*/  LEA R21, P1, R8, c[0x0][0x270], 0x1 ;  /* 0x00009c0008157a11 */ /* 0x000fe200078208ff */
[----:B------:R-:W-:Y:S02]  /*8c50*/  IMAD R5, R3, c[0x0][0x290], RZ ;  /* 0x0000a40003057a24 */ /* 0x000fe400078e02ff */
[----:B------:R-:W-:-:S04]  /*8c60*/  IMAD.WIDE.U32 R6, R0, c[0x0][0x290], R6 ;  /* 0x0000a40000067a25 */ /* 0x000fc800078e0006 */
[----:B------:R-:W-:Y:S01]  /*8c70*/  IMAD R3, R0, c[0x0][0x284], R10 ;  /* 0x0000a10000037a24 */ /* 0x000fe200078e020a */
[----:B------:R-:W-:Y:S01]  /*8c80*/  LEA R25, P0, R6, c[0x0][0x288], 0x1 ;  /* 0x0000a20006197a11 */ /* 0x000fe200078008ff */
[----:B------:R-:W-:Y:S02]  /*8c90*/  IMAD R0, R0, c[0x0][0x294], R5 ;  /* 0x0000a50000007a24 */ /* 0x000fe400078e0205 */
[----:B------:R-:W-:-:S03]  /*8ca0*/  IMAD.IADD R3, R9, 0x1, R3 ;  /* 0x0000000109037824 */ /* 0x000fc600078e0203 */
[----:B------:R-:W-:Y:S02]  /*8cb0*/  IADD3 R0, R7, R0, RZ ;  /* 0x0000000007007210 */ /* 0x000fe40007ffe0ff */
[----:B------:R-:W-:Y:S02]  /*8cc0*/  LEA.HI.X R20, R8, c[0x0][0x274], R3, 0x1, P1 ;  /* 0x00009d0008147a11 */ /* 0x000fe400008f0c03 */
[----:B------:R-:W-:Y:S01]  /*8cd0*/  LEA.HI.X R16, R6, c[0x0][0x28c], R0, 0x1, P0 ;  /* 0x0000a30006107a11 */ /* 0x000fe200000f0c00 */
[----:B------:R1:W2:Y:S01]  /*8ce0*/  SHFL.IDX PT, R8, R21, RZ, 0x1c1f ;  /* 0x001c1fff15087589 */ /* 0x0002a200000e0000 */
[----:B------:R-:W-:-:S03]  /*8cf0*/  ISETP.GE.AND P0, PT, R24, UR21, PT ;  /* 0x0000001518007c0c */ /* 0x000fc6000bf06270 */
[----:B------:R1:W3:Y:S04]  /*8d00*/  SHFL.IDX PT, R6, R25, RZ, 0x1c1f ;  /* 0x001c1fff19067589 */ /* 0x0002e800000e0000 */
[----:B------:R1:W4:Y:S04]  /*8d10*/  SHFL.IDX PT, R9, R20, RZ, 0x1c1f ;  /* 0x001c1fff14097589 */ /* 0x00032800000e0000 */
[----:B------:R1:W1:Y:S02]  /*8d20*/  SHFL.IDX PT, R7, R16, RZ, 0x1c1f ;  /* 0x001c1fff10077589 */ /* 0x00026400000e0000 */
[----:B------:R-:W-:Y:S05]  /*8d30*/  @P0 BRA `(.L_x_402) ;  /* 0x0000012000000947 */ /* 0x000fea0003800000 */
[C---:B------:R-:W-:Y:S01]  /*8d40*/  IADD3 R3, R17.reuse, 0x10, RZ ;  /* 0x0000001011037810 */ /* 0x040fe20007ffe0ff */
[----:B------:R-:W-:Y:S01]  /*8d50*/  CS2R R14, SRZ ;  /* 0x00000000000e7805 */ /* 0x000fe2000001ff00 */
[----:B------:R-:W-:Y:S01]  /*8d60*/  ISETP.GE.AND P1, PT, R17, c[0x0][0x27c], PT ;  /* 0x00009f0011007a0c */ /* 0x000fe20003f26270 */
[----:B------:R-:W-:Y:S01]  /*8d70*/  CS2R R18, SRZ ;  /* 0x0000000000127805 */ /* 0x000fe2000001ff00 */
[----:B------:R-:W-:Y:S01]  /*8d80*/  ISETP.GE.AND P0, PT, R3, c[0x0][0x27c], PT ;  /* 0x00009f0003007a0c */ /* 0x000fe20003f06270 */
[----:B------:R-:W-:Y:S01]  /*8d90*/  CS2R R22, SRZ ;  /* 0x0000000000167805 */ /* 0x000fe2000001ff00 */
[----:B------:R-:W-:-:S09]  /*8da0*/  CS2R R26, SRZ ;  /* 0x00000000001a7805 */ /* 0x000fd2000001ff00 */
[----:B--2-4-:R-:W-:Y:S02]  /*8db0*/  @!P1 IMAD.WIDE R12, R17, 0x2, R8 ;  /* 0x00000002110c9825 */ /* 0x014fe400078e0208 */
[----:B------:R-:W-:-:S03]  /*8dc0*/  @!P0 SHF.R.S32.HI R0, RZ, 0x1f, R3 ;  /* 0x0000001fff008819 */ /* 0x000fc60000011403 */
[----:B------:R2:W5:Y:S01]  /*8dd0*/  @!P1 LD.E.64 R14, [R12.64] ;  /* 0x0000000e0c0e9980 */ /* 0x000562000c101b00 */
[----:B------:R-:W-:-:S04]  /*8de0*/  @!P0 LEA.HI R0, R0, R3, RZ, 0x2 ;  /* 0x0000000300008211 */ /* 0x000fc800078f10ff */
[----:B------:R-:W-:-:S05]  /*8df0*/  @!P0 LOP3.LUT R0, R0, 0xfffffffc, RZ, 0xc0, !PT ;  /* 0xfffffffc00008812 */ /* 0x000fca00078ec0ff */
[----:B------:R-:W-:-:S04]  /*8e00*/  @!P0 IMAD.WIDE R10, R0, 0x2, R8 ;  /* 0x00000002000a8825 */ /* 0x000fc800078e0208 */
[--C-:B-1-3--:R-:W-:Y:S01]  /*8e10*/  @!P0 IMAD.WIDE R8, R0, 0x2, R6.reuse ;  /* 0x0000000200088825 */ /* 0x10afe200078e0206 */
[----:B------:R2:W5:Y:S03]  /*8e20*/  @!P0 LD.E.64 R22, [R10.64] ;  /* 0x0000000e0a168980 */ /* 0x000566000c101b00 */
[----:B------:R-:W-:Y:S01]  /*8e30*/  @!P1 IMAD.WIDE R6, R17, 0x2, R6 ;  /* 0x0000000211069825 */ /* 0x000fe200078e0206 */
[----:B------:R2:W5:Y:S04]  /*8e40*/  @!P0 LD.E.64 R26, [R8.64] ;  /* 0x0000000e081a8980 */ /* 0x000568000c101b00 */
[----:B------:R2:W5:Y:S02]  /*8e50*/  @!P1 LD.E.64 R18, [R6.64] ;  /* 0x0000000e06129980 */ /* 0x000564000c101b00 */
.L_x_402:
[----:B------:R-:W-:Y:S05]  /*8e60*/  BSYNC B0 ;  /* 0x0000000000007941 */ /* 0x000fea0003800000 */
.L_x_401:
[----:B------:R-:W-:Y:S01]  /*8e70*/  IADD3 R0, R24, 0x20, RZ ;  /* 0x0000002018007810 */ /* 0x000fe20007ffe0ff */
[----:B--2--5:R-:W-:Y:S01]  /*8e80*/  IMAD.MOV.U32 R10, RZ, RZ, R22 ;  /* 0x000000ffff0a7224 */ /* 0x024fe200078e0016 */
[----:B----4-:R2:W4:Y:S01]  /*8e90*/  SHFL.IDX PT, R9, R20, 0x1, 0x1c1f ;  /* 0x003c1f0014097f89 */ /* 0x01052200000e0000 */
[----:B------:R-:W-:Y:S01]  /*8ea0*/  IMAD.MOV.U32 R5, RZ, RZ, R23 ;  /* 0x000000ffff057224 */ /* 0x000fe200078e0017 */
[----:B------:R-:W-:Y:S01]  /*8eb0*/  ISETP.GE.AND P0, PT, R0, UR21, PT ;  /* 0x0000001500007c0c */ /* 0x000fe2000bf06270 */
[----:B------:R-:W-:Y:S01]  /*8ec0*/  IMAD.MOV.U32 R3, RZ, RZ, R14 ;  /* 0x000000ffff037224 */ /* 0x000fe200078e000e */
[----:B------:R2:W3:Y:S01]  /*8ed0*/  SHFL.IDX PT, R8, R21, 0x1, 0x1c1f ;  /* 0x003c1f0015087f89 */ /* 0x0004e200000e0000 */
[----:B------:R-:W-:Y:S01]  /*8ee0*/  IMAD.MOV.U32 R0, RZ, RZ, R15 ;  /* 0x000000ffff007224 */ /* 0x000fe200078e000f */
[----:B------:R-:W-:Y:S01]  /*8ef0*/  PRMT R55, R5, 0x5410, R10 ;  /* 0x0000541005377816 */ /* 0x000fe2000000000a */
[----:B------:R-:W-:Y:S01]  /*8f00*/  IMAD.MOV.U32 R5, RZ, RZ, R27 ;  /* 0x000000ffff057224 */ /* 0x000fe200078e001b */
[----:B------:R-:W-:Y:S01]  /*8f10*/  MOV R10, R26 ;  /* 0x0000001a000a7202 */ /* 0x000fe20000000f00 */
[----:B-1----:R2:W1:Y:S01]  /*8f20*/  SHFL.IDX PT, R7, R16, 0x1, 0x1c1f ;  /* 0x003c1f0010077f89 */ /* 0x00246200000e0000 */
[----:B------:R-:W-:Y:S01]  /*8f30*/  PRMT R53, R0, 0x5410, R3 ;  /* 0x0000541000357816 */ /* 0x000fe20000000003 */
[----:B------:R-:W-:Y:S01]  /*8f40*/  IMAD.MOV.U32 R3, RZ, RZ, R18 ;  /* 0x000000ffff037224 */ /* 0x000fe200078e0012 */
[----:B------:R-:W-:Y:S01]  /*8f50*/  MOV R0, R19 ;  /* 0x0000001300007202 */ /* 0x000fe20000000f00 */
[----:B---3--:R2:W3:Y:S01]  /*8f60*/  SHFL.IDX PT, R6, R25, 0x1, 0x1c1f ;  /* 0x003c1f0019067f89 */ /* 0x0084e200000e0000 */
[----:B------:R-:W-:Y:S01]  /*8f70*/  BSSY B0, `(.L_x_403) ;  /* 0x0000019000007945 */ /* 0x000fe20003800000 */
[----:B------:R-:W-:Y:S01]  /*8f80*/  PRMT R54, R5, 0x5410, R10 ;  /* 0x0000541005367816 */ /* 0x000fe2000000000a */
[----:B------:R-:W-:Y:S01]  /*8f90*/  CS2R R30, SRZ ;  /* 0x00000000001e7805 */ /* 0x000fe2000001ff00 */
[----:B------:R-:W-:Y:S01]  /*8fa0*/  PRMT R52, R0, 0x5410, R3 ;  /* 0x0000541000347816 */ /* 0x000fe20000000003 */
[----:B------:R-:W-:Y:S01]  /*8fb0*/  CS2R R34, SRZ ;  /* 0x0000000000227805 */ /* 0x000fe2000001ff00 */
[----:B------:R-:W-:Y:S01]  /*8fc0*/  CS2R R32, SRZ ;  /* 0x0000000000207805 */ /* 0x000fe2000001ff00 */
        /* <DEDUP_REMOVED lines=8> */
[----:B----4-:R-:W-:Y:S02]  /*9050*/  @!P1 IMAD.WIDE R12, R17, 0x2, R8 ;  /* 0x00000002110c9825 */ /* 0x010fe400078e0208 */
        /* <DEDUP_REMOVED lines=10> */
.L_x_404:
[----:B------:R-:W-:Y:S05]  /*9100*/  BSYNC B0 ;  /* 0x0000000000007941 */ /* 0x000fea0003800000 */
.L_x_403:
[----:B------:R-:W-:Y:S01]  /*9110*/  IADD3 R0, R24, 0x40, RZ ;  /* 0x0000004018007810 */ /* 0x000fe20007ffe0ff */
[----:B----45:R-:W-:Y:S01]  /*9120*/  IMAD.MOV.U32 R10, RZ, RZ, R36 ;  /* 0x000000ffff0a7224 */ /* 0x030fe200078e0024 */
[----:B------:R4:W2:Y:S01]  /*9130*/  SHFL.IDX PT, R9, R20, 0x2, 0x1c1f ;  /* 0x005c1f0014097f89 */ /* 0x0008a200000e0000 */
        /* <DEDUP_REMOVED lines=29> */
[----:B--2---:R-:W-:Y:S02]  /*9310*/  @!P1 IMAD.WIDE R12, R17, 0x2, R8 ;  /* 0x00000002110c9825 */ /* 0x004fe400078e0208 */
        /* <DEDUP_REMOVED lines=10> */
.L_x_406:
[----:B------:R-:W-:Y:S05]  /*93c0*/  BSYNC B0 ;  /* 0x0000000000007941 */ /* 0x000fea0003800000 */
.L_x_405:
[----:B------:R-:W-:Y:S01]  /*93d0*/  IADD3 R0, R24, 0x60, RZ ;  /* 0x0000006018007810 */ /* 0x000fe20007ffe0ff */
[----:B--2--5:R-:W-:Y:S01]  /*93e0*/  IMAD.MOV.U32 R10, RZ, RZ, R42 ;  /* 0x000000ffff0a7224 */ /* 0x024fe200078e002a */
[----:B------:R-:W2:Y:S01]  /*93f0*/  SHFL.IDX PT, R9, R20, 0x3, 0x1c1f ;  /* 0x007c1f0014097f89 */ /* 0x000ea200000e0000 */
[----:B------:R-:W-:Y:S01]  /*9400*/  IMAD.MOV.U32 R5, RZ, RZ, R43 ;  /* 0x000000ffff057224 */ /* 0x000fe200078e002b */
[----:B------:R-:W-:Y:S01]  /*9410*/  ISETP.GE.AND P0, PT, R0, UR21, PT ;  /* 0x0000001500007c0c */ /* 0x000fe2000bf06270 */
[----:B------:R-:W-:Y:S01]  /*9420*/  IMAD.MOV.U32 R3, RZ, RZ, R38 ;  /* 0x000000ffff037224 */ /* 0x000fe200078e0026 */
[----:B------:R-:W4:Y:S01]  /*9430*/  SHFL.IDX PT, R8, R21, 0x3, 0x1c1f ;  /* 0x007c1f0015087f89 */ /* 0x000f2200000e0000 */
[----:B------:R-:W-:Y:S01]  /*9440*/  IMAD.MOV.U32 R0, RZ, RZ, R39 ;  /* 0x000000ffff007224 */ /* 0x000fe200078e0027 */
[----:B------:R-:W-:Y:S01]  /*9450*/  PRMT R67, R5, 0x5410, R10 ;  /* 0x0000541005437816 */ /* 0x000fe2000000000a */
[----:B------:R-:W-:Y:S01]  /*9460*/  IMAD.MOV.U32 R5, RZ, RZ, R45 ;  /* 0x000000ffff057224 */ /* 0x000fe200078e002d */
[----:B------:R-:W-:Y:S01]  /*9470*/  MOV R10, R44 ;  /* 0x0000002c000a7202 */ /* 0x000fe20000000f00 */
[----:B-1----:R-:W1:Y:S01]  /*9480*/  SHFL.IDX PT, R7, R16, 0x3, 0x1c1f ;  /* 0x007c1f0010077f89 */ /* 0x002e6200000e0000 */
[----:B------:R-:W-:Y:S01]  /*9490*/  PRMT R65, R0, 0x5410, R3 ;  /* 0x0000541000417816 */ /* 0x000fe20000000003 */
[----:B------:R-:W-:Y:S01]  /*94a0*/  IMAD.MOV.U32 R3, RZ, RZ, R40 ;  /* 0x000000ffff037224 */ /* 0x000fe200078e0028 */
[----:B------:R-:W-:Y:S01]  /*94b0*/  MOV R0, R41 ;  /* 0x0000002900007202 */ /* 0x000fe20000000f00 */
[----:B---3--:R3:W1:Y:S01]  /*94c0*/  SHFL.IDX PT, R6, R25, 0x3, 0x1c1f ;  /* 0x007c1f0019067f89 */ /* 0x00866200000e0000 */
[----:B------:R-:W-:Y:S01]  /*94d0*/  BSSY B0, `(.L_x_407) ;  /* 0x0000019000007945 */ /* 0x000fe20003800000 */
[----:B------:R-:W-:Y:S01]  /*94e0*/  PRMT R66, R5, 0x5410, R10 ;  /* 0x0000541005427816 */ /* 0x000fe2000000000a */
[----:B------:R-:W-:Y:S01]  /*94f0*/  CS2R R48, SRZ ;  /* 0x0000000000307805 */ /* 0x000fe2000001ff00 */
[----:B------:R-:W-:Y:S01]  /*9500*/  PRMT R64, R0, 0x5410, R3 ;  /* 0x0000541000407816 */ /* 0x000fe20000000003 */
[----:B------:R-:W-:Y:S01]  /*9510*/  CS2R R46, SRZ ;  /* 0x00000000002e7805 */ /* 0x000fe2000001ff00 */
[----:B---34-:R-:W-:Y:S01]  /*9520*/  CS2R R24, SRZ ;  /* 0x0000000000187805 */ /* 0x018fe2000001ff00 */
[----:B------:R-:W-:Y:S05]  /*9530*/  @P0 BRA `(.L_x_408) ;  /* 0x0000012000000947 */ /* 0x000fea0003800000 */
[C---:B-12---:R-:W-:Y:S01]  /*9540*/  IADD3 R3, R17.reuse, 0x10, RZ ;  /* 0x0000001011037810 */ /* 0x046fe20007ffe0ff */
[----:B------:R-:W-:Y:S01]  /*9550*/  CS2R R24, SRZ ;  /* 0x0000000000187805 */ /* 0x000fe2000001ff00 */
[----:B------:R-:W-:Y:S01]  /*9560*/  ISETP.GE.AND P1, PT, R17, c[0x0][0x27c], PT ;  /* 0x00009f0011007a0c */ /* 0x000fe20003f26270 */
[----:B------:R-:W-:Y:S01]  /*9570*/  CS2R R46, SRZ ;  /* 0x00000000002e7805 */ /* 0x000fe2000001ff00 */
[----:B------:R-:W-:Y:S01]  /*9580*/  ISETP.GE.AND P0, PT, R3, c[0x0][0x27c], PT ;  /* 0x00009f0003007a0c */ /* 0x000fe20003f06270 */
[----:B------:R-:W-:Y:S01]  /*9590*/  CS2R R50, SRZ ;  /* 0x0000000000327805 */ /* 0x000fe2000001ff00 */
[----:B------:R-:W-:-:S09]  /*95a0*/  CS2R R48, SRZ ;  /* 0x0000000000307805 */ /* 0x000fd2000001ff00 */
[----:B------:R-:W-:Y:S02]  /*95b0*/  @!P1 IMAD.WIDE R12, R17, 0x2, R8 ;  /* 0x00000002110c9825 */ /* 0x000fe400078e0208 */
[----:B------:R-:W-:-:S03]  /*95c0*/  @!P0 SHF.R.S32.HI R0, RZ, 0x1f, R3 ;  /* 0x0000001fff008819 */ /* 0x000fc60000011403 */
[----:B------:R1:W5:Y:S01]  /*95d0*/  @!P1 LD.E.64 R24, [R12.64] ;  /* 0x0000000e0c189980 */ /* 0x000362000c101b00 */
[----:B------:R-:W-:-:S04]  /*95e0*/  @!P0 LEA.HI R0, R0, R3, RZ, 0x2 ;  /* 0x0000000300008211 */ /* 0x000fc800078f10ff */
[----:B------:R-:W-:-:S05]  /*95f0*/  @!P0 LOP3.LUT R0, R0, 0xfffffffc, RZ, 0xc0, !PT ;  /* 0xfffffffc00008812 */ /* 0x000fca00078ec0ff */
[----:B------:R-:W-:-:S04]  /*9600*/  @!P0 IMAD.WIDE R10, R0, 0x2, R8 ;  /* 0x00000002000a8825 */ /* 0x000fc800078e0208 */
[--C-:B------:R-:W-:Y:S01]  /*9610*/  @!P0 IMAD.WIDE R8, R0, 0x2, R6.reuse ;  /* 0x0000000200088825 */ /* 0x100fe200078e0206 */
[----:B------:R1:W5:Y:S03]  /*9620*/  @!P0 LD.E.64 R50, [R10.64] ;  /* 0x0000000e0a328980 */ /* 0x000366000c101b00 */
[----:B------:R-:W-:Y:S01]  /*9630*/  @!P1 IMAD.WIDE R6, R17, 0x2, R6 ;  /* 0x0000000211069825 */ /* 0x000fe200078e0206 */
[----:B------:R1:W5:Y:S04]  /*9640*/  @!P0 LD.E.64 R48, [R8.64] ;  /* 0x0000000e08308980 */ /* 0x000368000c101b00 */
[----:B------:R1:W5:Y:S02]  /*9650*/  @!P1 LD.E.64 R46, [R6.64] ;  /* 0x0000000e062e9980 */ /* 0x000364000c101b00 */
.L_x_408:
[----:B-12---:R-:W-:Y:S05]  /*9660*/  BSYNC B0 ;  /* 0x0000000000007941 */ /* 0x006fea0003800000 */
.L_x_407:
[----:B------:R-:W-:Y:S01]  /*9670*/  SHF.R.S32.HI R0, RZ, 0x1f, R60 ;  /* 0x0000001fff007819 */ /* 0x000fe2000001143c */
[----:B-----5:R-:W-:Y:S01]  /*9680*/  IMAD.MOV.U32 R6, RZ, RZ, R50 ;  /* 0x000000ffff067224 */ /* 0x020fe200078e0032 */
[----:B------:R-:W-:Y:S01]  /*9690*/  UIADD3 UR4, -UR17, UR21, URZ ;  /* 0x0000001511047290 */ /* 0x000fe2000fffe13f */
[----:B------:R-:W-:Y:S01]  /*96a0*/  IMAD.MOV.U32 R5, RZ, RZ, R51 ;  /* 0x000000ffff057224 */ /* 0x000fe200078e0033 */
[----:B------:R-:W-:Y:S01]  /*96b0*/  LEA.HI R0, R0, R60, RZ, 0x3 ;  /* 0x0000003c00007211 */ /* 0x000fe200078f18ff */
[----:B------:R-:W-:Y:S01]  /*96c0*/  IMAD.MOV.U32 R3, RZ, RZ, R24 ;  /* 0x000000ffff037224 */ /* 0x000fe200078e0018 */
[----:B------:R-:W-:Y:S01]  /*96d0*/  UISETP.LT.AND UP0, UPT, UR4, 0x80, UPT ;  /* 0x000000800400788c */ /* 0x000fe2000bf01270 */
[----:B------:R-:W-:Y:S01]  /*96e0*/  IMAD.MOV.U32 R7, RZ, RZ, R49 ;  /* 0x000000ffff077224 */ /* 0x000fe200078e0031 */
[----:B------:R-:W-:Y:S01]  /*96f0*/  LOP3.LUT R0, R0, 0xfffffff8, RZ, 0xc0, !PT ;  /* 0xfffffff800007812 */ /* 0x000fe200078ec0ff */
[----:B------:R-:W-:-:S04]  /*9700*/  DEPBAR.LE SB0, 0x1 ;  /* 0x000080400000791a */ /* 0x000fc80000000000 */
[----:B------:R-:W-:Y:S01]  /*9710*/  IMAD.IADD R0, R60, 0x1, -R0 ;  /* 0x000000013c007824 */ /* 0x000fe200078e0a00 */
[----:B------:R-:W-:Y:S01]  /*9720*/  PRMT R71, R5, 0x5410, R6 ;  /* 0x0000541005477816 */ /* 0x000fe20000000006 */
[----:B------:R-:W-:Y:S01]  /*9730*/  USEL UR4, UR4, 0x80, UP0 ;  /* 0x0000008004047887 */ /* 0x000fe20008000000 */
[----:B------:R-:W-:Y:S01]  /*9740*/  PRMT R69, R69, 0x5410, R3 ;  /* 0x0000541045457816 */ /* 0x000fe20000000003 */
[C---:B------:R-:W-:Y:S01]  /*9750*/  IMAD.SHL.U32 R6, R0.reuse, 0x40, RZ ;  /* 0x0000004000067824 */ /* 0x040fe200078e00ff */
[----:B------:R-:W-:Y:S01]  /*9760*/  BAR.SYNC.DEFER_BLOCKING 0x0 ;  /* 0x0000000000007b1d */ /* 0x000fe20000010000 */
[----:B------:R-:W-:Y:S01]  /*9770*/  LOP3.LUT P1, RZ, R0, 0x4, RZ, 0xc0, !PT ;  /* 0x0000000400ff7812 */ /* 0x000fe2000782c0ff */
[----:B------:R-:W-:Y:S01]  /*9780*/  IMAD.MOV.U32 R5, RZ, RZ, R25 ;  /* 0x000000ffff057224 */ /* 0x000fe200078e0019 */
[----:B------:R-:W-:Y:S02]  /*9790*/  ISETP.GE.AND P0, PT, R60, UR4, PT ;  /* 0x000000043c007c0c */ /* 0x000fe4000bf06270 */
[----:B------:R-:W-:Y:S01]  /*97a0*/  LOP3.LUT R0, R6, 0x1c0, RZ, 0xc0, !PT ;  /* 0x000001c006007812 */ /* 0x000fe200078ec0ff */
[----:B------:R-:W-:Y:S01]  /*97b0*/  IMAD.MOV.U32 R6, RZ, RZ, R46 ;  /* 0x000000ffff067224 */ /* 0x000fe200078e002e */
[----:B------:R-:W-:Y:S01]  /*97c0*/  PRMT R69, R5, 0x7610, R69 ;  /* 0x0000761005457816 */ /* 0x000fe20000000045 */
[----:B------:R-:W-:Y:S01]  /*97d0*/  IMAD.MOV.U32 R5, RZ, RZ, R47 ;  /* 0x000000ffff057224 */ /* 0x000fe200078e002f */
[----:B------:R-:W-:Y:S01]  /*97e0*/  LOP3.LUT R3, R0, 0x18, R29, 0xf8, !PT ;  /* 0x0000001800037812 */ /* 0x000fe200078ef81d */
[----:B------:R-:W-:Y:S01]  /*97f0*/  BSSY B1, `(.L_x_409) ;  /* 0x0000070000017945 */ /* 0x000fe20003800000 */
[----:B------:R-:W-:-:S02]  /*9800*/  SHF.R.U32.HI R0, RZ, 0x3, R0 ;  /* 0x00000003ff007819 */ /* 0x000fc40000011600 */
[----:B------:R-:W-:Y:S02]  /*9810*/  PRMT R29, R5, 0x5410, R6 ;  /* 0x00005410051d7816 */ /* 0x000fe40000000006 */
[----:B------:R-:W-:Y:S01]  /*9820*/  LOP3.LUT R0, R3, R0, RZ, 0x3c, !PT ;  /* 0x0000000003007212 */ /* 0x000fe200078e3cff */
[----:B------:R-:W-:-:S04]  /*9830*/  IMAD.MOV.U32 R3, RZ, RZ, R48 ;  /* 0x000000ffff037224 */ /* 0x000fc800078e0030 */
[----:B------:R-:W-:Y:S01]  /*9840*/  IMAD R0, R203, 0x200, R0 ;  /* 0x00000200cb007824 */ /* 0x000fe200078e0200 */
[----:B------:R-:W-:-:S04]  /*9850*/  PRMT R70, R70, 0x5410, R3 ;  /* 0x0000541046467816 */ /* 0x000fc80000000003 */
[C---:B------:R-:W-:Y:S02]  /*9860*/  IADD3 R3, R0.reuse, 0x20, RZ ;  /* 0x0000002000037810 */ /* 0x040fe40007ffe0ff */
[C---:B------:R-:W-:Y:S02]  /*9870*/  @P1 IADD3 R3, R0.reuse, -0x20, RZ ;  /* 0xffffffe000031810 */ /* 0x040fe40007ffe0ff */
[----:B------:R-:W-:Y:S02]  /*9880*/  PRMT R70, R7, 0x7610, R70 ;  /* 0x0000761007467816 */ /* 0x000fe40000000046 */
[----:B------:R-:W-:Y:S02]  /*9890*/  LEA R21, R0, 0x6100, 0x1 ;  /* 0x0000610000157811 */ /* 0x000fe400078e08ff */
[----:B------:R-:W-:Y:S01]  /*98a0*/  LEA R28, R3, 0x6100, 0x1 ;  /* 0x00006100031c7811 */ /* 0x000fe200078e08ff */
[----:B------:R-:W-:Y:S05]  /*98b0*/  @P0 BRA `(.L_x_410) ;  /* 0x0000063000000947 */ /* 0x000fea0003800000 */
[----:B------:R-:W-:Y:S01]  /*98c0*/  ISETP.GE.AND P0, PT, R17, c[0x0][0x27c], PT ;  /* 0x00009f0011007a0c */ /* 0x000fe20003f06270 */
[----:B------:R-:W-:-:S12]  /*98d0*/  BSSY B0, `(.L_x_411) ;  /* 0x0000030000007945 */ /* 0x000fd80003800000 */
[----:B------:R-:W-:Y:S05]  /*98e0*/  @P0 BRA `(.L_x_412) ;  /* 0x000002e000000947 */ /* 0x000fea0003800000 */
[----:B------:R-:W1:Y:S01]  /*98f0*/  LDS.128 R8, [R21] ;  /* 0x0000000015087984 */ /* 0x000e620000000c00 */
[----:B------:R-:W-:Y:S02]  /*9900*/  SHF.R.U64 R0, R14, 0x10, R15 ;  /* 0x000000100e007819 */ /* 0x000fe4000000120f */
[----:B------:R-:W-:Y:S02]  /*9910*/  SHF.R.U32.HI R6, RZ, 0x10, R19 ;  /* 0x00000010ff067819 */ /* 0x000fe40000011613 */
[----:B------:R-:W-:Y:S02]  /*9920*/  SHF.R.U32.HI R3, RZ, 0x10, R15 ;  /* 0x00000010ff037819 */ /* 0x000fe4000001160f */
[----:B------:R-:W-:Y:S02]  /*9930*/  SHF.R.U64 R5, R18, 0x10, R19 ;  /* 0x0000001012057819 */ /* 0x000fe40000001213 */
[----:B------:R-:W-:Y:S02]  /*9940*/  PRMT R14, R53, 0x5432, R0 ;  /* 0x00005432350e7816 */ /* 0x000fe40000000000 */
[----:B------:R-:W-:-:S02]  /*9950*/  PRMT R0, R52, 0x5410, R6 ;  /* 0x0000541034007816 */ /* 0x000fc40000000006 */
[----:B------:R-:W-:Y:S02]  /*9960*/  PRMT R3, R53, 0x5410, R3 ;  /* 0x0000541035037816 */ /* 0x000fe40000000003 */
[----:B------:R-:W-:Y:S01]  /*9970*/  PRMT R13, R52, 0x5432, R5 ;  /* 0x00005432340d7816 */ /* 0x000fe20000000005 */
[C---:B------:R-:W-:Y:S01]  /*9980*/  IMAD.U32 R18, R0.reuse, 0x10000, RZ ;  /* 0x0001000000127824 */ /* 0x040fe200078e00ff */
[----:B------:R-:W-:Y:S01]  /*9990*/  LOP3.LUT R20, R0, 0xffff0000, RZ, 0xc0, !PT ;  /* 0xffff000000147812 */ /* 0x000fe200078ec0ff */
[----:B------:R-:W-:Y:S01]  /*99a0*/  IMAD.U32 R19, R3, 0x10000, RZ ;  /* 0x0001000003137824 */ /* 0x000fe200078e00ff */
[C---:B-1----:R-:W-:Y:S01]  /*99b0*/  LOP3.LUT R5, R10.reuse, 0xffff0000, RZ, 0xc0, !PT ;  /* 0xffff00000a057812 */ /* 0x042fe200078ec0ff */
[----:B------:R-:W-:Y:S01]  /*99c0*/  IMAD.U32 R6, R10, 0x10000, RZ ;  /* 0x000100000a067824 */ /* 0x000fe200078e00ff */
[C---:B------:R-:W-:Y:S01]  /*99d0*/  LOP3.LUT R10, R11.reuse, 0xffff0000, RZ, 0xc0, !PT ;  /* 0xffff00000b0a7812 */ /* 0x040fe200078ec0ff */
[----:B------:R-:W-:Y:S01]  /*99e0*/  IMAD.U32 R12, R11, 0x10000, RZ ;  /* 0x000100000b0c7824 */ /* 0x000fe200078e00ff */
[----:B------:R-:W-:Y:S01]  /*99f0*/  LOP3.LUT R11, R3, 0xffff0000, RZ, 0xc0, !PT ;  /* 0xffff0000030b7812 */ /* 0x000fe200078ec0ff */
[C---:B------:R-:W-:Y:S01]  /*9a00*/  FMUL.FTZ R0, R5.reuse, R18 ;  /* 0x0000001205007220 */ /* 0x040fe20000410000 */
[C---:B------:R-:W-:Y:S01]  /*9a10*/  SHF.L.U32 R15, R8.reuse, 0x10, RZ ;  /* 0x00000010080f7819 */ /* 0x040fe200000006ff */
[-C--:B------:R-:W-:Y:S01]  /*9a20*/  FMUL.FTZ R5, R5, R19.reuse ;  /* 0x0000001305057220 */ /* 0x080fe20000410000 */
[----:B------:R-:W-:Y:S01]  /*9a30*/  LOP3.LUT R7, R8, 0xffff0000, RZ, 0xc0, !PT ;  /* 0xffff000008077812 */ /* 0x000fe200078ec0ff */
[----:B------:R-:W-:Y:S01]  /*9a40*/  FFMA.FTZ R19, R6, R19, -R0 ;  /* 0x0000001306137223 */ /* 0x000fe20000010800 */
[C---:B------:R-:W-:Y:S01]  /*9a50*/  SHF.L.U32 R16, R9.reuse, 0x10, RZ ;  /* 0x0000001009107819 */ /* 0x040fe200000006ff */
[C---:B------:R-:W-:Y:S01]  /*9a60*/  FMUL.FTZ R3, R10.reuse, R20 ;  /* 0x000000140a037220 */ /* 0x040fe20000410000 */
[----:B------:R-:W-:Y:S01]  /*9a70*/  LOP3.LUT R8, R9, 0xffff0000, RZ, 0xc0, !PT ;  /* 0xffff000009087812 */ /* 0x000fe200078ec0ff */
[-C--:B------:R-:W-:Y:S01]  /*9a80*/  FMUL.FTZ R0, R10, R11.reuse ;  /* 0x0000000b0a007220 */ /* 0x080fe20000410000 */
[----:B------:R-:W-:Y:S01]  /*9a90*/  SHF.L.U32 R9, R14, 0x10, RZ ;  /* 0x000000100e097819 */ /* 0x000fe200000006ff */
[C---:B------:R-:W-:Y:S01]  /*9aa0*/  IMAD.U32 R10, R13.reuse, 0x10000, RZ ;  /* 0x000100000d0a7824 */ /* 0x040fe200078e00ff */
[----:B------:R-:W-:Y:S01]  /*9ab0*/  LOP3.LUT R13, R13, 0xffff0000, RZ, 0xc0, !PT ;  /* 0xffff00000d0d7812 */ /* 0x000fe200078ec0ff */
[----:B------:R-:W-:Y:S01]  /*9ac0*/  FFMA.FTZ R18, R6, R18, R5 ;  /* 0x0000001206127223 */ /* 0x000fe20000010005 */
[----:B------:R-:W-:Y:S01]  /*9ad0*/  LOP3.LUT R14, R14, 0xffff0000, RZ, 0xc0, !PT ;  /* 0xffff00000e0e7812 */ /* 0x000fe200078ec0ff */
[----:B------:R-:W-:-:S02]  /*9ae0*/  FFMA.FTZ R6, R12, R11, -R3 ;  /* 0x0000000b0c067223 */ /* 0x000fc40000010803 */
[----:B------:R-:W-:Y:S02]  /*9af0*/  FFMA.FTZ R11, R12, R20, R0 ;  /* 0x000000140c0b7223 */ /* 0x000fe40000010000 */
[----:B------:R-:W-:Y:S02]  /*9b00*/  FMUL.FTZ R5, R7, R10 ;  /* 0x0000000a07057220 */ /* 0x000fe40000410000 */
[C---:B------:R-:W-:Y:S01]  /*9b10*/  FMUL.FTZ R0, R8.reuse, R13 ;  /* 0x0000000d08007220 */ /* 0x040fe20000410000 */
[----:B------:R-:W-:Y:S01]  /*9b20*/  F2FP.BF16.PACK_AB R11, R11, R6 ;  /* 0x000000060b0b723e */ /* 0x000fe200000010ff */
[-C--:B------:R-:W-:Y:S02]  /*9b30*/  FMUL.FTZ R3, R7, R9.reuse ;  /* 0x0000000907037220 */ /* 0x080fe40000410000 */
[----:B------:R-:W-:Y:S02]  /*9b40*/  FMUL.FTZ R8, R8, R14 ;  /* 0x0000000e08087220 */ /* 0x000fe40000410000 */
[----:B------:R-:W-:-:S02]  /*9b50*/  FFMA.FTZ R5, R15, R9, -R5 ;  /* 0x000000090f057223 */ /* 0x000fc40000010805 */
[----:B------:R-:W-:Y:S01]  /*9b60*/  FFMA.FTZ R3, R15, R10, R3 ;  /* 0x0000000a0f037223 */ /* 0x000fe20000010003 */
[----:B------:R-:W-:Y:S01]  /*9b70*/  F2FP.BF16.PACK_AB R10, R18, R19 ;  /* 0x00000013120a723e */ /* 0x000fe200000010ff */
[C---:B------:R-:W-:Y:S02]  /*9b80*/  FFMA.FTZ R0, R16.reuse, R14, -R0 ;  /* 0x0000000e10007223 */ /* 0x040fe40000010800 */
[----:B------:R-:W-:Y:S01]  /*9b90*/  FFMA.FTZ R9, R16, R13, R8 ;  /* 0x0000000d10097223 */ /* 0x000fe20000010008 */
[----:B------:R-:W-:-:S04]  /*9ba0*/  F2FP.BF16.PACK_AB R8, R3, R5 ;  /* 0x000000050308723e */ /* 0x000fc800000010ff */
[----:B------:R-:W-:-:S05]  /*9bb0*/  F2FP.BF16.PACK_AB R9, R9, R0 ;  /* 0x000000000909723e */ /* 0x000fca00000010ff */
[----:B------:R1:W-:Y:S02]  /*9bc0*/  STS.128 [R21], R8 ;  /* 0x0000000815007388 */ /* 0x0003e40000000c00 */
.L_x_412:
[----:B------:R-:W-:Y:S05]  /*9bd0*/  BSYNC B0 ;  /* 0x0000000000007941 */ /* 0x000fea0003800000 */
.L_x_411:
[----:B------:R-:W-:-:S04]  /*9be0*/  IADD3 R0, R17, 0x10, RZ ;  /* 0x0000001011007810 */ /* 0x000fc80007ffe0ff */
[----:B------:R-:W-:-:S13]  /*9bf0*/  ISETP.GE.AND P0, PT, R0, c[0x0][0x27c], PT ;  /* 0x00009f0000007a0c */ /* 0x000fda0003f06270 */
[----:B------:R-:W-:Y:S05]  /*9c00*/  @P0 BRA `(.L_x_410) ;  /* 0x000002e000000947 */ /* 0x000fea0003800000 */
[----:B-1----:R-:W1:Y:S01]  /*9c10*/  LDS.128 R8, [R28] ;  /* 0x000000001c087984 */ /* 0x002e620000000c00 */
        /* <DEDUP_REMOVED lines=45> */
.L_x_410:
[----:B------:R-:W-:Y:S05]  /*9ef0*/  BSYNC B1 ;  /* 0x0000000000017941 */ /* 0x000fea0003800000 */
.L_x_409:
        /* <DEDUP_REMOVED lines=52> */
[----:B------:R1:W-:Y:S02]  /*a240*/  STS.128 [R21+0x1000], R8 ;  /* 0x0010000815007388 */ /* 0x0003e40000000c00 */
.L_x_416:
[----:B------:R-:W-:Y:S05]  /*a250*/  BSYNC B0 ;  /* 0x0000000000007941 */ /* 0x000fea0003800000 */
.L_x_415:
[----:B------:R-:W-:-:S04]  /*a260*/  IADD3 R0, R17, 0x10, RZ ;  /* 0x0000001011007810 */ /* 0x000fc80007ffe0ff */
[----:B------:R-:W-:-:S13]  /*a270*/  ISETP.GE.AND P0, PT, R0, c[0x0][0x27c], PT ;  /* 0x00009f0000007a0c */ /* 0x000fda0003f06270 */
        /* <DEDUP_REMOVED lines=47> */
.L_x_414:
[----:B------:R-:W-:Y:S05]  /*a570*/  BSYNC B1 ;  /* 0x0000000000017941 */ /* 0x000fea0003800000 */
.L_x_413:
        /* <DEDUP_REMOVED lines=53> */
.L_x_420:
[----:B------:R-:W-:Y:S05]  /*a8d0*/  BSYNC B0 ;  /* 0x0000000000007941 */ /* 0x000fea0003800000 */
.L_x_419:
        /* <DEDUP_REMOVED lines=49> */
.L_x_418:
[----:B------:R-:W-:Y:S05]  /*abf0*/  BSYNC B1 ;  /* 0x0000000000017941 */ /* 0x000fea0003800000 */
.L_x_417:
[----:B------:R-:W-:-:S04]  /*ac00*/  IADD3 R0, R60, 0x60, RZ ;  /* 0x000000603c007810 */ /* 0x000fc80007ffe0ff */
        /* <DEDUP_REMOVED lines=51> */
.L_x_423:
[----:B------:R-:W-:Y:S05]  /*af40*/  BSYNC B0 ;  /* 0x0000000000007941 */ /* 0x000fea0003800000 */
.L_x_422:
        /* <DEDUP_REMOVED lines=28> */
[----:B------:R-:W-:Y:S01]  /*b110*/  FMUL.FTZ R0, R10, R11 ;  /* 0x0000000b0a007220 */ /* 0x000fe20000410000 */
        /* <DEDUP_REMOVED lines=19> */
[----:B------:R1:W-:Y:S01]  /*b250*/  STS.128 [R28+0x3000], R8 ;  /* 0x003000081c007388 */ /* 0x0003e20000000c00 */
[----:B------:R-:W-:Y:S05]  /*b260*/  BRA `(.L_x_421) ;  /* 0x0000257000007947 */ /* 0x000fea0003800000 */
.L_x_400:
[----:B------:R-:W-:Y:S01]  /*b270*/  UISETP.NE.AND UP0, UPT, UR13, URZ, UPT ;  /* 0x0000003f0d00728c */ /* 0x000fe2000bf05270 */
[----:B------:R-:W-:Y:S01]  /*b280*/  IMAD.MOV.U32 R8, RZ, RZ, R12 ;  /* 0x000000ffff087224 */ /* 0x000fe200078e000c */
[----:B------:R-:W-:Y:S01]  /*b290*/  ISETP.GE.AND P2, PT, R29, c[0x0][0x27c], PT ;  /* 0x00009f001d007a0c */ /* 0x000fe20003f46270 */
[----:B------:R-:W-:Y:S01]  /*b2a0*/  IMAD.MOV.U32 R6, RZ, RZ, R10 ;  /* 0x000000ffff067224 */ /* 0x000fe200078e000a */
[----:B------:R-:W-:Y:S01]  /*b2b0*/  SHF.R.S32.HI R30, RZ, 0x1f, R29 ;  /* 0x0000001fff1e7819 */ /* 0x000fe2000001141d */
[----:B------:R-:W-:Y:S01]  /*b2c0*/  CS2R R22, SRZ ;  /* 0x0000000000167805 */ /* 0x000fe2000001ff00 */
[----:B------:R-:W-:Y:S01]  /*b2d0*/  PLOP3.LUT P1, PT, PT, PT, UP0, 0x80, 0x0 ;  /* 0x000000000000781c */ /* 0x000fe20003f2f008 */
[----:B------:R-:W-:Y:S01]  /*b2e0*/  CS2R R20, SRZ ;  /* 0x0000000000147805 */ /* 0x000fe2000001ff00 */
[----:B------:R-:W-:-:S11]  /*b2f0*/  PLOP3.LUT P0, PT, PT, PT, UP0, 0x80, 0x0 ;  /* 0x000000000000781c */ /* 0x000fd60003f0f008 */
[----:B------:R-:W-:-:S05]  /*b300*/  @P1 IMAD.HI.U32 R3, R0, c[0x0][0x2c8], RZ ;  /* 0x0000b20000031a27 */ /* 0x000fca00078e00ff */
[----:B------:R-:W-:-:S04]  /*b310*/  @P0 SHF.R.U32.HI R0, RZ, c[0x0][0x2cc], R3 ;  /* 0x0000b300ff000a19 */ /* 0x000fc80000011603 */
[----:B------:R-:W-:Y:S01]  /*b320*/  SHF.R.S32.HI R3, RZ, 0x1f, R0 ;  /* 0x0000001fff037819 */ /* 0x000fe20000011400 */
[----:B------:R-:W-:-:S04]  /*b330*/  IMAD.WIDE.U32 R8, R0, c[0x0][0x280], R8 ;  /* 0x0000a00000087a25 */ /* 0x000fc800078e0008 */
[C---:B------:R-:W-:Y:S01]  /*b340*/  IMAD R5, R3.reuse, c[0x0][0x280], RZ ;  /* 0x0000a00003057a24 */ /* 0x040fe200078e02ff */
[----:B------:R-:W-:Y:S01]  /*b350*/  LEA R14, P0, R8, c[0x0][0x270], 0x1 ;  /* 0x00009c00080e7a11 */ /* 0x000fe200078008ff */
[----:B------:R-:W-:Y:S02]  /*b360*/  IMAD R3, R3, c[0x0][0x290], RZ ;  /* 0x0000a40003037a24 */ /* 0x000fe400078e02ff */
[C---:B------:R-:W-:Y:S02]  /*b370*/  IMAD R5, R0.reuse, c[0x0][0x284], R5 ;  /* 0x0000a10000057a24 */ /* 0x040fe400078e0205 */
[----:B------:R-:W-:-:S04]  /*b380*/  IMAD.WIDE.U32 R6, R0, c[0x0][0x290], R6 ;  /* 0x0000a40000067a25 */ /* 0x000fc800078e0006 */
[----:B------:R-:W-:Y:S02]  /*b390*/  IMAD.IADD R5, R9, 0x1, R5 ;  /* 0x0000000109057824 */ /* 0x000fe400078e0205 */
[----:B------:R-:W-:-:S03]  /*b3a0*/  IMAD R0, R0, c[0x0][0x294], R3 ;  /* 0x0000a50000007a24 */ /* 0x000fc600078e0203 */
[----:B------:R-:W-:Y:S01]  /*b3b0*/  LEA.HI.X R12, R8, c[0x0][0x274], R5, 0x1, P0 ;  /* 0x00009d00080c7a11 */ /* 0x000fe200000f0c05 */
[----:B------:R-:W-:Y:S01]  /*b3c0*/  IMAD.IADD R0, R7, 0x1, R0 ;  /* 0x0000000107007824 */ /* 0x000fe200078e0200 */
[----:B------:R-:W1:Y:S01]  /*b3d0*/  SHFL.IDX PT, R8, R14, RZ, 0x1c1f ;  /* 0x001c1fff0e087589 */ /* 0x000e6200000e0000 */
[----:B------:R-:W-:-:S03]  /*b3e0*/  LEA R13, P0, R6, c[0x0][0x288], 0x1 ;  /* 0x0000a200060d7a11 */ /* 0x000fc600078008ff */
[----:B------:R-:W2:Y:S01]  /*b3f0*/  SHFL.IDX PT, R7, R12, RZ, 0x1c1f ;  /* 0x001c1fff0c077589 */ /* 0x000ea200000e0000 */
[----:B------:R-:W-:Y:S02]  /*b400*/  LEA.HI.X R11, R6, c[0x0][0x28c], R0, 0x1, P0 ;  /* 0x0000a300060b7a11 */ /* 0x000fe400000f0c00 */
[----:B------:R-:W-:Y:S01]  /*b410*/  ISETP.GE.OR P0, PT, R24, UR21, P2 ;  /* 0x0000001518007c0c */ /* 0x000fe20009706670 */
[----:B------:R-:W3:Y:S04]  /*b420*/  SHFL.IDX PT, R6, R13, RZ, 0x1c1f ;  /* 0x001c1fff0d067589 */ /* 0x000ee800000e0000 */
[----:B------:R-:W4:Y:S08]  /*b430*/  SHFL.IDX PT, R5, R11, RZ, 0x1c1f ;  /* 0x001c1fff0b057589 */ /* 0x000f3000000e0000 */
[C---:B------:R-:W-:Y:S01]  /*b440*/  @!P0 IMAD.SHL.U32 R0, R29.reuse, 0x2, RZ ;  /* 0x000000021d008824 */ /* 0x040fe200078e00ff */
[----:B------:R-:W-:-:S04]  /*b450*/  @!P0 SHF.L.U64.HI R3, R29, 0x1, R30 ;  /* 0x000000011d038819 */ /* 0x000fc8000001021e */
[----:B-1----:R-:W-:-:S05]  /*b460*/  @!P0 IADD3 R8, P1, R8, R0, RZ ;  /* 0x0000000008088210 */ /* 0x002fca0007f3e0ff */
[--C-:B--2---:R-:W-:Y:S01]  /*b470*/  @!P0 IMAD.X R9, R7, 0x1, R3.reuse, P1 ;  /* 0x0000000107098824 */ /* 0x104fe200008e0603 */
[----:B---3--:R-:W-:Y:S01]  /*b480*/  @!P0 IADD3 R6, P1, R6, R0, RZ ;  /* 0x0000000006068210 */ /* 0x008fe20007f3e0ff */
[----:B------:R-:W-:Y:S01]  /*b490*/  CS2R R18, SRZ ;  /* 0x0000000000127805 */ /* 0x000fe2000001ff00 */
[----:B------:R-:W-:Y:S02]  /*b4a0*/  CS2R R16, SRZ ;  /* 0x0000000000107805 */ /* 0x000fe4000001ff00 */
[----:B------:R1:W2:Y:S01]  /*b4b0*/  @!P0 LD.E.128 R20, [R8.64] ;  /* 0x0000000e08148980 */ /* 0x0002a2000c101d00 */
[----:B----4-:R-:W-:-:S05]  /*b4c0*/  @!P0 IMAD.X R7, R5, 0x1, R3, P1 ;  /* 0x0000000105078824 */ /* 0x010fca00008e0603 */
[----:B------:R3:W4:Y:S01]  /*b4d0*/  @!P0 LD.E.128 R16, [R6.64] ;  /* 0x0000000e06108980 */ /* 0x000722000c101d00 */
[----:B------:R-:W-:Y:S01]  /*b4e0*/  IADD3 R0, R24, 0x20, RZ ;  /* 0x0000002018007810 */ /* 0x000fe20007ffe0ff */
[----:B------:R-:W-:Y:S01]  /*b4f0*/  BSSY B0, `(.L_x_424) ;  /* 0x0000024000007945 */ /* 0x000fe20003800000 */
[----:B------:R-:W-:Y:S01]  /*b500*/  CS2R R38, SRZ ;  /* 0x0000000000267805 */ /* 0x000fe2000001ff00 */
[----:B------:R2:W2:Y:S01]  /*b510*/  SHFL.IDX PT, R15, R12, 0x1, 0x1c1f ;  /* 0x003c1f000c0f7f89 */ /* 0x0004a200000e0000 */
[----:B------:R-:W-:Y:S01]  /*b520*/  ISETP.GE.AND P0, PT, R0, UR21, PT ;  /* 0x0000001500007c0c */ /* 0x000fe2000bf06270 */
[----:B------:R-:W-:Y:S01]  /*b530*/  CS2R R36, SRZ ;  /* 0x0000000000247805 */ /* 0x000fe2000001ff00 */
[----:B------:R-:W-:Y:S01]  /*b540*/  CS2R R34, SRZ ;  /* 0x0000000000227805 */ /* 0x000fe2000001ff00 */
[----:B------:R2:W2:Y:S01]  /*b550*/  SHFL.IDX PT, R10, R11, 0x1, 0x1c1f ;  /* 0x003c1f000b0a7f89 */ /* 0x0004a200000e0000 */
[----:B------:R-:W-:-:S03]  /*b560*/  CS2R R32, SRZ ;  /* 0x0000000000207805 */ /* 0x000fc6000001ff00 */
[----:B-1----:R1:W1:Y:S04]  /*b570*/  SHFL.IDX PT, R9, R13, 0x1, 0x1c1f ;  /* 0x003c1f000d097f89 */ /* 0x00226800000e0000 */
[----:B---3--:R3:W1:Y:S01]  /*b580*/  SHFL.IDX PT, R7, R14, 0x1, 0x1c1f ;  /* 0x003c1f000e077f89 */ /* 0x00866200000e0000 */
[----:B--2---:R-:W-:Y:S01]  /*b590*/  IMAD.MOV.U32 R3, RZ, RZ, R20 ;  /* 0x000000ffff037224 */ /* 0x004fe200078e0014 */
[----:B------:R-:W-:Y:S01]  /*b5a0*/  MOV R6, R22 ;  /* 0x0000001600067202 */ /* 0x000fe20000000f00 */
[----:B------:R-:W-:Y:S02]  /*b5b0*/  IMAD.MOV.U32 R0, RZ, RZ, R21 ;  /* 0x000000ffff007224 */ /* 0x000fe400078e0015 */
[----:B------:R-:W-:Y:S01]  /*b5c0*/  IMAD.MOV.U32 R5, RZ, RZ, R23 ;  /* 0x000000ffff057224 */ /* 0x000fe200078e0017 */
[----:B------:R-:W-:-:S02]  /*b5d0*/  PRMT R31, R6, 0x7610, R31 ;  /* 0x00007610061f7816 */ /* 0x000fc4000000001f */
[----:B------:R-:W-:Y:S01]  /*b5e0*/  PRMT R26, R0, 0x5410, R3 ;  /* 0x00005410001a7816 */ /* 0x000fe20000000003 */
[----:B----4-:R-:W-:Y:S01]  /*b5f0*/  IMAD.MOV.U32 R6, RZ, RZ, R18 ;  /* 0x000000ffff067224 */ /* 0x010fe200078e0012 */
[----:B------:R-:W-:Y:S01]  /*b600*/  PRMT R27, R5, 0x7610, R27 ;  /* 0x00007610051b7816 */ /* 0x000fe2000000001b */
[----:B------:R-:W-:Y:S01]  /*b610*/  IMAD.MOV.U32 R3, RZ, RZ, R16 ;  /* 0x000000ffff037224 */ /* 0x000fe200078e0010 */
[----:B------:R-:W-:Y:S01]  /*b620*/  MOV R5, R19 ;  /* 0x0000001300057202 */ /* 0x000fe20000000f00 */
[----:B------:R-:W-:-:S03]  /*b630*/  IMAD.MOV.U32 R0, RZ, RZ, R17 ;  /* 0x000000ffff007224 */ /* 0x000fc600078e0011 */
[----:B------:R-:W-:Y:S02]  /*b640*/  PRMT R28, R5, 0x5410, R6 ;  /* 0x00005410051c7816 */ /* 0x000fe40000000006 */
[----:B------:R-:W-:Y:S01]  /*b650*/  PRMT R25, R0, 0x5410, R3 ;  /* 0x0000541000197816 */ /* 0x000fe20000000003 */
[----:B------:R-:W-:Y:S05]  /*b660*/  @P0 BRA `(.L_x_425) ;  /* 0x000000c000000947 */ /* 0x000fea0003800000 */
[----:B-1-3--:R-:W-:Y:S01]  /*b670*/  CS2R R36, SRZ ;  /* 0x0000000000247805 */ /* 0x00afe2000001ff00 */
[----:B------:R-:W-:Y:S01]  /*b680*/  CS2R R34, SRZ ;  /* 0x0000000000227805 */ /* 0x000fe2000001ff00 */
[----:B------:R-:W-:Y:S01]  /*b690*/  CS2R R32, SRZ ;  /* 0x0000000000207805 */ /* 0x000fe2000001ff00 */
[----:B------:R-:W-:Y:S05]  /*b6a0*/  @P2 BRA `(.L_x_425) ;  /* 0x0000008000002947 */ /* 0x000fea0003800000 */
[C---:B------:R-:W-:Y:S01]  /*b6b0*/  IMAD.SHL.U32 R6, R29.reuse, 0x2, RZ ;  /* 0x000000021d067824 */ /* 0x040fe200078e00ff */
[----:B------:R-:W-:-:S04]  /*b6c0*/  SHF.L.U64.HI R0, R29, 0x1, R30 ;  /* 0x000000011d007819 */ /* 0x000fc8000001021e */
[-C--:B------:R-:W-:Y:S02]  /*b6d0*/  IADD3 R8, P1, R7, R6.reuse, RZ ;  /* 0x0000000607087210 */ /* 0x080fe40007f3e0ff */
[----:B------:R-:W-:-:S03]  /*b6e0*/  IADD3 R6, P0, R9, R6, RZ ;  /* 0x0000000609067210 */ /* 0x000fc60007f1e0ff */
[--C-:B------:R-:W-:Y:S02]  /*b6f0*/  IMAD.X R9, R15, 0x1, R0.reuse, P1 ;  /* 0x000000010f097824 */ /* 0x100fe400008e0600 */
[----:B------:R-:W-:-:S03]  /*b700*/  IMAD.X R7, R10, 0x1, R0, P0 ;  /* 0x000000010a077824 */ /* 0x000fc600000e0600 */
[----:B------:R1:W5:Y:S04]  /*b710*/  LD.E.128 R36, [R8.64] ;  /* 0x0000000e08247980 */ /* 0x000368000c101d00 */
[----:B------:R1:W5:Y:S02]  /*b720*/  LD.E.128 R32, [R6.64] ;  /* 0x0000000e06207980 */ /* 0x000364000c101d00 */
.L_x_425:
[----:B-1-3--:R-:W-:Y:S05]  /*b730*/  BSYNC B0 ;  /* 0x0000000000007941 */ /* 0x00afea0003800000 */
.L_x_424:
[----:B------:R-:W1:Y:S01]  /*b740*/  SHFL.IDX PT, R5, R14, 0x2, 0x1c1f ;  /* 0x005c1f000e057f89 */ /* 0x000e6200000e0000 */
[----:B------:R-:W-:Y:S01]  /*b750*/  IADD3 R0, R24, 0x40, RZ ;  /* 0x0000004018007810 */ /* 0x000fe20007ffe0ff */
[----:B------:R-:W-:Y:S01]  /*b760*/  CS2R R54, SRZ ;  /* 0x0000000000367805 */ /* 0x000fe2000001ff00 */
[----:B------:R-:W-:Y:S01]  /*b770*/  CS2R R52, SRZ ;  /* 0x0000000000347805 */ /* 0x000fe2000001ff00 */
[----:B------:R-:W2:Y:S01]  /*b780*/  SHFL.IDX PT, R7, R12, 0x2, 0x1c1f ;  /* 0x005c1f000c077f89 */ /* 0x000ea200000e0000 */
[----:B------:R-:W-:-:S03]  /*b790*/  ISETP.GE.OR P0, PT, R0, UR21, P2 ;  /* 0x0000001500007c0c */ /* 0x000fc60009706670 */
[----:B------:R-:W3:Y:S04]  /*b7a0*/  SHFL.IDX PT, R6, R13, 0x2, 0x1c1f ;  /* 0x005c1f000d067f89 */ /* 0x000ee800000e0000 */
[----:B------:R-:W4:Y:S06]  /*b7b0*/  SHFL.IDX PT, R10, R11, 0x2, 0x1c1f ;  /* 0x005c1f000b0a7f89 */ /* 0x000f2c00000e0000 */
[C---:B------:R-:W-:Y:S01]  /*b7c0*/  @!P0 IMAD.SHL.U32 R0, R29.reuse, 0x2, RZ ;  /* 0x000000021d008824 */ /* 0x040fe200078e00ff */
[----:B------:R-:W-:-:S04]  /*b7d0*/  @!P0 SHF.L.U64.HI R3, R29, 0x1, R30 ;  /* 0x000000011d038819 */ /* 0x000fc8000001021e */
[----:B-1----:R-:W-:-:S05]  /*b7e0*/  @!P0 IADD3 R8, P1, R5, R0, RZ ;  /* 0x0000000005088210 */ /* 0x002fca0007f3e0ff */
[----:B--2---:R-:W-:Y:S01]  /*b7f0*/  @!P0 IMAD.X R9, R7, 0x1, R3, P1 ;  /* 0x0000000107098824 */ /* 0x004fe200008e0603 */
[----:B---3--:R-:W-:Y:S01]  /*b800*/  @!P0 IADD3 R6, P1, R6, R0, RZ ;  /* 0x0000000006068210 */ /* 0x008fe20007f3e0ff */
[----:B------:R-:W-:-:S03]  /*b810*/  CS2R R50, SRZ ;  /* 0x0000000000327805 */ /* 0x000fc6000001ff00 */
[----:B------:R1:W2:Y:S01]  /*b820*/  @!P0 LD.E.128 R52, [R8.64] ;  /* 0x0000000e08348980 */ /* 0x0002a2000c101d00 */
[----:B------:R-:W-:Y:S01]  /*b830*/  CS2R R48, SRZ ;  /* 0x0000000000307805 */ /* 0x000fe2000001ff00 */
[----:B----4-:R-:W-:-:S05]  /*b840*/  @!P0 IMAD.X R7, R10, 0x1, R3, P1 ;  /* 0x000000010a078824 */ /* 0x010fca00008e0603 */
[----:B------:R3:W4:Y:S01]  /*b850*/  @!P0 LD.E.128 R48, [R6.64] ;  /* 0x0000000e06308980 */ /* 0x000722000c101d00 */
[----:B------:R-:W-:Y:S01]  /*b860*/  IADD3 R0, R24, 0x60, RZ ;  /* 0x0000006018007810 */ /* 0x000fe20007ffe0ff */
[----:B-----5:R-:W-:Y:S01]  /*b870*/  IMAD.MOV.U32 R5, RZ, RZ, R39 ;  /* 0x000000ffff057224 */ /* 0x020fe200078e0027 */
[----:B------:R-:W-:Y:S01]  /*b880*/  BSSY B0, `(.L_x_426) ;  /* 0x000002d000007945 */ /* 0x000fe20003800000 */
[----:B------:R-:W-:Y:S01]  /*b890*/  IMAD.MOV.U32 R3, RZ, RZ, R36 ;  /* 0x000000ffff037224 */ /* 0x000fe200078e0024 */
[----:B------:R-:W-:Y:S01]  /*b8a0*/  ISETP.GE.AND P0, PT, R0, UR21, PT ;  /* 0x0000001500007c0c */ /* 0x000fe2000bf06270 */
[----:B------:R-:W2:Y:S01]  /*b8b0*/  SHFL.IDX PT, R12, R12, 0x3, 0x1c1f ;  /* 0x007c1f000c0c7f89 */ /* 0x000ea200000e0000 */
[----:B------:R-:W-:Y:S01]  /*b8c0*/  MOV R0, R37 ;  /* 0x0000002500007202 */ /* 0x000fe20000000f00 */
[----:B------:R-:W-:Y:S01]  /*b8d0*/  CS2R R66, SRZ ;  /* 0x0000000000427805 */ /* 0x000fe2000001ff00 */
[----:B------:R-:W-:Y:S01]  /*b8e0*/  CS2R R64, SRZ ;  /* 0x0000000000407805 */ /* 0x000fe2000001ff00 */
[----:B------:R2:W2:Y:S01]  /*b8f0*/  SHFL.IDX PT, R10, R11, 0x3, 0x1c1f ;  /* 0x007c1f000b0a7f89 */ /* 0x0004a200000e0000 */
[----:B------:R-:W-:Y:S01]  /*b900*/  PRMT R47, R0, 0x5410, R3 ;  /* 0x00005410002f7816 */ /* 0x000fe20000000003 */
[----:B------:R-:W-:Y:S01]  /*b910*/  IMAD.MOV.U32 R3, RZ, RZ, R32 ;  /* 0x000000ffff037224 */ /* 0x000fe200078e0020 */
[----:B------:R-:W-:Y:S01]  /*b920*/  CS2R R58, SRZ ;  /* 0x00000000003a7805 */ /* 0x000fe2000001ff00 */
[----:B------:R-:W-:Y:S01]  /*b930*/  IMAD.MOV.U32 R0, RZ, RZ, R33 ;  /* 0x000000ffff007224 */ /* 0x000fe200078e0021 */
[----:B------:R-:W-:Y:S01]  /*b940*/  CS2R R56, SRZ ;  /* 0x0000000000387805 */ /* 0x000fe2000001ff00 */
[----:B-1----:R1:W1:Y:S03]  /*b950*/  SHFL.IDX PT, R9, R13, 0x3, 0x1c1f ;  /* 0x007c1f000d097f89 */ /* 0x00226600000e0000 */
[----:B------:R-:W-:Y:S01]  /*b960*/  PRMT R46, R0, 0x5410, R3 ;  /* 0x00005410002e7816 */ /* 0x000fe20000000003 */
[----:B---3--:R-:W-:Y:S01]  /*b970*/  IMAD.MOV.U32 R6, RZ, RZ, R38 ;  /* 0x000000ffff067224 */ /* 0x008fe200078e0026 */
[----:B------:R3:W1:Y:S04]  /*b980*/  SHFL.IDX PT, R7, R14, 0x3, 0x1c1f ;  /* 0x007c1f000e077f89 */ /* 0x00066800000e0000 */
[----:B------:R-:W-:Y:S01]  /*b990*/  PRMT R70, R5, 0x5410, R6 ;  /* 0x0000541005467816 */ /* 0x000fe20000000006 */
[----:B------:R-:W-:-:S02]  /*b9a0*/  IMAD.MOV.U32 R6, RZ, RZ, R34 ;  /* 0x000000ffff067224 */ /* 0x000fc400078e0022 */
[----:B------:R-:W-:-:S05]  /*b9b0*/  IMAD.MOV.U32 R5, RZ, RZ, R35 ;  /* 0x000000ffff057224 */ /* 0x000fca00078e0023 */
[----:B------:R-:W-:Y:S01]  /*b9c0*/  PRMT R69, R5, 0x5410, R6 ;  /* 0x0000541005457816 */ /* 0x000fe20000000006 */
[----:B--2---:R-:W-:Y:S01]  /*b9d0*/  IMAD.MOV.U32 R5, RZ, RZ, R55 ;  /* 0x000000ffff057224 */ /* 0x004fe200078e0037 */
[----:B------:R-:W-:Y:S01]  /*b9e0*/  MOV R6, R54 ;  /* 0x0000003600067202 */ /* 0x000fe20000000f00 */
[----:B------:R-:W-:Y:S02]  /*b9f0*/  IMAD.MOV.U32 R3, RZ, RZ, R52 ;  /* 0x000000ffff037224 */ /* 0x000fe400078e0034 */
[----:B------:R-:W-:Y:S01]  /*ba00*/  IMAD.MOV.U32 R0, RZ, RZ, R53 ;  /* 0x000000ffff007224 */ /* 0x000fe200078e0035 */
[----:B------:R-:W-:Y:S01]  /*ba10*/  PRMT R74, R5, 0x5410, R6 ;  /* 0x00005410054a7816 */ /* 0x000fe20000000006 */
[----:B----4-:R-:W-:-:S03]  /*ba20*/  IMAD.MOV.U32 R6, RZ, RZ, R50 ;  /* 0x000000ffff067224 */ /* 0x010fc600078e0032 */
[----:B------:R-:W-:Y:S01]  /*ba30*/  PRMT R72, R0, 0x5410, R3 ;  /* 0x0000541000487816 */ /* 0x000fe20000000003 */
[----:B------:R-:W-:Y:S01]  /*ba40*/  IMAD.MOV.U32 R3, RZ, RZ, R48 ;  /* 0x000000ffff037224 */ /* 0x000fe200078e0030 */
[----:B------:R-:W-:Y:S01]  /*ba50*/  MOV R5, R51 ;  /* 0x0000003300057202 */ /* 0x000fe20000000f00 */
[----:B------:R-:W-:-:S03]  /*ba60*/  IMAD.MOV.U32 R0, RZ, RZ, R49 ;  /* 0x000000ffff007224 */ /* 0x000fc600078e0031 */
[----:B------:R-:W-:Y:S02]  /*ba70*/  PRMT R73, R5, 0x5410, R6 ;  /* 0x0000541005497816 */ /* 0x000fe40000000006 */
[----:B------:R-:W-:Y:S01]  /*ba80*/  PRMT R71, R0, 0x5410, R3 ;  /* 0x0000541000477816 */ /* 0x000fe20000000003 */
[----:B------:R-:W-:Y:S05]  /*ba90*/  @P0 BRA `(.L_x_427) ;  /* 0x000000b000000947 */ /* 0x000fea0003800000 */
[C---:B-1-3--:R-:W-:Y:S01]  /*baa0*/  IMAD.SHL.U32 R3, R29.reuse, 0x2, RZ ;  /* 0x000000021d037824 */ /* 0x04afe200078e00ff */
[----:B------:R-:W-:Y:S01]  /*bab0*/  SHF.L.U64.HI R0, R29, 0x1, R30 ;  /* 0x000000011d007819 */ /* 0x000fe2000001021e */
[----:B------:R-:W-:Y:S01]  /*bac0*/  CS2R R64, SRZ ;  /* 0x0000000000407805 */ /* 0x000fe2000001ff00 */
[----:B------:R-:W-:Y:S01]  /*bad0*/  CS2R R58, SRZ ;  /* 0x00000000003a7805 */ /* 0x000fe2000001ff00 */
[----:B------:R-:W-:Y:S01]  /*bae0*/  CS2R R56, SRZ ;  /* 0x0000000000387805 */ /* 0x000fe2000001ff00 */
[-C--:B------:R-:W-:Y:S02]  /*baf0*/  IADD3 R8, P1, R7, R3.reuse, RZ ;  /* 0x0000000307087210 */ /* 0x080fe40007f3e0ff */
[----:B------:R-:W-:-:S03]  /*bb00*/  IADD3 R6, P0, R9, R3, RZ ;  /* 0x0000000309067210 */ /* 0x000fc60007f1e0ff */
[--C-:B------:R-:W-:Y:S02]  /*bb10*/  IMAD.X R9, R12, 0x1, R0.reuse, P1 ;  /* 0x000000010c097824 */ /* 0x100fe400008e0600 */
[----:B------:R-:W-:-:S03]  /*bb20*/  IMAD.X R7, R10, 0x1, R0, P0 ;  /* 0x000000010a077824 */ /* 0x000fc600000e0600 */
[----:B------:R1:W5:Y:S04]  /*bb30*/  @!P2 LD.E.128 R64, [R8.64] ;  /* 0x0000000e0840a980 */ /* 0x000368000c101d00 */
[----:B------:R1:W5:Y:S02]  /*bb40*/  @!P2 LD.E.128 R56, [R6.64] ;  /* 0x0000000e0638a980 */ /* 0x000364000c101d00 */
.L_x_427:
[----:B-1-3--:R-:W-:Y:S05]  /*bb50*/  BSYNC B0 ;  /* 0x0000000000007941 */ /* 0x00afea0003800000 */
.L_x_426:
[----:B------:R-:W-:Y:S01]  /*bb60*/  UIADD3 UR4, -UR17, UR21, URZ ;  /* 0x0000001511047290 */ /* 0x000fe2000fffe13f */
[----:B-----5:R-:W-:Y:S01]  /*bb70*/  IMAD.MOV.U32 R0, RZ, RZ, R66 ;  /* 0x000000ffff007224 */ /* 0x020fe200078e0042 */
[----:B------:R-:W-:-:S04]  /*bb80*/  DEPBAR.LE SB0, 0x1 ;  /* 0x000080400000791a */ /* 0x000fc80000000000 */
[----:B------:R-:W-:Y:S01]  /*bb90*/  UISETP.LT.AND UP0, UPT, UR4, 0x80, UPT ;  /* 0x000000800400788c */ /* 0x000fe2000bf01270 */
[----:B------:R-:W-:Y:S01]  /*bba0*/  PRMT R79, R79, 0x5410, R0 ;  /* 0x000054104f4f7816 */ /* 0x000fe20000000000 */
[----:B------:R-:W-:Y:S01]  /*bbb0*/  IMAD.MOV.U32 R5, RZ, RZ, R67 ;  /* 0x000000ffff057224 */ /* 0x000fe200078e0043 */
[----:B------:R-:W-:Y:S01]  /*bbc0*/  MOV R6, R58 ;  /* 0x0000003a00067202 */ /* 0x000fe20000000f00 */
[----:B------:R-:W-:Y:S01]  /*bbd0*/  USEL UR4, UR4, 0x80, UP0 ;  /* 0x0000008004047887 */ /* 0x000fe20008000000 */
[----:B------:R-:W-:Y:S01]  /*bbe0*/  IMAD.MOV.U32 R3, RZ, RZ, R64 ;  /* 0x000000ffff037224 */ /* 0x000fe200078e0040 */
[----:B------:R-:W-:Y:S01]  /*bbf0*/  BSSY B0, `(.L_x_428) ;  /* 0x0000073000007945 */ /* 0x000fe20003800000 */
[----:B------:R-:W-:Y:S01]  /*bc00*/  IMAD.MOV.U32 R0, RZ, RZ, R65 ;  /* 0x000000ffff007224 */ /* 0x000fe200078e0041 */
[----:B------:R-:W-:Y:S01]  /*bc10*/  PRMT R79, R5, 0x7610, R79 ;  /* 0x00007610054f7816 */ /* 0x000fe2000000004f */
[----:B------:R-:W-:Y:S01]  /*bc20*/  IMAD.MOV.U32 R5, RZ, RZ, R59 ;  /* 0x000000ffff057224 */ /* 0x000fe200078e003b */
[----:B------:R-:W-:Y:S01]  /*bc30*/  BAR.SYNC.DEFER_BLOCKING 0x0 ;  /* 0x0000000000007b1d */ /* 0x000fe20000010000 */
[----:B------:R-:W-:-:S02]  /*bc40*/  ISETP.GE.OR P0, PT, R60, UR4, P2 ;  /* 0x000000043c007c0c */ /* 0x000fc40009706670 */
[----:B------:R-:W-:Y:S01]  /*bc50*/  PRMT R77, R0, 0x5410, R3 ;  /* 0x00005410004d7816 */ /* 0x000fe20000000003 */
[----:B------:R-:W-:Y:S01]  /*bc60*/  IMAD.MOV.U32 R3, RZ, RZ, R56 ;  /* 0x000000ffff037224 */ /* 0x000fe200078e0038 */
[----:B------:R-:W-:Y:S02]  /*bc70*/  MOV R0, R57 ;  /* 0x0000003900007202 */ /* 0x000fe40000000f00 */
[----:B------:R-:W-:Y:S02]  /*bc80*/  PRMT R78, R5, 0x5410, R6 ;  /* 0x00005410054e7816 */ /* 0x000fe40000000006 */
[----:B------:R-:W-:-:S05]  /*bc90*/  PRMT R76, R0, 0x5410, R3 ;  /* 0x00005410004c7816 */ /* 0x000fca0000000003 */
[----:B------:R-:W-:Y:S05]  /*bca0*/  @P0 BRA `(.L_x_429) ;  /* 0x0000067000000947 */ /* 0x000fea0003800000 */
[----:B------:R-:W-:Y:S01]  /*bcb0*/  IMAD.SHL.U32 R0, R60, 0x40, RZ ;  /* 0x000000403c007824 */ /* 0x000fe200078e00ff */
[----:B------:R-:W-:Y:S01]  /*bcc0*/  IADD3 R6, R29, c[0x0][0x27c], RZ ;  /* 0x00009f001d067a10 */ /* 0x000fe20007ffe0ff */
[----:B------:R-:W-:-:S03]  /*bcd0*/  IMAD.SHL.U32 R7, R203, 0x200, RZ ;  /* 0x00000200cb077824 */ /* 0x000fc600078e00ff */
[----:B------:R-:W-:-:S04]  /*bce0*/  LOP3.LUT R0, R0, 0x1c0, RZ, 0xc0, !PT ;  /* 0x000001c000007812 */ /* 0x000fc800078ec0ff */
[C---:B------:R-:W-:Y:S02]  /*bcf0*/  LOP3.LUT R3, R0.reuse, 0x38, R29, 0xf8, !PT ;  /* 0x0000003800037812 */ /* 0x040fe400078ef81d */
[----:B------:R-:W-:Y:S02]  /*bd00*/  SHF.R.U32.HI R5, RZ, 0x3, R0 ;  /* 0x00000003ff057819 */ /* 0x000fe40000011600 */
[----:B------:R-:W-:Y:S02]  /*bd10*/  LOP3.LUT R0, R0, 0x38, R6, 0xf8, !PT ;  /* 0x0000003800007812 */ /* 0x000fe400078ef806 */
[C-C-:B------:R-:W-:Y:S02]  /*bd20*/  LOP3.LUT R3, R7.reuse, R3, R5.reuse, 0xf6, !PT ;  /* 0x0000000307037212 */ /* 0x140fe400078ef605 */
[----:B------:R-:W-:Y:S02]  /*bd30*/  LOP3.LUT R0, R7, R0, R5, 0xf6, !PT ;  /* 0x0000000007007212 */ /* 0x000fe400078ef605 */
[----:B------:R-:W-:Y:S01]  /*bd40*/  SHF.R.U64 R7, R16, 0x10, R17 ;  /* 0x0000001010077819 */ /* 0x000fe20000001211 */
[----:B------:R-:W-:Y:S01]  /*bd50*/  IMAD.SHL.U32 R44, R3, 0x2, RZ ;  /* 0x00000002032c7824 */ /* 0x000fe200078e00ff */
[--C-:B------:R-:W-:Y:S01]  /*bd60*/  SHF.R.U32.HI R3, RZ, 0x10, R21.reuse ;  /* 0x00000010ff037819 */ /* 0x100fe20000011615 */
[----:B------:R-:W-:Y:S01]  /*bd70*/  IMAD.SHL.U32 R42, R0, 0x2, RZ ;  /* 0x00000002002a7824 */ /* 0x000fe200078e00ff */
[----:B------:R-:W-:-:S02]  /*bd80*/  SHF.R.U64 R0, R20, 0x10, R21 ;  /* 0x0000001014007819 */ /* 0x000fc40000001215 */
[----:B------:R-:W1:Y:S01]  /*bd90*/  LDS.128 R12, [R44+0x6100] ;  /* 0x006100002c0c7984 */ /* 0x000e620000000c00 */
[----:B------:R-:W-:Y:S02]  /*bda0*/  SHF.R.U64 R5, R22, 0x10, R23 ;  /* 0x0000001016057819 */ /* 0x000fe40000001217 */
[----:B------:R-:W-:Y:S01]  /*bdb0*/  PRMT R20, R26, 0x5432, R0 ;  /* 0x000054321a147816 */ /* 0x000fe20000000000 */
[----:B------:R-:W2:Y:S01]  /*bdc0*/  LDS.128 R8, [R42+0x6100] ;  /* 0x006100002a087984 */ /* 0x000ea20000000c00 */
[----:B------:R-:W-:Y:S02]  /*bdd0*/  PRMT R0, R25, 0x5432, R7 ;  /* 0x0000543219007816 */ /* 0x000fe40000000007 */
[----:B------:R-:W-:Y:S02]  /*bde0*/  SHF.R.U64 R16, R18, 0x10, R19 ;  /* 0x0000001012107819 */ /* 0x000fe40000001213 */
[----:B------:R-:W-:Y:S01]  /*bdf0*/  PRMT R22, R26, 0x5410, R3 ;  /* 0x000054101a167816 */ /* 0x000fe20000000003 */
[----:B------:R-:W-:Y:S01]  /*be00*/  IMAD.U32 R40, R0, 0x10000, RZ ;  /* 0x0001000000287824 */ /* 0x000fe200078e00ff */
[----:B------:R-:W-:-:S02]  /*be10*/  SHF.R.U32.HI R17, RZ, 0x10, R17 ;  /* 0x00000010ff117819 */ /* 0x000fc40000011611 */
[----:B------:R-:W-:Y:S02]  /*be20*/  PRMT R31, R31, 0x5410, R5 ;  /* 0x000054101f1f7816 */ /* 0x000fe40000000005 */
[----:B------:R-:W-:Y:S02]  /*be30*/  SHF.R.U32.HI R18, RZ, 0x10, R19 ;  /* 0x00000010ff127819 */ /* 0x000fe40000011613 */
[----:B------:R-:W-:Y:S02]  /*be40*/  PRMT R26, R28, 0x5432, R16 ;  /* 0x000054321c1a7816 */ /* 0x000fe40000000010 */
[----:B------:R-:W-:Y:S02]  /*be50*/  SHF.R.U32.HI R6, RZ, 0x10, R23 ;  /* 0x00000010ff067819 */ /* 0x000fe40000011617 */
[----:B------:R-:W-:Y:S02]  /*be60*/  PRMT R17, R25, 0x5410, R17 ;  /* 0x0000541019117816 */ /* 0x000fe40000000011 */
[----:B------:R-:W-:-:S02]  /*be70*/  LOP3.LUT R45, R0, 0xffff0000, RZ, 0xc0, !PT ;  /* 0xffff0000002d7812 */ /* 0x000fc400078ec0ff */
[----:B------:R-:W-:Y:S02]  /*be80*/  PRMT R25, R28, 0x5410, R18 ;  /* 0x000054101c197816 */ /* 0x000fe40000000012 */
[----:B------:R-:W-:Y:S01]  /*be90*/  PRMT R27, R27, 0x5410, R6 ;  /* 0x000054101b1b7816 */ /* 0x000fe20000000006 */
[C---:B-1----:R-:W-:Y:S01]  /*bea0*/  IMAD.U32 R21, R14.reuse, 0x10000, RZ ;  /* 0x000100000e157824 */ /* 0x042fe200078e00ff */
[----:B------:R-:W-:Y:S01]  /*beb0*/  LOP3.LUT R30, R14, 0xffff0000, RZ, 0xc0, !PT ;  /* 0xffff00000e1e7812 */ /* 0x000fe200078ec0ff */
[C---:B------:R-:W-:Y:S01]  /*bec0*/  IMAD.U32 R16, R12.reuse, 0x10000, RZ ;  /* 0x000100000c107824 */ /* 0x040fe200078e00ff */
[----:B------:R-:W-:Y:S01]  /*bed0*/  LOP3.LUT R19, R12, 0xffff0000, RZ, 0xc0, !PT ;  /* 0xffff00000c137812 */ /* 0x000fe200078ec0ff */
[C---:B--2---:R-:W-:Y:S01]  /*bee0*/  IMAD.U32 R3, R8.reuse, 0x10000, RZ ;  /* 0x0001000008037824 */ /* 0x044fe200078e00ff */
[----:B------:R-:W-:Y:S01]  /*bef0*/  LOP3.LUT R5, R8, 0xffff0000, RZ, 0xc0, !PT ;  /* 0xffff000008057812 */ /* 0x000fe200078ec0ff */
[----:B------:R-:W-:Y:S01]  /*bf00*/  IMAD.U32 R14, R20, 0x10000, RZ ;  /* 0x00010000140e7824 */ /* 0x000fe200078e00ff */
[----:B------:R-:W-:Y:S01]  /*bf10*/  LOP3.LUT R28, R15, 0xffff0000, RZ, 0xc0, !PT ;  /* 0xffff00000f1c7812 */ /* 0x000fe200078ec0ff */
[----:B------:R-:W-:Y:S01]  /*bf20*/  FMUL.FTZ R8, R3, R40 ;  /* 0x0000002803087220 */ /* 0x000fe20000410000 */
[----:B------:R-:W-:Y:S01]  /*bf30*/  SHF.L.U32 R7, R9, 0x10, RZ ;  /* 0x0000001009077819 */ /* 0x000fe200000006ff */
[----:B------:R-:W-:Y:S01]  /*bf40*/  IMAD.U32 R24, R15, 0x10000, RZ ;  /* 0x000100000f187824 */ /* 0x000fe200078e00ff */
[----:B------:R-:W-:Y:S01]  /*bf50*/  LOP3.LUT R6, R9, 0xffff0000, RZ, 0xc0, !PT ;  /* 0xffff000009067812 */ /* 0x000fe200078ec0ff */
[-C--:B------:R-:W-:Y:S01]  /*bf60*/  FFMA.FTZ R43, R16, R14.reuse, -R8 ;  /* 0x0000000e102b7223 */ /* 0x080fe20000010808 */
[----:B------:R-:W-:Y:S01]  /*bf70*/  SHF.L.U32 R12, R11, 0x10, RZ ;  /* 0x000000100b0c7819 */ /* 0x000fe200000006ff */
[----:B------:R-:W-:Y:S01]  /*bf80*/  FMUL.FTZ R3, R3, R14 ;  /* 0x0000000e03037220 */ /* 0x000fe20000410000 */
[----:B------:R-:W-:Y:S01]  /*bf90*/  LOP3.LUT R15, R11, 0xffff0000, RZ, 0xc0, !PT ;  /* 0xffff00000b0f7812 */ /* 0x000fe200078ec0ff */
[----:B------:R-:W-:Y:S01]  /*bfa0*/  IMAD.U32 R9, R10, 0x10000, RZ ;  /* 0x000100000a097824 */ /* 0x000fe200078e00ff */
[----:B------:R-:W-:Y:S01]  /*bfb0*/  LOP3.LUT R8, R20, 0xffff0000, RZ, 0xc0, !PT ;  /* 0xffff000014087812 */ /* 0x000fe200078ec0ff */
[----:B------:R-:W-:Y:S01]  /*bfc0*/  IMAD.U32 R11, R17, 0x10000, RZ ;  /* 0x00010000110b7824 */ /* 0x000fe200078e00ff */
[----:B------:R-:W-:Y:S01]  /*bfd0*/  LOP3.LUT R23, R10, 0xffff0000, RZ, 0xc0, !PT ;  /* 0xffff00000a177812 */ /* 0x000fe200078ec0ff */
[----:B------:R-:W-:Y:S01]  /*bfe0*/  FMUL.FTZ R0, R5, R45 ;  /* 0x0000002d05007220 */ /* 0x000fe20000410000 */
[C---:B------:R-:W-:Y:S01]  /*bff0*/  SHF.L.U32 R18, R13.reuse, 0x10, RZ ;  /* 0x000000100d127819 */ /* 0x040fe200000006ff */
[----:B------:R-:W-:Y:S01]  /*c000*/  IMAD.U32 R10, R22, 0x10000, RZ ;  /* 0x00010000160a7824 */ /* 0x000fe200078e00ff */
[----:B------:R-:W-:Y:S01]  /*c010*/  LOP3.LUT R13, R13, 0xffff0000, RZ, 0xc0, !PT ;  /* 0xffff00000d0d7812 */ /* 0x000fe200078ec0ff */
[----:B------:R-:W-:Y:S01]  /*c020*/  FFMA.FTZ R41, R16, R40, R3 ;  /* 0x0000002810297223 */ /* 0x000fe20000010003 */
[----:B------:R-:W-:Y:S01]  /*c030*/  LOP3.LUT R20, R26, 0xffff0000, RZ, 0xc0, !PT ;  /* 0xffff00001a147812 */ /* 0x000fe200078ec0ff */
[----:B------:R-:W-:-:S02]  /*c040*/  FMUL.FTZ R5, R5, R8 ;  /* 0x0000000805057220 */ /* 0x000fc40000410000 */
[----:B------:R-:W-:Y:S01]  /*c050*/  FFMA.FTZ R40, R19, R8, -R0 ;  /* 0x0000000813287223 */ /* 0x000fe20000010800 */
[----:B------:R-:W-:Y:S01]  /*c060*/  LOP3.LUT R8, R17, 0xffff0000, RZ, 0xc0, !PT ;  /* 0xffff000011087812 */ /* 0x000fe200078ec0ff */
[CC--:B------:R-:W-:Y:S02]  /*c070*/  FMUL.FTZ R3, R7.reuse, R11.reuse ;  /* 0x0000000b07037220 */ /* 0x0c0fe40000410000 */
[-C--:B------:R-:W-:Y:S02]  /*c080*/  FMUL.FTZ R0, R7, R10.reuse ;  /* 0x0000000a07007220 */ /* 0x080fe40000410000 */
[----:B------:R-:W-:Y:S01]  /*c090*/  FFMA.FTZ R17, R18, R10, -R3 ;  /* 0x0000000a12117223 */ /* 0x000fe20000010803 */
[----:B------:R-:W-:Y:S01]  /*c0a0*/  LOP3.LUT R3, R22, 0xffff0000, RZ, 0xc0, !PT ;  /* 0xffff000016037812 */ /* 0x000fe200078ec0ff */
[----:B------:R-:W-:Y:S01]  /*c0b0*/  FFMA.FTZ R18, R18, R11, R0 ;  /* 0x0000000b12127223 */ /* 0x000fe20000010000 */
[----:B------:R-:W-:Y:S01]  /*c0c0*/  SHF.L.U32 R10, R26, 0x10, RZ ;  /* 0x000000101a0a7819 */ /* 0x000fe200000006ff */
[----:B------:R-:W-:-:S02]  /*c0d0*/  FMUL.FTZ R0, R6, R8 ;  /* 0x0000000806007220 */ /* 0x000fc40000410000 */
[----:B------:R-:W-:Y:S02]  /*c0e0*/  IMAD.U32 R7, R31, 0x10000, RZ ;  /* 0x000100001f077824 */ /* 0x000fe400078e00ff */
[----:B------:R-:W-:Y:S02]  /*c0f0*/  FFMA.FTZ R19, R19, R45, R5 ;  /* 0x0000002d13137223 */ /* 0x000fe40000010005 */
[-C--:B------:R-:W-:Y:S02]  /*c100*/  FFMA.FTZ R16, R13, R3.reuse, -R0 ;  /* 0x000000030d107223 */ /* 0x080fe40000010800 */
[----:B------:R-:W-:Y:S02]  /*c110*/  FMUL.FTZ R5, R6, R3 ;  /* 0x0000000306057220 */ /* 0x000fe40000410000 */
[----:B------:R-:W-:Y:S02]  /*c120*/  FMUL.FTZ R0, R9, R7 ;  /* 0x0000000709007220 */ /* 0x000fe40000410000 */
[----:B------:R-:W-:-:S02]  /*c130*/  IMAD.U32 R22, R25, 0x10000, RZ ;  /* 0x0001000019167824 */ /* 0x000fc400078e00ff */
[----:B------:R-:W-:Y:S02]  /*c140*/  IMAD.U32 R6, R27, 0x10000, RZ ;  /* 0x000100001b067824 */ /* 0x000fe400078e00ff */
[----:B------:R-:W-:Y:S02]  /*c150*/  FMUL.FTZ R3, R9, R10 ;  /* 0x0000000a09037220 */ /* 0x000fe40000410000 */
[----:B------:R-:W-:Y:S01]  /*c160*/  FFMA.FTZ R9, R13, R8, R5 ;  /* 0x000000080d097223 */ /* 0x000fe20000010005 */
[----:B------:R-:W-:Y:S01]  /*c170*/  LOP3.LUT R13, R25, 0xffff0000, RZ, 0xc0, !PT ;  /* 0xffff0000190d7812 */ /* 0x000fe200078ec0ff */
[----:B------:R-:W-:Y:S01]  /*c180*/  FFMA.FTZ R10, R21, R10, R0 ;  /* 0x0000000a150a7223 */ /* 0x000fe20000010000 */
[----:B------:R-:W-:Y:S01]  /*c190*/  LOP3.LUT R8, R27, 0xffff0000, RZ, 0xc0, !PT ;  /* 0xffff00001b087812 */ /* 0x000fe200078ec0ff */
[C---:B------:R-:W-:Y:S01]  /*c1a0*/  FMUL.FTZ R5, R12.reuse, R22 ;  /* 0x000000160c057220 */ /* 0x040fe20000410000 */
[----:B------:R-:W-:Y:S01]  /*c1b0*/  F2FP.BF16.PACK_AB R9, R9, R18 ;  /* 0x000000120909723e */ /* 0x000fe200000010ff */
[----:B------:R-:W-:Y:S01]  /*c1c0*/  FMUL.FTZ R0, R12, R6 ;  /* 0x000000060c007220 */ /* 0x000fe20000410000 */
[----:B------:R-:W-:Y:S01]  /*c1d0*/  LOP3.LUT R12, R31, 0xffff0000, RZ, 0xc0, !PT ;  /* 0xffff00001f0c7812 */ /* 0x000fe200078ec0ff */
[----:B------:R-:W-:-:S02]  /*c1e0*/  FFMA.FTZ R14, R21, R7, -R3 ;  /* 0x00000007150e7223 */ /* 0x000fc40000010803 */
[C---:B------:R-:W-:Y:S02]  /*c1f0*/  FFMA.FTZ R11, R24.reuse, R6, -R5 ;  /* 0x00000006180b7223 */ /* 0x040fe40000010805 */
[----:B------:R-:W-:Y:S02]  /*c200*/  FFMA.FTZ R7, R24, R22, R0 ;  /* 0x0000001618077223 */ /* 0x000fe40000010000 */
[----:B------:R-:W-:Y:S02]  /*c210*/  FMUL.FTZ R6, R23, R20 ;  /* 0x0000001417067220 */ /* 0x000fe40000410000 */
[----:B------:R-:W-:Y:S02]  /*c220*/  FMUL.FTZ R3, R15, R13 ;  /* 0x0000000d0f037220 */ /* 0x000fe40000410000 */
[----:B------:R-:W-:Y:S02]  /*c230*/  FMUL.FTZ R5, R23, R12 ;  /* 0x0000000c17057220 */ /* 0x000fe40000410000 */
[----:B------:R-:W-:-:S02]  /*c240*/  FMUL.FTZ R0, R15, R8 ;  /* 0x000000080f007220 */ /* 0x000fc40000410000 */
[----:B------:R-:W-:Y:S01]  /*c250*/  FFMA.FTZ R6, R30, R12, -R6 ;  /* 0x0000000c1e067223 */ /* 0x000fe20000010806 */
[----:B------:R-:W-:Y:S01]  /*c260*/  F2FP.BF16.PACK_AB R12, R40, R43 ;  /* 0x0000002b280c723e */ /* 0x000fe200000010ff */
[----:B------:R-:W-:Y:S01]  /*c270*/  FFMA.FTZ R3, R28, R8, -R3 ;  /* 0x000000081c037223 */ /* 0x000fe20000010803 */
[----:B------:R-:W-:Y:S01]  /*c280*/  F2FP.BF16.PACK_AB R8, R19, R41 ;  /* 0x000000291308723e */ /* 0x000fe200000010ff */
[----:B------:R-:W-:Y:S01]  /*c290*/  FFMA.FTZ R5, R30, R20, R5 ;  /* 0x000000141e057223 */ /* 0x000fe20000010005 */
[----:B------:R-:W-:Y:S01]  /*c2a0*/  F2FP.BF16.PACK_AB R14, R6, R14 ;  /* 0x0000000e060e723e */ /* 0x000fe200000010ff */
[----:B------:R-:W-:Y:S01]  /*c2b0*/  FFMA.FTZ R0, R28, R13, R0 ;  /* 0x0000000d1c007223 */ /* 0x000fe20000010000 */
[----:B------:R-:W-:Y:S02]  /*c2c0*/  F2FP.BF16.PACK_AB R13, R16, R17 ;  /* 0x00000011100d723e */ /* 0x000fe400000010ff */
[----:B------:R-:W-:Y:S02]  /*c2d0*/  F2FP.BF16.PACK_AB R15, R3, R11 ;  /* 0x0000000b030f723e */ /* 0x000fe400000010ff */
[----:B------:R-:W-:-:S02]  /*c2e0*/  F2FP.BF16.PACK_AB R10, R5, R10 ;  /* 0x0000000a050a723e */ /* 0x000fc400000010ff */
[----:B------:R-:W-:Y:S01]  /*c2f0*/  F2FP.BF16.PACK_AB R11, R0, R7 ;  /* 0x00000007000b723e */ /* 0x000fe200000010ff */
[----:B------:R1:W-:Y:S04]  /*c300*/  STS.128 [R44+0x6100], R12 ;  /* 0x0061000c2c007388 */ /* 0x0003e80000000c00 */
[----:B------:R1:W-:Y:S02]  /*c310*/  STS.128 [R42+0x6100], R8 ;  /* 0x006100082a007388 */ /* 0x0003e40000000c00 */
.L_x_429:
[----:B------:R-:W-:Y:S05]  /*c320*/  BSYNC B0 ;  /* 0x0000000000007941 */ /* 0x000fea0003800000 */
.L_x_428:
        /* <DEDUP_REMOVED lines=8> */
[----:B------:R-:W-:Y:S02]  /*c3b0*/  LOP3.LUT R0, R5, 0x1c0, RZ, 0xc0, !PT ;  /* 0x000001c005007812 */ /* 0x000fe400078ec0ff */
[----:B------:R-:W-:Y:S01]  /*c3c0*/  SHF.R.U64 R17, R34, 0x10, R35 ;  /* 0x0000001022117819 */ /* 0x000fe20000001223 */
[----:B------:R-:W-:Y:S01]  /*c3d0*/  IMAD.SHL.U32 R3, R3, 0x40, RZ ;  /* 0x0000004003037824 */ /* 0x000fe200078e00ff */
[----:B------:R-:W-:-:S02]  /*c3e0*/  LOP3.LUT R5, R0, 0x38, R29, 0xf8, !PT ;  /* 0x0000003800057812 */ /* 0x000fc400078ef81d */
[----:B------:R-:W-:Y:S02]  /*c3f0*/  SHF.R.U32.HI R6, RZ, 0x3, R0 ;  /* 0x00000003ff067819 */ /* 0x000fe40000011600 */
[----:B------:R-:W-:Y:S02]  /*c400*/  LOP3.LUT R3, R3, 0xfffffe00, RZ, 0xc0, !PT ;  /* 0xfffffe0003037812 */ /* 0x000fe400078ec0ff */
        /* <DEDUP_REMOVED lines=8> */
[----:B-1----:R-:W1:Y:S01]  /*c490*/  LDS.128 R12, [R41+0x6100] ;  /* 0x00610000290c7984 */ /* 0x002e620000000c00 */
[----:B------:R-:W-:Y:S02]  /*c4a0*/  SHF.R.U32.HI R16, RZ, 0x10, R33 ;  /* 0x00000010ff107819 */ /* 0x000fe40000011621 */
[C---:B------:R-:W-:Y:S01]  /*c4b0*/  PRMT R20, R47.reuse, 0x5432, R0 ;  /* 0x000054322f147816 */ /* 0x040fe20000000000 */
[----:B------:R-:W2:Y:S01]  /*c4c0*/  LDS.128 R8, [R40+0x6100] ;  /* 0x0061000028087984 */ /* 0x000ea20000000c00 */
[----:B------:R-:W-:Y:S02]  /*c4d0*/  PRMT R0, R46, 0x5432, R7 ;  /* 0x000054322e007816 */ /* 0x000fe40000000007 */
[----:B------:R-:W-:Y:S01]  /*c4e0*/  SHF.R.U32.HI R18, RZ, 0x10, R35 ;  /* 0x00000010ff127819 */ /* 0x000fe20000011623 */
[----:B------:R-:W-:Y:S01]  /*c4f0*/  IMAD.U32 R31, R20, 0x10000, RZ ;  /* 0x00010000141f7824 */ /* 0x000fe200078e00ff */
[----:B------:R-:W-:Y:S02]  /*c500*/  SHF.R.U64 R5, R38, 0x10, R39 ;  /* 0x0000001026057819 */ /* 0x000fe40000001227 */
[----:B------:R-:W-:-:S02]  /*c510*/  PRMT R22, R47, 0x5410, R3 ;  /* 0x000054102f167816 */ /* 0x000fc40000000003 */
[----:B------:R-:W-:Y:S02]  /*c520*/  SHF.L.U32 R32, R0, 0x10, RZ ;  /* 0x0000001000207819 */ /* 0x000fe400000006ff */
[----:B------:R-:W-:Y:S02]  /*c530*/  SHF.R.U32.HI R6, RZ, 0x10, R39 ;  /* 0x00000010ff067819 */ /* 0x000fe40000011627 */
[C---:B------:R-:W-:Y:S02]  /*c540*/  PRMT R25, R69.reuse, 0x5432, R17 ;  /* 0x0000543245197816 */ /* 0x040fe40000000011 */
[----:B------:R-:W-:Y:S02]  /*c550*/  PRMT R19, R46, 0x5410, R16 ;  /* 0x000054102e137816 */ /* 0x000fe40000000010 */
[----:B------:R-:W-:Y:S02]  /*c560*/  PRMT R24, R69, 0x5410, R18 ;  /* 0x0000541045187816 */ /* 0x000fe40000000012 */
[----:B------:R-:W-:-:S02]  /*c570*/  PRMT R27, R70, 0x5432, R5 ;  /* 0x00005432461b7816 */ /* 0x000fc40000000005 */
[----:B------:R-:W-:Y:S02]  /*c580*/  LOP3.LUT R34, R0, 0xffff0000, RZ, 0xc0, !PT ;  /* 0xffff000000227812 */ /* 0x000fe400078ec0ff */
[----:B------:R-:W-:Y:S01]  /*c590*/  PRMT R26, R70, 0x5410, R6 ;  /* 0x00005410461a7816 */ /* 0x000fe20000000006 */
[C---:B-1----:R-:W-:Y:S01]  /*c5a0*/  IMAD.U32 R17, R13.reuse, 0x10000, RZ ;  /* 0x000100000d117824 */ /* 0x042fe200078e00ff */
[----:B------:R-:W-:Y:S01]  /*c5b0*/  LOP3.LUT R21, R13, 0xffff0000, RZ, 0xc0, !PT ;  /* 0xffff00000d157812 */ /* 0x000fe200078ec0ff */
[C---:B------:R-:W-:Y:S01]  /*c5c0*/  IMAD.U32 R16, R12.reuse, 0x10000, RZ ;  /* 0x000100000c107824 */ /* 0x040fe200078e00ff */
[----:B------:R-:W-:Y:S01]  /*c5d0*/  LOP3.LUT R18, R12, 0xffff0000, RZ, 0xc0, !PT ;  /* 0xffff00000c127812 */ /* 0x000fe200078ec0ff */
[C---:B--2---:R-:W-:Y:S01]  /*c5e0*/  IMAD.U32 R3, R8.reuse, 0x10000, RZ ;  /* 0x0001000008037824 */ /* 0x044fe200078e00ff */
[C---:B------:R-:W-:Y:S01]  /*c5f0*/  LOP3.LUT R28, R15.reuse, 0xffff0000, RZ, 0xc0, !PT ;  /* 0xffff00000f1c7812 */ /* 0x040fe200078ec0ff */
[----:B------:R-:W-:Y:S01]  /*c600*/  IMAD.U32 R13, R15, 0x10000, RZ ;  /* 0x000100000f0d7824 */ /* 0x000fe200078e00ff */
[----:B------:R-:W-:Y:S01]  /*c610*/  LOP3.LUT R5, R8, 0xffff0000, RZ, 0xc0, !PT ;  /* 0xffff000008057812 */ /* 0x000fe200078ec0ff */
[C---:B------:R-:W-:Y:S01]  /*c620*/  IMAD.U32 R12, R10.reuse, 0x10000, RZ ;  /* 0x000100000a0c7824 */ /* 0x040fe200078e00ff */
[----:B------:R-:W-:Y:S01]  /*c630*/  LOP3.LUT R15, R10, 0xffff0000, RZ, 0xc0, !PT ;  /* 0xffff00000a0f7812 */ /* 0x000fe200078ec0ff */
[C---:B------:R-:W-:Y:S01]  /*c640*/  IMAD.U32 R23, R14.reuse, 0x10000, RZ ;  /* 0x000100000e177824 */ /* 0x040fe200078e00ff */
[----:B------:R-:W-:Y:S01]  /*c650*/  LOP3.LUT R30, R14, 0xffff0000, RZ, 0xc0, !PT ;  /* 0xffff00000e1e7812 */ /* 0x000fe200078ec0ff */
[----:B------:R-:W-:Y:S01]  /*c660*/  FMUL.FTZ R8, R3, R32 ;  /* 0x0000002003087220 */ /* 0x000fe20000410000 */
[----:B------:R-:W-:Y:S01]  /*c670*/  LOP3.LUT R10, R20, 0xffff0000, RZ, 0xc0, !PT ;  /* 0xffff0000140a7812 */ /* 0x000fe200078ec0ff */
[C---:B------:R-:W-:Y:S01]  /*c680*/  IMAD.U32 R6, R11.reuse, 0x10000, RZ ;  /* 0x000100000b067824 */ /* 0x040fe200078e00ff */
[----:B------:R-:W-:Y:S01]  /*c690*/  LOP3.LUT R14, R11, 0xffff0000, RZ, 0xc0, !PT ;  /* 0xffff00000b0e7812 */ /* 0x000fe200078ec0ff */
[----:B------:R-:W-:-:S02]  /*c6a0*/  FMUL.FTZ R3, R3, R31 ;  /* 0x0000001f03037220 */ /* 0x000fc40000410000 */
[C---:B------:R-:W-:Y:S01]  /*c6b0*/  IMAD.U32 R7, R9.reuse, 0x10000, RZ ;  /* 0x0001000009077824 */ /* 0x040fe200078e00ff */
[----:B------:R-:W-:Y:S01]  /*c6c0*/  LOP3.LUT R9, R9, 0xffff0000, RZ, 0xc0, !PT ;  /* 0xffff000009097812 */ /* 0x000fe200078ec0ff */
[----:B------:R-:W-:Y:S02]  /*c6d0*/  IMAD.U32 R11, R19, 0x10000, RZ ;  /* 0x00010000130b7824 */ /* 0x000fe400078e00ff */
[C---:B------:R-:W-:Y:S02]  /*c6e0*/  FFMA.FTZ R36, R16.reuse, R31, -R8 ;  /* 0x0000001f10247223 */ /* 0x040fe40000010808 */
[----:B------:R-:W-:Y:S02]  /*c6f0*/  FMUL.FTZ R0, R5, R34 ;  /* 0x0000002205007220 */ /* 0x000fe40000410000 */
[----:B------:R-:W-:Y:S01]  /*c700*/  FFMA.FTZ R35, R16, R32, R3 ;  /* 0x0000002010237223 */ /* 0x000fe20000010003 */
[----:B------:R-:W-:Y:S01]  /*c710*/  SHF.L.U32 R16, R24, 0x10, RZ ;  /* 0x0000001018107819 */ /* 0x000fe200000006ff */
[----:B------:R-:W-:-:S02]  /*c720*/  IMAD.U32 R8, R22, 0x10000, RZ ;  /* 0x0001000016087824 */ /* 0x000fc400078e00ff */
[-C--:B------:R-:W-:Y:S02]  /*c730*/  FMUL.FTZ R5, R5, R10.reuse ;  /* 0x0000000a05057220 */ /* 0x080fe40000410000 */
[C---:B------:R-:W-:Y:S02]  /*c740*/  FMUL.FTZ R3, R7.reuse, R11 ;  /* 0x0000000b07037220 */ /* 0x040fe40000410000 */
[----:B------:R-:W-:Y:S01]  /*c750*/  FFMA.FTZ R33, R18, R10, -R0 ;  /* 0x0000000a12217223 */ /* 0x000fe20000010800 */
[----:B------:R-:W-:Y:S01]  /*c760*/  LOP3.LUT R10, R22, 0xffff0000, RZ, 0xc0, !PT ;  /* 0xffff0000160a7812 */ /* 0x000fe200078ec0ff */
[----:B------:R-:W-:Y:S02]  /*c770*/  FMUL.FTZ R0, R7, R8 ;  /* 0x0000000807007220 */ /* 0x000fe40000410000 */
[----:B------:R-:W-:Y:S02]  /*c780*/  FFMA.FTZ R32, R18, R34, R5 ;  /* 0x0000002212207223 */ /* 0x000fe40000010005 */
[----:B------:R-:W-:Y:S01]  /*c790*/  FFMA.FTZ R31, R17, R8, -R3 ;  /* 0x00000008111f7223 */ /* 0x000fe20000010803 */
[----:B------:R-:W-:Y:S01]  /*c7a0*/  LOP3.LUT R8, R19, 0xffff0000, RZ, 0xc0, !PT ;  /* 0xffff000013087812 */ /* 0x000fe200078ec0ff */
[----:B------:R-:W-:-:S02]  /*c7b0*/  IMAD.U32 R5, R26, 0x10000, RZ ;  /* 0x000100001a057824 */ /* 0x000fc400078e00ff */
[C---:B------:R-:W-:Y:S02]  /*c7c0*/  FMUL.FTZ R3, R6.reuse, R16 ;  /* 0x0000001006037220 */ /* 0x040fe40000410000 */
[----:B------:R-:W-:Y:S02]  /*c7d0*/  IMAD.U32 R19, R25, 0x10000, RZ ;  /* 0x0001000019137824 */ /* 0x000fe400078e00ff */
[----:B------:R-:W-:Y:S02]  /*c7e0*/  FFMA.FTZ R20, R17, R11, R0 ;  /* 0x0000000b11147223 */ /* 0x000fe40000010000 */
[-C--:B------:R-:W-:Y:S02]  /*c7f0*/  FMUL.FTZ R0, R6, R5.reuse ;  /* 0x0000000506007220 */ /* 0x080fe40000410000 */
[----:B------:R-:W-:Y:S02]  /*c800*/  FFMA.FTZ R18, R13, R5, -R3 ;  /* 0x000000050d127223 */ /* 0x000fe40000010803 */
[----:B------:R-:W-:-:S02]  /*c810*/  IMAD.U32 R7, R27, 0x10000, RZ ;  /* 0x000100001b077824 */ /* 0x000fc400078e00ff */
[----:B------:R-:W-:Y:S02]  /*c820*/  FMUL.FTZ R5, R9, R10 ;  /* 0x0000000a09057220 */ /* 0x000fe40000410000 */
[C---:B------:R-:W-:Y:S02]  /*c830*/  FMUL.FTZ R3, R12.reuse, R19 ;  /* 0x000000130c037220 */ /* 0x040fe40000410000 */
[----:B------:R-:W-:Y:S01]  /*c840*/  FFMA.FTZ R17, R13, R16, R0 ;  /* 0x000000100d117223 */ /* 0x000fe20000010000 */
[----:B------:R-:W-:Y:S01]  /*c850*/  LOP3.LUT R16, R25, 0xffff0000, RZ, 0xc0, !PT ;  /* 0xffff000019107812 */ /* 0x000fe200078ec0ff */
[-C--:B------:R-:W-:Y:S02]  /*c860*/  FMUL.FTZ R6, R9, R8.reuse ;  /* 0x0000000809067220 */ /* 0x080fe40000410000 */
[-C--:B------:R-:W-:Y:S01]  /*c870*/  FMUL.FTZ R0, R12, R7.reuse ;  /* 0x000000070c007220 */ /* 0x080fe20000410000 */
[----:B------:R-:W-:Y:S01]  /*c880*/  LOP3.LUT R12, R24, 0xffff0000, RZ, 0xc0, !PT ;  /* 0xffff0000180c7812 */ /* 0x000fe200078ec0ff */
[----:B------:R-:W-:Y:S01]  /*c890*/  FFMA.FTZ R9, R21, R8, R5 ;  /* 0x0000000815097223 */ /* 0x000fe20000010005 */
[----:B------:R-:W-:Y:S01]  /*c8a0*/  LOP3.LUT R8, R26, 0xffff0000, RZ, 0xc0, !PT ;  /* 0xffff00001a087812 */ /* 0x000fe200078ec0ff */
[----:B------:R-:W-:Y:S01]  /*c8b0*/  FFMA.FTZ R11, R23, R7, -R3 ;  /* 0x00000007170b7223 */ /* 0x000fe20000010803 */
[----:B------:R-:W-:Y:S01]  /*c8c0*/  LOP3.LUT R7, R27, 0xffff0000, RZ, 0xc0, !PT ;  /* 0xffff00001b077812 */ /* 0x000fe200078ec0ff */
[----:B------:R-:W-:Y:S01]  /*c8d0*/  FFMA.FTZ R13, R21, R10, -R6 ;  /* 0x0000000a150d7223 */ /* 0x000fe20000010806 */
[----:B------:R-:W-:Y:S01]  /*c8e0*/  F2FP.BF16.PACK_AB R9, R9, R20 ;  /* 0x000000140909723e */ /* 0x000fe200000010ff */
[----:B------:R-:W-:-:S02]  /*c8f0*/  FFMA.FTZ R10, R23, R19, R0 ;  /* 0x00000013170a7223 */ /* 0x000fc40000010000 */
[----:B------:R-:W-:Y:S01]  /*c900*/  FMUL.FTZ R6, R15, R16 ;  /* 0x000000100f067220 */ /* 0x000fe20000410000 */
[----:B------:R-:W-:Y:S01]  /*c910*/  F2FP.BF16.PACK_AB R13, R13, R31 ;  /* 0x0000001f0d0d723e */ /* 0x000fe200000010ff */
[C---:B------:R-:W-:Y:S02]  /*c920*/  FMUL.FTZ R3, R14.reuse, R12 ;  /* 0x0000000c0e037220 */ /* 0x040fe40000410000 */
[-C--:B------:R-:W-:Y:S02]  /*c930*/  FMUL.FTZ R5, R15, R7.reuse ;  /* 0x000000070f057220 */ /* 0x080fe40000410000 */
[-C--:B------:R-:W-:Y:S02]  /*c940*/  FMUL.FTZ R0, R14, R8.reuse ;  /* 0x000000080e007220 */ /* 0x080fe40000410000 */
[----:B------:R-:W-:Y:S02]  /*c950*/  FFMA.FTZ R6, R30, R7, -R6 ;  /* 0x000000071e067223 */ /* 0x000fe40000010806 */
[----:B------:R-:W-:Y:S01]  /*c960*/  FFMA.FTZ R3, R28, R8, -R3 ;  /* 0x000000081c037223 */ /* 0x000fe20000010803 */
[----:B------:R-:W-:Y:S01]  /*c970*/  F2FP.BF16.PACK_AB R8, R32, R35 ;  /* 0x000000232008723e */ /* 0x000fe200000010ff */
[----:B------:R-:W-:Y:S01]  /*c980*/  FFMA.FTZ R5, R30, R16, R5 ;  /* 0x000000101e057223 */ /* 0x000fe20000010005 */
[----:B------:R-:W-:Y:S01]  /*c990*/  F2FP.BF16.PACK_AB R14, R6, R11 ;  /* 0x0000000b060e723e */ /* 0x000fe200000010ff */
[----:B------:R-:W-:Y:S01]  /*c9a0*/  FFMA.FTZ R0, R28, R12, R0 ;  /* 0x0000000c1c007223 */ /* 0x000fe20000010000 */
[----:B------:R-:W-:-:S02]  /*c9b0*/  F2FP.BF16.PACK_AB R12, R33, R36 ;  /* 0x00000024210c723e */ /* 0x000fc400000010ff */
[----:B------:R-:W-:Y:S02]  /*c9c0*/  F2FP.BF16.PACK_AB R15, R3, R18 ;  /* 0x00000012030f723e */ /* 0x000fe400000010ff */
[----:B------:R-:W-:Y:S02]  /*c9d0*/  F2FP.BF16.PACK_AB R10, R5, R10 ;  /* 0x0000000a050a723e */ /* 0x000fe400000010ff */
[----:B------:R-:W-:Y:S01]  /*c9e0*/  F2FP.BF16.PACK_AB R11, R0, R17 ;  /* 0x00000011000b723e */ /* 0x000fe200000010ff */
[----:B------:R1:W-:Y:S04]  /*c9f0*/  STS.128 [R41+0x6100], R12 ;  /* 0x0061000c29007388 */ /* 0x0003e80000000c00 */
[----:B------:R1:W-:Y:S02]  /*ca00*/  STS.128 [R40+0x6100], R8 ;  /* 0x0061000828007388 */ /* 0x0003e40000000c00 */
.L_x_431:
[----:B------:R-:W-:Y:S05]  /*ca10*/  BSYNC B0 ;  /* 0x0000000000007941 */ /* 0x000fea0003800000 */
.L_x_430:
        /* <DEDUP_REMOVED lines=24> */
[----:B------:R-:W-:Y:S01]  /*cba0*/  PRMT R20, R72, 0x5432, R0 ;  /* 0x0000543248147816 */ /* 0x000fe20000000000 */
        /* <DEDUP_REMOVED lines=8> */
[----:B------:R-:W-:Y:S02]  /*cc30*/  PRMT R25, R73, 0x5432, R17 ;  /* 0x0000543249197816 */ /* 0x000fe40000000011 */
        /* <DEDUP_REMOVED lines=34> */
[-C--:B------:R-:W-:Y:S02]  /*ce60*/  FMUL.FTZ R0, R7, R8.reuse ;  /* 0x0000000807007220 */ /* 0x080fe40000410000 */
        /* <DEDUP_REMOVED lines=41> */
.L_x_433:
[----:B------:R-:W-:Y:S05]  /*d100*/  BSYNC B0 ;  /* 0x0000000000007941 */ /* 0x000fea0003800000 */
.L_x_432:
[----:B------:R-:W-:-:S04]  /*d110*/  IADD3 R0, R60, 0x60, RZ ;  /* 0x000000603c007810 */ /* 0x000fc80007ffe0ff */
[----:B------:R-:W-:-:S13]  /*d120*/  ISETP.GE.OR P0, PT, R0, UR4, P2 ;  /* 0x0000000400007c0c */ /* 0x000fda0009706670 */
[----:B------:R-:W-:Y:S05]  /*d130*/  @P0 BRA `(.L_x_421) ;  /* 0x000006a000000947 */ /* 0x000fea0003800000 */
[----:B------:R-:W-:Y:S01]  /*d140*/  SHF.R.S32.HI R3, RZ, 0x1f, R0 ;  /* 0x0000001fff037819 */ /* 0x000fe20000011400 */
[----:B------:R-:W-:Y:S01]  /*d150*/  IMAD.SHL.U32 R5, R0, 0x40, RZ ;  /* 0x0000004000057824 */ /* 0x000fe200078e00ff */
[----:B------:R-:W-:Y:S02]  /*d160*/  IADD3 R7, R29, c[0x0][0x27c], RZ ;  /* 0x00009f001d077a10 */ /* 0x000fe40007ffe0ff */
[----:B------:R-:W-:Y:S02]  /*d170*/  LEA.HI R3, R3, R0, RZ, 0x3 ;  /* 0x0000000003037211 */ /* 0x000fe400078f18ff */
[----:B------:R-:W-:Y:S02]  /*d180*/  LOP3.LUT R0, R5, 0x1c0, RZ, 0xc0, !PT ;  /* 0x000001c005007812 */ /* 0x000fe400078ec0ff */
[----:B------:R-:W-:Y:S01]  /*d190*/  SHF.R.U32.HI R18, RZ, 0x10, R59 ;  /* 0x00000010ff127819 */ /* 0x000fe2000001163b */
[----:B------:R-:W-:Y:S01]  /*d1a0*/  IMAD.SHL.U32 R3, R3, 0x40, RZ ;  /* 0x0000004003037824 */ /* 0x000fe200078e00ff */
[----:B------:R-:W-:-:S02]  /*d1b0*/  LOP3.LUT R5, R0, 0x38, R29, 0xf8, !PT ;  /* 0x0000003800057812 */ /* 0x000fc400078ef81d */
[----:B------:R-:W-:Y:S02]  /*d1c0*/  SHF.R.U32.HI R6, RZ, 0x3, R0 ;  /* 0x00000003ff067819 */ /* 0x000fe40000011600 */
[----:B------:R-:W-:Y:S02]  /*d1d0*/  LOP3.LUT R3, R3, 0xfffffe00, RZ, 0xc0, !PT ;  /* 0xfffffe0003037812 */ /* 0x000fe400078ec0ff */
[----:B------:R-:W-:Y:S02]  /*d1e0*/  LOP3.LUT R0, R0, 0x38, R7, 0xf8, !PT ;  /* 0x0000003800007812 */ /* 0x000fe400078ef807 */
[C-C-:B------:R-:W-:Y:S02]  /*d1f0*/  LOP3.LUT R5, R3.reuse, R5, R6.reuse, 0xf6, !PT ;  /* 0x0000000503057212 */ /* 0x140fe400078ef606 */
[----:B------:R-:W-:Y:S02]  /*d200*/  LOP3.LUT R0, R3, R0, R6, 0xf6, !PT ;  /* 0x0000000003007212 */ /* 0x000fe400078ef606 */
[----:B------:R-:W-:Y:S01]  /*d210*/  SHF.R.U32.HI R6, RZ, 0x10, R67 ;  /* 0x00000010ff067819 */ /* 0x000fe20000011643 */
[----:B------:R-:W-:Y:S01]  /*d220*/  IMAD.SHL.U32 R35, R5, 0x2, RZ ;  /* 0x0000000205237824 */ /* 0x000fe200078e00ff */
[----:B------:R-:W-:Y:S01]  /*d230*/  SHF.R.U64 R7, R56, 0x10, R57 ;  /* 0x0000001038077819 */ /* 0x000fe20000001239 */
[----:B------:R-:W-:Y:S01]  /*d240*/  IMAD.SHL.U32 R33, R0, 0x2, RZ ;  /* 0x0000000200217824 */ /* 0x000fe200078e00ff */
[----:B------:R-:W-:-:S02]  /*d250*/  PRMT R28, R79, 0x5410, R6 ;  /* 0x000054104f1c7816 */ /* 0x000fc40000000006 */
[----:B-1----:R-:W1:Y:S01]  /*d260*/  LDS.128 R12, [R35+0x6100] ;  /* 0x00610000230c7984 */ /* 0x002e620000000c00 */
[--C-:B------:R-:W-:Y:S02]  /*d270*/  SHF.R.U64 R0, R64, 0x10, R65.reuse ;  /* 0x0000001040007819 */ /* 0x100fe40000001241 */
[----:B------:R-:W-:Y:S01]  /*d280*/  SHF.R.U32.HI R3, RZ, 0x10, R65 ;  /* 0x00000010ff037819 */ /* 0x000fe20000011641 */
[----:B------:R-:W2:Y:S01]  /*d290*/  LDS.128 R8, [R33+0x6100] ;  /* 0x0061000021087984 */ /* 0x000ea20000000c00 */
[----:B------:R-:W-:Y:S02]  /*d2a0*/  PRMT R6, R76, 0x5432, R7 ;  /* 0x000054324c067816 */ /* 0x000fe40000000007 */
[----:B------:R-:W-:Y:S02]  /*d2b0*/  SHF.R.U64 R5, R66, 0x10, R67 ;  /* 0x0000001042057819 */ /* 0x000fe40000001243 */
[----:B------:R-:W-:Y:S02]  /*d2c0*/  SHF.R.U32.HI R16, RZ, 0x10, R57 ;  /* 0x00000010ff107819 */ /* 0x000fe40000011639 */
[----:B------:R-:W-:-:S02]  /*d2d0*/  PRMT R19, R77, 0x5432, R0 ;  /* 0x000054324d137816 */ /* 0x000fc40000000000 */
[----:B------:R-:W-:Y:S02]  /*d2e0*/  PRMT R22, R77, 0x5410, R3 ;  /* 0x000054104d167816 */ /* 0x000fe40000000003 */
[----:B------:R-:W-:Y:S02]  /*d2f0*/  SHF.L.U32 R31, R6, 0x10, RZ ;  /* 0x00000010061f7819 */ /* 0x000fe400000006ff */
[----:B------:R-:W-:Y:S02]  /*d300*/  PRMT R27, R79, 0x5432, R5 ;  /* 0x000054324f1b7816 */ /* 0x000fe40000000005 */
[----:B------:R-:W-:Y:S02]  /*d310*/  PRMT R25, R78, 0x5410, R18 ;  /* 0x000054104e197816 */ /* 0x000fe40000000012 */
[----:B------:R-:W-:Y:S02]  /*d320*/  SHF.R.U64 R17, R58, 0x10, R59 ;  /* 0x000000103a117819 */ /* 0x000fe4000000123b */
[----:B------:R-:W-:-:S02]  /*d330*/  PRMT R20, R76, 0x5410, R16 ;  /* 0x000054104c147816 */ /* 0x000fc40000000010 */
[----:B------:R-:W-:Y:S01]  /*d340*/  PRMT R26, R78, 0x5432, R17 ;  /* 0x000054324e1a7816 */ /* 0x000fe20000000011 */
[C---:B-1----:R-:W-:Y:S01]  /*d350*/  IMAD.U32 R18, R15.reuse, 0x10000, RZ ;  /* 0x000100000f127824 */ /* 0x042fe200078e00ff */
[----:B------:R-:W-:Y:S01]  /*d360*/  LOP3.LUT R29, R15, 0xffff0000, RZ, 0xc0, !PT ;  /* 0xffff00000f1d7812 */ /* 0x000fe200078ec0ff */
[C---:B------:R-:W-:Y:S01]  /*d370*/  IMAD.U32 R24, R14.reuse, 0x10000, RZ ;  /* 0x000100000e187824 */ /* 0x040fe200078e00ff */
[----:B------:R-:W-:Y:S01]  /*d380*/  LOP3.LUT R30, R14, 0xffff0000, RZ, 0xc0, !PT ;  /* 0xffff00000e1e7812 */ /* 0x000fe200078ec0ff */
[C---:B--2---:R-:W-:Y:S01]  /*d390*/  IMAD.U32 R3, R8.reuse, 0x10000, RZ ;  /* 0x0001000008037824 */ /* 0x044fe200078e00ff */
[----:B------:R-:W-:Y:S01]  /*d3a0*/  LOP3.LUT R5, R8, 0xffff0000, RZ, 0xc0, !PT ;  /* 0xffff000008057812 */ /* 0x000fe200078ec0ff */
[C---:B------:R-:W-:Y:S01]  /*d3b0*/  IMAD.U32 R8, R11.reuse, 0x10000, RZ ;  /* 0x000100000b087824 */ /* 0x040fe200078e00ff */
[----:B------:R-:W-:Y:S01]  /*d3c0*/  LOP3.LUT R15, R11, 0xffff0000, RZ, 0xc0, !PT ;  /* 0xffff00000b0f7812 */ /* 0x000fe200078ec0ff */
[----:B------:R-:W-:Y:S01]  /*d3d0*/  IMAD.U32 R16, R12, 0x10000, RZ ;  /* 0x000100000c107824 */ /* 0x000fe200078e00ff */
[----:B------:R-:W-:Y:S01]  /*d3e0*/  LOP3.LUT R11, R6, 0xffff0000, RZ, 0xc0, !PT ;  /* 0xffff0000060b7812 */ /* 0x000fe200078ec0ff */
[----:B------:R-:W-:Y:S01]  /*d3f0*/  IMAD.U32 R14, R19, 0x10000, RZ ;  /* 0x00010000130e7824 */ /* 0x000fe200078e00ff */
[----:B------:R-:W-:Y:S01]  /*d400*/  LOP3.LUT R21, R13, 0xffff0000, RZ, 0xc0, !PT ;  /* 0xffff00000d157812 */ /* 0x000fe200078ec0ff */
[----:B------:R-:W-:Y:S01]  /*d410*/  FMUL.FTZ R0, R3, R31 ;  /* 0x0000001f03007220 */ /* 0x000fe20000410000 */
[----:B------:R-:W-:Y:S01]  /*d420*/  LOP3.LUT R12, R12, 0xffff0000, RZ, 0xc0, !PT ;  /* 0xffff00000c0c7812 */ /* 0x000fe200078ec0ff */
[----:B------:R-:W-:Y:S01]  /*d430*/  IMAD.U32 R17, R13, 0x10000, RZ ;  /* 0x000100000d117824 */ /* 0x000fe200078e00ff */
[C---:B------:R-:W-:Y:S01]  /*d440*/  LOP3.LUT R23, R10.reuse, 0xffff0000, RZ, 0xc0, !PT ;  /* 0xffff00000a177812 */ /* 0x040fe200078ec0ff */
[----:B------:R-:W-:Y:S01]  /*d450*/  IMAD.U32 R13, R10, 0x10000, RZ ;  /* 0x000100000a0d7824 */ /* 0x000fe200078e00ff */
[----:B------:R-:W-:Y:S01]  /*d460*/  LOP3.LUT R19, R19, 0xffff0000, RZ, 0xc0, !PT ;  /* 0xffff000013137812 */ /* 0x000fe200078ec0ff */
[----:B------:R-:W-:-:S02]  /*d470*/  FMUL.FTZ R3, R3, R14 ;  /* 0x0000000e03037220 */ /* 0x000fc40000410000 */
[----:B------:R-:W-:Y:S01]  /*d480*/  FFMA.FTZ R36, R16, R14, -R0 ;  /* 0x0000000e10247223 */ /* 0x000fe20000010800 */
[----:B------:R-:W-:Y:S01]  /*d490*/  SHF.L.U32 R14, R25, 0x10, RZ ;  /* 0x00000010190e7819 */ /* 0x000fe200000006ff */
[C---:B------:R-:W-:Y:S01]  /*d4a0*/  IMAD.U32 R7, R9.reuse, 0x10000, RZ ;  /* 0x0001000009077824 */ /* 0x040fe200078e00ff */
[----:B------:R-:W-:Y:S01]  /*d4b0*/  LOP3.LUT R9, R9, 0xffff0000, RZ, 0xc0, !PT ;  /* 0xffff000009097812 */ /* 0x000fe200078ec0ff */
[C---:B------:R-:W-:Y:S01]  /*d4c0*/  IMAD.U32 R10, R20.reuse, 0x10000, RZ ;  /* 0x00010000140a7824 */ /* 0x040fe200078e00ff */
[----:B------:R-:W-:Y:S01]  /*d4d0*/  LOP3.LUT R20, R20, 0xffff0000, RZ, 0xc0, !PT ;  /* 0xffff000014147812 */ /* 0x000fe200078ec0ff */
[----:B------:R-:W-:Y:S01]  /*d4e0*/  FMUL.FTZ R0, R5, R11 ;  /* 0x0000000b05007220 */ /* 0x000fe20000410000 */
[----:B------:R-:W-:Y:S01]  /*d4f0*/  LOP3.LUT R25, R25, 0xffff0000, RZ, 0xc0, !PT ;  /* 0xffff000019197812 */ /* 0x000fe200078ec0ff */
[----:B------:R-:W-:Y:S02]  /*d500*/  IMAD.U32 R6, R22, 0x10000, RZ ;  /* 0x0001000016067824 */ /* 0x000fe400078e00ff */
[----:B------:R-:W-:-:S02]  /*d510*/  FFMA.FTZ R34, R16, R31, R3 ;  /* 0x0000001f10227223 */ /* 0x000fc40000010003 */
[-C--:B------:R-:W-:Y:S02]  /*d520*/  FMUL.FTZ R5, R5, R19.reuse ;  /* 0x0000001305057220 */ /* 0x080fe40000410000 */
[C---:B------:R-:W-:Y:S02]  /*d530*/  FFMA.FTZ R32, R12.reuse, R19, -R0 ;  /* 0x000000130c207223 */ /* 0x040fe40000010800 */
[C---:B------:R-:W-:Y:S02]  /*d540*/  FMUL.FTZ R3, R7.reuse, R10 ;  /* 0x0000000a07037220 */ /* 0x040fe40000410000 */
[-C--:B------:R-:W-:Y:S02]  /*d550*/  FMUL.FTZ R0, R7, R6.reuse ;  /* 0x0000000607007220 */ /* 0x080fe40000410000 */
[----:B------:R-:W-:Y:S01]  /*d560*/  FFMA.FTZ R31, R12, R11, R5 ;  /* 0x0000000b0c1f7223 */ /* 0x000fe20000010005 */
[----:B------:R-:W-:Y:S01]  /*d570*/  LOP3.LUT R11, R22, 0xffff0000, RZ, 0xc0, !PT ;  /* 0xffff0000160b7812 */ /* 0x000fe200078ec0ff */
[----:B------:R-:W-:Y:S01]  /*d580*/  FFMA.FTZ R19, R17, R6, -R3 ;  /* 0x0000000611137223 */ /* 0x000fe20000010803 */
[----:B------:R-:W-:Y:S01]  /*d590*/  F2FP.BF16.PACK_AB R12, R32, R36 ;  /* 0x00000024200c723e */ /* 0x000fe200000010ff */
[----:B------:R-:W-:-:S02]  /*d5a0*/  IMAD.U32 R5, R28, 0x10000, RZ ;  /* 0x000100001c057824 */ /* 0x000fc400078e00ff */
[----:B------:R-:W-:Y:S02]  /*d5b0*/  FFMA.FTZ R17, R17, R10, R0 ;  /* 0x0000000a11117223 */ /* 0x000fe40000010000 */
[----:B------:R-:W-:Y:S02]  /*d5c0*/  FMUL.FTZ R3, R8, R14 ;  /* 0x0000000e08037220 */ /* 0x000fe40000410000 */
[C---:B------:R-:W-:Y:S01]  /*d5d0*/  IMAD.U32 R10, R26.reuse, 0x10000, RZ ;  /* 0x000100001a0a7824 */ /* 0x040fe200078e00ff */
[----:B------:R-:W-:Y:S01]  /*d5e0*/  LOP3.LUT R26, R26, 0xffff0000, RZ, 0xc0, !PT ;  /* 0xffff00001a1a7812 */ /* 0x000fe200078ec0ff */
[-C--:B------:R-:W-:Y:S01]  /*d5f0*/  FMUL.FTZ R0, R8, R5.reuse ;  /* 0x0000000508007220 */ /* 0x080fe20000410000 */
[----:B------:R-:W-:Y:S01]  /*d600*/  LOP3.LUT R8, R28, 0xffff0000, RZ, 0xc0, !PT ;  /* 0xffff00001c087812 */ /* 0x000fe200078ec0ff */
[----:B------:R-:W-:Y:S02]  /*d610*/  FFMA.FTZ R16, R18, R5, -R3 ;  /* 0x0000000512107223 */ /* 0x000fe40000010803 */
[----:B------:R-:W-:-:S02]  /*d620*/  IMAD.U32 R7, R27, 0x10000, RZ ;  /* 0x000100001b077824 */ /* 0x000fc400078e00ff */
[----:B------:R-:W-:Y:S02]  /*d630*/  FMUL.FTZ R3, R13, R10 ;  /* 0x0000000a0d037220 */ /* 0x000fe40000410000 */
[----:B------:R-:W-:Y:S02]  /*d640*/  FFMA.FTZ R18, R18, R14, R0 ;  /* 0x0000000e12127223 */ /* 0x000fe40000010000 */
[----:B------:R-:W-:Y:S02]  /*d650*/  FMUL.FTZ R6, R9, R20 ;  /* 0x0000001409067220 */ /* 0x000fe40000410000 */
[-C--:B------:R-:W-:Y:S02]  /*d660*/  FMUL.FTZ R0, R13, R7.reuse ;  /* 0x000000070d007220 */ /* 0x080fe40000410000 */
[----:B------:R-:W-:Y:S01]  /*d670*/  FFMA.FTZ R14, R24, R7, -R3 ;  /* 0x00000007180e7223 */ /* 0x000fe20000010803 */
[----:B------:R-:W-:Y:S01]  /*d680*/  LOP3.LUT R7, R27, 0xffff0000, RZ, 0xc0, !PT ;  /* 0xffff00001b077812 */ /* 0x000fe200078ec0ff */
[----:B------:R-:W-:-:S02]  /*d690*/  FMUL.FTZ R5, R9, R11 ;  /* 0x0000000b09057220 */ /* 0x000fc40000410000 */
[C---:B------:R-:W-:Y:S02]  /*d6a0*/  FFMA.FTZ R11, R21.reuse, R11, -R6 ;  /* 0x0000000b150b7223 */ /* 0x040fe40000010806 */
[----:B------:R-:W-:Y:S02]  /*d6b0*/  FFMA.FTZ R9, R21, R20, R5 ;  /* 0x0000001415097223 */ /* 0x000fe40000010005 */
[----:B------:R-:W-:Y:S01]  /*d6c0*/  FFMA.FTZ R10, R24, R10, R0 ;  /* 0x0000000a180a7223 */ /* 0x000fe20000010000 */
[----:B------:R-:W-:Y:S01]  /*d6d0*/  F2FP.BF16.PACK_AB R13, R11, R19 ;  /* 0x000000130b0d723e */ /* 0x000fe200000010ff */
[----:B------:R-:W-:Y:S01]  /*d6e0*/  FMUL.FTZ R6, R23, R26 ;  /* 0x0000001a17067220 */ /* 0x000fe20000410000 */
[----:B------:R-:W-:Y:S01]  /*d6f0*/  F2FP.BF16.PACK_AB R9, R9, R17 ;  /* 0x000000110909723e */ /* 0x000fe200000010ff */
[----:B------:R-:W-:Y:S02]  /*d700*/  FMUL.FTZ R3, R15, R25 ;  /* 0x000000190f037220 */ /* 0x000fe40000410000 */
[----:B------:R-:W-:-:S02]  /*d710*/  FMUL.FTZ R5, R23, R7 ;  /* 0x0000000717057220 */ /* 0x000fc40000410000 */
[-C--:B------:R-:W-:Y:S02]  /*d720*/  FMUL.FTZ R0, R15, R8.reuse ;  /* 0x000000080f007220 */ /* 0x080fe40000410000 */
[C---:B------:R-:W-:Y:S02]  /*d730*/  FFMA.FTZ R6, R30.reuse, R7, -R6 ;  /* 0x000000071e067223 */ /* 0x040fe40000010806 */
[----:B------:R-:W-:Y:S01]  /*d740*/  FFMA.FTZ R3, R29, R8, -R3 ;  /* 0x000000081d037223 */ /* 0x000fe20000010803 */
[----:B------:R-:W-:Y:S01]  /*d750*/  F2FP.BF16.PACK_AB R8, R31, R34 ;  /* 0x000000221f08723e */ /* 0x000fe200000010ff */
[----:B------:R-:W-:Y:S01]  /*d760*/  FFMA.FTZ R5, R30, R26, R5 ;  /* 0x0000001a1e057223 */ /* 0x000fe20000010005 */
[----:B------:R-:W-:Y:S01]  /*d770*/  F2FP.BF16.PACK_AB R14, R6, R14 ;  /* 0x0000000e060e723e */ /* 0x000fe200000010ff */
[----:B------:R-:W-:Y:S01]  /*d780*/  FFMA.FTZ R0, R29, R25, R0 ;  /* 0x000000191d007223 */ /* 0x000fe20000010000 */
[----:B------:R-:W-:Y:S02]  /*d790*/  F2FP.BF16.PACK_AB R15, R3, R16 ;  /* 0x00000010030f723e */ /* 0x000fe400000010ff */
[----:B------:R-:W-:-:S02]  /*d7a0*/  F2FP.BF16.PACK_AB R10, R5, R10 ;  /* 0x0000000a050a723e */ /* 0x000fc400000010ff */
[----:B------:R-:W-:Y:S01]  /*d7b0*/  F2FP.BF16.PACK_AB R11, R0, R18 ;  /* 0x00000012000b723e */ /* 0x000fe200000010ff */
[----:B------:R1:W-:Y:S04]  /*d7c0*/  STS.128 [R35+0x6100], R12 ;  /* 0x0061000c23007388 */ /* 0x0003e80000000c00 */
[----:B------:R1:W-:Y:S02]  /*d7d0*/  STS.128 [R33+0x6100], R8 ;  /* 0x0061000821007388 */ /* 0x0003e40000000c00 */
.L_x_421:
[----:B------:R-:W-:Y:S05]  /*d7e0*/  BSYNC B2 ;  /* 0x0000000000027941 */ /* 0x000fea0003800000 */
.L_x_399:
[----:B--2---:R-:W-:Y:S01]  /*d7f0*/  SHF.R.S32.HI R7, RZ, 0x4, R82 ;  /* 0x00000004ff077819 */ /* 0x004fe20000011452 */
        /* <DEDUP_REMOVED lines=17> */
[----:B------:R-:W-:Y:S01]  /*d910*/  UISETP.GT.AND UP0, UPT, UR22, UR18, UPT ;  /* 0x000000121600728c */ /* 0x000fe2000bf04270 */
[----:B------:R-:W-:-:S02]  /*d920*/  SHF.R.U32.HI R0, RZ, 0x3, R0 ;  /* 0x00000003ff007819 */ /* 0x000fc40000011600 */
[----:B------:R-:W-:Y:S02]  /*d930*/  LOP3.LUT R8, R3, 0x8, R6, 0xf8, !PT ;  /* 0x0000000803087812 */ /* 0x000fe400078ef806 */
[----:B------:R-:W-:Y:S01]  /*d940*/  SHF.R.U32.HI R6, RZ, 0x3, R3 ;  /* 0x00000003ff067819 */ /* 0x000fe20000011603 */
[----:B------:R-:W-:Y:S01]  /*d950*/  IMAD R3, R203, 0x400, R201 ;  /* 0x00000400cb037824 */ /* 0x000fe200078e02c9 */
[----:B------:R-:W-:Y:S02]  /*d960*/  LOP3.LUT R0, R5, R0, RZ, 0x3c, !PT ;  /* 0x0000000005007212 */ /* 0x000fe400078e3cff */
[----:B------:R-:W-:Y:S02]  /*d970*/  LOP3.LUT R200, R8, R6, RZ, 0x3c, !PT ;  /* 0x0000000608c87212 */ /* 0x000fe400078e3cff */
[----:B------:R-:W-:Y:S01]  /*d980*/  IADD3 R243, R237, 0x100, RZ ;  /* 0x00000100edf37810 */ /* 0x000fe20007ffe0ff */
[----:B------:R-:W-:Y:S02]  /*d990*/  IMAD R0, R7, 0x200, R0 ;  /* 0x0000020007007824 */ /* 0x000fe400078e0200 */
[----:B------:R-:W-:-:S02]  /*d9a0*/  IMAD.IADD R3, R200, 0x1, R3 ;  /* 0x00000001c8037824 */ /* 0x000fc400078e0203 */
[----:B------:R-:W-:Y:S01]  /*d9b0*/  IMAD.SHL.U32 R216, R0, 0x2, RZ ;  /* 0x0000000200d87824 */ /* 0x000fe200078e00ff */
[----:B------:R-:W-:Y:S01]  /*d9c0*/  BAR.SYNC.DEFER_BLOCKING 0x0 ;  /* 0x0000000000007b1d */ /* 0x000fe20000010000 */
[----:B------:R-:W-:Y:S02]  /*d9d0*/  IMAD.SHL.U32 R223, R3, 0x2, RZ ;  /* 0x0000000203df7824 */ /* 0x000fe400078e00ff */
[----:B------:R-:W-:Y:S01]  /*d9e0*/  IMAD R0, R84, c[0x0][0x208], RZ ;  /* 0x0000820054007a24 */ /* 0x000fe200078e02ff */
[----:B------:R-:W-:Y:S01]  /*d9f0*/  IADD3 R5, R216, 0x3100, RZ ;  /* 0x00003100d8057810 */ /* 0x000fe20007ffe0ff */
[----:B------:R-:W-:Y:S01]  /*da00*/  IMAD.WIDE.U32 R6, R236, c[0x0][0x208], RZ ;  /* 0x00008200ec067a25 */ /* 0x000fe200078e00ff */
[----:B------:R-:W-:Y:S02]  /*da10*/  IADD3 R227, R216, 0x3120, RZ ;  /* 0x00003120d8e37810 */ /* 0x000fe40007ffe0ff */
[----:B------:R-:W-:Y:S01]  /*da20*/  @P1 IADD3 R227, R5, -0x20, RZ ;  /* 0xffffffe005e31810 */ /* 0x000fe20007ffe0ff */
[----:B------:R-:W-:Y:S01]  /*da30*/  IMAD R0, R236, c[0x0][0x20c], R0 ;  /* 0x00008300ec007a24 */ /* 0x000fe200078e0200 */
[----:B------:R-:W-:Y:S01]  /*da40*/  ISETP.GE.AND P1, PT, R68, c[0x0][0x1d4], PT ;  /* 0x0000750044007a0c */ /* 0x000fe20003f26270 */
[----:B------:R-:W-:Y:S01]  /*da50*/  IMAD R3, R85, c[0x0][0x218], RZ ;  /* 0x0000860055037a24 */ /* 0x000fe200078e02ff */
[----:B------:R-:W-:Y:S01]  /*da60*/  IADD3 R232, R227, 0x800, RZ ;  /* 0x00000800e3e87810 */ /* 0x000fe20007ffe0ff */
[----:B------:R-:W-:Y:S01]  /*da70*/  IMAD.IADD R7, R7, 0x1, R0 ;  /* 0x0000000107077824 */ /* 0x000fe200078e0200 */
[C---:B------:R-:W-:Y:S01]  /*da80*/  ISETP.LT.OR P3, PT, R62.reuse, 0x1, P1 ;  /* 0x000000013e00780c */ /* 0x040fe20000f61670 */
[C---:B------:R-:W-:Y:S01]  /*da90*/  IMAD R3, R235.reuse, c[0x0][0x21c], R3 ;  /* 0x00008700eb037a24 */ /* 0x040fe200078e0203 */
[----:B------:R-:W-:Y:S01]  /*daa0*/  ISETP.LT.OR P4, PT, R62, 0x11, P1 ;  /* 0x000000113e00780c */ /* 0x000fe20000f81670 */
[----:B------:R-:W-:Y:S01]  /*dab0*/  IMAD.WIDE.U32 R6, R235, c[0x0][0x218], R6 ;  /* 0x00008600eb067a25 */ /* 0x000fe200078e0006 */
[----:B------:R-:W-:-:S02]  /*dac0*/  IADD3 R231, R227, 0x1000, RZ ;  /* 0x00001000e3e77810 */ /* 0x000fc40007ffe0ff */
[C---:B------:R-:W-:Y:S01]  /*dad0*/  IADD3 R230, R227.reuse, 0x1800, RZ ;  /* 0x00001800e3e67810 */ /* 0x040fe20007ffe0ff */
[--C-:B------:R-:W-:Y:S01]  /*dae0*/  IMAD R226, R2, 0x2, R223.reuse ;  /* 0x0000000202e27824 */ /* 0x100fe200078e02df */
[----:B------:R-:W-:Y:S01]  /*daf0*/  IADD3 R0, P0, R6, UR46, RZ ;  /* 0x0000002e06007c10 */ /* 0x000fe2000ff1e0ff */
[----:B------:R-:W-:Y:S01]  /*db00*/  IMAD R224, R4, 0x2, R223 ;  /* 0x0000000204e07824 */ /* 0x000fe200078e02df */
[----:B------:R-:W-:Y:S01]  /*db10*/  LDSM.16.M88.4 R12, [R223+0x6100] ;  /* 0x00610000df0c783b */ /* 0x000fe20000000200 */
[----:B------:R-:W-:Y:S02]  /*db20*/  IADD3 R229, R227, 0x2000, RZ ;  /* 0x00002000e3e57810 */ /* 0x000fe40007ffe0ff */
[----:B------:R-:W-:Y:S01]  /*db30*/  IADD3.X R6, R7, UR5, R3, P0, !PT ;  /* 0x0000000507067c10 */ /* 0x000fe200087fe403 */
[----:B------:R-:W-:Y:S01]  /*db40*/  LDSM.16.M88.4 R8, [R223+0x8100] ;  /* 0x00810000df08783b */ /* 0x000fe20000000200 */
[----:B------:R-:W-:Y:S01]  /*db50*/  LEA R3, P0, R0, c[0x0][0x1f8], 0x1 ;  /* 0x00007e0000037a11 */ /* 0x000fe200078008ff */
[----:B------:R-:W-:Y:S01]  /*db60*/  IMAD R225, R2, 0x2, R224 ;  /* 0x0000000202e17824 */ /* 0x000fe200078e02e0 */
[----:B------:R-:W-:Y:S01]  /*db70*/  IADD3 R228, R227, 0x2800, RZ ;  /* 0x00002800e3e47810 */ /* 0x000fe20007ffe0ff */
[----:B------:R-:W1:Y:S01]  /*db80*/  LDSM.16.M88.4 R24, [R216+0x3900] ;  /* 0x00390000d818783b */ /* 0x000e620000000200 */
[----:B------:R-:W-:-:S03]  /*db90*/  LEA.HI.X R0, R0, c[0x0][0x1fc], R6, 0x1, P0 ;  /* 0x00007f0000007a11 */ /* 0x000fc600000f0c06 */
[----:B------:R-:W-:Y:S04]  /*dba0*/  LDSM.16.M88.4 R20, [R216+0x4100] ;  /* 0x00410000d814783b */ /* 0x000fe80000000200 */
[----:B------:R-:W-:Y:S04]  /*dbb0*/  LDSM.16.M88.4 R28, [R216+0x3100] ;  /* 0x00310000d81c783b */ /* 0x000fe80000000200 */
[----:B------:R-:W-:Y:S04]  /*dbc0*/  LDSM.16.M88.4 R16, [R216+0x4900] ;  /* 0x00490000d810783b */ /* 0x000fe80000000200 */
[----:B------:R-:W-:Y:S04]  /*dbd0*/  LDSM.16.M88.4 R32, [R216+0x5100] ;  /* 0x00510000d820783b */ /* 0x000fe80000000200 */
[----:B------:R-:W2:Y:S04]  /*dbe0*/  SHFL.IDX PT, R6, R3, RZ, 0x181f ;  /* 0x00181fff03067589 */ /* 0x000ea800000e0000 */
[----:B------:R-:W-:Y:S04]  /*dbf0*/  SHFL.IDX PT, R7, R3, 0x1, 0x181f ;  /* 0x00381f0003077f89 */ /* 0x000fe800000e0000 */
[----:B------:R-:W-:Y:S04]  /*dc00*/  SHFL.IDX PT, R5, R3, 0x2, 0x181f ;  /* 0x00581f0003057f89 */ /* 0x000fe800000e0000 */
[----:B------:R-:W-:Y:S04]  /*dc10*/  LDSM.16.M88.4 R44, [R227] ;  /* 0x00000000e32c783b */ /* 0x000fe80000000200 */
[----:B------:R-:W-:Y:S01]  /*dc20*/  LDSM.16.M88.4 R40, [R227+0x800] ;  /* 0x00080000e328783b */ /* 0x000fe20000000200 */
[----:B-1----:R-:W-:Y:S03]  /*dc30*/  HMMA.16816.F32.BF16 R168, R12, R24, RZ ;  /* 0x000000180ca8723c */ /* 0x002fe600000418ff */
[----:B------:R-:W-:Y:S01]  /*dc40*/  LDSM.16.M88.4 R36, [R227+0x1000] ;  /* 0x00100000e324783b */ /* 0x000fe20000000200 */
[----:B--2---:R-:W-:-:S04]  /*dc50*/  IADD3 R6, P2, R6, R234, RZ ;  /* 0x000000ea06067210 */ /* 0x004fc80007f5e0ff */
[C---:B------:R-:W-:Y:S08]  /*dc60*/  HMMA.16816.F32.BF16 R80, R8.reuse, R24, RZ ;  /* 0x000000180850723c */ /* 0x040ff000000418ff */
[-C--:B------:R-:W-:Y:S08]  /*dc70*/  HMMA.16816.F32.BF16 R96, R8, R26.reuse, RZ ;  /* 0x0000001a0860723c */ /* 0x080ff000000418ff */
[C---:B------:R-:W-:Y:S01]  /*dc80*/  HMMA.16816.F32.BF16 R136, R12.reuse, R26, RZ ;  /* 0x0000001a0c88723c */ /* 0x040fe200000418ff */
[----:B------:R-:W1:Y:S07]  /*dc90*/  LDSM.16.M88.4 R24, [R216+0x5900] ;  /* 0x00590000d818783b */ /* 0x000e6e0000000200 */
[-C--:B------:R-:W-:Y:S08]  /*dca0*/  HMMA.16816.F32.BF16 R128, R12, R20.reuse, RZ ;  /* 0x000000140c80723c */ /* 0x080ff000000418ff */
[C---:B------:R-:W-:Y:S01]  /*dcb0*/  HMMA.16816.F32.BF16 R72, R8.reuse, R20, RZ ;  /* 0x000000140848723c */ /* 0x040fe200000418ff */
[----:B------:R-:W2:Y:S04]  /*dcc0*/  SHFL.IDX PT, R20, R0, RZ, 0x181f ;  /* 0x00181fff00147589 */ /* 0x000ea800000e0000 */
[----:B------:R-:W-:Y:S03]  /*dcd0*/  SHFL.IDX PT, R21, R3, 0x3, 0x181f ;  /* 0x00781f0003157f89 */ /* 0x000fe600000e0000 */
[C---:B------:R-:W-:Y:S08]  /*dce0*/  HMMA.16816.F32.BF16 R48, R8.reuse, R28, RZ ;  /* 0x0000001c0830723c */ /* 0x040ff000000418ff */
[C---:B------:R-:W-:Y:S08]  /*dcf0*/  HMMA.16816.F32.BF16 R88, R8.reuse, R30, RZ ;  /* 0x0000001e0858723c */ /* 0x040ff000000418ff */
[C---:B------:R-:W-:Y:S08]  /*dd00*/  HMMA.16816.F32.BF16 R92, R8.reuse, R22, RZ ;  /* 0x00000016085c723c */ /* 0x040ff000000418ff */
[C---:B------:R-:W-:Y:S08]  /*dd10*/  HMMA.16816.F32.BF16 R64, R8.reuse, R16, RZ ;  /* 0x000000100840723c */ /* 0x040ff000000418ff */
[C---:B------:R-:W-:Y:S08]  /*dd20*/  HMMA.16816.F32.BF16 R104, R8.reuse, R18, RZ ;  /* 0x000000120868723c */ /* 0x040ff000000418ff */
[C---:B------:R-:W-:Y:S08]  /*dd30*/  HMMA.16816.F32.BF16 R52, R8.reuse, R32, RZ ;  /* 0x000000200834723c */ /* 0x040ff000000418ff */
[C---:B------:R-:W-:Y:S08]  /*dd40*/  HMMA.16816.F32.BF16 R148, R8.reuse, R34, RZ ;  /* 0x000000220894723c */ /* 0x040ff000000418ff */
[C---:B-1----:R-:W-:Y:S08]  /*dd50*/  HMMA.16816.F32.BF16 R76, R8.reuse, R24, RZ ;  /* 0x00000018084c723c */ /* 0x042ff000000418ff */
[----:B------:R-:W-:Y:S01]  /*dd60*/  HMMA.16816.F32.BF16 R112, R8, R26, RZ ;  /* 0x0000001a0870723c */ /* 0x000fe200000418ff */
[----:B------:R-:W-:Y:S07]  /*dd70*/  SHFL.IDX PT, R8, R0, 0x1, 0x181f ;  /* 0x00381f0000087f89 */ /* 0x000fee00000e0000 */
[C---:B------:R-:W-:Y:S08]  /*dd80*/  HMMA.16816.F32.BF16 R140, R12.reuse, R28, RZ ;  /* 0x0000001c0c8c723c */ /* 0x040ff000000418ff */
[C---:B------:R-:W-:Y:S01]  /*dd90*/  HMMA.16816.F32.BF16 R144, R12.reuse, R30, RZ ;  /* 0x0000001e0c90723c */ /* 0x040fe200000418ff */
[----:B------:R-:W-:Y:S07]  /*dda0*/  LDSM.16.M88.4 R28, [R227+0x2000] ;  /* 0x00200000e31c783b */ /* 0x000fee0000000200 */
[C---:B------:R-:W-:Y:S01]  /*ddb0*/  HMMA.16816.F32.BF16 R152, R12.reuse, R22, RZ ;  /* 0x000000160c98723c */ /* 0x040fe200000418ff */
[----:B------:R-:W-:Y:S04]  /*ddc0*/  SHFL.IDX PT, R23, R0, 0x3, 0x181f ;  /* 0x00781f0000177f89 */ /* 0x000fe800000e0000 */
[----:B------:R-:W-:Y:S03]  /*ddd0*/  SHFL.IDX PT, R22, R3, 0x4, 0x181f ;  /* 0x00981f0003167f89 */ /* 0x000fe600000e0000 */
[C---:B------:R-:W-:Y:S01]  /*dde0*/  HMMA.16816.F32.BF16 R124, R12.reuse, R16, RZ ;  /* 0x000000100c7c723c */ /* 0x040fe200000418ff */
[----:B------:R-:W-:Y:S07]  /*ddf0*/  SHFL.IDX PT, R3, R3, 0x5, 0x181f ;  /* 0x00b81f0003037f89 */ /* 0x000fee00000e0000 */
[C---:B------:R-:W-:Y:S01]  /*de00*/  HMMA.16816.F32.BF16 R164, R12.reuse, R18, RZ ;  /* 0x000000120ca4723c */ /* 0x040fe200000418ff */
[----:B------:R-:W1:Y:S07]  /*de10*/  LDSM.16.M88.4 R16, [R226+0x8100] ;  /* 0x00810000e210783b */ /* 0x000e6e0000000200 */
[C---:B------:R-:W-:Y:S08]  /*de20*/  HMMA.16816.F32.BF16 R120, R12.reuse, R32, RZ ;  /* 0x000000200c78723c */ /* 0x040ff000000418ff */
[C---:B------:R-:W-:Y:S01]  /*de30*/  HMMA.16816.F32.BF16 R180, R12.reuse, R34, RZ ;  /* 0x000000220cb4723c */ /* 0x040fe200000418ff */
[----:B------:R-:W-:Y:S07]  /*de40*/  LDSM.16.M88.4 R32, [R227+0x1800] ;  /* 0x00180000e320783b */ /* 0x000fee0000000200 */
[C---:B------:R-:W-:Y:S08]  /*de50*/  HMMA.16816.F32.BF16 R116, R12.reuse, R24, RZ ;  /* 0x000000180c74723c */ /* 0x040ff000000418ff */
[----:B------:R-:W-:Y:S01]  /*de60*/  HMMA.16816.F32.BF16 R108, R12, R26, RZ ;  /* 0x0000001a0c6c723c */ /* 0x000fe200000418ff */
[----:B------:R-:W3:Y:S04]  /*de70*/  SHFL.IDX PT, R15, R0, 0x2, 0x181f ;  /* 0x00581f00000f7f89 */ /* 0x000ee800000e0000 */
[----:B------:R-:W4:Y:S02]  /*de80*/  LDSM.16.M88.4 R24, [R227+0x2800] ;  /* 0x00280000e318783b */ /* 0x000f240000000200 */
[-C--:B------:R-:W-:Y:S01]  /*de90*/  IADD3 R12, P0, R7, R234.reuse, RZ ;  /* 0x000000ea070c7210 */ /* 0x080fe20007f1e0ff */
[--C-:B--2---:R-:W-:Y:S01]  /*dea0*/  IMAD.X R7, R20, 0x1, R233.reuse, P2 ;  /* 0x0000000114077824 */ /* 0x104fe200010e06e9 */
[----:B------:R-:W-:Y:S01]  /*deb0*/  ISETP.LT.OR P2, PT, R62, 0x21, P1 ;  /* 0x000000213e00780c */ /* 0x000fe20000f41670 */
[----:B------:R-:W2:Y:S01]  /*dec0*/  SHFL.IDX PT, R20, R0, 0x4, 0x181f ;  /* 0x00981f0000147f89 */ /* 0x000ea200000e0000 */
[C---:B-1----:R-:W-:Y:S01]  /*ded0*/  HMMA.16816.F32.BF16 R100, R16.reuse, R44, R48 ;  /* 0x0000002c1064723c */ /* 0x042fe20000041830 */
[--C-:B------:R-:W-:Y:S01]  /*dee0*/  IMAD.X R13, R8, 0x1, R233.reuse, P0 ;  /* 0x00000001080d7824 */ /* 0x100fe200000e06e9 */
[----:B------:R-:W-:Y:S01]  /*def0*/  IADD3 R14, P0, R5, R234, RZ ;  /* 0x000000ea050e7210 */ /* 0x000fe20007f1e0ff */
[----:B------:R-:W-:Y:S04]  /*df00*/  LDSM.16.M88.4 R8, [R226+0x6100] ;  /* 0x00610000e208783b */ /* 0x000fe80000000200 */
[----:B------:R1:W5:Y:S01]  /*df10*/  SHFL.IDX PT, R5, R0, 0x5, 0x181f ;  /* 0x00b81f0000057f89 */ /* 0x00036200000e0000 */
[----:B------:R-:W-:Y:S03]  /*df20*/  HMMA.16816.F32.BF16 R80, R16, R40, R80 ;  /* 0x000000281050723c */ /* 0x000fe60000041850 */
[----:B------:R-:W-:Y:S01]  /*df30*/  @!PT LDS RZ, [RZ] ;  /* 0x00000000fffff984 */ /* 0x000fe20000000800 */
[----:B------:R-:W-:Y:S01]  /*df40*/  @!PT LDS RZ, [RZ] ;  /* 0x00000000fffff984 */ /* 0x000fe20000000800 */
[----:B------:R2:W-:Y:S01]  /*df50*/  LDGSTS.E.BYPASS.LTC128B.128 [R237+0x100], [R6.64], !P3 ;  /* 0x0010000006ed7fae */ /* 0x0005e2000d901d4e */
[----:B------:R-:W-:Y:S01]  /*df60*/  ISETP.LT.OR P3, PT, R62, 0x41, P1 ;  /* 0x000000413e00780c */ /* 0x000fe20000f61670 */
[----:B---3--:R-:W-:-:S02]  /*df70*/  IMAD.X R15, R15, 0x1, R233, P0 ;  /* 0x000000010f0f7824 */ /* 0x008fc400000e06e9 */
[----:B------:R3:W-:Y:S01]  /*df80*/  LDGSTS.E.BYPASS.LTC128B.128 [R237+0x900], [R12.64], !P4 ;  /* 0x009000000ced7fae */ /* 0x0007e2000e101d4e */
[C---:B------:R-:W-:Y:S01]  /*df90*/  ISETP.LT.OR P4, PT, R62.reuse, 0x31, P1 ;  /* 0x000000313e00780c */ /* 0x040fe20000f81670 */
[----:B------:R-:W-:Y:S01]  /*dfa0*/  HMMA.16816.F32.BF16 R72, R16, R36, R72 ;  /* 0x000000241048723c */ /* 0x000fe20000041848 */
[----:B------:R-:W-:Y:S01]  /*dfb0*/  ISETP.LT.OR P1, PT, R62, 0x51, P1 ;  /* 0x000000513e00780c */ /* 0x000fe20000f21670 */
[----:B------:R5:W-:Y:S01]  /*dfc0*/  LDGSTS.E.BYPASS.LTC128B.128 [R237+0x1100], [R14.64], !P2 ;  /* 0x011000000eed7fae */ /* 0x000be2000d101d4e */
[----:B------:R-:W-:-:S05]  /*dfd0*/  LOP3.LUT P2, RZ, R63, 0x4, RZ, 0xc0, !PT ;  /* 0x000000043fff7812 */ /* 0x000fca000784c0ff */
[----:B------:R-:W-:Y:S01]  /*dfe0*/  HMMA.16816.F32.BF16 R64, R16, R32, R64 ;  /* 0x000000201040723c */ /* 0x000fe20000041840 */
[----:B-1----:R-:W-:-:S07]  /*dff0*/  IMAD.MOV.U32 R0, RZ, RZ, 0x40 ;  /* 0x00000040ff007424 */ /* 0x002fce00078e00ff */
[----:B------:R-:W-:Y:S01]  /*e000*/  HMMA.16816.F32.BF16 R88, R16, R46, R88 ;  /* 0x0000002e1058723c */ /* 0x000fe20000041858 */
[----:B------:R-:W-:Y:S02]  /*e010*/  SEL R0, R0, 0xffffffc0, !P2 ;  /* 0xffffffc000007807 */ /* 0x000fe40005000000 */
[----:B--2---:R-:W-:-:S03]  /*e020*/  IADD3 R6, P0, R21, R234, RZ ;  /* 0x000000ea15067210 */ /* 0x004fc60007f1e0ff */
[----:B------:R-:W-:Y:S02]  /*e030*/  IMAD.IADD R222, R216, 0x1, R0 ;  /* 0x00000001d8de7824 */ /* 0x000fe400078e0200 */
[----:B----4-:R-:W-:Y:S01]  /*e040*/  HMMA.16816.F32.BF16 R76, R16, R24, R76 ;  /* 0x00000018104c723c */ /* 0x010fe2000004184c */
[----:B------:R-:W-:Y:S02]  /*e050*/  IMAD.IADD R221, R0, 0x1, R227 ;  /* 0x0000000100dd7824 */ /* 0x000fe400078e02e3 */
[----:B------:R-:W-:Y:S01]  /*e060*/  IMAD.X R7, R23, 0x1, R233, P0 ;  /* 0x0000000117077824 */ /* 0x000fe200000e06e9 */
[----:B---3--:R-:W-:-:S04]  /*e070*/  IADD3 R12, P0, R22, R234, RZ ;  /* 0x000000ea160c7210 */ /* 0x008fc80007f1e0ff */
[----:B------:R1:W-:Y:S01]  /*e080*/  LDGSTS.E.BYPASS.LTC128B.128 [R237+0x1900], [R6.64], !P4 ;  /* 0x0190000006ed7fae */ /* 0x0003e2000e101d4e */
[----:B------:R-:W-:Y:S01]  /*e090*/  IMAD.X R13, R20, 0x1, R233, P0 ;  /* 0x00000001140d7824 */ /* 0x000fe200000e06e9 */
[C---:B------:R-:W-:Y:S04]  /*e0a0*/  HMMA.16816.F32.BF16 R96, R16.reuse, R42, R96 ;  /* 0x0000002a1060723c */ /* 0x040fe80000041860 */
[----:B------:R2:W-:Y:S04]  /*e0b0*/  LDGSTS.E.BYPASS.LTC128B.128 [R237+0x2100], [R12.64], !P3 ;  /* 0x021000000ced7fae */ /* 0x0005e8000d901d4e */
[C---:B------:R-:W-:Y:S08]  /*e0c0*/  HMMA.16816.F32.BF16 R92, R16.reuse, R38, R92 ;  /* 0x00000026105c723c */ /* 0x040ff0000004185c */
[C---:B------:R-:W-:Y:S08]  /*e0d0*/  HMMA.16816.F32.BF16 R104, R16.reuse, R34, R104 ;  /* 0x000000221068723c */ /* 0x040ff00000041868 */
[----:B------:R-:W-:Y:S01]  /*e0e0*/  HMMA.16816.F32.BF16 R148, R16, R30, R148 ;  /* 0x0000001e1094723c */ /* 0x000fe20000041894 */
[----:B-1----:R-:W-:-:S05]  /*e0f0*/  IADD3 R6, P0, R3, R234, RZ ;  /* 0x000000ea03067210 */ /* 0x002fca0007f1e0ff */
[----:B-----5:R-:W-:Y:S01]  /*e100*/  IMAD.X R7, R5, 0x1, R233, P0 ;  /* 0x0000000105077824 */ /* 0x020fe200000e06e9 */
[----:B------:R-:W-:Y:S01]  /*e110*/  PLOP3.LUT P0, PT, PT, PT, UP0, 0x80, 0x0 ;  /* 0x000000000000781c */ /* 0x000fe20003f0f008 */
[C---:B--2---:R-:W-:Y:S03]  /*e120*/  HMMA.16816.F32.BF16 R12, R16.reuse, R28, R52 ;  /* 0x0000001c100c723c */ /* 0x044fe60000041834 */
[----:B------:R1:W-:Y:S04]  /*e130*/  LDGSTS.E.BYPASS.LTC128B.128 [R237+0x2900], [R6.64], !P1 ;  /* 0x0290000006ed7fae */ /* 0x0003e8000c901d4e */
[----:B------:R-:W-:Y:S01]  /*e140*/  LDSM.16.M88.4 R20, [R224+0x8100] ;  /* 0x00810000e014783b */ /* 0x000fe20000000200 */
[----:B------:R-:W-:Y:S03]  /*e150*/  HMMA.16816.F32.BF16 R132, R16, R26, R112 ;  /* 0x0000001a1084723c */ /* 0x000fe60000041870 */
[----:B------:R-:W2:Y:S04]  /*e160*/  LDSM.16.M88.4 R68, [R222+0x5100] ;  /* 0x00510000de44783b */ /* 0x000ea80000000200 */
[----:B------:R-:W-:Y:S01]  /*e170*/  LDSM.16.M88.4 R60, [R222+0x3100] ;  /* 0x00310000de3c783b */ /* 0x000fe20000000200 */
[C---:B------:R-:W-:Y:S03]  /*e180*/  HMMA.16816.F32.BF16 R196, R8.reuse, R24, R116 ;  /* 0x0000001808c4723c */ /* 0x040fe60000041874 */
[----:B------:R-:W3:Y:S04]  /*e190*/  LDSM.16.M88.4 R56, [R222+0x3900] ;  /* 0x00390000de38783b */ /* 0x000ee80000000200 */
[----:B------:R-:W-:Y:S01]  /*e1a0*/  LDSM.16.M88.4 R52, [R222+0x4100] ;  /* 0x00410000de34783b */ /* 0x000fe20000000200 */
[C---:B------:R-:W-:Y:S03]  /*e1b0*/  HMMA.16816.F32.BF16 R140, R8.reuse, R44, R140 ;  /* 0x0000002c088c723c */ /* 0x040fe6000004188c */
[----:B------:R-:W4:Y:S04]  /*e1c0*/  LDSM.16.M88.4 R84, [R222+0x5900] ;  /* 0x00590000de54783b */ /* 0x000f280000000200 */
[----:B------:R-:W5:Y:S01]  /*e1d0*/  LDSM.16.M88.4 R48, [R222+0x4900] ;  /* 0x00490000de30783b */ /* 0x000f620000000200 */
[C---:B------:R-:W-:Y:S03]  /*e1e0*/  HMMA.16816.F32.BF16 R168, R8.reuse, R40, R168 ;  /* 0x0000002808a8723c */ /* 0x040fe600000418a8 */
[----:B------:R-:W1:Y:S04]  /*e1f0*/  LDSM.16.M88.4 R16, [R224+0x6100] ;  /* 0x00610000e010783b */ /* 0x000e680000000200 */
[----:B------:R-:W0:Y:S01]  /*e200*/  LDGDEPBAR ;  /* 0x00000000000079af */ /* 0x000e220000000000 */
[C---:B------:R-:W-:Y:S03]  /*e210*/  HMMA.16816.F32.BF16 R116, R8.reuse, R46, R144 ;  /* 0x0000002e0874723c */ /* 0x040fe60000041890 */
[----:B------:R-:W-:Y:S05]  /*e220*/  LDSM.16.M88.4 R44, [R221] ;  /* 0x00000000dd2c783b */ /* 0x000fea0000000200 */
[C---:B------:R-:W-:Y:S01]  /*e230*/  HMMA.16816.F32.BF16 R136, R8.reuse, R42, R136 ;  /* 0x0000002a0888723c */ /* 0x040fe20000041888 */
[----:B------:R-:W-:Y:S07]  /*e240*/  LDSM.16.M88.4 R40, [R221+0x800] ;  /* 0x00080000dd28783b */ /* 0x000fee0000000200 */
[C---:B------:R-:W-:Y:S08]  /*e250*/  HMMA.16816.F32.BF16 R184, R8.reuse, R36, R128 ;  /* 0x0000002408b8723c */ /* 0x040ff00000041880 */
[C---:B------:R-:W-:Y:S08]  /*e260*/  HMMA.16816.F32.BF16 R188, R8.reuse, R32, R124 ;  /* 0x0000002008bc723c */ /* 0x040ff0000004187c */
[C---:B------:R-:W-:Y:S01]  /*e270*/  HMMA.16816.F32.BF16 R152, R8.reuse, R38, R152 ;  /* 0x000000260898723c */ /* 0x040fe20000041898 */
[----:B------:R-:W-:Y:S07]  /*e280*/  LDSM.16.M88.4 R36, [R221+0x1000] ;  /* 0x00100000dd24783b */ /* 0x000fee0000000200 */
[C---:B------:R-:W-:Y:S01]  /*e290*/  HMMA.16816.F32.BF16 R164, R8.reuse, R34, R164 ;  /* 0x0000002208a4723c */ /* 0x040fe200000418a4 */
[----:B------:R-:W-:Y:S07]  /*e2a0*/  LDSM.16.M88.4 R32, [R221+0x1800] ;  /* 0x00180000dd20783b */ /* 0x000fee0000000200 */
[C---:B------:R-:W-:Y:S08]  /*e2b0*/  HMMA.16816.F32.BF16 R192, R8.reuse, R28, R120 ;  /* 0x0000001c08c0723c */ /* 0x040ff00000041878 */
[C---:B------:R-:W-:Y:S01]  /*e2c0*/  HMMA.16816.F32.BF16 R180, R8.reuse, R30, R180 ;  /* 0x0000001e08b4723c */ /* 0x040fe200000418b4 */
[----:B------:R-:W-:Y:S07]  /*e2d0*/  LDSM.16.M88.4 R28, [R221+0x2000] ;  /* 0x00200000dd1c783b */ /* 0x000fee0000000200 */
[----:B------:R-:W-:Y:S01]  /*e2e0*/  HMMA.16816.F32.BF16 R176, R8, R26, R108 ;  /* 0x0000001a08b0723c */ /* 0x000fe2000004186c */
[----:B------:R-:W1:Y:S04]  /*e2f0*/  LDSM.16.M88.4 R8, [R225+0x8100] ;  /* 0x00810000e108783b */ /* 0x000e680000000200 */
[----:B------:R-:W-:Y:S03]  /*e300*/  LDSM.16.M88.4 R24, [R221+0x2800] ;  /* 0x00280000dd18783b */ /* 0x000fe60000000200 */
[----:B--2---:R-:W-:Y:S01]  /*e310*/  HMMA.16816.F32.BF16 R128, R20, R68, R12 ;  /* 0x000000441480723c */ /* 0x004fe2000004180c */
[----:B------:R-:W2:Y:S01]  /*e320*/  LDSM.16.M88.4 R12, [R225+0x6100] ;  /* 0x00610000e10c783b */ /* 0x000ea20000000200 */
[----:B------:R-:W-:-:S06]  /*e330*/  DEPBAR.LE SB0, 0x0 ;  /* 0x000080000000791a */ /* 0x000fcc0000000000 */
[C---:B---3--:R-:W-:Y:S08]  /*e340*/  HMMA.16816.F32.BF16 R160, R20.reuse, R56, R80 ;  /* 0x0000003814a0723c */ /* 0x048ff00000041850 */
[C---:B----4-:R-:W-:Y:S08]  /*e350*/  HMMA.16816.F32.BF16 R124, R20.reuse, R84, R76 ;  /* 0x00000054147c723c */ /* 0x050ff0000004184c */
[C---:B------:R-:W-:Y:S08]  /*e360*/  HMMA.16816.F32.BF16 R120, R20.reuse, R62, R88 ;  /* 0x0000003e1478723c */ /* 0x040ff00000041858 */
[C---:B------:R-:W-:Y:S08]  /*e370*/  HMMA.16816.F32.BF16 R108, R20.reuse, R54, R92 ;  /* 0x00000036146c723c */ /* 0x040ff0000004185c */
[C---:B------:R-:W-:Y:S08]  /*e380*/  HMMA.16816.F32.BF16 R172, R20.reuse, R60, R100 ;  /* 0x0000003c14ac723c */ /* 0x040ff00000041864 */
[C---:B------:R-:W-:Y:S08]  /*e390*/  HMMA.16816.F32.BF16 R156, R20.reuse, R52, R72 ;  /* 0x00000034149c723c */ /* 0x040ff00000041848 */
[C---:B-----5:R-:W-:Y:S08]  /*e3a0*/  HMMA.16816.F32.BF16 R144, R20.reuse, R48, R64 ;  /* 0x000000301490723c */ /* 0x060ff00000041840 */
[----:B------:R-:W-:Y:S08]  /*e3b0*/  HMMA.16816.F32.BF16 R112, R20, R58, R96 ;  /* 0x0000003a1470723c */ /* 0x000ff00000041860 */
[C---:B-1----:R-:W-:Y:S08]  /*e3c0*/  HMMA.16816.F32.BF16 R92, R16.reuse, R60, R140 ;  /* 0x0000003c105c723c */ /* 0x042ff0000004188c */
[C---:B------:R-:W-:Y:S08]  /*e3d0*/  HMMA.16816.F32.BF16 R88, R16.reuse, R62, R116 ;  /* 0x0000003e1058723c */ /* 0x040ff00000041874 */
[C---:B------:R-:W-:Y:S08]  /*e3e0*/  HMMA.16816.F32.BF16 R80, R16.reuse, R56, R168 ;  /* 0x000000381050723c */ /* 0x040ff000000418a8 */
[----:B------:R-:W-:Y:S08]  /*e3f0*/  HMMA.16816.F32.BF16 R76, R16, R58, R136 ;  /* 0x0000003a104c723c */ /* 0x000ff00000041888 */
        /* <DEDUP_REMOVED lines=45> */
[----:B------:R-:W-:-:S04]  /*e6d0*/  @!P5 IADD3 R5, P0, R0, R208, RZ ;  /* 0x000000d00005d210 */ /* 0x000fc80007f1e0ff */
[----:B------:R-:W-:Y:S02]  /*e6e0*/  @!P5 LEA.HI.X.SX32 R7, R0, R206, 0x1, P0 ;  /* 0x000000ce0007d211 */ /* 0x000fe400000f0eff */
        /* <DEDUP_REMOVED lines=20> */
[----:B------:R-:W2:Y:S04]  /*e830*/  SHFL.IDX PT, R7, R0, RZ, 0x181f ;  /* 0x00181fff00077589 */ /* 0x000ea800000e0000 */
[----:B------:R-:W3:Y:S04]  /*e840*/  SHFL.IDX PT, R8, R3, 0x2, 0x181f ;  /* 0x00581f0003087f89 */ /* 0x000ee800000e0000 */
[----:B------:R-:W4:Y:S04]  /*e850*/  SHFL.IDX PT, R10, R3, 0x3, 0x181f ;  /* 0x00781f00030a7f89 */ /* 0x000f2800000e0000 */
[----:B------:R-:W5:Y:S04]  /*e860*/  SHFL.IDX PT, R9, R0, 0x1, 0x181f ;  /* 0x00381f0000097f89 */ /* 0x000f6800000e0000 */
[----:B------:R-:W5:Y:S04]  /*e870*/  SHFL.IDX PT, R11, R3, 0x4, 0x181f ;  /* 0x00981f00030b7f89 */ /* 0x000f6800000e0000 */
[----:B------:R-:W-:Y:S01]  /*e880*/  SHFL.IDX PT, R3, R3, 0x5, 0x181f ;  /* 0x00b81f0003037f89 */ /* 0x000fe200000e0000 */
[----:B-1----:R-:W-:-:S03]  /*e890*/  IADD3 R6, P0, R6, R234, RZ ;  /* 0x000000ea06067210 */ /* 0x002fc60007f1e0ff */
[----:B------:R-:W1:Y:S02]  /*e8a0*/  SHFL.IDX PT, R13, R0, 0x2, 0x181f ;  /* 0x00581f00000d7f89 */ /* 0x000e6400000e0000 */
[----:B--2---:R-:W-:Y:S01]  /*e8b0*/  IMAD.X R7, R7, 0x1, R233, P0 ;  /* 0x0000000107077824 */ /* 0x004fe200000e06e9 */
[-C--:B------:R-:W-:Y:S01]  /*e8c0*/  IADD3 R14, P0, R5, R234.reuse, RZ ;  /* 0x000000ea050e7210 */ /* 0x080fe20007f1e0ff */
[----:B------:R-:W2:Y:S01]  /*e8d0*/  SHFL.IDX PT, R17, R0, 0x3, 0x181f ;  /* 0x00781f0000117f89 */ /* 0x000ea200000e0000 */
[----:B---3--:R-:W-:-:S03]  /*e8e0*/  IADD3 R12, P3, R8, R234, RZ ;  /* 0x000000ea080c7210 */ /* 0x008fc60007f7e0ff */
[----:B------:R-:W3:Y:S01]  /*e8f0*/  SHFL.IDX PT, R16, R0, 0x4, 0x181f ;  /* 0x00981f0000107f89 */ /* 0x000ee200000e0000 */
[----:B----4-:R-:W-:-:S03]  /*e900*/  IADD3 R10, P2, R10, R234, RZ ;  /* 0x000000ea0a0a7210 */ /* 0x010fc60007f5e0ff */
[----:B------:R-:W4:Y:S01]  /*e910*/  SHFL.IDX PT, R0, R0, 0x5, 0x181f ;  /* 0x00b81f0000007f89 */ /* 0x000f2200000e0000 */
[----:B-----5:R-:W-:-:S03]  /*e920*/  IMAD.X R15, R9, 0x1, R233, P0 ;  /* 0x00000001090f7824 */ /* 0x020fc600000e06e9 */
[----:B------:R5:W-:Y:S01]  /*e930*/  LDGSTS.E.BYPASS.LTC128B.128 [R237+0x3100], [R6.64], !P6 ;  /* 0x0310000006ed7fae */ /* 0x000be2000f101d4e */
[----:B------:R-:W-:-:S03]  /*e940*/  IADD3 R8, P1, R11, R234, RZ ;  /* 0x000000ea0b087210 */ /* 0x000fc60007f3e0ff */
[----:B------:R4:W-:Y:S01]  /*e950*/  LDGSTS.E.BYPASS.LTC128B.128 [R237+0x3900], [R14.64], !P6 ;  /* 0x039000000eed7fae */ /* 0x0009e2000f101d4e */
[--C-:B-1----:R-:W-:Y:S02]  /*e960*/  IMAD.X R13, R13, 0x1, R233.reuse, P3 ;  /* 0x000000010d0d7824 */ /* 0x102fe400018e06e9 */
[----:B--2---:R-:W-:-:S03]  /*e970*/  IMAD.X R11, R17, 0x1, R233, P2 ;  /* 0x00000001110b7824 */ /* 0x004fc600010e06e9 */
[----:B------:R1:W-:Y:S01]  /*e980*/  LDGSTS.E.BYPASS.LTC128B.128 [R237+0x4100], [R12.64], !P6 ;  /* 0x041000000ced7fae */ /* 0x0003e2000f101d4e */
[----:B---3--:R-:W-:-:S03]  /*e990*/  IMAD.X R9, R16, 0x1, R233, P1 ;  /* 0x0000000110097824 */ /* 0x008fc600008e06e9 */
[----:B------:R1:W-:Y:S04]  /*e9a0*/  LDGSTS.E.BYPASS.LTC128B.128 [R237+0x4900], [R10.64], !P6 ;  /* 0x049000000aed7fae */ /* 0x0003e8000f101d4e */
[----:B------:R1:W-:Y:S01]  /*e9b0*/  LDGSTS.E.BYPASS.LTC128B.128 [R237+0x5100], [R8.64], !P6 ;  /* 0x0510000008ed7fae */ /* 0x0003e2000f101d4e */
[----:B-----5:R-:W-:-:S05]  /*e9c0*/  IADD3 R6, P0, R3, R234, RZ ;  /* 0x000000ea03067210 */ /* 0x020fca0007f1e0ff */
[----:B----4-:R-:W-:-:S05]  /*e9d0*/  IMAD.X R7, R0, 0x1, R233, P0 ;  /* 0x0000000100077824 */ /* 0x010fca00000e06e9 */
[----:B------:R1:W-:Y:S03]  /*e9e0*/  LDGSTS.E.BYPASS.LTC128B.128 [R237+0x5900], [R6.64], !P6 ;  /* 0x0590000006ed7fae */ /* 0x0003e6000f101d4e */
.L_x_434:
[----:B------:R-:W-:Y:S01]  /*e9f0*/  LOP3.LUT R0, R202, 0xffffffe0, RZ, 0xc0, !PT ;  /* 0xffffffe0ca007812 */ /* 0x000fe200078ec0ff */
[----:B------:R-:W-:Y:S01]  /*ea00*/  UISETP.NE.AND UP1, UPT, UR13, URZ, UPT ;  /* 0x0000003f0d00728c */ /* 0x000fe2000bf25270 */
[----:B------:R-:W-:Y:S01]  /*ea10*/  LEA.HI R3, R205, R204, RZ, 0x2 ;  /* 0x000000cccd037211 */ /* 0x000fe200078f10ff */
[----:B------:R-:W-:Y:S01]  /*ea20*/  UISETP.NE.AND UP0, UPT, UR12, URZ, UPT ;  /* 0x0000003f0c00728c */ /* 0x000fe2000bf05270 */
[----:B------:R-:W-:Y:S01]  /*ea30*/  SHF.R.S32.HI R5, RZ, 0x1f, R203 ;  /* 0x0000001fff057819 */ /* 0x000fe200000114cb */
[C---:B------:R-:W-:Y:S01]  /*ea40*/  IMAD.IADD R0, R204.reuse, 0x1, -R0 ;  /* 0x00000001cc007824 */ /* 0x040fe200078e0a00 */
[----:B------:R-:W-:Y:S01]  /*ea50*/  LOP3.LUT R3, R3, 0xfffffffc, RZ, 0xc0, !PT ;  /* 0xfffffffc03037812 */ /* 0x000fe200078ec0ff */
[----:B------:R-:W-:Y:S01]  /*ea60*/  ULDC UR4, c[0x0][0x324] ;  /* 0x0000c90000047ab9 */ /* 0x000fe20000000800 */
[----:B------:R-:W-:Y:S01]  /*ea70*/  LEA.HI R5, R5, R203, RZ, 0x2 ;  /* 0x000000cb05057211 */ /* 0x000fe200078f10ff */
[----:B------:R-:W-:Y:S01]  /*ea80*/  ULOP3.LUT UR4, URZ, UR4, URZ, 0x33, !UPT ;  /* 0x000000043f047292 */ /* 0x000fe2000f8e333f */
[----:B-1----:R-:W-:Y:S01]  /*ea90*/  SHF.R.S32.HI R6, RZ, 0x1f, R0 ;  /* 0x0000001fff067819 */ /* 0x002fe20000011400 */
[----:B------:R-:W-:Y:S01]  /*eaa0*/  IMAD.IADD R3, R204, 0x1, -R3 ;  /* 0x00000001cc037824 */ /* 0x000fe200078e0a03 */
[----:B------:R-:W-:Y:S01]  /*eab0*/  LOP3.LUT R7, R5, 0xffffffc, RZ, 0xc0, !PT ;  /* 0x0ffffffc05077812 */ /* 0x000fe200078ec0ff */
[----:B------:R-:W0:Y:S01]  /*eac0*/  LDGDEPBAR ;  /* 0x00000000000079af */ /* 0x000e220000000000 */
[----:B------:R-:W-:-:S02]  /*ead0*/  LEA.HI R6, R6, R0, RZ, 0x2 ;  /* 0x0000000006067211 */ /* 0x000fc400078f10ff */
[----:B------:R-:W-:Y:S01]  /*eae0*/  LEA.HI R5, R3, R3, RZ, 0x1 ;  /* 0x0000000303057211 */ /* 0x000fe200078f08ff */
[----:B------:R-:W-:Y:S01]  /*eaf0*/  IMAD.IADD R8, R203, 0x1, -R7 ;  /* 0x00000001cb087824 */ /* 0x000fe200078e0a07 */
[----:B------:R-:W-:Y:S02]  /*eb00*/  LEA.HI.SX32 R7, R6, UR17, 0x1e ;  /* 0x0000001106077c11 */ /* 0x000fe4000f8ff2ff */
[----:B------:R-:W-:Y:S01]  /*eb10*/  PLOP3.LUT P1, PT, PT, PT, UP1, 0x80, 0x0 ;  /* 0x000000000000781c */ /* 0x000fe20003f2f018 */
[C---:B------:R-:W-:Y:S01]  /*eb20*/  IMAD.SHL.U32 R9, R5.reuse, 0x20, RZ ;  /* 0x0000002005097824 */ /* 0x040fe200078e00ff */
[----:B------:R-:W-:Y:S01]  /*eb30*/  LOP3.LUT R5, R5, 0x1ffffffe, RZ, 0xc0, !PT ;  /* 0x1ffffffe05057812 */ /* 0x000fe200078ec0ff */
[----:B------:R-:W-:Y:S01]  /*eb40*/  IMAD R8, R8, 0x10, R7 ;  /* 0x0000001008087824 */ /* 0x000fe200078e0207 */
[----:B------:R-:W-:Y:S02]  /*eb50*/  PLOP3.LUT P0, PT, PT, PT, UP1, 0x80, 0x0 ;  /* 0x000000000000781c */ /* 0x000fe40003f0f018 */
[----:B------:R-:W-:Y:S01]  /*eb60*/  LOP3.LUT R7, R9, 0xffffffc0, RZ, 0xc0, !PT ;  /* 0xffffffc009077812 */ /* 0x000fe200078ec0ff */
[----:B------:R-:W-:-:S04]  /*eb70*/  IMAD.IADD R5, R3, 0x1, -R5 ;  /* 0x0000000103057824 */ /* 0x000fc800078e0a05 */
[----:B------:R-:W-:-:S04]  /*eb80*/  IMAD.IADD R3, R7, 0x1, R8 ;  /* 0x0000000107037824 */ /* 0x000fc800078e0208 */
[----:B------:R-:W-:-:S04]  /*eb90*/  IMAD R10, R5, 0x8, R3 ;  /* 0x00000008050a7824 */ /* 0x000fc800078e0203 */
[----:B------:R-:W-:Y:S01]  /*eba0*/  @P1 IMAD.HI.U32 R3, R10, c[0x0][0x2c8], RZ ;  /* 0x0000b2000a031a27 */ /* 0x000fe200078e00ff */
[----:B------:R1:W-:Y:S03]  /*ebb0*/  STL [R1+0x18], R10 ;  /* 0x0000180a01007387 */ /* 0x0003e60000100800 */
[----:B------:R-:W-:Y:S01]  /*ebc0*/  IMAD.MOV.U32 R9, RZ, RZ, R10 ;  /* 0x000000ffff097224 */ /* 0x000fe200078e000a */
[----:B------:R-:W-:Y:S02]  /*ebd0*/  @P0 SHF.R.U32.HI R9, RZ, c[0x0][0x2cc], R3 ;  /* 0x0000b300ff090a19 */ /* 0x000fe40000011603 */
[----:B------:R-:W-:Y:S02]  /*ebe0*/  LOP3.LUT R3, R6, 0x7ffffffc, RZ, 0xc0, !PT ;  /* 0x7ffffffc06037812 */ /* 0x000fe400078ec0ff */
[----:B------:R-:W-:Y:S01]  /*ebf0*/  PLOP3.LUT P0, PT, PT, PT, UP0, 0x40, 0x0 ;  /* 0x000000000000781c */ /* 0x000fe20003f0e808 */
[----:B------:R-:W2:Y:S02]  /*ec00*/  SHFL.IDX PT, R6, R9, RZ, 0x1c1f ;  /* 0x001c1fff09067589 */ /* 0x000ea400000e0000 */
[----:B------:R-:W-:-:S02]  /*ec10*/  IMAD.IADD R3, R0, 0x1, -R3 ;  /* 0x0000000100037824 */ /* 0x000fc400078e0a03 */
[----:B------:R-:W-:Y:S02]  /*ec20*/  IMAD.U32 R0, RZ, RZ, UR23 ;  /* 0x00000017ff007e24 */ /* 0x000fe4000f8e00ff */
[----:B------:R-:W-:Y:S02]  /*ec30*/  IMAD.SHL.U32 R7, R3, 0x2, RZ ;  /* 0x0000000203077824 */ /* 0x000fe400078e00ff */
[----:B------:R-:W-:-:S03]  /*ec40*/  IMAD.U32 R3, RZ, RZ, UR36 ;  /* 0x00000024ff037e24 */ /* 0x000fc6000f8e00ff */
[----:B------:R3:W-:Y:S01]  /*ec50*/  STL [R1], R7 ;  /* 0x0000000701007387 */ /* 0x0007e20000100800 */
[C---:B------:R-:W-:Y:S02]  /*ec60*/  IADD3 R0, -R7.reuse, 0x1, R0 ;  /* 0x0000000107007810 */ /* 0x040fe40007ffe100 */
[C---:B------:R-:W-:Y:S02]  /*ec70*/  IADD3 R11, -R7.reuse, UR7, R3 ;  /* 0x00000007070b7c10 */ /* 0x040fe4000fffe103 */
[----:B------:R-:W-:Y:S02]  /*ec80*/  IADD3 R0, R0, -UR10, RZ ;  /* 0x8000000a00007c10 */ /* 0x000fe4000fffe0ff */
[----:B------:R-:W-:Y:S02]  /*ec90*/  IADD3 R13, -R7, UR36, RZ ;  /* 0x00000024070d7c10 */ /* 0x000fe4000fffe1ff */
[C---:B-1----:R-:W-:Y:S02]  /*eca0*/  IADD3 R10, R0.reuse, c[0x0][0x328], RZ ;  /* 0x0000ca00000a7a10 */ /* 0x042fe40007ffe0ff */
[----:B------:R-:W-:Y:S01]  /*ecb0*/  IADD3 R12, R0, UR4, RZ ;  /* 0x00000004000c7c10 */ /* 0x000fe2000fffe0ff */
[----:B------:R-:W-:-:S02]  /*ecc0*/  IMAD.IADD R0, R201, 0x1, R200 ;  /* 0x00000001c9007824 */ /* 0x000fc400078e02c8 */
[--C-:B--2---:R-:W-:Y:S02]  /*ecd0*/  IMAD.IADD R5, R10, 0x1, R6.reuse ;  /* 0x000000010a057824 */ /* 0x104fe400078e0206 */
[----:B------:R-:W-:-:S03]  /*ece0*/  IMAD.IADD R3, R12, 0x1, R6 ;  /* 0x000000010c037824 */ /* 0x000fc600078e0206 */
[----:B------:R-:W-:Y:S01]  /*ecf0*/  IMNMX R5, R5, R11, PT ;  /* 0x0000000b05057217 */ /* 0x000fe20003800200 */
[----:B------:R-:W-:Y:S05]  /*ed00*/  @P0 BRA `(.L_x_435) ;  /* 0x0000015000000947 */ /* 0x000fea0003800000 */
[----:B---3--:R-:W-:Y:S01]  /*ed10*/  IMAD.U32 R7, RZ, RZ, UR10 ;  /* 0x0000000aff077e24 */ /* 0x008fe2000f8e00ff */
        /* <DEDUP_REMOVED lines=11> */
.L_x_437:
[----:B------:R-:W-:-:S04]  /*edd0*/  MOV R7, c[0x0][0x32c] ;  /* 0x0000cb0000077a02 */ /* 0x000fc80000000f00 */
[----:B------:R-:W-:-:S13]  /*ede0*/  ISETP.NE.AND P0, PT, R7, 0x1, PT ;  /* 0x000000010700780c */ /* 0x000fda0003f05270 */
[----:B------:R-:W-:-:S05]  /*edf0*/  @P0 IMAD.HI.U32 R7, R6, c[0x0][0x330], RZ ;  /* 0x0000cc0006070a27 */ /* 0x000fca00078e00ff */
[----:B------:R-:W-:Y:S02]  /*ee00*/  @P0 SHF.R.U32.HI R6, RZ, c[0x0][0x334], R7 ;  /* 0x0000cd00ff060a19 */ /* 0x000fe40000011607 */
.L_x_438:
[----:B------:R-:W-:Y:S05]  /*ee10*/  BSYNC B0 ;  /* 0x0000000000007941 */ /* 0x000fea0003800000 */
.L_x_436:
[----:B------:R-:W-:-:S05]  /*ee20*/  IMAD R6, R6, c[0x0][0x32c], R13 ;  /* 0x0000cb0006067a24 */ /* 0x000fca00078e020d */
[----:B------:R-:W-:Y:S02]  /*ee30*/  IADD3 R7, R6, c[0x0][0x32c], RZ ;  /* 0x0000cb0006077a10 */ /* 0x000fe40007ffe0ff */
[----:B------:R-:W-:Y:S02]  /*ee40*/  IMNMX R3, R3, R6, !PT ;  /* 0x0000000603037217 */ /* 0x000fe40007800200 */
[----:B------:R-:W-:Y:S02]  /*ee50*/  IMNMX R5, R5, R7, PT ;  /* 0x0000000705057217 */ /* 0x000fe40003800200 */
.L_x_435:
[----:B------:R-:W1:Y:S01]  /*ee60*/  SHFL.IDX PT, R8, R9, 0x1, 0x1c1f ;  /* 0x003c1f0009087f89 */ /* 0x000e6200000e0000 */
[----:B------:R-:W-:-:S06]  /*ee70*/  UISETP.NE.AND UP0, UPT, UR12, URZ, UPT ;  /* 0x0000003f0c00728c */ /* 0x000fcc000bf05270 */
[----:B------:R-:W-:Y:S01]  /*ee80*/  PLOP3.LUT P0, PT, PT, PT, UP0, 0x40, 0x0 ;  /* 0x000000000000781c */ /* 0x000fe20003f0e808 */
[--C-:B-1-3--:R-:W-:Y:S02]  /*ee90*/  IMAD.IADD R7, R10, 0x1, R8.reuse ;  /* 0x000000010a077824 */ /* 0x10afe400078e0208 */
        /* <DEDUP_REMOVED lines=15> */
.L_x_441:
[----:B------:R-:W-:-:S04]  /*ef90*/  MOV R14, c[0x0][0x32c] ;  /* 0x0000cb00000e7a02 */ /* 0x000fc80000000f00 */
[----:B------:R-:W-:-:S13]  /*efa0*/  ISETP.NE.AND P0, PT, R14, 0x1, PT ;  /* 0x000000010e00780c */ /* 0x000fda0003f05270 */
[----:B------:R-:W-:-:S05]  /*efb0*/  @P0 IMAD.HI.U32 R14, R8, c[0x0][0x330], RZ ;  /* 0x0000cc00080e0a27 */ /* 0x000fca00078e00ff */
[----:B------:R-:W-:Y:S02]  /*efc0*/  @P0 SHF.R.U32.HI R8, RZ, c[0x0][0x334], R14 ;  /* 0x0000cd00ff080a19 */ /* 0x000fe4000001160e */
.L_x_442:
[----:B------:R-:W-:Y:S05]  /*efd0*/  BSYNC B0 ;  /* 0x0000000000007941 */ /* 0x000fea0003800000 */
.L_x_440:
[----:B------:R-:W-:-:S05]  /*efe0*/  IMAD R8, R8, c[0x0][0x32c], R13 ;  /* 0x0000cb0008087a24 */ /* 0x000fca00078e020d */
[----:B------:R-:W-:Y:S02]  /*eff0*/  IADD3 R14, R8, c[0x0][0x32c], RZ ;  /* 0x0000cb00080e7a10 */ /* 0x000fe40007ffe0ff */
[----:B------:R-:W-:Y:S02]  /*f000*/  IMNMX R6, R6, R8, !PT ;  /* 0x0000000806067217 */ /* 0x000fe40007800200 */
[----:B------:R-:W-:Y:S02]  /*f010*/  IMNMX R7, R7, R14, PT ;  /* 0x0000000e07077217 */ /* 0x000fe40003800200 */
.L_x_439:
[----:B------:R-:W-:Y:S01]  /*f020*/  UISETP.GE.AND UP0, UPT, UR36, 0x1, UPT ;  /* 0x000000012400788c */ /* 0x000fe2000bf06270 */
[----:B------:R-:W1:Y:S01]  /*f030*/  SHFL.IDX PT, R8, R9, 0x2, 0x1c1f ;  /* 0x005c1f0009087f89 */ /* 0x000e6200000e0000 */
[----:B------:R-:W-:Y:S02]  /*f040*/  UISETP.GE.AND UP3, UPT, UR36, 0x2, UPT ;  /* 0x000000022400788c */ /* 0x000fe4000bf66270 */
[----:B------:R-:W-:Y:S02]  /*f050*/  UISETP.GE.AND UP2, UPT, UR36, 0x9, UPT ;  /* 0x000000092400788c */ /* 0x000fe4000bf46270 */
[----:B------:R-:W-:Y:S01]  /*f060*/  UP2UR UR35, UPR, URZ, 0x1 ;  /* 0x000000013f237883 */ /* 0x000fe20008000000 */
[----:B------:R-:W-:Y:S01]  /*f070*/  PLOP3.LUT P0, PT, PT, PT, UP0, 0x40, 0x0 ;  /* 0x000000000000781c */ /* 0x000fe20003f0e808 */
[----:B------:R-:W-:Y:S01]  /*f080*/  UISETP.GE.AND UP0, UPT, UR36, 0x11, UPT ;  /* 0x000000112400788c */ /* 0x000fe2000bf06270 */
[----:B------:R-:W-:Y:S01]  /*f090*/  PLOP3.LUT P1, PT, PT, PT, UP3, 0x40, 0x0 ;  /* 0x000000000000781c */ /* 0x000fe20003f2e838 */
[----:B------:R-:W-:Y:S01]  /*f0a0*/  UISETP.GE.AND UP1, UPT, UR36, 0xa, UPT ;  /* 0x0000000a2400788c */ /* 0x000fe2000bf26270 */
[----:B------:R-:W-:Y:S01]  /*f0b0*/  PLOP3.LUT P3, PT, PT, PT, UP2, 0x40, 0x0 ;  /* 0x000000000000781c */ /* 0x000fe20003f6e828 */
[----:B------:R-:W-:Y:S01]  /*f0c0*/  UP2UR UR31, UPR, URZ, 0x1 ;  /* 0x000000013f1f7883 */ /* 0x000fe20008000000 */
[C---:B------:R-:W-:Y:S01]  /*f0d0*/  ISETP.GT.AND P0, PT, R3.reuse, RZ, P0 ;  /* 0x000000ff0300720c */ /* 0x040fe20000704270 */
[----:B------:R-:W-:Y:S01]  /*f0e0*/  UISETP.GE.AND UP6, UPT, UR36, 0x42, UPT ;  /* 0x000000422400788c */ /* 0x000fe2000bfc6270 */
[C---:B------:R-:W-:Y:S01]  /*f0f0*/  ISETP.GT.AND P4, PT, R3.reuse, 0x1, P1 ;  /* 0x000000010300780c */ /* 0x040fe20000f84270 */
[----:B------:R-:W-:Y:S01]  /*f100*/  UISETP.GE.AND UP5, UPT, UR36, 0x49, UPT ;  /* 0x000000492400788c */ /* 0x000fe2000bfa6270 */
[----:B------:R-:W-:Y:S01]  /*f110*/  ISETP.GT.AND P1, PT, R3, 0x8, P3 ;  /* 0x000000080300780c */ /* 0x000fe20001f24270 */
[----:B------:R-:W-:Y:S01]  /*f120*/  UISETP.GE.AND UP4, UPT, UR36, 0x4a, UPT ;  /* 0x0000004a2400788c */ /* 0x000fe2000bf86270 */
[----:B------:R-:W-:Y:S01]  /*f130*/  PLOP3.LUT P3, PT, PT, PT, UP0, 0x40, 0x0 ;  /* 0x000000000000781c */ /* 0x000fe20003f6e808 */
[----:B------:R-:W-:Y:S01]  /*f140*/  UISETP.GE.AND UP0, UPT, UR36, 0x12, UPT ;  /* 0x000000122400788c */ /* 0x000fe2000bf06270 */
[C---:B------:R-:W-:Y:S01]  /*f150*/  ISETP.LT.OR P2, PT, R5.reuse, 0x1, P0 ;  /* 0x000000010500780c */ /* 0x040fe20000741670 */
[----:B------:R-:W-:Y:S01]  /*f160*/  UP2UR UR33, UPR, URZ, 0x4 ;  /* 0x000000043f217883 */ /* 0x000fe20008000000 */
[----:B------:R-:W-:Y:S01]  /*f170*/  PLOP3.LUT P0, PT, PT, PT, UP1, 0x40, 0x0 ;  /* 0x000000000000781c */ /* 0x000fe20003f0e818 */
[----:B------:R-:W-:Y:S01]  /*f180*/  UP2UR UR30, UPR, URZ, 0x1 ;  /* 0x000000013f1e7883 */ /* 0x000fe20008000000 */
[----:B------:R-:W-:Y:S01]  /*f190*/  ISETP.LT.OR P5, PT, R5, 0x2, P4 ;  /* 0x000000020500780c */ /* 0x000fe200027a1670 */
[----:B------:R-:W-:Y:S01]  /*f1a0*/  UP2UR UR32, UPR, URZ, 0x2 ;  /* 0x000000023f207883 */ /* 0x000fe20008000000 */
[----:B------:R-:W-:Y:S01]  /*f1b0*/  ISETP.GT.AND P4, PT, R3, 0x9, P0 ;  /* 0x000000090300780c */ /* 0x000fe20000784270 */
[----:B------:R-:W-:Y:S01]  /*f1c0*/  UISETP.GE.AND UP2, UPT, UR36, 0x52, UPT ;  /* 0x000000522400788c */ /* 0x000fe2000bf46270 */
[----:B------:R-:W-:Y:S01]  /*f1d0*/  PLOP3.LUT P0, PT, PT, PT, UP0, 0x40, 0x0 ;  /* 0x000000000000781c */ /* 0x000fe20003f0e808 */
[----:B------:R-:W-:Y:S01]  /*f1e0*/  UISETP.GE.AND UP0, UPT, UR36, 0x19, UPT ;  /* 0x000000192400788c */ /* 0x000fe2000bf06270 */
[----:B------:R-:W-:Y:S01]  /*f1f0*/  FSEL R15, R92, -INF , !P2 ;  /* 0xff8000005c0f7808 */ /* 0x000fe20005000000 */
        /* <DEDUP_REMOVED lines=9> */
[----:B------:R-:W-:Y:S01]  /*f290*/  ISETP.LT.OR P5, PT, R5, 0xa, P4 ;  /* 0x0000000a0500780c */ /* 0x000fe200027a1670 */
[----:B------:R-:W-:Y:S01]  /*f2a0*/  UP2UR UR28, UPR, URZ, 0x1 ;  /* 0x000000013f1c7883 */ /* 0x000fe20008000000 */
[----:B------:R-:W-:Y:S01]  /*f2b0*/  ISETP.GT.AND P4, PT, R3, 0x11, P0 ;  /* 0x000000110300780c */ /* 0x000fe20000784270 */
[----:B------:R-:W-:Y:S01]  /*f2c0*/  UISETP.GE.AND UP3, UPT, UR36, 0x51, UPT ;  /* 0x000000512400788c */ /* 0x000fe2000bf66270 */
[----:B------:R-:W-:Y:S01]  /*f2d0*/  PLOP3.LUT P0, PT, PT, PT, UP0, 0x40, 0x0 ;  /* 0x000000000000781c */ /* 0x000fe20003f0e808 */
[----:B------:R-:W-:Y:S01]  /*f2e0*/  UISETP.GE.AND UP0, UPT, UR36, 0x21, UPT ;  /* 0x000000212400788c */ /* 0x000fe2000bf06270 */
[----:B------:R-:W-:-:S02]  /*f2f0*/  FSEL R17, R88, -INF , !P2 ;  /* 0xff80000058117808 */ /* 0x000fc40005000000 */
[----:B------:R-:W-:Y:S01]  /*f300*/  ISETP.LT.OR P2, PT, R5, 0x11, P1 ;  /* 0x000000110500780c */ /* 0x000fe20000f41670 */
[----:B------:R-:W-:Y:S01]  /*f310*/  UP2UR UR27, UPR, URZ, 0x1 ;  /* 0x000000013f1b7883 */ /* 0x000fe20008000000 */
[----:B------:R-:W-:Y:S02]  /*f320*/  ISETP.GT.AND P1, PT, R3, 0x18, P3 ;  /* 0x000000180300780c */ /* 0x000fe40001f24270 */
[----:B------:R-:W-:Y:S01]  /*f330*/  PLOP3.LUT P3, PT, PT, PT, UP0, 0x40, 0x0 ;  /* 0x000000000000781c */ /* 0x000fe20003f6e808 */
[----:B------:R-:W-:Y:S01]  /*f340*/  UISETP.GE.AND UP0, UPT, UR36, 0x22, UPT ;  /* 0x000000222400788c */ /* 0x000fe2000bf06270 */
[----:B------:R-:W-:Y:S02]  /*f350*/  FSEL R19, R89, -INF , !P5 ;  /* 0xff80000059137808 */ /* 0x000fe40006800000 */
[----:B------:R-:W-:Y:S01]  /*f360*/  ISETP.LT.OR P5, PT, R5, 0x12, P4 ;  /* 0x000000120500780c */ /* 0x000fe200027a1670 */
[----:B------:R-:W-:Y:S01]  /*f370*/  UP2UR UR26, UPR, URZ, 0x1 ;  /* 0x000000013f1a7883 */ /* 0x000fe20008000000 */
[----:B------:R-:W-:-:S02]  /*f380*/  ISETP.GT.AND P4, PT, R3, 0x19, P0 ;  /* 0x000000190300780c */ /* 0x000fc40000784270 */
[----:B------:R-:W-:Y:S01]  /*f390*/  PLOP3.LUT P0, PT, PT, PT, UP0, 0x40, 0x0 ;  /* 0x000000000000781c */ /* 0x000fe20003f0e808 */
[----:B------:R-:W-:Y:S01]  /*f3a0*/  UISETP.GE.AND UP0, UPT, UR36, 0x29, UPT ;  /* 0x000000292400788c */ /* 0x000fe2000bf06270 */
[----:B------:R-:W-:Y:S02]  /*f3b0*/  FSEL R22, R80, -INF , !P2 ;  /* 0xff80000050167808 */ /* 0x000fe40005000000 */
[----:B------:R-:W-:Y:S01]  /*f3c0*/  ISETP.LT.OR P2, PT, R5, 0x19, P1 ;  /* 0x000000190500780c */ /* 0x000fe20000f41670 */
[----:B------:R-:W-:Y:S01]  /*f3d0*/  UP2UR UR25, UPR, URZ, 0x1 ;  /* 0x000000013f197883 */ /* 0x000fe20008000000 */
[----:B------:R-:W-:Y:S02]  /*f3e0*/  ISETP.GT.AND P1, PT, R3, 0x20, P3 ;  /* 0x000000200300780c */ /* 0x000fe40001f24270 */
        /* <DEDUP_REMOVED lines=29> */
[----:B------:R-:W-:-:S02]  /*f5c0*/  FSEL R44, R64, -INF , !P2 ;  /* 0xff800000402c7808 */ /* 0x000fc40005000000 */
[----:B------:R-:W-:Y:S02]  /*f5d0*/  ISETP.GT.AND P4, PT, R3, 0x31, P0 ;  /* 0x000000310300780c */ /* 0x000fe40000784270 */
[----:B------:R-:W-:Y:S02]  /*f5e0*/  ISETP.LT.OR P2, PT, R5, 0x31, P1 ;  /* 0x000000310500780c */ /* 0x000fe40000f41670 */
[----:B------:R-:W-:Y:S01]  /*f5f0*/  PLOP3.LUT P0, PT, PT, PT, UP0, 0x40, 0x0 ;  /* 0x000000000000781c */ /* 0x000fe20003f0e808 */
[----:B------:R-:W-:Y:S01]  /*f600*/  UISETP.GE.AND UP0, UPT, UR36, 0x41, UPT ;  /* 0x000000412400788c */ /* 0x000fe2000bf06270 */
[----:B------:R-:W-:Y:S02]  /*f610*/  ISETP.GT.AND P1, PT, R3, 0x38, P3 ;  /* 0x000000380300780c */ /* 0x000fe40001f24270 */
[----:B------:R-:W-:Y:S01]  /*f620*/  FSEL R45, R65, -INF , !P5 ;  /* 0xff800000412d7808 */ /* 0x000fe20006800000 */
[----:B------:R-:W-:Y:S01]  /*f630*/  UP2UR UR4, UPR, URZ, 0x1 ;  /* 0x000000013f047883 */ /* 0x000fe20008000000 */
[----:B------:R-:W-:-:S02]  /*f640*/  ISETP.LT.OR P5, PT, R5, 0x32, P4 ;  /* 0x000000320500780c */ /* 0x000fc400027a1670 */
[----:B------:R-:W-:Y:S02]  /*f650*/  ISETP.GT.AND P4, PT, R3, 0x39, P0 ;  /* 0x000000390300780c */ /* 0x000fe40000784270 */
[----:B------:R-:W-:Y:S02]  /*f660*/  ISETP.LT.OR P0, PT, R5, 0x39, P1 ;  /* 0x000000390500780c */ /* 0x000fe40000f01670 */
[----:B------:R-:W-:Y:S02]  /*f670*/  FSEL R140, R60, -INF , !P2 ;  /* 0xff8000003c8c7808 */ /* 0x000fe40005000000 */
[----:B------:R-:W-:Y:S01]  /*f680*/  PLOP3.LUT P2, PT, PT, PT, UP6, 0x40, 0x0 ;  /* 0x000000000000781c */ /* 0x000fe20003f4e868 */
[----:B------:R-:W-:Y:S01]  /*f690*/  UISETP.NE.AND UP6, UPT, UR12, URZ, UPT ;  /* 0x0000003f0c00728c */ /* 0x000fe2000bfc5270 */
[----:B------:R-:W-:Y:S02]  /*f6a0*/  FSEL R144, R56, -INF , !P0 ;  /* 0xff80000038907808 */ /* 0x000fe40004000000 */
[----:B------:R-:W-:-:S02]  /*f6b0*/  PLOP3.LUT P1, PT, PT, PT, UP5, 0x40, 0x0 ;  /* 0x000000000000781c */ /* 0x000fc40003f2e858 */
[----:B------:R-:W-:Y:S02]  /*f6c0*/  PLOP3.LUT P0, PT, PT, PT, UP4, 0x40, 0x0 ;  /* 0x000000000000781c */ /* 0x000fe40003f0e848 */
[C---:B------:R-:W-:Y:S02]  /*f6d0*/  ISETP.GT.AND P2, PT, R3.reuse, 0x41, P2 ;  /* 0x000000410300780c */ /* 0x040fe40001744270 */
[C---:B------:R-:W-:Y:S02]  /*f6e0*/  ISETP.GT.AND P1, PT, R3.reuse, 0x48, P1 ;  /* 0x000000480300780c */ /* 0x040fe40000f24270 */
[----:B------:R-:W-:Y:S02]  /*f6f0*/  ISETP.GT.AND P0, PT, R3, 0x49, P0 ;  /* 0x000000490300780c */ /* 0x000fe40000704270 */
[----:B------:R-:W-:Y:S01]  /*f700*/  PLOP3.LUT P3, PT, PT, PT, UP0, 0x40, 0x0 ;  /* 0x000000000000781c */ /* 0x000fe20003f6e808 */
[----:B------:R-:W-:Y:S01]  /*f710*/  UISETP.GE.AND UP0, UPT, UR36, 0x5a, UPT ;  /* 0x0000005a2400788c */ /* 0x000fe2000bf06270 */
[----:B------:R-:W-:-:S02]  /*f720*/  ISETP.LT.OR P2, PT, R5, 0x42, P2 ;  /* 0x000000420500780c */ /* 0x000fc40001741670 */
[C---:B------:R-:W-:Y:S02]  /*f730*/  ISETP.LT.OR P1, PT, R5.reuse, 0x49, P1 ;  /* 0x000000490500780c */ /* 0x040fe40000f21670 */
[----:B------:R-:W-:Y:S02]  /*f740*/  ISETP.LT.OR P0, PT, R5, 0x4a, P0 ;  /* 0x0000004a0500780c */ /* 0x000fe40000701670 */
[----:B------:R-:W-:Y:S02]  /*f750*/  ISETP.GT.AND P3, PT, R3, 0x40, P3 ;  /* 0x000000400300780c */ /* 0x000fe40001f64270 */
[----:B------:R-:W-:Y:S02]  /*f760*/  FSEL R164, R53, -INF , !P2 ;  /* 0xff80000035a47808 */ /* 0x000fe40005000000 */
[----:B------:R-:W-:Y:S02]  /*f770*/  PLOP3.LUT P2, PT, PT, PT, UP2, 0x40, 0x0 ;  /* 0x000000000000781c */ /* 0x000fe40003f4e828 */
[----:B------:R-:W-:-:S02]  /*f780*/  FSEL R163, R48, -INF , !P1 ;  /* 0xff80000030a37808 */ /* 0x000fc40004800000 */
[----:B------:R-:W-:Y:S02]  /*f790*/  PLOP3.LUT P1, PT, PT, PT, UP1, 0x40, 0x0 ;  /* 0x000000000000781c */ /* 0x000fe40003f2e818 */
[----:B------:R-:W-:Y:S02]  /*f7a0*/  FSEL R167, R49, -INF , !P0 ;  /* 0xff80000031a77808 */ /* 0x000fe40004000000 */
[----:B------:R-:W-:Y:S02]  /*f7b0*/  PLOP3.LUT P0, PT, PT, PT, UP0, 0x40, 0x0 ;  /* 0x000000000000781c */ /* 0x000fe40003f0e808 */
[----:B------:R-:W-:Y:S02]  /*f7c0*/  ISETP.LT.OR P3, PT, R5, 0x41, P3 ;  /* 0x000000410500780c */ /* 0x000fe40001f61670 */
[C---:B------:R-:W-:Y:S02]  /*f7d0*/  ISETP.GT.AND P2, PT, R3.reuse, 0x51, P2 ;  /* 0x000000510300780c */ /* 0x040fe40001744270 */
[----:B------:R-:W-:-:S02]  /*f7e0*/  ISETP.GT.AND P1, PT, R3, 0x58, P1 ;  /* 0x000000580300780c */ /* 0x000fc40000f24270 */
[----:B------:R-:W-:Y:S02]  /*f7f0*/  ISETP.GT.AND P0, PT, R3, 0x59, P0 ;  /* 0x000000590300780c */ /* 0x000fe40000704270 */
[C---:B------:R-:W-:Y:S02]  /*f800*/  ISETP.LT.OR P4, PT, R5.reuse, 0x3a, P4 ;  /* 0x0000003a0500780c */ /* 0x040fe40002781670 */
[----:B------:R-:W-:Y:S02]  /*f810*/  FSEL R146, R52, -INF , !P3 ;  /* 0xff80000034927808 */ /* 0x000fe40005800000 */
[C---:B------:R-:W-:Y:S02]  /*f820*/  ISETP.LT.OR P3, PT, R5.reuse, 0x52, P2 ;  /* 0x000000520500780c */ /* 0x040fe40001761670 */
[C---:B------:R-:W-:Y:S02]  /*f830*/  ISETP.LT.OR P2, PT, R5.reuse, 0x59, P1 ;  /* 0x000000590500780c */ /* 0x040fe40000f41670 */
[----:B------:R-:W-:-:S02]  /*f840*/  ISETP.LT.OR P1, PT, R5, 0x5a, P0 ;  /* 0x0000005a0500780c */ /* 0x000fc40000721670 */
[----:B------:R-:W-:Y:S02]  /*f850*/  FSEL R145, R57, -INF , !P4 ;  /* 0xff80000039917808 */ /* 0x000fe40006000000 */
[----:B------:R-:W-:Y:S01]  /*f860*/  PLOP3.LUT P0, PT, PT, PT, UP6, 0x40, 0x0 ;  /* 0x000000000000781c */ /* 0x000fe20003f0e868 */
[----:B------:R-:W-:Y:S01]  /*f870*/  UISETP.NE.AND UP6, UPT, UR37, URZ, UPT ;  /* 0x0000003f2500728c */ /* 0x000fe2000bfc5270 */
[----:B------:R-:W-:Y:S02]  /*f880*/  PLOP3.LUT P4, PT, PT, PT, UP3, 0x40, 0x0 ;  /* 0x000000000000781c */ /* 0x000fe40003f8e838 */
[----:B------:R-:W-:Y:S02]  /*f890*/  FSEL R141, R61, -INF , !P5 ;  /* 0xff8000003d8d7808 */ /* 0x000fe40006800000 */
[----:B------:R-:W-:Y:S01]  /*f8a0*/  ISETP.GT.AND P4, PT, R3, 0x50, P4 ;  /* 0x000000500300780c */ /* 0x000fe20002784270 */
[----:B-1----:R-:W-:Y:S01]  /*f8b0*/  IMAD.IADD R3, R12, 0x1, R8 ;  /* 0x000000010c037824 */ /* 0x002fe200078e0208 */
[----:B------:R-:W-:-:S02]  /*f8c0*/  FSEL R203, R33, -INF , !P3 ;  /* 0xff80000021cb7808 */ /* 0x000fc40005800000 */
[----:B------:R-:W-:Y:S01]  /*f8d0*/  ISETP.LT.OR P4, PT, R5, 0x51, P4 ;  /* 0x000000510500780c */ /* 0x000fe20002781670 */
[----:B------:R-:W-:Y:S01]  /*f8e0*/  IMAD.IADD R5, R10, 0x1, R8 ;  /* 0x000000010a057824 */ /* 0x000fe200078e0208 */
[----:B------:R-:W-:Y:S02]  /*f8f0*/  FSEL R202, R28, -INF , !P2 ;  /* 0xff8000001cca7808 */ /* 0x000fe40005000000 */
[----:B------:R-:W-:Y:S02]  /*f900*/  FSEL R204, R32, -INF , !P4 ;  /* 0xff80000020cc7808 */ /* 0x000fe40006000000 */
[----:B------:R-:W-:Y:S02]  /*f910*/  IMNMX R5, R5, R11, PT ;  /* 0x0000000b05057217 */ /* 0x000fe40003800200 */
        /* <DEDUP_REMOVED lines=14> */
.L_x_445:
[----:B------:R-:W-:-:S04]  /*fa00*/  MOV R14, c[0x0][0x32c] ;  /* 0x0000cb00000e7a02 */ /* 0x000fc80000000f00 */
[----:B------:R-:W-:-:S13]  /*fa10*/  ISETP.NE.AND P0, PT, R14, 0x1, PT ;  /* 0x000000010e00780c */ /* 0x000fda0003f05270 */
[----:B------:R-:W-:-:S05]  /*fa20*/  @P0 IMAD.HI.U32 R14, R8, c[0x0][0x330], RZ ;  /* 0x0000cc00080e0a27 */ /* 0x000fca00078e00ff */
[----:B------:R-:W-:Y:S02]  /*fa30*/  @P0 SHF.R.U32.HI R8, RZ, c[0x0][0x334], R14 ;  /* 0x0000cd00ff080a19 */ /* 0x000fe4000001160e */
.L_x_446:
[----:B------:R-:W-:Y:S05]  /*fa40*/  BSYNC B0 ;  /* 0x0000000000007941 */ /* 0x000fea0003800000 */
.L_x_444:
[----:B------:R-:W-:-:S05]  /*fa50*/  IMAD R8, R8, c[0x0][0x32c], R13 ;  /* 0x0000cb0008087a24 */ /* 0x000fca00078e020d */
[----:B------:R-:W-:Y:S02]  /*fa60*/  IADD3 R14, R8, c[0x0][0x32c], RZ ;  /* 0x0000cb00080e7a10 */ /* 0x000fe40007ffe0ff */
[----:B------:R-:W-:Y:S02]  /*fa70*/  IMNMX R3, R3, R8, !PT ;  /* 0x0000000803037217 */ /* 0x000fe40007800200 */
[----:B------:R-:W-:Y:S02]  /*fa80*/  IMNMX R5, R5, R14, PT ;  /* 0x0000000e05057217 */ /* 0x000fe40003800200 */
.L_x_443:
[----:B------:R-:W-:Y:S01]  /*fa90*/  UP2UR UR42, UPR, URZ, 0x40 ;  /* 0x000000403f2a7883 */ /* 0x000fe20008000000 */
[----:B------:R-:W1:Y:S01]  /*faa0*/  SHFL.IDX PT, R8, R9, 0x3, 0x1c1f ;  /* 0x007c1f0009087f89 */ /* 0x000e6200000e0000 */
[----:B------:R-:W-:Y:S02]  /*fab0*/  UISETP.NE.AND UP6, UPT, UR26, URZ, UPT ;  /* 0x0000003f1a00728c */ /* 0x000fe4000bfc5270 */
[----:B------:R-:W-:Y:S02]  /*fac0*/  UP2UR UR36, UPR, URZ, 0x1 ;  /* 0x000000013f247883 */ /* 0x000fe40008000000 */
[----:B------:R-:W-:-:S02]  /*fad0*/  UP2UR UR43, UPR, URZ, 0x40 ;  /* 0x000000403f2b7883 */ /* 0x000fc40008000000 */
[----:B------:R-:W-:Y:S02]  /*fae0*/  UISETP.NE.AND UP6, UPT, UR32, URZ, UPT ;  /* 0x0000003f2000728c */ /* 0x000fe4000bfc5270 */
[----:B------:R-:W-:Y:S02]  /*faf0*/  UISETP.NE.AND UP0, UPT, UR34, URZ, UPT ;  /* 0x0000003f2200728c */ /* 0x000fe4000bf05270 */
[----:B------:R-:W-:Y:S02]  /*fb00*/  UP2UR UR44, UPR, URZ, 0x40 ;  /* 0x000000403f2c7883 */ /* 0x000fe40008000000 */
[----:B------:R-:W-:Y:S02]  /*fb10*/  UISETP.NE.AND UP6, UPT, UR35, URZ, UPT ;  /* 0x0000003f2300728c */ /* 0x000fe4000bfc5270 */
[----:B------:R-:W-:Y:S01]  /*fb20*/  PLOP3.LUT P0, PT, PT, PT, UP0, 0x40, 0x0 ;  /* 0x000000000000781c */ /* 0x000fe20003f0e808 */
[----:B------:R-:W-:Y:S02]  /*fb30*/  UP2UR UR41, UPR, URZ, 0x20 ;  /* 0x000000203f297883 */ /* 0x000fe40008000000 */
[----:B------:R-:W-:Y:S01]  /*fb40*/  UISETP.NE.AND UP5, UPT, UR33, URZ, UPT ;  /* 0x0000003f2100728c */ /* 0x000fe2000bfa5270 */
[----:B------:R-:W-:Y:S01]  /*fb50*/  PLOP3.LUT P1, PT, PT, PT, UP6, 0x40, 0x0 ;  /* 0x000000000000781c */ /* 0x000fe20003f2e868 */
[----:B------:R-:W-:Y:S01]  /*fb60*/  UISETP.NE.AND UP6, UPT, UR44, URZ, UPT ;  /* 0x0000003f2c00728c */ /* 0x000fe2000bfc5270 */
[C---:B------:R-:W-:Y:S01]  /*fb70*/  ISETP.GT.AND P0, PT, R6.reuse, 0x1, P0 ;  /* 0x000000010600780c */ /* 0x040fe20000704270 */
[----:B------:R-:W-:Y:S01]  /*fb80*/  UP2UR UR40, UPR, URZ, 0x10 ;  /* 0x000000103f287883 */ /* 0x000fe20008000000 */
[C---:B------:R-:W-:Y:S01]  /*fb90*/  ISETP.GT.AND P1, PT, R6.reuse, RZ, P1 ;  /* 0x000000ff0600720c */ /* 0x040fe20000f24270 */
[----:B------:R-:W-:Y:S01]  /*fba0*/  UISETP.NE.AND UP4, UPT, UR31, URZ, UPT ;  /* 0x0000003f1f00728c */ /* 0x000fe2000bf85270 */
[C---:B------:R-:W-:Y:S01]  /*fbb0*/  ISETP.LT.OR P2, PT, R7.reuse, 0x2, P0 ;  /* 0x000000020700780c */ /* 0x040fe20000741670 */
[----:B------:R-:W-:Y:S01]  /*fbc0*/  UP2UR UR39, UPR, URZ, 0x8 ;  /* 0x000000083f277883 */ /* 0x000fe20008000000 */
[----:B------:R-:W-:Y:S01]  /*fbd0*/  ISETP.LT.OR P3, PT, R7, 0x1, P1 ;  /* 0x000000010700780c */ /* 0x000fe20000f61670 */
[----:B------:R-:W-:Y:S01]  /*fbe0*/  UISETP.NE.AND UP3, UPT, UR30, URZ, UPT ;  /* 0x0000003f1e00728c */ /* 0x000fe2000bf65270 */
[----:B------:R-:W-:Y:S01]  /*fbf0*/  PLOP3.LUT P1, PT, PT, PT, UP5, 0x40, 0x0 ;  /* 0x000000000000781c */ /* 0x000fe20003f2e858 */
[----:B------:R-:W-:Y:S01]  /*fc00*/  UP2UR UR37, UPR, URZ, 0x2 ;  /* 0x000000023f257883 */ /* 0x000fe20008000000 */
[----:B------:R-:W-:Y:S01]  /*fc10*/  PLOP3.LUT P0, PT, PT, PT, UP6, 0x40, 0x0 ;  /* 0x000000000000781c */ /* 0x000fe20003f0e868 */
[----:B------:R-:W-:Y:S01]  /*fc20*/  UISETP.NE.AND UP6, UPT, UR29, URZ, UPT ;  /* 0x0000003f1d00728c */ /* 0x000fe2000bfc5270 */
[----:B------:R-:W-:Y:S01]  /*fc30*/  FSEL R18, R95, -INF , !P2 ;  /* 0xff8000005f127808 */ /* 0x000fe20005000000 */
[----:B------:R-:W-:Y:S01]  /*fc40*/  UISETP.NE.AND UP1, UPT, UR28, URZ, UPT ;  /* 0x0000003f1c00728c */ /* 0x000fe2000bf25270 */
[C---:B------:R-:W-:Y:S01]  /*fc50*/  ISETP.GT.AND P2, PT, R6.reuse, 0x8, P1 ;  /* 0x000000080600780c */ /* 0x040fe20000f44270 */
[----:B------:R-:W-:Y:S01]  /*fc60*/  UP2UR UR38, UPR, URZ, 0x4 ;  /* 0x000000043f267883 */ /* 0x000fe20008000000 */
[----:B------:R-:W-:Y:S01]  /*fc70*/  ISETP.GT.AND P1, PT, R6, 0x9, P0 ;  /* 0x000000090600780c */ /* 0x000fe20000724270 */
[----:B------:R-:W-:Y:S01]  /*fc80*/  UISETP.NE.AND UP2, UPT, UR27, URZ, UPT ;  /* 0x0000003f1b00728c */ /* 0x000fe2000bf45270 */
[----:B------:R-:W-:Y:S01]  /*fc90*/  PLOP3.LUT P0, PT, PT, PT, UP4, 0x40, 0x0 ;  /* 0x000000000000781c */ /* 0x000fe20003f0e848 */
[----:B------:R-:W-:Y:S01]  /*fca0*/  UP2UR UR44, UPR, URZ, 0x10 ;  /* 0x000000103f2c7883 */ /* 0x000fe20008000000 */
[----:B------:R-:W-:Y:S01]  /*fcb0*/  FSEL R14, R94, -INF , !P3 ;  /* 0xff8000005e0e7808 */ /* 0x000fe20005800000 */
[----:B------:R-:W-:Y:S01]  /*fcc0*/  UISETP.NE.AND UP4, UPT, UR32, URZ, UPT ;  /* 0x0000003f2000728c */ /* 0x000fe2000bf85270 */
[----:B------:R-:W-:-:S02]  /*fcd0*/  PLOP3.LUT P3, PT, PT, PT, UP3, 0x40, 0x0 ;  /* 0x000000000000781c */ /* 0x000fc40003f6e838 */
[C---:B------:R-:W-:Y:S02]  /*fce0*/  ISETP.LT.OR P4, PT, R7.reuse, 0x9, P2 ;  /* 0x000000090700780c */ /* 0x040fe40001781670 */
[C---:B------:R-:W-:Y:S02]  /*fcf0*/  ISETP.LT.OR P2, PT, R7.reuse, 0xa, P1 ;  /* 0x0000000a0700780c */ /* 0x040fe40000f41670 */
[C---:B------:R-:W-:Y:S02]  /*fd00*/  ISETP.GT.AND P1, PT, R6.reuse, 0x10, P0 ;  /* 0x000000100600780c */ /* 0x040fe40000724270 */
[----:B------:R-:W-:Y:S02]  /*fd10*/  ISETP.GT.AND P0, PT, R6, 0x11, P3 ;  /* 0x000000110600780c */ /* 0x000fe40001f04270 */
[----:B------:R-:W-:Y:S02]  /*fd20*/  ISETP.LT.OR P3, PT, R7, 0x11, P1 ;  /* 0x000000110700780c */ /* 0x000fe40000f61670 */
[----:B------:R-:W-:-:S02]  /*fd30*/  FSEL R21, R91, -INF , !P2 ;  /* 0xff8000005b157808 */ /* 0x000fc40005000000 */
[----:B------:R-:W-:Y:S01]  /*fd40*/  PLOP3.LUT P1, PT, PT, PT, UP6, 0x40, 0x0 ;  /* 0x000000000000781c */ /* 0x000fe20003f2e868 */
[----:B------:R-:W-:Y:S01]  /*fd50*/  UISETP.NE.AND UP6, UPT, UR43, URZ, UPT ;  /* 0x0000003f2b00728c */ /* 0x000fe2000bfc5270 */
[----:B------:R-:W-:Y:S01]  /*fd60*/  ISETP.LT.OR P2, PT, R7, 0x12, P0 ;  /* 0x000000120700780c */ /* 0x000fe20000741670 */
[----:B------:R-:W-:Y:S01]  /*fd70*/  UP2UR UR43, UPR, URZ, 0x2 ;  /* 0x000000023f2b7883 */ /* 0x000fe20008000000 */
[----:B------:R-:W-:Y:S01]  /*fd80*/  PLOP3.LUT P0, PT, PT, PT, UP1, 0x40, 0x0 ;  /* 0x000000000000781c */ /* 0x000fe20003f0e818 */
[----:B------:R-:W-:Y:S01]  /*fd90*/  UISETP.NE.AND UP1, UPT, UR35, URZ, UPT ;  /* 0x0000003f2300728c */ /* 0x000fe2000bf25270 */
[----:B------:R-:W-:Y:S02]  /*fda0*/  FSEL R27, R83, -INF , !P2 ;  /* 0xff800000531b7808 */ /* 0x000fe40005000000 */
[----:B------:R-:W-:Y:S02]  /*fdb0*/  FSEL R25, R82, -INF , !P3 ;  /* 0xff80000052197808 */ /* 0x000fe40005800000 */
[----:B------:R-:W-:-:S02]  /*fdc0*/  ISETP.GT.AND P3, PT, R6, 0x18, P1 ;  /* 0x000000180600780c */ /* 0x000fc40000f64270 */
[----:B------:R-:W-:Y:S01]  /*fdd0*/  PLOP3.LUT P2, PT, PT, PT, UP1, 0x40, 0x0 ;  /* 0x000000000000781c */ /* 0x000fe20003f4e818 */
[----:B------:R-:W-:Y:S01]  /*fde0*/  UISETP.NE.AND UP1, UPT, UR29, URZ, UPT ;  /* 0x0000003f1d00728c */ /* 0x000fe2000bf25270 */
[----:B------:R-:W-:Y:S02]  /*fdf0*/  ISETP.GT.AND P1, PT, R6, 0x19, P0 ;  /* 0x000000190600780c */ /* 0x000fe40000724270 */
[----:B------:R-:W-:Y:S01]  /*fe00*/  PLOP3.LUT P0, PT, PT, PT, UP0, 0x40, 0x0 ;  /* 0x000000000000781c */ /* 0x000fe20003f0e808 */
[----:B------:R-:W-:Y:S01]  /*fe10*/  UISETP.NE.AND UP0, UPT, UR25, URZ, UPT ;  /* 0x0000003f1900728c */ /* 0x000fe2000bf05270 */
[----:B------:R-:W-:Y:S02]  /*fe20*/  FSEL R20, R90, -INF , !P4 ;  /* 0xff8000005a147808 */ /* 0x000fe40006000000 */
[----:B------:R-:W-:Y:S02]  /*fe30*/  ISETP.GT.AND P2, PT, R3, RZ, P2 ;  /* 0x000000ff0300720c */ /* 0x000fe40001744270 */
[----:B------:R-:W-:-:S02]  /*fe40*/  ISETP.LT.OR P4, PT, R7, 0x19, P3 ;  /* 0x000000190700780c */ /* 0x000fc40001f81670 */
[----:B------:R-:W-:Y:S02]  /*fe50*/  ISETP.LT.OR P3, PT, R7, 0x1a, P1 ;  /* 0x0000001a0700780c */ /* 0x000fe40000f61670 */
[----:B------:R-:W-:Y:S02]  /*fe60*/  ISETP.GT.AND P0, PT, R3, 0x1, P0 ;  /* 0x000000010300780c */ /* 0x000fe40000704270 */
[----:B------:R-:W-:Y:S02]  /*fe70*/  ISETP.LT.OR P1, PT, R5, 0x1, P2 ;  /* 0x000000010500780c */ /* 0x000fe40001721670 */
[----:B------:R-:W-:Y:S02]  /*fe80*/  PLOP3.LUT P2, PT, PT, PT, UP2, 0x40, 0x0 ;  /* 0x000000000000781c */ /* 0x000fe40003f4e828 */
[----:B------:R-:W-:Y:S02]  /*fe90*/  FSEL R37, R79, -INF , !P3 ;  /* 0xff8000004f257808 */ /* 0x000fe40005800000 */
[----:B------:R-:W-:-:S02]  /*fea0*/  ISETP.LT.OR P3, PT, R5, 0x2, P0 ;  /* 0x000000020500780c */ /* 0x000fc40000761670 */
[----:B------:R-:W-:Y:S02]  /*feb0*/  FSEL R91, R172, -INF , !P1 ;  /* 0xff800000ac5b7808 */ /* 0x000fe40004800000 */
[----:B------:R-:W-:Y:S02]  /*fec0*/  PLOP3.LUT P0, PT, PT, PT, UP6, 0x40, 0x0 ;  /* 0x000000000000781c */ /* 0x000fe40003f0e868 */
[C---:B------:R-:W-:Y:S02]  /*fed0*/  ISETP.GT.AND P1, PT, R6.reuse, 0x20, P2 ;  /* 0x000000200600780c */ /* 0x040fe40001724270 */
[----:B------:R-:W-:Y:S02]  /*fee0*/  FSEL R93, R173, -INF , !P3 ;  /* 0xff800000ad5d7808 */ /* 0x000fe40005800000 */
[----:B------:R-:W-:Y:S02]  /*fef0*/  ISETP.GT.AND P3, PT, R6, 0x21, P0 ;  /* 0x000000210600780c */ /* 0x000fe40000764270 */
[----:B------:R-:W-:-:S02]  /*ff00*/  ISETP.LT.OR P0, PT, R7, 0x21, P1 ;  /* 0x000000210700780c */ /* 0x000fc40000f01670 */
[----:B------:R-:W-:Y:S01]  /*ff10*/  PLOP3.LUT P1, PT, PT, PT, UP4, 0x40, 0x0 ;  /* 0x000000000000781c */ /* 0x000fe20003f2e848 */
[----:B------:R-:W-:Y:S01]  /*ff20*/  UISETP.NE.AND UP4, UPT, UR44, URZ, UPT ;  /* 0x0000003f2c00728c */ /* 0x000fe2000bf85270 */
[----:B------:R-:W-:Y:S01]  /*ff30*/  PLOP3.LUT P2, PT, PT, PT, UP5, 0x40, 0x0 ;  /* 0x000000000000781c */ /* 0x000fe20003f4e858 */
[----:B------:R-:W-:Y:S01]  /*ff40*/  UISETP.NE.AND UP5, UPT, UR24, URZ, UPT ;  /* 0x0000003f1800728c */ /* 0x000fe2000bfa5270 */
[----:B------:R-:W-:Y:S02]  /*ff50*/  FSEL R88, R74, -INF , !P0 ;  /* 0xff8000004a587808 */ /* 0x000fe40004000000 */
[----:B------:R-:W-:Y:S02]  /*ff60*/  ISETP.GT.AND P2, PT, R3, 0x8, P2 ;  /* 0x000000080300780c */ /* 0x000fe40001744270 */
[----:B------:R-:W-:Y:S01]  /*ff70*/  PLOP3.LUT P0, PT, PT, PT, UP4, 0x40, 0x0 ;  /* 0x000000000000781c */ /* 0x000fe20003f0e848 */
[----:B------:R-:W-:Y:S01]  /*ff80*/  UISETP.NE.AND UP4, UPT, UR23, URZ, UPT ;  /* 0x0000003f1700728c */ /* 0x000fe2000bf85270 */
[----:B------:R-:W-:-:S02]  /*ff90*/  FSEL R36, R78, -INF , !P4 ;  /* 0xff8000004e247808 */ /* 0x000fc40006000000 */
[----:B------:R-:W-:Y:S02]  /*ffa0*/  ISETP.GT.AND P1, PT, R3, 0x9, P1 ;  /* 0x000000090300780c */ /* 0x000fe40000f24270 */
[----:B------:R-:W-:Y:S02]  /*ffb0*/  ISETP.LT.OR P4, PT, R7, 0x22, P3 ;  /* 0x000000220700780c */ /* 0x000fe40001f81670 */
[----:B------:R-:W-:Y:S02]  /*ffc0*/  ISETP.LT.OR P3, PT, R5, 0x9, P2 ;  /* 0x000000090500780c */ /* 0x000fe40001761670 */
[----:B------:R-:W-:Y:S02]  /*ffd0*/  ISETP.GT.AND P2, PT, R3, 0x10, P0 ;  /* 0x000000100300780c */ /* 0x000fe40000744270 */
[----:B------:R-:W-:Y:S02]  /*ffe0*/  ISETP.LT.OR P0, PT, R5, 0xa, P1 ;  /* 0x0000000a0500780c */ /* 0x000fe40000f01670 */
[----:B------:R-:W-:-:S02]  /*fff0*/  PLOP3.LUT P1, PT, PT, PT, UP0, 0x40, 0x0 ;  /* 0x000000000000781c */ /* 0x000fc40003f2e808 */
[----:B------:R-:W-:Y:S02]  /*10000*/  FSEL R95, R85, -INF , !P0 ;  /* 0xff800000555f7808 */ /* 0x000fe40004000000 */
[----:B------:R-:W-:Y:S02]  /*10010*/  PLOP3.LUT P0, PT, PT, PT, UP5, 0x40, 0x0 ;  /* 0x000000000000781c */ /* 0x000fe40003f0e858 */
[----:B------:R-:W-:Y:S02]  /*10020*/  ISETP.GT.AND P1, PT, R6, 0x28, P1 ;  /* 0x000000280600780c */ /* 0x000fe40000f24270 */
[----:B------:R-:W-:Y:S02]  /*10030*/  FSEL R94, R84, -INF , !P3 ;  /* 0xff800000545e7808 */ /* 0x000fe40005800000 */
[----:B------:R-:W-:Y:S02]  /*10040*/  ISETP.LT.OR P2, PT, R5, 0x11, P2 ;  /* 0x000000110500780c */ /* 0x000fe40001741670 */
[----:B------:R-:W-:-:S02]  /*10050*/  ISETP.GT.AND P3, PT, R6, 0x29, P0 ;  /* 0x000000290600780c */ /* 0x000fc40000764270 */
[----:B------:R-:W-:Y:S02]  /*10060*/  ISETP.LT.OR P0, PT, R7, 0x29, P1 ;  /* 0x000000290700780c */ /* 0x000fe40000f01670 */
[----:B------:R-:W-:Y:S01]  /*10070*/  PLOP3.LUT P1, PT, PT, PT, UP1, 0x40, 0x0 ;  /* 0x000000000000781c */ /* 0x000fe20003f2e818 */
[----:B------:R-:W-:Y:S01]  /*10080*/  UISETP.NE.AND UP1, UPT, UR43, URZ, UPT ;  /* 0x0000003f2b00728c */ /* 0x000fe2000bf25270 */
[----:B------:R-:W-:Y:S02]  /*10090*/  FSEL R112, R120, -INF , !P2 ;  /* 0xff80000078707808 */ /* 0x000fe40005000000 */
[----:B------:R-:W-:Y:S01]  /*100a0*/  PLOP3.LUT P2, PT, PT, PT, UP3, 0x40, 0x0 ;  /* 0x000000000000781c */ /* 0x000fe20003f4e838 */
[----:B------:R-:W-:Y:S01]  /*100b0*/  UISETP.NE.AND UP3, UPT, UR22, URZ, UPT ;  /* 0x0000003f1600728c */ /* 0x000fe2000bf65270 */
[----:B------:R-:W-:Y:S02]  /*100c0*/  FSEL R90, R66, -INF , !P0 ;  /* 0xff800000425a7808 */ /* 0x000fe40004000000 */
[----:B------:R-:W-:-:S02]  /*100d0*/  ISETP.GT.AND P2, PT, R3, 0x11, P2 ;  /* 0x000000110300780c */ /* 0x000fc40001744270 */
[----:B------:R-:W-:Y:S01]  /*100e0*/  PLOP3.LUT P0, PT, PT, PT, UP1, 0x40, 0x0 ;  /* 0x000000000000781c */ /* 0x000fe20003f0e818 */
[----:B------:R-:W-:Y:S01]  /*100f0*/  UISETP.NE.AND UP1, UPT, UR20, URZ, UPT ;  /* 0x0000003f1400728c */ /* 0x000fe2000bf25270 */
[----:B------:R-:W-:Y:S02]  /*10100*/  FSEL R89, R75, -INF , !P4 ;  /* 0xff8000004b597808 */ /* 0x000fe40006000000 */
[----:B------:R-:W-:Y:S02]  /*10110*/  ISETP.GT.AND P1, PT, R3, 0x18, P1 ;  /* 0x000000180300780c */ /* 0x000fe40000f24270 */
[----:B------:R-:W-:Y:S02]  /*10120*/  ISETP.LT.OR P4, PT, R7, 0x2a, P3 ;  /* 0x0000002a0700780c */ /* 0x000fe40001f81670 */
[----:B------:R-:W-:Y:S02]  /*10130*/  ISETP.LT.OR P3, PT, R5, 0x12, P2 ;  /* 0x000000120500780c */ /* 0x000fe40001761670 */
[----:B------:R-:W-:-:S02]  /*10140*/  ISETP.GT.AND P2, PT, R3, 0x19, P0 ;  /* 0x000000190300780c */ /* 0x000fc40000744270 */
[C---:B------:R-:W-:Y:S02]  /*10150*/  ISETP.LT.OR P0, PT, R5.reuse, 0x19, P1 ;  /* 0x000000190500780c */ /* 0x040fe40000f01670 */
[----:B------:R-:W-:Y:S02]  /*10160*/  PLOP3.LUT P1, PT, PT, PT, UP4, 0x40, 0x0 ;  /* 0x000000000000781c */ /* 0x000fe40003f2e848 */
[----:B------:R-:W-:Y:S02]  /*10170*/  FSEL R114, R116, -INF , !P0 ;  /* 0xff80000074727808 */ /* 0x000fe40004000000 */
[----:B------:R-:W-:Y:S02]  /*10180*/  ISETP.LT.OR P2, PT, R5, 0x1a, P2 ;  /* 0x0000001a0500780c */ /* 0x000fe40001741670 */
[----:B------:R-:W-:Y:S02]  /*10190*/  PLOP3.LUT P0, PT, PT, PT, UP3, 0x40, 0x0 ;  /* 0x000000000000781c */ /* 0x000fe40003f0e838 */
[----:B------:R-:W-:-:S02]  /*101a0*/  ISETP.GT.AND P1, PT, R6, 0x30, P1 ;  /* 0x000000300600780c */ /* 0x000fc40000f24270 */
[----:B------:R-:W-:Y:S02]  /*101b0*/  FSEL R113, R121, -INF , !P3 ;  /* 0xff80000079717808 */ /* 0x000fe40005800000 */
[----:B------:R-:W-:Y:S02]  /*101c0*/  FSEL R115, R117, -INF , !P2 ;  /* 0xff80000075737808 */ /* 0x000fe40005000000 */
[----:B------:R-:W-:Y:S02]  /*101d0*/  ISETP.GT.AND P3, PT, R6, 0x31, P0 ;  /* 0x000000310600780c */ /* 0x000fe40000764270 */
[----:B------:R-:W-:Y:S01]  /*101e0*/  PLOP3.LUT P2, PT, PT, PT, UP2, 0x40, 0x0 ;  /* 0x000000000000781c */ /* 0x000fe20003f4e828 */
[----:B------:R-:W-:Y:S01]  /*101f0*/  UISETP.NE.AND UP2, UPT, UR21, URZ, UPT ;  /* 0x0000003f1500728c */ /* 0x000fe2000bf45270 */
[----:B------:R-:W-:Y:S02]  /*10200*/  ISETP.LT.OR P0, PT, R7, 0x31, P1 ;  /* 0x000000310700780c */ /* 0x000fe40000f01670 */
[----:B------:R-:W-:Y:S01]  /*10210*/  PLOP3.LUT P1, PT, PT, PT, UP6, 0x40, 0x0 ;  /* 0x000000000000781c */ /* 0x000fe20003f2e868 */
[----:B------:R-:W-:Y:S01]  /*10220*/  UISETP.NE.AND UP6, UPT, UR42, URZ, UPT ;  /* 0x0000003f2a00728c */ /* 0x000fe2000bfc5270 */
[----:B------:R-:W-:-:S02]  /*10230*/  ISETP.GT.AND P2, PT, R3, 0x20, P2 ;  /* 0x000000200300780c */ /* 0x000fc40001744270 */
[----:B------:R-:W-:Y:S02]  /*10240*/  FSEL R131, R62, -INF , !P0 ;  /* 0xff8000003e837808 */ /* 0x000fe40004000000 */
[----:B------:R-:W-:Y:S01]  /*10250*/  PLOP3.LUT P0, PT, PT, PT, UP0, 0x40, 0x0 ;  /* 0x000000000000781c */ /* 0x000fe20003f0e808 */
[----:B------:R-:W-:Y:S01]  /*10260*/  UISETP.NE.AND UP0, UPT, UR4, URZ, UPT ;  /* 0x0000003f0400728c */ /* 0x000fe2000bf05270 */
[----:B------:R-:W-:Y:S02]  /*10270*/  FSEL R92, R67, -INF , !P4 ;  /* 0xff800000435c7808 */ /* 0x000fe40006000000 */
[----:B------:R-:W-:Y:S02]  /*10280*/  ISETP.GT.AND P1, PT, R3, 0x21, P1 ;  /* 0x000000210300780c */ /* 0x000fe40000f24270 */
[----:B------:R-:W-:Y:S02]  /*10290*/  ISETP.LT.OR P4, PT, R7, 0x32, P3 ;  /* 0x000000320700780c */ /* 0x000fe40001f81670 */
[----:B------:R-:W-:-:S02]  /*102a0*/  ISETP.LT.OR P3, PT, R5, 0x21, P2 ;  /* 0x000000210500780c */ /* 0x000fc40001761670 */
[----:B------:R-:W-:Y:S02]  /*102b0*/  ISETP.GT.AND P2, PT, R3, 0x28, P0 ;  /* 0x000000280300780c */ /* 0x000fe40000744270 */
[----:B------:R-:W-:Y:S02]  /*102c0*/  ISETP.LT.OR P0, PT, R5, 0x22, P1 ;  /* 0x000000220500780c */ /* 0x000fe40000f01670 */
[----:B------:R-:W-:Y:S02]  /*102d0*/  PLOP3.LUT P1, PT, PT, PT, UP2, 0x40, 0x0 ;  /* 0x000000000000781c */ /* 0x000fe40003f2e828 */
[----:B------:R-:W-:Y:S02]  /*102e0*/  FSEL R166, R157, -INF , !P0 ;  /* 0xff8000009da67808 */ /* 0x000fe40004000000 */
[----:B------:R-:W-:Y:S02]  /*102f0*/  ISETP.LT.OR P2, PT, R5, 0x29, P2 ;  /* 0x000000290500780c */ /* 0x000fe40001741670 */
[----:B------:R-:W-:-:S02]  /*10300*/  PLOP3.LUT P0, PT, PT, PT, UP1, 0x40, 0x0 ;  /* 0x000000000000781c */ /* 0x000fc40003f0e818 */
[----:B------:R-:W-:Y:S02]  /*10310*/  ISETP.GT.AND P1, PT, R6, 0x38, P1 ;  /* 0x000000380600780c */ /* 0x000fe40000f24270 */
[----:B------:R-:W-:Y:S02]  /*10320*/  FSEL R165, R156, -INF , !P3 ;  /* 0xff8000009ca57808 */ /* 0x000fe40005800000 */
[----:B------:R-:W-:Y:S02]  /*10330*/  FSEL R168, R108, -INF , !P2 ;  /* 0xff8000006ca87808 */ /* 0x000fe40005000000 */
[----:B------:R-:W-:Y:S02]  /*10340*/  ISETP.GT.AND P3, PT, R6, 0x39, P0 ;  /* 0x000000390600780c */ /* 0x000fe40000764270 */
[----:B------:R-:W-:Y:S01]  /*10350*/  PLOP3.LUT P2, PT, PT, PT, UP5, 0x40, 0x0 ;  /* 0x000000000000781c */ /* 0x000fe20003f4e858 */
[----:B------:R-:W-:Y:S01]  /*10360*/  UISETP.NE.AND UP5, UPT, UR41, URZ, UPT ;  /* 0x0000003f2900728c */ /* 0x000fe2000bfa5270 */
[----:B------:R-:W-:-:S02]  /*10370*/  ISETP.LT.OR P0, PT, R7, 0x39, P1 ;  /* 0x000000390700780c */ /* 0x000fc40000f01670 */
[----:B------:R-:W-:Y:S01]  /*10380*/  PLOP3.LUT P1, PT, PT, PT, UP4, 0x40, 0x0 ;  /* 0x000000000000781c */ /* 0x000fe20003f2e848 */
[----:B------:R-:W-:Y:S01]  /*10390*/  UISETP.NE.AND UP4, UPT, UR40, URZ, UPT ;  /* 0x0000003f2800728c */ /* 0x000fe2000bf85270 */
[----:B------:R-:W-:Y:S02]  /*103a0*/  ISETP.GT.AND P2, PT, R3, 0x29, P2 ;  /* 0x000000290300780c */ /* 0x000fe40001744270 */
[----:B------:R-:W-:Y:S02]  /*103b0*/  FSEL R148, R58, -INF , !P0 ;  /* 0xff8000003a947808 */ /* 0x000fe40004000000 */
[----:B------:R-:W-:Y:S01]  /*103c0*/  PLOP3.LUT P0, PT, PT, PT, UP3, 0x40, 0x0 ;  /* 0x000000000000781c */ /* 0x000fe20003f0e838 */
[----:B------:R-:W-:Y:S01]  /*103d0*/  UISETP.NE.AND UP3, UPT, UR39, URZ, UPT ;  /* 0x0000003f2700728c */ /* 0x000fe2000bf65270 */
[----:B------:R-:W-:Y:S02]  /*103e0*/  FSEL R149, R63, -INF , !P4 ;  /* 0xff8000003f957808 */ /* 0x000fe40006000000 */
[----:B------:R-:W-:-:S02]  /*103f0*/  ISETP.GT.AND P1, PT, R3, 0x30, P1 ;  /* 0x000000300300780c */ /* 0x000fc40000f24270 */
[----:B------:R-:W-:Y:S02]  /*10400*/  ISETP.LT.OR P4, PT, R7, 0x3a, P3 ;  /* 0x0000003a0700780c */ /* 0x000fe40001f81670 */
[----:B------:R-:W-:Y:S02]  /*10410*/  ISETP.LT.OR P3, PT, R5, 0x2a, P2 ;  /* 0x0000002a0500780c */ /* 0x000fe40001761670 */
[----:B------:R-:W-:Y:S02]  /*10420*/  ISETP.GT.AND P2, PT, R3, 0x31, P0 ;  /* 0x000000310300780c */ /* 0x000fe40000744270 */
[----:B------:R-:W-:Y:S02]  /*10430*/  ISETP.LT.OR P0, PT, R5, 0x31, P1 ;  /* 0x000000310500780c */ /* 0x000fe40000f01670 */
[----:B------:R-:W-:Y:S02]  /*10440*/  PLOP3.LUT P1, PT, PT, PT, UP0, 0x40, 0x0 ;  /* 0x000000000000781c */ /* 0x000fe40003f2e808 */
[----:B------:R-:W-:-:S02]  /*10450*/  FSEL R199, R68, -INF , !P0 ;  /* 0xff80000044c77808 */ /* 0x000fc40004000000 */
[----:B------:R-:W-:Y:S02]  /*10460*/  ISETP.LT.OR P2, PT, R5, 0x32, P2 ;  /* 0x000000320500780c */ /* 0x000fe40001741670 */
[----:B------:R-:W-:Y:S02]  /*10470*/  PLOP3.LUT P0, PT, PT, PT, UP6, 0x40, 0x0 ;  /* 0x000000000000781c */ /* 0x000fe40003f0e868 */
[C---:B------:R-:W-:Y:S02]  /*10480*/  ISETP.GT.AND P1, PT, R6.reuse, 0x40, P1 ;  /* 0x000000400600780c */ /* 0x040fe40000f24270 */
[----:B------:R-:W-:Y:S02]  /*10490*/  FSEL R169, R109, -INF , !P3 ;  /* 0xff8000006da97808 */ /* 0x000fe40005800000 */
[----:B------:R-:W-:Y:S02]  /*104a0*/  FSEL R198, R69, -INF , !P2 ;  /* 0xff80000045c67808 */ /* 0x000fe40005000000 */
[----:B------:R-:W-:-:S02]  /*104b0*/  ISETP.GT.AND P3, PT, R6, 0x41, P0 ;  /* 0x000000410600780c */ /* 0x000fc40000764270 */
[----:B------:R-:W-:Y:S01]  /*104c0*/  PLOP3.LUT P2, PT, PT, PT, UP2, 0x40, 0x0 ;  /* 0x000000000000781c */ /* 0x000fe20003f4e828 */
[----:B------:R-:W-:Y:S01]  /*104d0*/  UISETP.NE.AND UP2, UPT, UR38, URZ, UPT ;  /* 0x0000003f2600728c */ /* 0x000fe2000bf45270 */
[----:B------:R-:W-:Y:S02]  /*104e0*/  ISETP.LT.OR P0, PT, R7, 0x41, P1 ;  /* 0x000000410700780c */ /* 0x000fe40000f01670 */
[----:B------:R-:W-:Y:S01]  /*104f0*/  PLOP3.LUT P1, PT, PT, PT, UP1, 0x40, 0x0 ;  /* 0x000000000000781c */ /* 0x000fe20003f2e818 */
[----:B------:R-:W-:Y:S01]  /*10500*/  UISETP.NE.AND UP1, UPT, UR37, URZ, UPT ;  /* 0x0000003f2500728c */ /* 0x000fe2000bf25270 */
[----:B------:R-:W-:Y:S02]  /*10510*/  ISETP.GT.AND P2, PT, R3, 0x38, P2 ;  /* 0x000000380300780c */ /* 0x000fe40001744270 */
[----:B------:R-:W-:Y:S02]  /*10520*/  FSEL R152, R54, -INF , !P0 ;  /* 0xff80000036987808 */ /* 0x000fe40004000000 */
[----:B------:R-:W-:Y:S01]  /*10530*/  PLOP3.LUT P0, PT, PT, PT, UP0, 0x40, 0x0 ;  /* 0x000000000000781c */ /* 0x000fe20003f0e808 */
[----:B------:R-:W-:Y:S01]  /*10540*/  UISETP.NE.AND UP0, UPT, UR36, URZ, UPT ;  /* 0x0000003f2400728c */ /* 0x000fe2000bf05270 */
[----:B------:R-:W-:Y:S01]  /*10550*/  FSEL R150, R59, -INF , !P4 ;  /* 0xff8000003b967808 */ /* 0x000fe20006000000 */
[----:B------:R-:W-:Y:S01]  /*10560*/  UP2UR UR36, UPR, URZ, 0x40 ;  /* 0x000000403f247883 */ /* 0x000fe20008000000 */
[----:B------:R-:W-:-:S02]  /*10570*/  ISETP.GT.AND P1, PT, R3, 0x39, P1 ;  /* 0x000000390300780c */ /* 0x000fc40000f24270 */
[----:B------:R-:W-:Y:S02]  /*10580*/  ISETP.LT.OR P4, PT, R7, 0x42, P3 ;  /* 0x000000420700780c */ /* 0x000fe40001f81670 */
[----:B------:R-:W-:Y:S02]  /*10590*/  ISETP.LT.OR P3, PT, R5, 0x39, P2 ;  /* 0x000000390500780c */ /* 0x000fe40001761670 */
[----:B------:R-:W-:Y:S02]  /*105a0*/  ISETP.GT.AND P2, PT, R3, 0x40, P0 ;  /* 0x000000400300780c */ /* 0x000fe40000744270 */
[----:B------:R-:W-:Y:S02]  /*105b0*/  ISETP.LT.OR P0, PT, R5, 0x3a, P1 ;  /* 0x0000003a0500780c */ /* 0x000fe40000f01670 */
[----:B------:R-:W-:Y:S02]  /*105c0*/  PLOP3.LUT P1, PT, PT, PT, UP5, 0x40, 0x0 ;  /* 0x000000000000781c */ /* 0x000fe40003f2e858 */
[----:B------:R-:W-:-:S02]  /*105d0*/  FSEL R200, R105, -INF , !P0 ;  /* 0xff80000069c87808 */ /* 0x000fc40004000000 */
[----:B------:R-:W-:Y:S02]  /*105e0*/  PLOP3.LUT P0, PT, PT, PT, UP4, 0x40, 0x0 ;  /* 0x000000000000781c */ /* 0x000fe40003f0e848 */
[----:B------:R-:W-:Y:S02]  /*105f0*/  ISETP.GT.AND P1, PT, R6, 0x48, P1 ;  /* 0x000000480600780c */ /* 0x000fe40000f24270 */
[----:B------:R-:W-:Y:S02]  /*10600*/  ISETP.LT.OR P2, PT, R5, 0x41, P2 ;  /* 0x000000410500780c */ /* 0x000fe40001741670 */
[----:B------:R-:W-:Y:S02]  /*10610*/  FSEL R195, R104, -INF , !P3 ;  /* 0xff80000068c37808 */ /* 0x000fe40005800000 */
[----:B------:R-:W-:Y:S02]  /*10620*/  ISETP.GT.AND P3, PT, R6, 0x49, P0 ;  /* 0x000000490600780c */ /* 0x000fe40000764270 */
[----:B------:R-:W-:-:S02]  /*10630*/  ISETP.LT.OR P1, PT, R7, 0x49, P1 ;  /* 0x000000490700780c */ /* 0x000fc40000f21670 */
[----:B------:R-:W-:Y:S02]  /*10640*/  FSEL R212, R132, -INF , !P2 ;  /* 0xff80000084d47808 */ /* 0x000fe40005000000 */
[----:B------:R-:W-:Y:S01]  /*10650*/  PLOP3.LUT P2, PT, PT, PT, UP6, 0x40, 0x0 ;  /* 0x000000000000781c */ /* 0x000fe20003f4e868 */
[----:B------:R-:W-:Y:S01]  /*10660*/  UISETP.NE.AND UP6, UPT, UR12, URZ, UPT ;  /* 0x0000003f0c00728c */ /* 0x000fe2000bfc5270 */
[----:B------:R-:W-:Y:S02]  /*10670*/  PLOP3.LUT P0, PT, PT, PT, UP5, 0x40, 0x0 ;  /* 0x000000000000781c */ /* 0x000fe40003f0e858 */
[----:B------:R-:W-:Y:S02]  /*10680*/  ISETP.LT.OR P3, PT, R7, 0x4a, P3 ;  /* 0x0000004a0700780c */ /* 0x000fe40001f61670 */
[----:B------:R-:W-:Y:S02]  /*10690*/  FSEL R160, R50, -INF , !P1 ;  /* 0xff80000032a07808 */ /* 0x000fe40004800000 */
[----:B------:R-:W-:-:S02]  /*106a0*/  PLOP3.LUT P1, PT, PT, PT, UP3, 0x40, 0x0 ;  /* 0x000000000000781c */ /* 0x000fc40003f2e838 */
[C---:B------:R-:W-:Y:S02]  /*106b0*/  ISETP.GT.AND P2, PT, R3.reuse, 0x41, P2 ;  /* 0x000000410300780c */ /* 0x040fe40001744270 */
[----:B------:R-:W-:Y:S02]  /*106c0*/  ISETP.GT.AND P0, PT, R3, 0x48, P0 ;  /* 0x000000480300780c */ /* 0x000fe40000704270 */
[----:B------:R-:W-:Y:S02]  /*106d0*/  FSEL R161, R51, -INF , !P3 ;  /* 0xff80000033a17808 */ /* 0x000fe40005800000 */
[----:B------:R-:W-:Y:S02]  /*106e0*/  ISETP.GT.AND P3, PT, R6, 0x50, P1 ;  /* 0x000000500600780c */ /* 0x000fe40000f64270 */
[C---:B------:R-:W-:Y:S02]  /*106f0*/  ISETP.LT.OR P2, PT, R5.reuse, 0x42, P2 ;  /* 0x000000420500780c */ /* 0x040fe40001741670 */
[----:B------:R-:W-:-:S02]  /*10700*/  ISETP.LT.OR P1, PT, R5, 0x49, P0 ;  /* 0x000000490500780c */ /* 0x000fc40000721670 */
[----:B------:R-:W-:Y:S02]  /*10710*/  PLOP3.LUT P0, PT, PT, PT, UP2, 0x40, 0x0 ;  /* 0x000000000000781c */ /* 0x000fe40003f0e828 */
[----:B------:R-:W-:Y:S02]  /*10720*/  FSEL R208, R133, -INF , !P2 ;  /* 0xff80000085d07808 */ /* 0x000fe40005000000 */
[----:B------:R-:W-:Y:S02]  /*10730*/  ISETP.LT.OR P3, PT, R7, 0x51, P3 ;  /* 0x000000510700780c */ /* 0x000fe40001f61670 */
[----:B------:R-:W-:Y:S02]  /*10740*/  FSEL R211, R100, -INF , !P1 ;  /* 0xff80000064d37808 */ /* 0x000fe40004800000 */
[----:B------:R-:W-:Y:S02]  /*10750*/  FSEL R154, R55, -INF , !P4 ;  /* 0xff800000379a7808 */ /* 0x000fe40006000000 */
[----:B------:R-:W-:-:S02]  /*10760*/  PLOP3.LUT P2, PT, PT, PT, UP4, 0x40, 0x0 ;  /* 0x000000000000781c */ /* 0x000fc40003f4e848 */
[----:B------:R-:W-:Y:S02]  /*10770*/  ISETP.GT.AND P1, PT, R6, 0x51, P0 ;  /* 0x000000510600780c */ /* 0x000fe40000724270 */
[----:B------:R-:W-:Y:S02]  /*10780*/  PLOP3.LUT P4, PT, PT, PT, UP3, 0x40, 0x0 ;  /* 0x000000000000781c */ /* 0x000fe40003f8e838 */
[----:B------:R-:W-:Y:S02]  /*10790*/  PLOP3.LUT P0, PT, PT, PT, UP2, 0x40, 0x0 ;  /* 0x000000000000781c */ /* 0x000fe40003f0e828 */
[----:B------:R-:W-:Y:S02]  /*107a0*/  FSEL R192, R34, -INF , !P3 ;  /* 0xff80000022c07808 */ /* 0x000fe40005800000 */
[----:B------:R-:W-:Y:S02]  /*107b0*/  ISETP.GT.AND P2, PT, R3, 0x49, P2 ;  /* 0x000000490300780c */ /* 0x000fe40001744270 */
[----:B------:R-:W-:-:S02]  /*107c0*/  ISETP.LT.OR P3, PT, R7, 0x52, P1 ;  /* 0x000000520700780c */ /* 0x000fc40000f61670 */
[C---:B------:R-:W-:Y:S02]  /*107d0*/  ISETP.GT.AND P1, PT, R3.reuse, 0x50, P4 ;  /* 0x000000500300780c */ /* 0x040fe40002724270 */
[----:B------:R-:W-:Y:S02]  /*107e0*/  ISETP.GT.AND P0, PT, R3, 0x51, P0 ;  /* 0x000000510300780c */ /* 0x000fe40000704270 */
[C---:B------:R-:W-:Y:S02]  /*107f0*/  ISETP.LT.OR P2, PT, R5.reuse, 0x4a, P2 ;  /* 0x0000004a0500780c */ /* 0x040fe40001741670 */
[C---:B------:R-:W-:Y:S02]  /*10800*/  ISETP.LT.OR P1, PT, R5.reuse, 0x51, P1 ;  /* 0x000000510500780c */ /* 0x040fe40000f21670 */
[----:B------:R-:W-:Y:S02]  /*10810*/  ISETP.LT.OR P0, PT, R5, 0x52, P0 ;  /* 0x000000520500780c */ /* 0x000fe40000701670 */
[----:B------:R-:W-:-:S02]  /*10820*/  FSEL R205, R101, -INF , !P2 ;  /* 0xff80000065cd7808 */ /* 0x000fc40005000000 */
[----:B------:R-:W-:Y:S02]  /*10830*/  PLOP3.LUT P2, PT, PT, PT, UP1, 0x40, 0x0 ;  /* 0x000000000000781c */ /* 0x000fe40003f4e818 */
[----:B------:R-:W-:Y:S02]  /*10840*/  FSEL R207, R124, -INF , !P1 ;  /* 0xff8000007ccf7808 */ /* 0x000fe40004800000 */
[----:B------:R-:W-:Y:S02]  /*10850*/  PLOP3.LUT P1, PT, PT, PT, UP1, 0x40, 0x0 ;  /* 0x000000000000781c */ /* 0x000fe40003f2e818 */
[----:B------:R-:W-:Y:S02]  /*10860*/  FSEL R210, R125, -INF , !P0 ;  /* 0xff8000007dd27808 */ /* 0x000fe40004000000 */
[----:B------:R-:W-:Y:S02]  /*10870*/  PLOP3.LUT P0, PT, PT, PT, UP0, 0x40, 0x0 ;  /* 0x000000000000781c */ /* 0x000fe40003f0e808 */
[----:B------:R-:W-:-:S02]  /*10880*/  FSEL R191, R35, -INF , !P3 ;  /* 0xff80000023bf7808 */ /* 0x000fc40005800000 */
[----:B------:R-:W-:Y:S02]  /*10890*/  PLOP3.LUT P3, PT, PT, PT, UP0, 0x40, 0x0 ;  /* 0x000000000000781c */ /* 0x000fe40003f6e808 */
[C---:B------:R-:W-:Y:S02]  /*108a0*/  ISETP.GT.AND P4, PT, R3.reuse, 0x58, P2 ;  /* 0x000000580300780c */ /* 0x040fe40001784270 */
[----:B------:R-:W-:Y:S02]  /*108b0*/  ISETP.GT.AND P2, PT, R6, 0x58, P1 ;  /* 0x000000580600780c */ /* 0x000fe40000f44270 */
[----:B------:R-:W-:Y:S01]  /*108c0*/  ISETP.GT.AND P0, PT, R3, 0x59, P0 ;  /* 0x000000590300780c */ /* 0x000fe20000704270 */
[----:B-1----:R-:W-:Y:S01]  /*108d0*/  IMAD.IADD R3, R10, 0x1, R8 ;  /* 0x000000010a037824 */ /* 0x002fe200078e0208 */
[----:B------:R-:W-:Y:S02]  /*108e0*/  ISETP.GT.AND P1, PT, R6, 0x59, P3 ;  /* 0x000000590600780c */ /* 0x000fe40001f24270 */
[----:B------:R-:W-:-:S02]  /*108f0*/  ISETP.LT.OR P3, PT, R7, 0x59, P2 ;  /* 0x000000590700780c */ /* 0x000fc40001761670 */
[C---:B------:R-:W-:Y:S02]  /*10900*/  ISETP.LT.OR P2, PT, R5.reuse, 0x5a, P0 ;  /* 0x0000005a0500780c */ /* 0x040fe40000741670 */
[----:B------:R-:W-:Y:S01]  /*10910*/  PLOP3.LUT P0, PT, PT, PT, UP6, 0x40, 0x0 ;  /* 0x000000000000781c */ /* 0x000fe20003f0e868 */
[----:B------:R-:W-:Y:S01]  /*10920*/  UISETP.NE.AND UP6, UPT, UR36, URZ, UPT ;  /* 0x0000003f2400728c */ /* 0x000fe2000bfc5270 */
[----:B------:R-:W-:Y:S02]  /*10930*/  ISETP.LT.OR P4, PT, R5, 0x59, P4 ;  /* 0x000000590500780c */ /* 0x000fe40002781670 */
[----:B------:R-:W-:Y:S02]  /*10940*/  ISETP.LT.OR P1, PT, R7, 0x5a, P1 ;  /* 0x0000005a0700780c */ /* 0x000fe40000f21670 */
[----:B------:R-:W-:Y:S01]  /*10950*/  IMNMX R5, R3, R11, PT ;  /* 0x0000000b03057217 */ /* 0x000fe20003800200 */
[----:B------:R-:W-:Y:S01]  /*10960*/  IMAD.IADD R3, R12, 0x1, R8 ;  /* 0x000000010c037824 */ /* 0x000fe200078e0208 */
[----:B------:R-:W-:-:S02]  /*10970*/  FSEL R190, R30, -INF , !P3 ;  /* 0xff8000001ebe7808 */ /* 0x000fc40005800000 */
        /* <DEDUP_REMOVED lines=16> */
.L_x_449:
[----:B------:R-:W-:-:S04]  /*10a80*/  MOV R7, c[0x0][0x32c] ;  /* 0x0000cb0000077a02 */ /* 0x000fc80000000f00 */
[----:B------:R-:W-:-:S13]  /*10a90*/  ISETP.NE.AND P0, PT, R7, 0x1, PT ;  /* 0x000000010700780c */ /* 0x000fda0003f05270 */
[----:B------:R-:W-:-:S05]  /*10aa0*/  @P0 IMAD.HI.U32 R7, R6, c[0x0][0x330], RZ ;  /* 0x0000cc0006070a27 */ /* 0x000fca00078e00ff */
[----:B------:R-:W-:Y:S02]  /*10ab0*/  @P0 SHF.R.U32.HI R6, RZ, c[0x0][0x334], R7 ;  /* 0x0000cd00ff060a19 */ /* 0x000fe40000011607 */
.L_x_450:
[----:B------:R-:W-:Y:S05]  /*10ac0*/  BSYNC B0 ;  /* 0x0000000000007941 */ /* 0x000fea0003800000 */
.L_x_448:
[----:B------:R-:W-:-:S05]  /*10ad0*/  IMAD R6, R6, c[0x0][0x32c], R13 ;  /* 0x0000cb0006067a24 */ /* 0x000fca00078e020d */
[----:B------:R-:W-:Y:S02]  /*10ae0*/  IADD3 R7, R6, c[0x0][0x32c], RZ ;  /* 0x0000cb0006077a10 */ /* 0x000fe40007ffe0ff */
[----:B------:R-:W-:Y:S02]  /*10af0*/  IMNMX R3, R3, R6, !PT ;  /* 0x0000000603037217 */ /* 0x000fe40007800200 */
[----:B------:R-:W-:Y:S02]  /*10b00*/  IMNMX R5, R5, R7, PT ;  /* 0x0000000705057217 */ /* 0x000fe40003800200 */
.L_x_447:
[----:B------:R-:W-:Y:S01]  /*10b10*/  FMNMX.FTZ R130, R15, R16, !PT ;  /* 0x000000100f827209 */ /* 0x000fe20007810000 */
[----:B------:R-:W-:Y:S01]  /*10b20*/  UP2UR UR36, UPR, URZ, 0x10 ;  /* 0x000000103f247883 */ /* 0x000fe20008000000 */
[----:B------:R-:W-:Y:S01]  /*10b30*/  STL [R1+0x3c], R225 ;  /* 0x00003ce101007387 */ /* 0x000fe20000100800 */
[----:B------:R-:W-:Y:S01]  /*10b40*/  UISETP.NE.AND UP4, UPT, UR33, URZ, UPT ;  /* 0x0000003f2100728c */ /* 0x000fe2000bf85270 */
[----:B------:R-:W-:Y:S01]  /*10b50*/  FMNMX.FTZ R130, R17, R130, !PT ;  /* 0x0000008211827209 */ /* 0x000fe20007810000 */
[----:B------:R-:W-:Y:S01]  /*10b60*/  UP2UR UR33, UPR, URZ, 0x8 ;  /* 0x000000083f217883 */ /* 0x000fe20008000000 */
[----:B------:R-:W-:Y:S01]  /*10b70*/  STL [R1+0x38], R224 ;  /* 0x000038e001007387 */ /* 0x000fe20000100800 */
[----:B------:R-:W-:Y:S01]  /*10b80*/  UISETP.NE.AND UP3, UPT, UR34, URZ, UPT ;  /* 0x0000003f2200728c */ /* 0x000fe2000bf65270 */
[----:B------:R-:W-:Y:S01]  /*10b90*/  FMNMX.FTZ R130, R19, R130, !PT ;  /* 0x0000008213827209 */ /* 0x000fe20007810000 */
[----:B------:R-:W-:Y:S01]  /*10ba0*/  UP2UR UR34, UPR, URZ, 0x4 ;  /* 0x000000043f227883 */ /* 0x000fe20008000000 */
[----:B------:R-:W-:Y:S01]  /*10bb0*/  PLOP3.LUT P3, PT, PT, PT, UP4, 0x40, 0x0 ;  /* 0x000000000000781c */ /* 0x000fe20003f6e848 */
[----:B------:R-:W-:Y:S01]  /*10bc0*/  UISETP.NE.AND UP2, UPT, UR35, URZ, UPT ;  /* 0x0000003f2300728c */ /* 0x000fe2000bf45270 */
[----:B------:R-:W-:Y:S01]  /*10bd0*/  FMNMX.FTZ R130, R22, R130, !PT ;  /* 0x0000008216827209 */ /* 0x000fe20007810000 */
[----:B------:R-:W-:Y:S01]  /*10be0*/  UP2UR UR35, UPR, URZ, 0x1 ;  /* 0x000000013f237883 */ /* 0x000fe20008000000 */
[----:B------:R-:W-:Y:S01]  /*10bf0*/  PLOP3.LUT P2, PT, PT, PT, UP3, 0x40, 0x0 ;  /* 0x000000000000781c */ /* 0x000fe20003f4e838 */
[----:B------:R-:W-:Y:S01]  /*10c00*/  UISETP.NE.AND UP0, UPT, UR32, URZ, UPT ;  /* 0x0000003f2000728c */ /* 0x000fe2000bf05270 */
[----:B------:R-:W-:Y:S01]  /*10c10*/  FMNMX.FTZ R130, R23, R130, !PT ;  /* 0x0000008217827209 */ /* 0x000fe20007810000 */
[----:B------:R-:W-:Y:S01]  /*10c20*/  UISETP.NE.AND UP3, UPT, UR31, URZ, UPT ;  /* 0x0000003f1f00728c */ /* 0x000fe2000bf65270 */
[----:B------:R-:W-:Y:S01]  /*10c30*/  PLOP3.LUT P0, PT, PT, PT, UP2, 0x40, 0x0 ;  /* 0x000000000000781c */ /* 0x000fe20003f0e828 */
[----:B------:R-:W-:Y:S01]  /*10c40*/  UISETP.NE.AND UP2, UPT, UR30, URZ, UPT ;  /* 0x0000003f1e00728c */ /* 0x000fe2000bf45270 */
[----:B------:R-:W-:Y:S01]  /*10c50*/  FMNMX.FTZ R130, R24, R130, !PT ;  /* 0x0000008218827209 */ /* 0x000fe20007810000 */
[----:B------:R-:W-:Y:S01]  /*10c60*/  UP2UR UR37, UPR, URZ, 0x2 ;  /* 0x000000023f257883 */ /* 0x000fe20008000000 */
[----:B------:R-:W-:Y:S01]  /*10c70*/  ISETP.GT.AND P0, PT, R3, RZ, P0 ;  /* 0x000000ff0300720c */ /* 0x000fe20000704270 */
[----:B------:R-:W-:Y:S01]  /*10c80*/  UISETP.NE.AND UP1, UPT, UR29, URZ, UPT ;  /* 0x0000003f1d00728c */ /* 0x000fe2000bf25270 */
[----:B------:R-:W-:Y:S01]  /*10c90*/  FMNMX.FTZ R130, R26, R130, !PT ;  /* 0x000000821a827209 */ /* 0x000fe20007810000 */
[----:B------:R-:W-:Y:S01]  /*10ca0*/  UISETP.NE.AND UP4, UPT, UR23, URZ, UPT ;  /* 0x0000003f1700728c */ /* 0x000fe2000bf85270 */
[----:B------:R-:W-:Y:S01]  /*10cb0*/  ISETP.LT.OR P0, PT, R5, 0x1, P0 ;  /* 0x000000010500780c */ /* 0x000fe20000701670 */
[----:B------:R-:W-:Y:S01]  /*10cc0*/  STL [R1+0x34], R223 ;  /* 0x000034df01007387 */ /* 0x000fe20000100800 */
[----:B------:R-:W-:Y:S01]  /*10cd0*/  FMNMX.FTZ R130, R38, R130, !PT ;  /* 0x0000008226827209 */ /* 0x000fe20007810000 */
[----:B------:R-:W-:Y:S01]  /*10ce0*/  IMAD.SHL.U32 R217, R0, 0x2, RZ ;  /* 0x0000000200d97824 */ /* 0x000fe200078e00ff */
[----:B------:R-:W-:Y:S01]  /*10cf0*/  FSEL R84, R174, -INF , !P0 ;  /* 0xff800000ae547808 */ /* 0x000fe20004000000 */
[----:B------:R-:W-:Y:S01]  /*10d00*/  STL [R1+0x30], R222 ;  /* 0x000030de01007387 */ /* 0x000fe20000100800 */
[----:B------:R-:W-:Y:S01]  /*10d10*/  FMNMX.FTZ R130, R40, R130, !PT ;  /* 0x0000008228827209 */ /* 0x000fe20007810000 */
[--C-:B------:R-:W-:Y:S01]  /*10d20*/  IMAD R218, R4, 0x2, R217.reuse ;  /* 0x0000000204da7824 */ /* 0x100fe200078e02d9 */
[----:B------:R-:W-:Y:S01]  /*10d30*/  ISETP.GT.AND P0, PT, R3, 0x1, P2 ;  /* 0x000000010300780c */ /* 0x000fe20001704270 */
[----:B------:R-:W-:Y:S01]  /*10d40*/  STL [R1+0x2c], R221 ;  /* 0x00002cdd01007387 */ /* 0x000fe20000100800 */
[----:B------:R-:W-:Y:S01]  /*10d50*/  FMNMX.FTZ R130, R44, R130, !PT ;  /* 0x000000822c827209 */ /* 0x000fe20007810000 */
[----:B------:R-:W-:Y:S01]  /*10d60*/  IMAD R220, R2, 0x2, R217 ;  /* 0x0000000202dc7824 */ /* 0x000fe200078e02d9 */
[----:B------:R-:W-:Y:S01]  /*10d70*/  ISETP.LT.OR P0, PT, R5, 0x2, P0 ;  /* 0x000000020500780c */ /* 0x000fe20000701670 */
[----:B------:R-:W-:Y:S01]  /*10d80*/  STL [R1+0x28], R216 ;  /* 0x000028d801007387 */ /* 0x000fe20000100800 */
[----:B------:R-:W-:-:S02]  /*10d90*/  FMNMX.FTZ R130, R45, R130, !PT ;  /* 0x000000822d827209 */ /* 0x000fc40007810000 */
[----:B------:R-:W-:Y:S01]  /*10da0*/  FSEL R85, R175, -INF , !P0 ;  /* 0xff800000af557808 */ /* 0x000fe20004000000 */
[----:B------:R-:W-:Y:S01]  /*10db0*/  LDSM.16.MT88.4 R72, [R220+0x100] ;  /* 0x00010000dc48783b */ /* 0x000fe20000004200 */
[----:B------:R-:W-:Y:S02]  /*10dc0*/  FMNMX.FTZ R130, R140, R130, !PT ;  /* 0x000000828c827209 */ /* 0x000fe40007810000 */
[----:B------:R-:W-:Y:S01]  /*10dd0*/  ISETP.GT.AND P0, PT, R3, 0x8, P3 ;  /* 0x000000080300780c */ /* 0x000fe20001f04270 */
[----:B------:R-:W-:Y:S01]  /*10de0*/  LDSM.16.MT88.4 R76, [R218+0x100] ;  /* 0x00010000da4c783b */ /* 0x000fe20000004200 */
[----:B------:R-:W-:Y:S02]  /*10df0*/  FMNMX.FTZ R130, R141, R130, !PT ;  /* 0x000000828d827209 */ /* 0x000fe40007810000 */
[----:B------:R-:W-:Y:S01]  /*10e00*/  ISETP.LT.OR P0, PT, R5, 0x9, P0 ;  /* 0x000000090500780c */ /* 0x000fe20000701670 */
[----:B------:R-:W-:Y:S01]  /*10e10*/  LDSM.16.MT88.4 R64, [R217+0x900] ;  /* 0x00090000d940783b */ /* 0x000fe20000004200 */
[----:B------:R-:W-:-:S02]  /*10e20*/  FMNMX.FTZ R130, R144, R130, !PT ;  /* 0x0000008290827209 */ /* 0x000fc40007810000 */
[----:B------:R-:W-:Y:S01]  /*10e30*/  PLOP3.LUT P5, PT, PT, PT, UP0, 0x40, 0x0 ;  /* 0x000000000000781c */ /* 0x000fe20003fae808 */
[----:B------:R-:W-:Y:S01]  /*10e40*/  UISETP.NE.AND UP0, UPT, UR28, URZ, UPT ;  /* 0x0000003f1c00728c */ /* 0x000fe2000bf05270 */
[----:B------:R-:W-:Y:S01]  /*10e50*/  FMNMX.FTZ R130, R145, R130, !PT ;  /* 0x0000008291827209 */ /* 0x000fe20007810000 */
[----:B------:R-:W-:Y:S01]  /*10e60*/  LDSM.16.MT88.4 R60, [R220+0x900] ;  /* 0x00090000dc3c783b */ /* 0x000fe20000004200 */
[----:B------:R-:W-:Y:S02]  /*10e70*/  FSEL R86, R86, -INF , !P0 ;  /* 0xff80000056567808 */ /* 0x000fe40004000000 */
[----:B------:R-:W-:Y:S01]  /*10e80*/  FMNMX.FTZ R130, R146, R130, !PT ;  /* 0x0000008292827209 */ /* 0x000fe20007810000 */
[----:B------:R-:W-:Y:S01]  /*10e90*/  LDSM.16.MT88.4 R56, [R218+0x900] ;  /* 0x00090000da38783b */ /* 0x000fe20000004200 */
[----:B------:R-:W-:Y:S02]  /*10ea0*/  ISETP.GT.AND P0, PT, R3, 0x9, P5 ;  /* 0x000000090300780c */ /* 0x000fe40002f04270 */
[----:B------:R-:W-:-:S02]  /*10eb0*/  FMNMX.FTZ R130, R164, R130, !PT ;  /* 0x00000082a4827209 */ /* 0x000fc40007810000 */
[----:B------:R-:W-:Y:S02]  /*10ec0*/  ISETP.LT.OR P0, PT, R5, 0xa, P0 ;  /* 0x0000000a0500780c */ /* 0x000fe40000701670 */
[----:B------:R-:W-:Y:S02]  /*10ed0*/  FMNMX.FTZ R130, R163, R130, !PT ;  /* 0x00000082a3827209 */ /* 0x000fe40007810000 */
[----:B------:R-:W-:Y:S01]  /*10ee0*/  PLOP3.LUT P4, PT, PT, PT, UP3, 0x40, 0x0 ;  /* 0x000000000000781c */ /* 0x000fe20003f8e838 */
[----:B------:R-:W-:Y:S01]  /*10ef0*/  UISETP.NE.AND UP3, UPT, UR27, URZ, UPT ;  /* 0x0000003f1b00728c */ /* 0x000fe2000bf65270 */
[----:B------:R-:W-:Y:S02]  /*10f00*/  FMNMX.FTZ R130, R167, R130, !PT ;  /* 0x00000082a7827209 */ /* 0x000fe40007810000 */
[----:B------:R-:W-:Y:S02]  /*10f10*/  FSEL R87, R87, -INF , !P0 ;  /* 0xff80000057577808 */ /* 0x000fe40004000000 */
[----:B------:R-:W-:-:S02]  /*10f20*/  FMNMX.FTZ R130, R204, R130, !PT ;  /* 0x00000082cc827209 */ /* 0x000fc40007810000 */
[----:B------:R-:W-:Y:S02]  /*10f30*/  ISETP.GT.AND P0, PT, R3, 0x10, P4 ;  /* 0x000000100300780c */ /* 0x000fe40002704270 */
[----:B------:R-:W-:Y:S02]  /*10f40*/  FMNMX.FTZ R130, R203, R130, !PT ;  /* 0x00000082cb827209 */ /* 0x000fe40007810000 */
[----:B------:R-:W-:Y:S02]  /*10f50*/  ISETP.LT.OR P0, PT, R5, 0x11, P0 ;  /* 0x000000110500780c */ /* 0x000fe40000701670 */
[----:B------:R-:W-:Y:S02]  /*10f60*/  FMNMX.FTZ R130, R202, R130, !PT ;  /* 0x00000082ca827209 */ /* 0x000fe40007810000 */
[----:B------:R-:W-:Y:S02]  /*10f70*/  FSEL R96, R122, -INF , !P0 ;  /* 0xff8000007a607808 */ /* 0x000fe40004000000 */
[----:B------:R-:W-:-:S02]  /*10f80*/  FMNMX.FTZ R130, R201, R130, !PT ;  /* 0x00000082c9827209 */ /* 0x000fc40007810000 */
[----:B------:R-:W-:Y:S01]  /*10f90*/  PLOP3.LUT P2, PT, PT, PT, UP1, 0x40, 0x0 ;  /* 0x000000000000781c */ /* 0x000fe20003f4e818 */
[----:B------:R-:W-:Y:S01]  /*10fa0*/  UISETP.NE.AND UP1, UPT, UR25, URZ, UPT ;  /* 0x0000003f1900728c */ /* 0x000fe2000bf25270 */
[----:B------:R-:W-:Y:S01]  /*10fb0*/  PLOP3.LUT P5, PT, PT, PT, UP0, 0x40, 0x0 ;  /* 0x000000000000781c */ /* 0x000fe20003fae808 */
[----:B------:R-:W1:Y:S01]  /*10fc0*/  SHFL.BFLY PT, R6, R130, 0x2, 0x1f ;  /* 0x0c401f0082067f89 */ /* 0x000e6200000e0000 */
[----:B------:R-:W-:Y:S01]  /*10fd0*/  PLOP3.LUT P3, PT, PT, PT, UP3, 0x40, 0x0 ;  /* 0x000000000000781c */ /* 0x000fe20003f6e838 */
[----:B------:R-:W-:Y:S01]  /*10fe0*/  UISETP.NE.AND UP0, UPT, UR24, URZ, UPT ;  /* 0x0000003f1800728c */ /* 0x000fe2000bf05270 */
[----:B------:R-:W-:Y:S01]  /*10ff0*/  LEA R219, R2, R218, 0x1 ;  /* 0x000000da02db7211 */ /* 0x000fe200078e08ff */
[----:B------:R-:W-:-:S04]  /*11000*/  UISETP.NE.AND UP3, UPT, UR22, URZ, UPT ;  /* 0x0000003f1600728c */ /* 0x000fc8000bf65270 */
[----:B------:R-:W-:Y:S01]  /*11010*/  PLOP3.LUT P4, PT, PT, PT, UP0, 0x40, 0x0 ;  /* 0x000000000000781c */ /* 0x000fe20003f8e808 */
[----:B------:R-:W-:Y:S01]  /*11020*/  UISETP.NE.AND UP0, UPT, UR4, URZ, UPT ;  /* 0x0000003f0400728c */ /* 0x000fe2000bf05270 */
[----:B------:R-:W-:Y:S04]  /*11030*/  LDSM.16.MT88.4 R80, [R219+0x100] ;  /* 0x00010000db50783b */ /* 0x000fe80000004200 */
[----:B------:R-:W-:Y:S04]  /*11040*/  LDSM.16.MT88.4 R52, [R219+0x900] ;  /* 0x00090000db34783b */ /* 0x000fe80000004200 */
[----:B------:R-:W-:Y:S01]  /*11050*/  LDSM.16.MT88.4 R136, [R219+0x1100] ;  /* 0x00110000db88783b */ /* 0x000fe20000004200 */
[----:B-1----:R-:W-:-:S05]  /*11060*/  FMNMX.FTZ R130, R130, R6, !PT ;  /* 0x0000000682827209 */ /* 0x002fca0007810000 */
[----:B------:R-:W1:Y:S02]  /*11070*/  SHFL.BFLY PT, R6, R130, 0x1, 0x1f ;  /* 0x0c201f0082067f89 */ /* 0x000e6400000e0000 */
[----:B-1----:R-:W-:-:S04]  /*11080*/  FMNMX.FTZ R130, R130, R6, !PT ;  /* 0x0000000682827209 */ /* 0x002fc80007810000 */
[C---:B------:R-:W-:Y:S01]  /*11090*/  FSETP.NEU.FTZ.AND P1, PT, R130.reuse, -INF , PT ;  /* 0xff8000008200780b */ /* 0x040fe20003f3d000 */
[----:B------:R-:W-:-:S05]  /*110a0*/  FMUL.FTZ R7, R130, c[0x0][0x2d0] ;  /* 0x0000b40082077a20 */ /* 0x000fca0000410000 */
[----:B------:R-:W-:Y:S02]  /*110b0*/  FSEL R7, R7, RZ, P1 ;  /* 0x000000ff07077208 */ /* 0x000fe40000800000 */
[----:B------:R-:W-:Y:S01]  /*110c0*/  PLOP3.LUT P1, PT, PT, PT, UP2, 0x40, 0x0 ;  /* 0x000000000000781c */ /* 0x000fe20003f2e828 */
[----:B------:R-:W-:Y:S02]  /*110d0*/  UISETP.NE.AND UP2, UPT, UR26, URZ, UPT ;  /* 0x0000003f1a00728c */ /* 0x000fe4000bf45270 */
[----:B------:R-:W-:Y:S01]  /*110e0*/  FFMA.FTZ R9, R17, c[0x0][0x2d0], -R7 ;  /* 0x0000b40011097a23 */ /* 0x000fe20000010807 */
[----:B------:R-:W-:-:S03]  /*110f0*/  ISETP.GT.AND P0, PT, R3, 0x11, P1 ;  /* 0x000000110300780c */ /* 0x000fc60000f04270 */
[----:B------:R-:W-:Y:S01]  /*11100*/  PLOP3.LUT P1, PT, PT, PT, UP2, 0x40, 0x0 ;  /* 0x000000000000781c */ /* 0x000fe20003f2e828 */
[----:B------:R-:W-:Y:S01]  /*11110*/  UISETP.NE.AND UP2, UPT, UR21, URZ, UPT ;  /* 0x0000003f1500728c */ /* 0x000fe2000bf45270 */
[----:B------:R-:W-:Y:S01]  /*11120*/  ISETP.LT.OR P0, PT, R5, 0x12, P0 ;  /* 0x000000120500780c */ /* 0x000fe20000701670 */
[----:B------:R-:W-:Y:S03]  /*11130*/  MUFU.EX2 R216, R9 ;  /* 0x0000000900d87308 */ /* 0x000fe60000000800 */
[----:B------:R-:W-:Y:S02]  /*11140*/  FSEL R97, R123, -INF , !P0 ;  /* 0xff8000007b617808 */ /* 0x000fe40004000000 */
[----:B------:R-:W-:Y:S01]  /*11150*/  ISETP.GT.AND P0, PT, R3, 0x18, P2 ;  /* 0x000000180300780c */ /* 0x000fe20001704270 */
[----:B------:R-:W-:Y:S01]  /*11160*/  LDSM.16.MT88.4 R120, [R220+0x1100] ;  /* 0x00110000dc78783b */ /* 0x000fe20000004200 */
[----:B------:R-:W-:Y:S01]  /*11170*/  PLOP3.LUT P2, PT, PT, PT, UP1, 0x40, 0x0 ;  /* 0x000000000000781c */ /* 0x000fe20003f4e818 */
[----:B------:R-:W-:Y:S01]  /*11180*/  UISETP.NE.AND UP1, UPT, UR20, URZ, UPT ;  /* 0x0000003f1400728c */ /* 0x000fe2000bf25270 */
[----:B------:R-:W-:-:S02]  /*11190*/  ISETP.LT.OR P0, PT, R5, 0x19, P0 ;  /* 0x000000190500780c */ /* 0x000fc40000701670 */
[----:B------:R-:W-:Y:S02]  /*111a0*/  ULDC.64 UR20, c[0x0][0x2c8] ;  /* 0x0000b20000147ab9 */ /* 0x000fe40000000a00 */
[----:B------:R-:W-:Y:S02]  /*111b0*/  FSEL R98, R118, -INF , !P0 ;  /* 0xff80000076627808 */ /* 0x000fe40004000000 */
[----:B------:R-:W-:Y:S02]  /*111c0*/  ISETP.GT.AND P0, PT, R3, 0x19, P5 ;  /* 0x000000190300780c */ /* 0x000fe40002f04270 */
[----:B------:R-:W-:Y:S01]  /*111d0*/  PLOP3.LUT P5, PT, PT, PT, UP0, 0x40, 0x0 ;  /* 0x000000000000781c */ /* 0x000fe20003fae808 */
[----:B------:R-:W-:Y:S01]  /*111e0*/  UISETP.NE.AND UP0, UPT, UR35, URZ, UPT ;  /* 0x0000003f2300728c */ /* 0x000fe2000bf05270 */
[----:B------:R-:W-:-:S04]  /*111f0*/  ISETP.LT.OR P0, PT, R5, 0x1a, P0 ;  /* 0x0000001a0500780c */ /* 0x000fc80000701670 */
        /* <DEDUP_REMOVED lines=19> */
[----:B------:R-:W-:Y:S02]  /*11330*/  ISETP.LT.OR P0, PT, R5, 0x2a, P0 ;  /* 0x0000002a0500780c */ /* 0x000fe40000701670 */
[----:B------:R-:W-:Y:S02]  /*11340*/  P2R R6, PR, RZ, 0x10 ;  /* 0x00000010ff067803 */ /* 0x000fe40000000000 */
[----:B------:R-:W-:-:S02]  /*11350*/  FSEL R162, R111, -INF , !P0 ;  /* 0xff8000006fa27808 */ /* 0x000fc40004000000 */
[----:B------:R-:W-:Y:S02]  /*11360*/  ISETP.GT.AND P0, PT, R3, 0x30, P3 ;  /* 0x000000300300780c */ /* 0x000fe40001f04270 */
[----:B------:R-:W-:Y:S01]  /*11370*/  PLOP3.LUT P3, PT, PT, PT, UP6, 0x40, 0x0 ;  /* 0x000000000000781c */ /* 0x000fe20003f6e868 */
[----:B------:R-:W-:Y:S01]  /*11380*/  UISETP.NE.AND UP6, UPT, UR12, URZ, UPT ;  /* 0x0000003f0c00728c */ /* 0x000fe2000bfc5270 */
[----:B------:R-:W-:Y:S02]  /*11390*/  ISETP.LT.OR P0, PT, R5, 0x31, P0 ;  /* 0x000000310500780c */ /* 0x000fe40000701670 */
[----:B------:R-:W-:Y:S01]  /*113a0*/  PLOP3.LUT P4, PT, PT, PT, UP5, 0x40, 0x0 ;  /* 0x000000000000781c */ /* 0x000fe20003f8e858 */
[----:B------:R-:W-:Y:S01]  /*113b0*/  UISETP.NE.AND UP5, UPT, UR13, URZ, UPT ;  /* 0x0000003f0d00728c */ /* 0x000fe2000bfa5270 */
[----:B------:R-:W-:Y:S02]  /*113c0*/  FSEL R170, R70, -INF , !P0 ;  /* 0xff80000046aa7808 */ /* 0x000fe40004000000 */
[----:B------:R-:W-:-:S02]  /*113d0*/  ISETP.GT.AND P0, PT, R3, 0x31, P1 ;  /* 0x000000310300780c */ /* 0x000fc40000f04270 */
[----:B------:R-:W-:Y:S02]  /*113e0*/  ISETP.NE.AND P1, PT, R6, RZ, PT ;  /* 0x000000ff0600720c */ /* 0x000fe40003f25270 */
[----:B------:R-:W-:Y:S02]  /*113f0*/  FMNMX.FTZ R6, R14, R18, !PT ;  /* 0x000000120e067209 */ /* 0x000fe40007810000 */
[----:B------:R-:W-:Y:S02]  /*11400*/  ISETP.LT.OR P0, PT, R5, 0x32, P0 ;  /* 0x000000320500780c */ /* 0x000fe40000701670 */
[----:B------:R-:W-:Y:S02]  /*11410*/  FMNMX.FTZ R6, R20, R6, !PT ;  /* 0x0000000614067209 */ /* 0x000fe40007810000 */
[----:B------:R-:W-:Y:S02]  /*11420*/  FSEL R171, R71, -INF , !P0 ;  /* 0xff80000047ab7808 */ /* 0x000fe40004000000 */
[----:B------:R-:W-:Y:S01]  /*11430*/  FMNMX.FTZ R6, R21, R6, !PT ;  /* 0x0000000615067209 */ /* 0x000fe20007810000 */
[----:B------:R-:W-:Y:S01]  /*11440*/  LDSM.16.MT88.4 R68, [R217+0x100] ;  /* 0x00010000d944783b */ /* 0x000fe20000004200 */
[----:B------:R-:W-:-:S02]  /*11450*/  ISETP.GT.AND P0, PT, R3, 0x38, P2 ;  /* 0x000000380300780c */ /* 0x000fc40001704270 */
[----:B------:R-:W-:Y:S02]  /*11460*/  FMNMX.FTZ R6, R25, R6, !PT ;  /* 0x0000000619067209 */ /* 0x000fe40007810000 */
[----:B------:R-:W-:Y:S02]  /*11470*/  ISETP.LT.OR P0, PT, R5, 0x39, P0 ;  /* 0x000000390500780c */ /* 0x000fe40000701670 */
[----:B------:R-:W-:Y:S02]  /*11480*/  FMNMX.FTZ R6, R27, R6, !PT ;  /* 0x000000061b067209 */ /* 0x000fe40007810000 */
[----:B------:R-:W-:Y:S02]  /*11490*/  FSEL R188, R106, -INF , !P0 ;  /* 0xff8000006abc7808 */ /* 0x000fe40004000000 */
[----:B------:R-:W-:Y:S02]  /*114a0*/  FMNMX.FTZ R6, R36, R6, !PT ;  /* 0x0000000624067209 */ /* 0x000fe40007810000 */
[----:B------:R-:W-:-:S02]  /*114b0*/  ISETP.GT.AND P0, PT, R3, 0x39, P1 ;  /* 0x000000390300780c */ /* 0x000fc40000f04270 */
[----:B------:R-:W-:Y:S02]  /*114c0*/  FMNMX.FTZ R6, R37, R6, !PT ;  /* 0x0000000625067209 */ /* 0x000fe40007810000 */
[----:B------:R-:W-:Y:S02]  /*114d0*/  ISETP.LT.OR P2, PT, R5, 0x3a, P0 ;  /* 0x0000003a0500780c */ /* 0x000fe40000741670 */
[----:B------:R-:W-:Y:S02]  /*114e0*/  FMNMX.FTZ R6, R88, R6, !PT ;  /* 0x0000000658067209 */ /* 0x000fe40007810000 */
[----:B------:R-:W-:Y:S02]  /*114f0*/  ISETP.GT.AND P1, PT, R3, 0x40, P5 ;  /* 0x000000400300780c */ /* 0x000fe40002f24270 */
[----:B------:R-:W-:Y:S02]  /*11500*/  FMNMX.FTZ R6, R89, R6, !PT ;  /* 0x0000000659067209 */ /* 0x000fe40007810000 */
[----:B------:R-:W-:-:S02]  /*11510*/  ISETP.GT.AND P0, PT, R3, 0x41, P3 ;  /* 0x000000410300780c */ /* 0x000fc40001f04270 */
[----:B------:R-:W-:Y:S02]  /*11520*/  FMNMX.FTZ R6, R90, R6, !PT ;  /* 0x000000065a067209 */ /* 0x000fe40007810000 */
[----:B------:R-:W-:Y:S02]  /*11530*/  FSEL R183, R107, -INF , !P2 ;  /* 0xff8000006bb77808 */ /* 0x000fe40005000000 */
[----:B------:R-:W-:Y:S02]  /*11540*/  FMNMX.FTZ R6, R92, R6, !PT ;  /* 0x000000065c067209 */ /* 0x000fe40007810000 */
[----:B------:R-:W-:Y:S02]  /*11550*/  ISETP.LT.OR P2, PT, R5, 0x41, P1 ;  /* 0x000000410500780c */ /* 0x000fe40000f41670 */
[----:B------:R-:W-:Y:S02]  /*11560*/  FMNMX.FTZ R6, R131, R6, !PT ;  /* 0x0000000683067209 */ /* 0x000fe40007810000 */
[----:B------:R-:W-:-:S02]  /*11570*/  ISETP.LT.OR P1, PT, R5, 0x42, P0 ;  /* 0x000000420500780c */ /* 0x000fc40000721670 */
[----:B------:R-:W-:Y:S02]  /*11580*/  FMNMX.FTZ R6, R149, R6, !PT ;  /* 0x0000000695067209 */ /* 0x000fe40007810000 */
[----:B------:R-:W-:Y:S02]  /*11590*/  PLOP3.LUT P0, PT, PT, PT, UP4, 0x40, 0x0 ;  /* 0x000000000000781c */ /* 0x000fe40003f0e848 */
[----:B------:R-:W-:Y:S02]  /*115a0*/  FMNMX.FTZ R6, R148, R6, !PT ;  /* 0x0000000694067209 */ /* 0x000fe40007810000 */
[----:B------:R-:W-:Y:S02]  /*115b0*/  ISETP.GT.AND P0, PT, R3, 0x49, P0 ;  /* 0x000000490300780c */ /* 0x000fe40000704270 */
[----:B------:R-:W-:Y:S02]  /*115c0*/  FMNMX.FTZ R6, R150, R6, !PT ;  /* 0x0000000696067209 */ /* 0x000fe40007810000 */
[----:B------:R-:W-:-:S02]  /*115d0*/  ISETP.LT.OR P0, PT, R5, 0x4a, P0 ;  /* 0x0000004a0500780c */ /* 0x000fc40000701670 */
[----:B------:R-:W-:Y:S02]  /*115e0*/  FMNMX.FTZ R6, R152, R6, !PT ;  /* 0x0000000698067209 */ /* 0x000fe40007810000 */
[----:B------:R-:W-:Y:S02]  /*115f0*/  FSEL R194, R103, -INF , !P0 ;  /* 0xff80000067c27808 */ /* 0x000fe40004000000 */
[----:B------:R-:W-:Y:S02]  /*11600*/  FMNMX.FTZ R6, R154, R6, !PT ;  /* 0x000000069a067209 */ /* 0x000fe40007810000 */
[----:B------:R-:W-:Y:S02]  /*11610*/  FSEL R197, R135, -INF , !P1 ;  /* 0xff80000087c57808 */ /* 0x000fe40004800000 */
[----:B------:R-:W-:Y:S02]  /*11620*/  FMNMX.FTZ R6, R160, R6, !PT ;  /* 0x00000006a0067209 */ /* 0x000fe40007810000 */
[----:B------:R-:W-:-:S02]  /*11630*/  ISETP.GT.AND P1, PT, R3, 0x48, P4 ;  /* 0x000000480300780c */ /* 0x000fc40002724270 */
[----:B------:R-:W-:Y:S02]  /*11640*/  FMNMX.FTZ R6, R161, R6, !PT ;  /* 0x00000006a1067209 */ /* 0x000fe40007810000 */
[----:B------:R-:W-:Y:S02]  /*11650*/  ISETP.LT.OR P1, PT, R5, 0x49, P1 ;  /* 0x000000490500780c */ /* 0x000fe40000f21670 */
[----:B------:R-:W-:Y:S02]  /*11660*/  FMNMX.FTZ R6, R192, R6, !PT ;  /* 0x00000006c0067209 */ /* 0x000fe40007810000 */
[----:B------:R-:W-:Y:S02]  /*11670*/  FSEL R196, R134, -INF , !P2 ;  /* 0xff80000086c47808 */ /* 0x000fe40005000000 */
[----:B------:R-:W-:Y:S01]  /*11680*/  FMNMX.FTZ R6, R191, R6, !PT ;  /* 0x00000006bf067209 */ /* 0x000fe20007810000 */
[----:B------:R-:W-:Y:S01]  /*11690*/  LDSM.16.MT88.4 R132, [R218+0x1100] ;  /* 0x00110000da84783b */ /* 0x000fe20000004200 */
[----:B------:R-:W-:-:S02]  /*116a0*/  FSEL R193, R102, -INF , !P1 ;  /* 0xff80000066c17808 */ /* 0x000fc40004800000 */
[----:B------:R-:W-:Y:S02]  /*116b0*/  FMNMX.FTZ R6, R190, R6, !PT ;  /* 0x00000006be067209 */ /* 0x000fe40007810000 */
[----:B------:R-:W-:Y:S02]  /*116c0*/  PLOP3.LUT P2, PT, PT, PT, UP3, 0x40, 0x0 ;  /* 0x000000000000781c */ /* 0x000fe40003f4e838 */
[----:B------:R-:W-:Y:S02]  /*116d0*/  FMNMX.FTZ R6, R189, R6, !PT ;  /* 0x00000006bd067209 */ /* 0x000fe40007810000 */
[----:B------:R-:W-:Y:S02]  /*116e0*/  PLOP3.LUT P1, PT, PT, PT, UP2, 0x40, 0x0 ;  /* 0x000000000000781c */ /* 0x000fe40003f2e828 */
[----:B------:R-:W-:Y:S01]  /*116f0*/  PLOP3.LUT P3, PT, PT, PT, UP0, 0x40, 0x0 ;  /* 0x000000000000781c */ /* 0x000fe20003f6e808 */
[----:B------:R-:W1:Y:S01]  /*11700*/  SHFL.BFLY PT, R8, R6, 0x2, 0x1f ;  /* 0x0c401f0006087f89 */ /* 0x000e6200000e0000 */
[----:B------:R-:W-:-:S02]  /*11710*/  ISETP.GT.AND P4, PT, R3, 0x50, P2 ;  /* 0x000000500300780c */ /* 0x000fc40001784270 */
[----:B------:R-:W-:-:S04]  /*11720*/  ISETP.GT.AND P2, PT, R3, 0x51, P1 ;  /* 0x000000510300780c */ /* 0x000fc80000f44270 */
[----:B------:R-:W-:-:S04]  /*11730*/  ISETP.LT.OR P2, PT, R5, 0x52, P2 ;  /* 0x000000520500780c */ /* 0x000fc80001741670 */
[----:B------:R-:W-:Y:S02]  /*11740*/  FSEL R185, R127, -INF , !P2 ;  /* 0xff8000007fb97808 */ /* 0x000fe40005000000 */
[----:B-1----:R-:W-:Y:S01]  /*11750*/  FMNMX.FTZ R6, R6, R8, !PT ;  /* 0x0000000806067209 */ /* 0x002fe20007810000 */
[----:B------:R-:W-:-:S04]  /*11760*/  FFMA.FTZ R8, R15, c[0x0][0x2d0], -R7 ;  /* 0x0000b4000f087a23 */ /* 0x000fc80000010807 */
[----:B------:R-:W1:Y:S01]  /*11770*/  SHFL.BFLY PT, R129, R6, 0x1, 0x1f ;  /* 0x0c201f0006817f89 */ /* 0x000e6200000e0000 */
[----:B------:R2:W-:Y:S02]  /*11780*/  MUFU.EX2 R238, R8 ;  /* 0x0000000800ee7308 */ /* 0x0005e40000000800 */
[----:B--2---:R-:W-:-:S04]  /*11790*/  FMNMX.FTZ R8, R91, R93, !PT ;  /* 0x0000005d5b087209 */ /* 0x004fc80007810000 */
[----:B------:R-:W-:Y:S02]  /*117a0*/  FMNMX.FTZ R8, R94, R8, !PT ;  /* 0x000000085e087209 */ /* 0x000fe40007810000 */
[----:B-1----:R-:W-:Y:S01]  /*117b0*/  FMNMX.FTZ R129, R6, R129, !PT ;  /* 0x0000008106817209 */ /* 0x002fe20007810000 */
[--C-:B------:R-:W-:Y:S01]  /*117c0*/  FFMA.FTZ R6, R16, c[0x0][0x2d0], -R7.reuse ;  /* 0x0000b40010067a23 */ /* 0x100fe20000010807 */
[----:B------:R-:W-:Y:S01]  /*117d0*/  FMNMX.FTZ R9, R95, R8, !PT ;  /* 0x000000085f097209 */ /* 0x000fe20007810000 */
[----:B------:R-:W-:Y:S01]  /*117e0*/  FFMA.FTZ R8, R19, c[0x0][0x2d0], -R7 ;  /* 0x0000b40013087a23 */ /* 0x000fe20000010807 */
[----:B------:R-:W-:Y:S01]  /*117f0*/  FSETP.NEU.FTZ.AND P0, PT, R129, -INF , PT ;  /* 0xff8000008100780b */ /* 0x000fe20003f1d000 */
[----:B------:R1:W-:Y:S01]  /*11800*/  MUFU.EX2 R214, R6 ;  /* 0x0000000600d67308 */ /* 0x0003e20000000800 */
[----:B------:R-:W-:-:S04]  /*11810*/  FMNMX.FTZ R9, R112, R9, !PT ;  /* 0x0000000970097209 */ /* 0x000fc80007810000 */
[----:B------:R-:W-:Y:S02]  /*11820*/  FMNMX.FTZ R0, R113, R9, !PT ;  /* 0x0000000971007209 */ /* 0x000fe40007810000 */
[----:B------:R-:W-:Y:S01]  /*11830*/  FMNMX.FTZ R9, R84, R85, !PT ;  /* 0x0000005554097209 */ /* 0x000fe20007810000 */
[----:B------:R2:W3:Y:S01]  /*11840*/  MUFU.EX2 R240, R8 ;  /* 0x0000000800f07308 */ /* 0x0004e20000000800 */
[----:B------:R-:W-:Y:S02]  /*11850*/  FMNMX.FTZ R0, R114, R0, !PT ;  /* 0x0000000072007209 */ /* 0x000fe40007810000 */
[----:B------:R-:W-:Y:S02]  /*11860*/  FMNMX.FTZ R9, R86, R9, !PT ;  /* 0x0000000956097209 */ /* 0x000fe40007810000 */
[----:B------:R-:W-:Y:S02]  /*11870*/  FMNMX.FTZ R0, R115, R0, !PT ;  /* 0x0000000073007209 */ /* 0x000fe40007810000 */
[----:B------:R-:W-:Y:S01]  /*11880*/  FMNMX.FTZ R9, R87, R9, !PT ;  /* 0x0000000957097209 */ /* 0x000fe20007810000 */
[----:B-1----:R-:W-:Y:S01]  /*11890*/  FMUL.FTZ R6, R129, c[0x0][0x2d0] ;  /* 0x0000b40081067a20 */ /* 0x002fe20000410000 */
[----:B------:R-:W-:-:S02]  /*118a0*/  FMNMX.FTZ R0, R165, R0, !PT ;  /* 0x00000000a5007209 */ /* 0x000fc40007810000 */
[----:B------:R-:W-:Y:S02]  /*118b0*/  FMNMX.FTZ R9, R96, R9, !PT ;  /* 0x0000000960097209 */ /* 0x000fe40007810000 */
[----:B------:R-:W-:Y:S02]  /*118c0*/  FSEL R6, R6, RZ, P0 ;  /* 0x000000ff06067208 */ /* 0x000fe40000000000 */
[----:B------:R-:W-:Y:S02]  /*118d0*/  FMNMX.FTZ R0, R166, R0, !PT ;  /* 0x00000000a6007209 */ /* 0x000fe40007810000 */
[----:B------:R-:W-:Y:S01]  /*118e0*/  FMNMX.FTZ R4, R97, R9, !PT ;  /* 0x0000000961047209 */ /* 0x000fe20007810000 */
[----:B--2---:R-:W-:Y:S01]  /*118f0*/  FFMA.FTZ R8, R14, c[0x0][0x2d0], -R6 ;  /* 0x0000b4000e087a23 */ /* 0x004fe20000010806 */
[----:B------:R-:W-:Y:S02]  /*11900*/  FMNMX.FTZ R0, R168, R0, !PT ;  /* 0x00000000a8007209 */ /* 0x000fe40007810000 */
[----:B------:R-:W-:Y:S01]  /*11910*/  PLOP3.LUT P0, PT, PT, PT, UP1, 0x40, 0x0 ;  /* 0x000000000000781c */ /* 0x000fe20003f0e818 */
[----:B------:R1:W-:Y:S01]  /*11920*/  MUFU.EX2 R223, R8 ;  /* 0x0000000800df7308 */ /* 0x0003e20000000800 */
[----:B------:R-:W-:-:S02]  /*11930*/  FMNMX.FTZ R0, R169, R0, !PT ;  /* 0x00000000a9007209 */ /* 0x000fc40007810000 */
[----:B------:R-:W-:Y:S02]  /*11940*/  ISETP.GT.AND P1, PT, R3, 0x58, P0 ;  /* 0x000000580300780c */ /* 0x000fe40000724270 */
[----:B------:R-:W-:Y:S02]  /*11950*/  FMNMX.FTZ R0, R199, R0, !PT ;  /* 0x00000000c7007209 */ /* 0x000fe40007810000 */
[----:B------:R-:W-:Y:S02]  /*11960*/  ISETP.GT.AND P0, PT, R3, 0x59, P3 ;  /* 0x000000590300780c */ /* 0x000fe40001f04270 */
[----:B------:R-:W-:Y:S02]  /*11970*/  FMNMX.FTZ R0, R198, R0, !PT ;  /* 0x00000000c6007209 */ /* 0x000fe40007810000 */
[----:B------:R-:W-:Y:S02]  /*11980*/  ISETP.LT.OR P3, PT, R5, 0x51, P4 ;  /* 0x000000510500780c */ /* 0x000fe40002761670 */
[----:B------:R-:W-:-:S02]  /*11990*/  FMNMX.FTZ R0, R195, R0, !PT ;  /* 0x00000000c3007209 */ /* 0x000fc40007810000 */
[----:B------:R-:W-:Y:S01]  /*119a0*/  FSEL R184, R126, -INF , !P3 ;  /* 0xff8000007eb87808 */ /* 0x000fe20005800000 */
[--C-:B-1----:R-:W-:Y:S01]  /*119b0*/  FFMA.FTZ R8, R18, c[0x0][0x2d0], -R6.reuse ;  /* 0x0000b40012087a23 */ /* 0x102fe20000010806 */
[C---:B------:R-:W-:Y:S01]  /*119c0*/  ISETP.LT.OR P1, PT, R5.reuse, 0x59, P1 ;  /* 0x000000590500780c */ /* 0x040fe20000f21670 */
[----:B------:R-:W-:Y:S01]  /*119d0*/  LDSM.16.MT88.4 R124, [R217+0x1100] ;  /* 0x00110000d97c783b */ /* 0x000fe20000004200 */
[----:B------:R-:W-:Y:S01]  /*119e0*/  ISETP.LT.OR P0, PT, R5, 0x5a, P0 ;  /* 0x0000005a0500780c */ /* 0x000fe20000701670 */
[----:B------:R1:W2:Y:S01]  /*119f0*/  MUFU.EX2 R224, R8 ;  /* 0x0000000800e07308 */ /* 0x0002a20000000800 */
[----:B------:R-:W-:Y:S02]  /*11a00*/  FSEL R186, R186, -INF , !P1 ;  /* 0xff800000baba7808 */ /* 0x000fe40004800000 */
[----:B------:R-:W-:Y:S02]  /*11a10*/  FSEL R187, R187, -INF , !P0 ;  /* 0xff800000bbbb7808 */ /* 0x000fe40004000000 */
[----:B---3--:R-:W-:Y:S01]  /*11a20*/  F2FP.BF16.PACK_AB R10, R240, R216 ;  /* 0x000000d8f00a723e */ /* 0x008fe200000010ff */
[----:B-1----:R-:W-:Y:S01]  /*11a30*/  FFMA.FTZ R8, R20, c[0x0][0x2d0], -R6 ;  /* 0x0000b40014087a23 */ /* 0x002fe20000010806 */
[----:B--2---:R-:W-:-:S03]  /*11a40*/  F2FP.BF16.PACK_AB R9, R224, R223 ;  /* 0x000000dfe009723e */ /* 0x004fc600000010ff */
[----:B------:R1:W-:Y:S02]  /*11a50*/  MUFU.EX2 R239, R8 ;  /* 0x0000000800ef7308 */ /* 0x0003e40000000800 */
[----:B-1----:R-:W-:Y:S01]  /*11a60*/  FMNMX.FTZ R8, R98, R4, !PT ;  /* 0x0000000462087209 */ /* 0x002fe20007810000 */
[----:B------:R-:W-:-:S03]  /*11a70*/  FFMA.FTZ R4, R21, c[0x0][0x2d0], -R6 ;  /* 0x0000b40015047a23 */ /* 0x000fc60000010806 */
[----:B------:R-:W-:Y:S02]  /*11a80*/  FMNMX.FTZ R2, R99, R8, !PT ;  /* 0x0000000863027209 */ /* 0x000fe40007810000 */
[----:B------:R1:W2:Y:S01]  /*11a90*/  MUFU.EX2 R215, R4 ;  /* 0x0000000400d77308 */ /* 0x0002a20000000800 */
[----:B------:R-:W-:Y:S02]  /*11aa0*/  F2FP.BF16.PACK_AB R8, R214, R238 ;  /* 0x000000eed608723e */ /* 0x000fe400000010ff */
[----:B------:R-:W-:-:S04]  /*11ab0*/  FMNMX.FTZ R2, R151, R2, !PT ;  /* 0x0000000297027209 */ /* 0x000fc80007810000 */
[----:B------:R-:W-:-:S04]  /*11ac0*/  FMNMX.FTZ R2, R153, R2, !PT ;  /* 0x0000000299027209 */ /* 0x000fc80007810000 */
[----:B------:R-:W-:Y:S02]  /*11ad0*/  FMNMX.FTZ R3, R155, R2, !PT ;  /* 0x000000029b037209 */ /* 0x000fe40007810000 */
[----:B------:R-:W-:Y:S01]  /*11ae0*/  FMNMX.FTZ R2, R200, R0, !PT ;  /* 0x00000000c8027209 */ /* 0x000fe20007810000 */
[--C-:B------:R-:W-:Y:S01]  /*11af0*/  FFMA.FTZ R0, R23, c[0x0][0x2d0], -R7.reuse ;  /* 0x0000b40017007a23 */ /* 0x100fe20000010807 */
[----:B------:R-:W-:Y:S01]  /*11b00*/  FMNMX.FTZ R3, R162, R3, !PT ;  /* 0x00000003a2037209 */ /* 0x000fe20007810000 */
[----:B-1----:R-:W-:Y:S01]  /*11b10*/  FFMA.FTZ R4, R22, c[0x0][0x2d0], -R7 ;  /* 0x0000b40016047a23 */ /* 0x002fe20000010807 */
[----:B------:R-:W-:Y:S01]  /*11b20*/  FMNMX.FTZ R2, R212, R2, !PT ;  /* 0x00000002d4027209 */ /* 0x000fe20007810000 */
[----:B------:R1:W-:Y:S01]  /*11b30*/  MUFU.EX2 R178, R0 ;  /* 0x0000000000b27308 */ /* 0x0003e20000000800 */
[----:B------:R-:W-:Y:S02]  /*11b40*/  FMNMX.FTZ R3, R170, R3, !PT ;  /* 0x00000003aa037209 */ /* 0x000fe40007810000 */
[----:B------:R-:W-:-:S02]  /*11b50*/  FMNMX.FTZ R2, R208, R2, !PT ;  /* 0x00000002d0027209 */ /* 0x000fc40007810000 */
[----:B------:R-:W-:Y:S02]  /*11b60*/  FMNMX.FTZ R3, R171, R3, !PT ;  /* 0x00000003ab037209 */ /* 0x000fe40007810000 */
[----:B--2---:R-:W-:Y:S01]  /*11b70*/  F2FP.BF16.PACK_AB R11, R215, R239 ;  /* 0x000000efd70b723e */ /* 0x004fe200000010ff */
[----:B------:R-:W2:Y:S01]  /*11b80*/  MUFU.EX2 R156, R4 ;  /* 0x00000004009c7308 */ /* 0x000ea20000000800 */
[----:B------:R-:W-:-:S04]  /*11b90*/  FMNMX.FTZ R3, R188, R3, !PT ;  /* 0x00000003bc037209 */ /* 0x000fc80007810000 */
[----:B------:R-:W-:Y:S01]  /*11ba0*/  FMNMX.FTZ R3, R183, R3, !PT ;  /* 0x00000003b7037209 */ /* 0x000fe20007810000 */
[C---:B------:R-:W-:Y:S01]  /*11bb0*/  HMMA.16816.F32.BF16 R32, R8.reuse, R68, RZ ;  /* 0x000000440820723c */ /* 0x040fe200000418ff */
[----:B-1----:R-:W-:Y:S02]  /*11bc0*/  FFMA.FTZ R0, R24, c[0x0][0x2d0], -R7 ;  /* 0x0000b40018007a23 */ /* 0x002fe40000010807 */
[----:B------:R-:W-:Y:S02]  /*11bd0*/  FMNMX.FTZ R3, R196, R3, !PT ;  /* 0x00000003c4037209 */ /* 0x000fe40007810000 */
[----:B------:R1:W-:Y:S02]  /*11be0*/  MUFU.EX2 R245, R0 ;  /* 0x0000000000f57308 */ /* 0x0003e40000000800 */
[----:B------:R-:W-:Y:S01]  /*11bf0*/  FMNMX.FTZ R3, R197, R3, !PT ;  /* 0x00000003c5037209 */ /* 0x000fe20007810000 */
[----:B------:R-:W-:Y:S01]  /*11c00*/  HMMA.16816.F32.BF16 R28, R8, R72, RZ ;  /* 0x00000048081c723c */ /* 0x000fe200000418ff */
[----:B--2---:R-:W-:-:S02]  /*11c10*/  F2FP.BF16.PACK_AB R12, R178, R156 ;  /* 0x0000009cb20c723e */ /* 0x004fc400000010ff */
[----:B------:R-:W-:-:S04]  /*11c20*/  FMNMX.FTZ R3, R193, R3, !PT ;  /* 0x00000003c1037209 */ /* 0x000fc80007810000 */
[----:B------:R-:W-:Y:S01]  /*11c30*/  FMNMX.FTZ R3, R194, R3, !PT ;  /* 0x00000003c2037209 */ /* 0x000fe20007810000 */
[C---:B------:R-:W-:Y:S03]  /*11c40*/  HMMA.16816.F32.BF16 R16, R8.reuse, R80, RZ ;  /* 0x000000500810723c */ /* 0x040fe600000418ff */
[----:B------:R-:W-:Y:S02]  /*11c50*/  FMNMX.FTZ R3, R184, R3, !PT ;  /* 0x00000003b8037209 */ /* 0x000fe40007810000 */
[----:B-1----:R-:W-:Y:S01]  /*11c60*/  FMNMX.FTZ R0, R211, R2, !PT ;  /* 0x00000002d3007209 */ /* 0x002fe20007810000 */
[----:B------:R-:W-:Y:S01]  /*11c70*/  FFMA.FTZ R2, R26, c[0x0][0x2d0], -R7 ;  /* 0x0000b4001a027a23 */ /* 0x000fe20000010807 */
[----:B------:R-:W-:Y:S01]  /*11c80*/  FMNMX.FTZ R3, R185, R3, !PT ;  /* 0x00000003b9037209 */ /* 0x000fe20007810000 */
[----:B------:R-:W-:Y:S01]  /*11c90*/  HMMA.16816.F32.BF16 R20, R8, R70, RZ ;  /* 0x000000460814723c */ /* 0x000fe200000418ff */
[----:B------:R-:W-:Y:S01]  /*11ca0*/  FMNMX.FTZ R0, R205, R0, !PT ;  /* 0x00000000cd007209 */ /* 0x000fe20007810000 */
[----:B------:R1:W2:Y:S01]  /*11cb0*/  MUFU.EX2 R247, R2 ;  /* 0x0000000200f77308 */ /* 0x0002a20000000800 */
[----:B------:R-:W-:-:S02]  /*11cc0*/  FMNMX.FTZ R3, R186, R3, !PT ;  /* 0x00000003ba037209 */ /* 0x000fc40007810000 */
[----:B------:R-:W-:Y:S02]  /*11cd0*/  FMNMX.FTZ R0, R207, R0, !PT ;  /* 0x00000000cf007209 */ /* 0x000fe40007810000 */
[----:B------:R-:W-:Y:S02]  /*11ce0*/  FMNMX.FTZ R3, R187, R3, !PT ;  /* 0x00000003bb037209 */ /* 0x000fe40007810000 */
[----:B------:R-:W-:-:S03]  /*11cf0*/  FMNMX.FTZ R0, R210, R0, !PT ;  /* 0x00000000d2007209 */ /* 0x000fc60007810000 */
[----:B------:R-:W3:Y:S01]  /*11d00*/  SHFL.BFLY PT, R5, R3, 0x2, 0x1f ;  /* 0x0c401f0003057f89 */ /* 0x000ee200000e0000 */
[----:B------:R-:W-:-:S04]  /*11d10*/  FMNMX.FTZ R0, R206, R0, !PT ;  /* 0x00000000ce007209 */ /* 0x000fc80007810000 */
[----:B------:R-:W-:Y:S01]  /*11d20*/  FMNMX.FTZ R0, R209, R0, !PT ;  /* 0x00000000d1007209 */ /* 0x000fe20007810000 */
[----:B-1----:R-:W-:Y:S01]  /*11d30*/  FFMA.FTZ R2, R25, c[0x0][0x2d0], -R6 ;  /* 0x0000b40019027a23 */ /* 0x002fe20000010806 */
[----:B--2---:R-:W-:-:S03]  /*11d40*/  F2FP.BF16.PACK_AB R14, R247, R245 ;  /* 0x000000f5f70e723e */ /* 0x004fc600000010ff */
[----:B------:R-:W1:Y:S01]  /*11d50*/  SHFL.BFLY PT, R4, R0, 0x2, 0x1f ;  /* 0x0c401f0000047f89 */ /* 0x000e6200000e0000 */
[----:B------:R2:W-:Y:S01]  /*11d60*/  MUFU.EX2 R173, R2 ;  /* 0x0000000200ad7308 */ /* 0x0005e20000000800 */
[----:B---3--:R-:W-:Y:S01]  /*11d70*/  FMNMX.FTZ R3, R3, R5, !PT ;  /* 0x0000000503037209 */ /* 0x008fe20007810000 */
[----:B--2---:R-:W-:-:S04]  /*11d80*/  FFMA.FTZ R2, R27, c[0x0][0x2d0], -R6 ;  /* 0x0000b4001b027a23 */ /* 0x004fc80000010806 */
[----:B------:R-:W2:Y:S01]  /*11d90*/  SHFL.BFLY PT, R5, R3, 0x1, 0x1f ;  /* 0x0c201f0003057f89 */ /* 0x000ea200000e0000 */
[----:B------:R-:W-:Y:S01]  /*11da0*/  HMMA.16816.F32.BF16 R24, R8, R76, RZ ;  /* 0x0000004c0818723c */ /* 0x000fe200000418ff */
[----:B------:R3:W4:Y:S01]  /*11db0*/  MUFU.EX2 R244, R2 ;  /* 0x0000000200f47308 */ /* 0x0007220000000800 */
[----:B-1----:R-:W-:-:S05]  /*11dc0*/  FMNMX.FTZ R0, R0, R4, !PT ;  /* 0x0000000400007209 */ /* 0x002fca0007810000 */
[----:B------:R-:W1:Y:S01]  /*11dd0*/  SHFL.BFLY PT, R4, R0, 0x1, 0x1f ;  /* 0x0c201f0000047f89 */ /* 0x000e6200000e0000 */
[----:B---3--:R-:W-:Y:S01]  /*11de0*/  FFMA.FTZ R2, R36, c[0x0][0x2d0], -R6 ;  /* 0x0000b40024027a23 */ /* 0x008fe20000010806 */
[----:B----4-:R-:W-:-:S03]  /*11df0*/  F2FP.BF16.PACK_AB R13, R244, R173 ;  /* 0x000000adf40d723e */ /* 0x010fc600000010ff */
[----:B------:R3:W-:Y:S01]  /*11e00*/  MUFU.EX2 R143, R2 ;  /* 0x00000002008f7308 */ /* 0x0007e20000000800 */
[----:B--2---:R-:W-:Y:S01]  /*11e10*/  FMNMX.FTZ R3, R5, R3, !PT ;  /* 0x0000000305037209 */ /* 0x004fe20007810000 */
[----:B------:R-:W-:Y:S01]  /*11e20*/  IMAD.MOV.U32 R5, RZ, RZ, R178 ;  /* 0x000000ffff057224 */ /* 0x000fe200078e00b2 */
[----:B-1----:R-:W-:Y:S01]  /*11e30*/  FMNMX.FTZ R128, R0, R4, !PT ;  /* 0x0000000400807209 */ /* 0x002fe20007810000 */
[--C-:B------:R-:W-:Y:S02]  /*11e40*/  FFMA.FTZ R0, R90, c[0x0][0x2d0], -R6.reuse ;  /* 0x0000b4005a007a23 */ /* 0x100fe40000010806 */
[--C-:B---3--:R-:W-:Y:S01]  /*11e50*/  FFMA.FTZ R2, R37, c[0x0][0x2d0], -R6.reuse ;  /* 0x0000b40025027a23 */ /* 0x108fe20000010806 */
[----:B------:R-:W-:Y:S01]  /*11e60*/  FSETP.NEU.FTZ.AND P0, PT, R128, -INF , PT ;  /* 0xff8000008000780b */ /* 0x000fe20003f1d000 */
[----:B------:R1:W-:Y:S08]  /*11e70*/  MUFU.EX2 R246, R0 ;  /* 0x0000000000f67308 */ /* 0x0003f00000000800 */
[----:B------:R2:W3:Y:S01]  /*11e80*/  MUFU.EX2 R157, R2 ;  /* 0x00000002009d7308 */ /* 0x0004e20000000800 */
[----:B-1----:R-:W-:-:S07]  /*11e90*/  FFMA.FTZ R0, R92, c[0x0][0x2d0], -R6 ;  /* 0x0000b4005c007a23 */ /* 0x002fce0000010806 */
[----:B------:R-:W-:Y:S01]  /*11ea0*/  MUFU.EX2 R213, R0 ;  /* 0x0000000000d57308 */ /* 0x000fe20000000800 */
[--C-:B--2---:R-:W-:Y:S01]  /*11eb0*/  FFMA.FTZ R2, R38, c[0x0][0x2d0], -R7.reuse ;  /* 0x0000b40026027a23 */ /* 0x104fe20000010807 */
[----:B---3--:R-:W-:Y:S01]  /*11ec0*/  F2FP.BF16.PACK_AB R15, R157, R143 ;  /* 0x0000008f9d0f723e */ /* 0x008fe200000010ff */
[----:B------:R-:W-:Y:S05]  /*11ed0*/  HMMA.16816.F32.BF16 R36, R8, R74, RZ ;  /* 0x0000004a0824723c */ /* 0x000fea00000418ff */
[----:B------:R1:W-:Y:S03]  /*11ee0*/  MUFU.EX2 R142, R2 ;  /* 0x00000002008e7308 */ /* 0x0003e60000000800 */
[C---:B------:R-:W-:Y:S08]  /*11ef0*/  HMMA.16816.F32.BF16 R48, R12.reuse, R64, R32 ;  /* 0x000000400c30723c */ /* 0x040ff00000041820 */
[----:B------:R-:W-:Y:S01]  /*11f00*/  HMMA.16816.F32.BF16 R32, R12, R56, R24 ;  /* 0x000000380c20723c */ /* 0x000fe20000041818 */
[----:B-1----:R-:W-:-:S04]  /*11f10*/  FFMA.FTZ R2, R40, c[0x0][0x2d0], -R7 ;  /* 0x0000b40028027a23 */ /* 0x002fc80000010807 */
[----:B------:R1:W2:Y:S03]  /*11f20*/  MUFU.EX2 R147, R2 ;  /* 0x0000000200937308 */ /* 0x0002a60000000800 */
[C---:B------:R-:W-:Y:S08]  /*11f30*/  HMMA.16816.F32.BF16 R40, R8.reuse, R78, RZ ;  /* 0x0000004e0828723c */ /* 0x040ff000000418ff */
[----:B------:R-:W-:Y:S01]  /*11f40*/  HMMA.16816.F32.BF16 R8, R8, R82, RZ ;  /* 0x000000520808723c */ /* 0x000fe200000418ff */
[----:B-1----:R-:W-:-:S07]  /*11f50*/  FFMA.FTZ R2, R44, c[0x0][0x2d0], -R7 ;  /* 0x0000b4002c027a23 */ /* 0x002fce0000010807 */
[C---:B------:R-:W-:Y:S01]  /*11f60*/  HMMA.16816.F32.BF16 R24, R12.reuse, R66, R20 ;  /* 0x000000420c18723c */ /* 0x040fe20000041814 */
[----:B------:R1:W-:Y:S07]  /*11f70*/  MUFU.EX2 R248, R2 ;  /* 0x0000000200f87308 */ /* 0x0003ee0000000800 */
[----:B------:R-:W-:Y:S01]  /*11f80*/  HMMA.16816.F32.BF16 R20, R12, R62, R36 ;  /* 0x0000003e0c14723c */ /* 0x000fe20000041824 */
[----:B-1----:R-:W-:-:S07]  /*11f90*/  FFMA.FTZ R2, R45, c[0x0][0x2d0], -R7 ;  /* 0x0000b4002d027a23 */ /* 0x002fce0000010807 */
[C---:B------:R-:W-:Y:S01]  /*11fa0*/  HMMA.16816.F32.BF16 R44, R12.reuse, R60, R28 ;  /* 0x0000003c0c2c723c */ /* 0x040fe2000004181c */
[----:B------:R1:W3:Y:S07]  /*11fb0*/  MUFU.EX2 R249, R2 ;  /* 0x0000000200f97308 */ /* 0x0002ee0000000800 */
[C---:B------:R-:W-:Y:S08]  /*11fc0*/  HMMA.16816.F32.BF16 R28, R12.reuse, R52, R16 ;  /* 0x000000340c1c723c */ /* 0x040ff00000041810 */
[----:B------:R-:W-:Y:S01]  /*11fd0*/  HMMA.16816.F32.BF16 R16, R12, R58, R40 ;  /* 0x0000003a0c10723c */ /* 0x000fe20000041828 */
[----:B-1----:R-:W-:-:S04]  /*11fe0*/  FFMA.FTZ R2, R88, c[0x0][0x2d0], -R6 ;  /* 0x0000b40058027a23 */ /* 0x002fc80000010806 */
[----:B------:R1:W-:Y:S03]  /*11ff0*/  MUFU.EX2 R175, R2 ;  /* 0x0000000200af7308 */ /* 0x0003e60000000800 */
[----:B------:R-:W-:Y:S07]  /*12000*/  HMMA.16816.F32.BF16 R12, R12, R54, R8 ;  /* 0x000000360c0c723c */ /* 0x000fee0000041808 */
[----:B--2---:R-:W-:-:S02]  /*12010*/  F2FP.BF16.PACK_AB R8, R147, R142 ;  /* 0x0000008e9308723e */ /* 0x004fc400000010ff */
[----:B---3--:R-:W-:Y:S02]  /*12020*/  F2FP.BF16.PACK_AB R10, R249, R248 ;  /* 0x000000f8f90a723e */ /* 0x008fe400000010ff */
[----:B------:R-:W-:Y:S01]  /*12030*/  F2FP.BF16.PACK_AB R11, R213, R246 ;  /* 0x000000f6d50b723e */ /* 0x000fe200000010ff */
[----:B-1----:R-:W-:-:S04]  /*12040*/  FFMA.FTZ R2, R89, c[0x0][0x2d0], -R6 ;  /* 0x0000b40059027a23 */ /* 0x002fc80000010806 */
[----:B------:R1:W2:Y:S02]  /*12050*/  MUFU.EX2 R174, R2 ;  /* 0x0000000200ae7308 */ /* 0x0002a40000000800 */
[----:B-1----:R-:W-:Y:S01]  /*12060*/  FMUL.FTZ R2, R128, c[0x0][0x2d0] ;  /* 0x0000b40080027a20 */ /* 0x002fe20000410000 */
[----:B--2---:R-:W-:-:S04]  /*12070*/  F2FP.BF16.PACK_AB R9, R174, R175 ;  /* 0x000000afae09723e */ /* 0x004fc800000010ff */
[----:B------:R-:W-:Y:S02]  /*12080*/  FSEL R2, R2, RZ, P0 ;  /* 0x000000ff02027208 */ /* 0x000fe40000000000 */
[----:B------:R-:W-:Y:S01]  /*12090*/  FSETP.NEU.FTZ.AND P0, PT, R3, -INF , PT ;  /* 0xff8000000300780b */ /* 0x000fe20003f1d000 */
[C---:B------:R-:W-:Y:S02]  /*120a0*/  HMMA.16816.F32.BF16 R100, R8.reuse, R124, R48 ;  /* 0x0000007c0864723c */ /* 0x040fe40000041830 */
[--C-:B------:R-:W-:Y:S02]  /*120b0*/  FFMA.FTZ R0, R91, c[0x0][0x2d0], -R2.reuse ;  /* 0x0000b4005b007a23 */ /* 0x100fe40000010802 */
[----:B------:R-:W-:Y:S02]  /*120c0*/  FFMA.FTZ R4, R95, c[0x0][0x2d0], -R2 ;  /* 0x0000b4005f047a23 */ /* 0x000fe40000010802 */
[----:B------:R1:W-:Y:S01]  /*120d0*/  MUFU.EX2 R221, R0 ;  /* 0x0000000000dd7308 */ /* 0x0003e20000000800 */
[----:B------:R-:W-:Y:S01]  /*120e0*/  IMAD.MOV.U32 R51, RZ, RZ, R142 ;  /* 0x000000ffff337224 */ /* 0x000fe200078e008e */
[C---:B------:R-:W-:Y:S06]  /*120f0*/  HMMA.16816.F32.BF16 R104, R8.reuse, R120, R44 ;  /* 0x000000780868723c */ /* 0x040fec000004182c */
[----:B------:R-:W-:Y:S02]  /*12100*/  MUFU.EX2 R172, R4 ;  /* 0x0000000400ac7308 */ /* 0x000fe40000000800 */
[----:B------:R-:W-:Y:S01]  /*12110*/  HMMA.16816.F32.BF16 R108, R8, R132, R32 ;  /* 0x00000084086c723c */ /* 0x000fe20000041820 */
[----:B-1----:R-:W-:-:S07]  /*12120*/  FFMA.FTZ R0, R93, c[0x0][0x2d0], -R2 ;  /* 0x0000b4005d007a23 */ /* 0x002fce0000010802 */
[C---:B------:R-:W-:Y:S01]  /*12130*/  HMMA.16816.F32.BF16 R116, R8.reuse, R136, R28 ;  /* 0x000000880874723c */ /* 0x040fe2000004181c */
[----:B------:R1:W2:Y:S07]  /*12140*/  MUFU.EX2 R222, R0 ;  /* 0x0000000000de7308 */ /* 0x0002ae0000000800 */
[C---:B------:R-:W-:Y:S08]  /*12150*/  HMMA.16816.F32.BF16 R44, R8.reuse, R126, R24 ;  /* 0x0000007e082c723c */ /* 0x040ff00000041818 */
[----:B------:R-:W-:Y:S01]  /*12160*/  HMMA.16816.F32.BF16 R88, R8, R134, R16 ;  /* 0x000000860858723c */ /* 0x000fe20000041810 */
[----:B-1----:R-:W-:-:S04]  /*12170*/  FFMA.FTZ R0, R94, c[0x0][0x2d0], -R2 ;  /* 0x0000b4005e007a23 */ /* 0x002fc80000010802 */
[----:B------:R1:W3:Y:S03]  /*12180*/  MUFU.EX2 R241, R0 ;  /* 0x0000000000f17308 */ /* 0x0002e60000000800 */
[----:B------:R-:W-:Y:S01]  /*12190*/  HMMA.16816.F32.BF16 R92, R8, R138, R12 ;  /* 0x0000008a085c723c */ /* 0x000fe2000004180c */
[----:B-1----:R-:W-:-:S05]  /*121a0*/  FMUL.FTZ R0, R3, c[0x0][0x2d0] ;  /* 0x0000b40003007a20 */ /* 0x002fca0000410000 */
[----:B------:R-:W-:-:S05]  /*121b0*/  FSEL R0, R0, RZ, P0 ;  /* 0x000000ff00007208 */ /* 0x000fca0000000000 */
[----:B------:R-:W-:-:S04]  /*121c0*/  FFMA.FTZ R4, R84, c[0x0][0x2d0], -R0 ;  /* 0x0000b40054047a23 */ /* 0x000fc80000010800 */
[----:B------:R1:W-:Y:S02]  /*121d0*/  MUFU.EX2 R182, R4 ;  /* 0x0000000400b67308 */ /* 0x0003e40000000800 */
[----:B-1----:R-:W-:-:S06]  /*121e0*/  FFMA.FTZ R4, R85, c[0x0][0x2d0], -R0 ;  /* 0x0000b40055047a23 */ /* 0x002fcc0000010800 */
[----:B------:R1:W4:Y:S02]  /*121f0*/  MUFU.EX2 R181, R4 ;  /* 0x0000000400b57308 */ /* 0x0003240000000800 */
[----:B-1----:R-:W-:-:S06]  /*12200*/  FFMA.FTZ R4, R86, c[0x0][0x2d0], -R0 ;  /* 0x0000b40056047a23 */ /* 0x002fcc0000010800 */
[----:B------:R1:W-:Y:S02]  /*12210*/  MUFU.EX2 R242, R4 ;  /* 0x0000000400f27308 */ /* 0x0003e40000000800 */
[----:B-1----:R-:W-:Y:S02]  /*12220*/  FFMA.FTZ R4, R87, c[0x0][0x2d0], -R0 ;  /* 0x0000b40057047a23 */ /* 0x002fe40000010800 */
[----:B------:R-:W-:Y:S04]  /*12230*/  HMMA.16816.F32.BF16 R84, R8, R122, R20 ;  /* 0x0000007a0854723c */ /* 0x000fe80000041814 */
[----:B------:R1:W1:Y:S03]  /*12240*/  MUFU.EX2 R180, R4 ;  /* 0x0000000400b47308 */ /* 0x0002660000000800 */
[----:B--2---:R-:W-:-:S02]  /*12250*/  F2FP.BF16.PACK_AB R8, R222, R221 ;  /* 0x000000ddde08723e */ /* 0x004fc400000010ff */
[----:B---3--:R-:W-:Y:S02]  /*12260*/  F2FP.BF16.PACK_AB R10, R172, R241 ;  /* 0x000000f1ac0a723e */ /* 0x008fe400000010ff */
[----:B----4-:R-:W-:Y:S01]  /*12270*/  F2FP.BF16.PACK_AB R9, R181, R182 ;  /* 0x000000b6b509723e */ /* 0x010fe200000010ff */
[----:B-1----:R-:W-:Y:S01]  /*12280*/  FFMA.FTZ R4, R112, c[0x0][0x2d0], -R2 ;  /* 0x0000b40070047a23 */ /* 0x002fe20000010802 */
[----:B------:R-:W-:-:S03]  /*12290*/  F2FP.BF16.PACK_AB R11, R180, R242 ;  /* 0x000000f2b40b723e */ /* 0x000fc600000010ff */
[----:B------:R1:W-:Y:S04]  /*122a0*/  MUFU.EX2 R176, R4 ;  /* 0x0000000400b07308 */ /* 0x0003e80000000800 */
[C---:B------:R-:W-:Y:S08]  /*122b0*/  HMMA.16816.F32.BF16 R16, R8.reuse, R76, RZ ;  /* 0x0000004c0810723c */ /* 0x040ff000000418ff */
[----:B------:R-:W-:Y:S01]  /*122c0*/  HMMA.16816.F32.BF16 R32, R8, R78, RZ ;  /* 0x0000004e0820723c */ /* 0x000fe200000418ff */
[----:B-1----:R-:W-:-:S06]  /*122d0*/  FFMA.FTZ R4, R113, c[0x0][0x2d0], -R2 ;  /* 0x0000b40071047a23 */ /* 0x002fcc0000010802 */
[----:B------:R-:W-:Y:S01]  /*122e0*/  MOV R79, R143 ;  /* 0x0000008f004f7202 */ /* 0x000fe20000000f00 */
[----:B------:R1:W2:Y:S01]  /*122f0*/  MUFU.EX2 R179, R4 ;  /* 0x0000000400b37308 */ /* 0x0002a20000000800 */
[C---:B------:R-:W-:Y:S08]  /*12300*/  HMMA.16816.F32.BF16 R24, R8.reuse, R72, RZ ;  /* 0x000000480818723c */ /* 0x040ff000000418ff */
[----:B------:R-:W-:Y:S01]  /*12310*/  HMMA.16816.F32.BF16 R12, R8, R80, RZ ;  /* 0x00000050080c723c */ /* 0x000fe200000418ff */
[----:B-1----:R-:W-:-:S07]  /*12320*/  FFMA.FTZ R4, R114, c[0x0][0x2d0], -R2 ;  /* 0x0000b40072047a23 */ /* 0x002fce0000010802 */
[C---:B------:R-:W-:Y:S01]  /*12330*/  HMMA.16816.F32.BF16 R28, R8.reuse, R68, RZ ;  /* 0x00000044081c723c */ /* 0x040fe200000418ff */
[----:B--2---:R-:W-:Y:S01]  /*12340*/  IMAD.MOV.U32 R76, RZ, RZ, R179 ;  /* 0x000000ffff4c7224 */ /* 0x004fe200078e00b3 */
[----:B------:R1:W-:Y:S06]  /*12350*/  MUFU.EX2 R225, R4 ;  /* 0x0000000400e17308 */ /* 0x0003ec0000000800 */
[C---:B------:R-:W-:Y:S08]  /*12360*/  HMMA.16816.F32.BF16 R40, R8.reuse, R70, RZ ;  /* 0x000000460828723c */ /* 0x040ff000000418ff */
[----:B------:R-:W-:Y:S01]  /*12370*/  HMMA.16816.F32.BF16 R36, R8, R74, RZ ;  /* 0x0000004a0824723c */ /* 0x000fe200000418ff */
[----:B-1----:R-:W-:-:S04]  /*12380*/  FFMA.FTZ R4, R115, c[0x0][0x2d0], -R2 ;  /* 0x0000b40073047a23 */ /* 0x002fc80000010802 */
[----:B------:R1:W2:Y:S03]  /*12390*/  MUFU.EX2 R50, R4 ;  /* 0x0000000400327308 */ /* 0x0002a60000000800 */
[----:B------:R-:W-:Y:S01]  /*123a0*/  HMMA.16816.F32.BF16 R20, R8, R82, RZ ;  /* 0x000000520814723c */ /* 0x000fe200000418ff */
[----:B-1----:R-:W-:-:S06]  /*123b0*/  FFMA.FTZ R4, R96, c[0x0][0x2d0], -R0 ;  /* 0x0000b40060047a23 */ /* 0x002fcc0000010800 */
[----:B--2---:R-:W-:Y:S01]  /*123c0*/  F2FP.BF16.PACK_AB R10, R50, R225 ;  /* 0x000000e1320a723e */ /* 0x004fe200000010ff */
[----:B------:R-:W-:Y:S01]  /*123d0*/  IMAD.MOV.U32 R96, RZ, RZ, R176 ;  /* 0x000000ffff607224 */ /* 0x000fe200078e00b0 */
[----:B------:R1:W-:Y:S04]  /*123e0*/  MUFU.EX2 R177, R4 ;  /* 0x0000000400b17308 */ /* 0x0003e80000000800 */
[----:B------:R-:W-:Y:S01]  /*123f0*/  F2FP.BF16.PACK_AB R8, R76, R96 ;  /* 0x000000604c08723e */ /* 0x000fe200000010ff */
        /* <DEDUP_REMOVED lines=11> */
[----:B--2---:R-:W-:-:S05]  /*124b0*/  F2FP.BF16.PACK_AB R11, R178, R179 ;  /* 0x000000b3b20b723e */ /* 0x004fca00000010ff */
[----:B------:R1:W2:Y:S02]  /*124c0*/  MUFU.EX2 R49, R4 ;  /* 0x0000000400317308 */ /* 0x0002a40000000800 */
[C---:B------:R-:W-:Y:S07]  /*124d0*/  HMMA.16816.F32.BF16 R156, R8.reuse, R60, R24 ;  /* 0x0000003c089c723c */ /* 0x040fee0000041818 */
[----:B------:R-:W-:Y:S01]  /*124e0*/  IMAD.MOV.U32 R24, RZ, RZ, R50 ;  /* 0x000000ffff187224 */ /* 0x000fe200078e0032 */
[----:B------:R-:W-:Y:S01]  /*124f0*/  MOV R60, R247 ;  /* 0x000000f7003c7202 */ /* 0x000fe20000000f00 */
[----:B------:R-:W-:Y:S01]  /*12500*/  IMAD.MOV.U32 R61, RZ, RZ, R51 ;  /* 0x000000ffff3d7224 */ /* 0x000fe200078e0033 */
[----:B------:R-:W-:Y:S01]  /*12510*/  HMMA.16816.F32.BF16 R68, R8, R66, R40 ;  /* 0x000000420844723c */ /* 0x000fe20000041828 */
[----:B------:R-:W-:Y:S01]  /*12520*/  IMAD.MOV.U32 R25, RZ, RZ, R97 ;  /* 0x000000ffff197224 */ /* 0x000fe200078e0061 */
[----:B------:R-:W-:Y:S01]  /*12530*/  MOV R26, R96 ;  /* 0x00000060001a7202 */ /* 0x000fe20000000f00 */
[----:B-1----:R-:W-:-:S02]  /*12540*/  FFMA.FTZ R4, R141, c[0x0][0x2d0], -R7 ;  /* 0x0000b4008d047a23 */ /* 0x002fc40000010807 */
[----:B------:R-:W-:Y:S02]  /*12550*/  IMAD.MOV.U32 R27, RZ, RZ, R5 ;  /* 0x000000ffff1b7224 */ /* 0x000fe400078e0005 */
[----:B------:R1:W-:Y:S01]  /*12560*/  MUFU.EX2 R78, R4 ;  /* 0x00000004004e7308 */ /* 0x0003e20000000800 */
[----:B------:R-:W-:Y:S01]  /*12570*/  HMMA.16816.F32.BF16 R140, R8, R64, R28 ;  /* 0x00000040088c723c */ /* 0x000fe2000004181c */
[----:B------:R-:W-:Y:S01]  /*12580*/  LDSM.16.MT88.4 R64, [R217+0x1900] ;  /* 0x00190000d940783b */ /* 0x000fe20000004200 */
[----:B------:R-:W-:-:S05]  /*12590*/  IMAD.MOV.U32 R5, RZ, RZ, R245 ;  /* 0x000000ffff057224 */ /* 0x000fca00078e00f5 */
[----:B------:R-:W-:Y:S01]  /*125a0*/  MOV R28, R248 ;  /* 0x000000f8001c7202 */ /* 0x000fe20000000f00 */
[----:B------:R-:W-:Y:S01]  /*125b0*/  IMAD.MOV.U32 R30, RZ, RZ, R98 ;  /* 0x000000ffff1e7224 */ /* 0x000fe200078e0062 */
[----:B------:R-:W-:Y:S01]  /*125c0*/  MOV R31, R99 ;  /* 0x00000063001f7202 */ /* 0x000fe20000000f00 */
[----:B------:R-:W-:Y:S01]  /*125d0*/  IMAD.MOV.U32 R29, RZ, RZ, R246 ;  /* 0x000000ffff1d7224 */ /* 0x000fe200078e00f6 */
[----:B------:R-:W-:Y:S01]  /*125e0*/  HMMA.16816.F32.BF16 R96, R8, R54, R20 ;  /* 0x000000360860723c */ /* 0x000fe20000041814 */
[----:B-1----:R-:W-:-:S04]  /*125f0*/  FFMA.FTZ R4, R144, c[0x0][0x2d0], -R7 ;  /* 0x0000b40090047a23 */ /* 0x002fc80000010807 */
[----:B------:R1:W-:Y:S03]  /*12600*/  MUFU.EX2 R77, R4 ;  /* 0x00000004004d7308 */ /* 0x0003e60000000800 */
[C---:B------:R-:W-:Y:S08]  /*12610*/  HMMA.16816.F32.BF16 R112, R8.reuse, R56, R16 ;  /* 0x000000380870723c */ /* 0x040ff00000041810 */
[----:B------:R-:W-:Y:S01]  /*12620*/  HMMA.16816.F32.BF16 R72, R8, R62, R36 ;  /* 0x0000003e0848723c */ /* 0x000fe20000041824 */
[----:B-1----:R-:W-:-:S07]  /*12630*/  FFMA.FTZ R4, R145, c[0x0][0x2d0], -R7 ;  /* 0x0000b40091047a23 */ /* 0x002fce0000010807 */
[C---:B------:R-:W-:Y:S01]  /*12640*/  HMMA.16816.F32.BF16 R80, R8.reuse, R58, R32 ;  /* 0x0000003a0850723c */ /* 0x040fe20000041820 */
[----:B------:R-:W-:Y:S01]  /*12650*/  IMAD.MOV.U32 R63, RZ, RZ, R61 ;  /* 0x000000ffff3f7224 */ /* 0x000fe200078e003d */
[----:B------:R-:W-:Y:S01]  /*12660*/  LDSM.16.MT88.4 R56, [R218+0x1900] ;  /* 0x00190000da38783b */ /* 0x000fe20000004200 */
[----:B------:R1:W3:Y:S01]  /*12670*/  MUFU.EX2 R48, R4 ;  /* 0x0000000400307308 */ /* 0x0002e20000000800 */
[----:B------:R-:W-:Y:S02]  /*12680*/  IMAD.MOV.U32 R62, RZ, RZ, R24 ;  /* 0x000000ffff3e7224 */ /* 0x000fe400078e0018 */
[----:B-1----:R-:W-:Y:S02]  /*12690*/  FFMA.FTZ R4, R146, c[0x0][0x2d0], -R7 ;  /* 0x0000b40092047a23 */ /* 0x002fe40000010807 */
[----:B------:R-:W-:Y:S01]  /*126a0*/  HMMA.16816.F32.BF16 R144, R8, R52, R12 ;  /* 0x000000340890723c */ /* 0x000fe2000004180c */
[----:B------:R-:W-:Y:S02]  /*126b0*/  LDSM.16.MT88.4 R52, [R219+0x1900] ;  /* 0x00190000db34783b */ /* 0x000fe40000004200 */
[----:B------:R1:W-:Y:S04]  /*126c0*/  MUFU.EX2 R252, R4 ;  /* 0x0000000400fc7308 */ /* 0x0003e80000000800 */
[----:B--2---:R-:W-:Y:S01]  /*126d0*/  IMAD.MOV.U32 R12, RZ, RZ, R49 ;  /* 0x000000ffff0c7224 */ /* 0x004fe200078e0031 */
[----:B------:R-:W-:Y:S01]  /*126e0*/  MOV R15, R30 ;  /* 0x0000001e000f7202 */ /* 0x000fe20000000f00 */
[----:B------:R-:W-:-:S02]  /*126f0*/  IMAD.MOV.U32 R13, RZ, RZ, R28 ;  /* 0x000000ffff0d7224 */ /* 0x000fc400078e001c */
[----:B------:R-:W-:Y:S02]  /*12700*/  IMAD.MOV.U32 R14, RZ, RZ, R29 ;  /* 0x000000ffff0e7224 */ /* 0x000fe400078e001d */
[----:B-1----:R-:W-:Y:S01]  /*12710*/  FFMA.FTZ R4, R131, c[0x0][0x2d0], -R6 ;  /* 0x0000b40083047a23 */ /* 0x002fe20000010806 */
[----:B------:R-:W-:-:S03]  /*12720*/  MOV R131, R27 ;  /* 0x0000001b00837202 */ /* 0x000fc60000000f00 */
[----:B------:R1:W-:Y:S02]  /*12730*/  MUFU.EX2 R251, R4 ;  /* 0x0000000400fb7308 */ /* 0x0003e40000000800 */
[----:B-1----:R-:W-:Y:S02]  /*12740*/  FFMA.FTZ R4, R149, c[0x0][0x2d0], -R6 ;  /* 0x0000b40095047a23 */ /* 0x002fe40000010806 */
[----:B------:R-:W-:-:S04]  /*12750*/  IMAD.MOV.U32 R149, RZ, RZ, R26 ;  /* 0x000000ffff957224 */ /* 0x000fc800078e001a */
[----:B------:R1:W2:Y:S02]  /*12760*/  MUFU.EX2 R250, R4 ;  /* 0x0000000400fa7308 */ /* 0x0002a40000000800 */
[--C-:B-1----:R-:W-:Y:S01]  /*12770*/  FFMA.FTZ R4, R148, c[0x0][0x2d0], -R6.reuse ;  /* 0x0000b40094047a23 */ /* 0x102fe20000010806 */
[----:B---3--:R-:W-:Y:S02]  /*12780*/  MOV R148, R48 ;  /* 0x0000003000947202 */ /* 0x008fe40000000f00 */
[----:B------:R-:W1:Y:S03]  /*12790*/  LDSM.16.MT88.4 R48, [R220+0x1900] ;  /* 0x00190000dc30783b */ /* 0x000e660000004200 */
[----:B------:R3:W-:Y:S01]  /*127a0*/  MUFU.EX2 R247, R4 ;  /* 0x0000000400f77308 */ /* 0x0007e20000000800 */
[----:B--2---:R-:W-:Y:S02]  /*127b0*/  F2FP.BF16.PACK_AB R9, R250, R251 ;  /* 0x000000fbfa09723e */ /* 0x004fe400000010ff */
[----:B------:R-:W-:Y:S01]  /*127c0*/  F2FP.BF16.PACK_AB R10, R148, R77 ;  /* 0x0000004d940a723e */ /* 0x000fe200000010ff */
[----:B---3--:R-:W-:-:S02]  /*127d0*/  FFMA.FTZ R4, R150, c[0x0][0x2d0], -R6 ;  /* 0x0000b40096047a23 */ /* 0x008fc40000010806 */
[----:B------:R-:W-:Y:S02]  /*127e0*/  IMAD.MOV.U32 R150, RZ, RZ, R78 ;  /* 0x000000ffff967224 */ /* 0x000fe400078e004e */
[----:B------:R-:W-:Y:S02]  /*127f0*/  IMAD.MOV.U32 R78, RZ, RZ, R79 ;  /* 0x000000ffff4e7224 */ /* 0x000fe400078e004f */
[----:B------:R-:W-:Y:S01]  /*12800*/  IMAD.MOV.U32 R79, RZ, RZ, R249 ;  /* 0x000000ffff4f7224 */ /* 0x000fe200078e00f9 */
[----:B------:R-:W-:Y:S01]  /*12810*/  F2FP.BF16.PACK_AB R8, R150, R12 ;  /* 0x0000000c9608723e */ /* 0x000fe200000010ff */
[----:B------:R2:W3:Y:S01]  /*12820*/  MUFU.EX2 R249, R4 ;  /* 0x0000000400f97308 */ /* 0x0004e20000000800 */
[----:B------:R-:W-:Y:S01]  /*12830*/  IMAD.MOV.U32 R61, RZ, RZ, R78 ;  /* 0x000000ffff3d7224 */ /* 0x000fe200078e004e */
[----:B------:R-:W-:Y:S01]  /*12840*/  MOV R78, R242 ;  /* 0x000000f2004e7202 */ /* 0x000fe20000000f00 */
[----:B--2---:R-:W-:Y:S01]  /*12850*/  FFMA.FTZ R4, R164, c[0x0][0x2d0], -R7 ;  /* 0x0000b400a4047a23 */ /* 0x004fe20000010807 */
[----:B------:R-:W-:-:S02]  /*12860*/  MOV R164, R244 ;  /* 0x000000f400a47202 */ /* 0x000fc40000000f00 */
[----:B---3--:R-:W-:Y:S02]  /*12870*/  F2FP.BF16.PACK_AB R11, R249, R247 ;  /* 0x000000f7f90b723e */ /* 0x008fe400000010ff */
[----:B------:R2:W3:Y:S05]  /*12880*/  MUFU.EX2 R248, R4 ;  /* 0x0000000400f87308 */ /* 0x0004ea0000000800 */
[C---:B-1----:R-:W-:Y:S07]  /*12890*/  HMMA.16816.F32.BF16 R32, R8.reuse, R48, R104 ;  /* 0x000000300820723c */ /* 0x042fee0000041868 */
[----:B------:R-:W-:Y:S01]  /*128a0*/  IMAD.MOV.U32 R106, RZ, RZ, R77 ;  /* 0x000000ffff6a7224 */ /* 0x000fe200078e004d */
[----:B------:R-:W-:Y:S01]  /*128b0*/  MOV R105, R240 ;  /* 0x000000f000697202 */ /* 0x000fe20000000f00 */
[----:B------:R-:W-:Y:S01]  /*128c0*/  IMAD.MOV.U32 R77, RZ, RZ, R241 ;  /* 0x000000ffff4d7224 */ /* 0x000fe200078e00f1 */
[----:B------:R-:W-:Y:S01]  /*128d0*/  HMMA.16816.F32.BF16 R36, R8, R66, R44 ;  /* 0x000000420824723c */ /* 0x000fe2000004182c */
[----:B--2---:R-:W-:Y:S01]  /*128e0*/  FFMA.FTZ R4, R163, c[0x0][0x2d0], -R7 ;  /* 0x0000b400a3047a23 */ /* 0x004fe20000010807 */
[----:B------:R-:W-:Y:S01]  /*128f0*/  MOV R163, R149 ;  /* 0x0000009500a37202 */ /* 0x000fe20000000f00 */
[----:B------:R-:W-:-:S02]  /*12900*/  IMAD.MOV.U32 R104, RZ, RZ, R215 ;  /* 0x000000ffff687224 */ /* 0x000fc400078e00d7 */
[----:B------:R1:W-:Y:S01]  /*12910*/  MUFU.EX2 R246, R4 ;  /* 0x0000000400f67308 */ /* 0x0003e20000000800 */
[----:B------:R-:W-:Y:S01]  /*12920*/  IMAD.MOV.U32 R107, RZ, RZ, R15 ;  /* 0x000000ffff6b7224 */ /* 0x000fe200078e000f */
[----:B------:R-:W-:Y:S01]  /*12930*/  MOV R46, R239 ;  /* 0x000000ef002e7202 */ /* 0x000fe20000000f00 */
[----:B------:R-:W-:Y:S01]  /*12940*/  IMAD.MOV.U32 R47, RZ, RZ, R238 ;  /* 0x000000ffff2f7224 */ /* 0x000fe200078e00ee */
[C---:B------:R-:W-:Y:S01]  /*12950*/  HMMA.16816.F32.BF16 R40, R8.reuse, R64, R100 ;  /* 0x000000400828723c */ /* 0x040fe20000041864 */
[----:B------:R-:W-:Y:S02]  /*12960*/  IMAD.MOV.U32 R149, RZ, RZ, R61 ;  /* 0x000000ffff957224 */ /* 0x000fe400078e003d */
[----:B------:R-:W-:Y:S02]  /*12970*/  IMAD.MOV.U32 R44, RZ, RZ, R76 ;  /* 0x000000ffff2c7224 */ /* 0x000fe400078e004c */
[----:B------:R-:W-:Y:S02]  /*12980*/  IMAD.MOV.U32 R45, RZ, RZ, R77 ;  /* 0x000000ffff2d7224 */ /* 0x000fe400078e004d */
[----:B------:R-:W-:Y:S01]  /*12990*/  IMAD.MOV.U32 R100, RZ, RZ, R214 ;  /* 0x000000ffff647224 */ /* 0x000fe200078e00d6 */
[----:B------:R-:W-:Y:S01]  /*129a0*/  HMMA.16816.F32.BF16 R16, R8, R52, R116 ;  /* 0x000000340810723c */ /* 0x000fe20000041874 */
[----:B------:R-:W-:Y:S01]  /*129b0*/  IMAD.MOV.U32 R103, RZ, RZ, R12 ;  /* 0x000000ffff677224 */ /* 0x000fe200078e000c */
[----:B------:R-:W-:Y:S01]  /*129c0*/  MOV R102, R13 ;  /* 0x0000000d00667202 */ /* 0x000fe20000000f00 */
[----:B------:R-:W-:-:S02]  /*129d0*/  IMAD.MOV.U32 R101, RZ, RZ, R14 ;  /* 0x000000ffff657224 */ /* 0x000fc400078e000e */
[----:B-1----:R-:W-:Y:S02]  /*129e0*/  FFMA.FTZ R4, R167, c[0x0][0x2d0], -R7 ;  /* 0x0000b400a7047a23 */ /* 0x002fe40000010807 */
[----:B------:R-:W-:Y:S01]  /*129f0*/  IMAD.MOV.U32 R119, RZ, RZ, R164 ;  /* 0x000000ffff777224 */ /* 0x000fe200078e00a4 */
[----:B------:R-:W-:Y:S01]  /*12a00*/  MOV R118, R62 ;  /* 0x0000003e00767202 */ /* 0x000fe20000000f00 */
[----:B------:R1:W2:Y:S01]  /*12a10*/  MUFU.EX2 R245, R4 ;  /* 0x0000000400f57308 */ /* 0x0002a20000000800 */
[----:B------:R-:W-:Y:S01]  /*12a20*/  IMAD.MOV.U32 R116, RZ, RZ, R148 ;  /* 0x000000ffff747224 */ /* 0x000fe200078e0094 */
[----:B------:R-:W-:Y:S01]  /*12a30*/  MOV R164, R79 ;  /* 0x0000004f00a47202 */ /* 0x000fe20000000f00 */
[----:B------:R-:W-:Y:S01]  /*12a40*/  IMAD.MOV.U32 R167, RZ, RZ, R131 ;  /* 0x000000ffffa77224 */ /* 0x000fe200078e0083 */
[----:B------:R-:W-:Y:S01]  /*12a50*/  HMMA.16816.F32.BF16 R12, R8, R54, R92 ;  /* 0x00000036080c723c */ /* 0x000fe2000004185c */
[----:B------:R-:W-:Y:S01]  /*12a60*/  IMAD.MOV.U32 R117, RZ, RZ, R63 ;  /* 0x000000ffff757224 */ /* 0x000fe200078e003f */
[----:B------:R-:W-:Y:S01]  /*12a70*/  LDSM.16.MT88.4 R92, [R219+0x2100] ;  /* 0x00210000db5c783b */ /* 0x000fe20000004200 */
[----:B------:R-:W-:-:S03]  /*12a80*/  IMAD.MOV.U32 R148, RZ, RZ, R78 ;  /* 0x000000ffff947224 */ /* 0x000fc600078e004e */
[----:B------:R-:W-:Y:S02]  /*12a90*/  LDSM.16.MT88.4 R76, [R220+0x2100] ;  /* 0x00210000dc4c783b */ /* 0x000fe40000004200 */
[C---:B------:R-:W-:Y:S02]  /*12aa0*/  HMMA.16816.F32.BF16 R20, R8.reuse, R58, R88 ;  /* 0x0000003a0814723c */ /* 0x040fe40000041858 */
[----:B------:R-:W-:Y:S01]  /*12ab0*/  LDSM.16.MT88.4 R88, [R219+0x2900] ;  /* 0x00290000db58783b */ /* 0x000fe20000004200 */
[----:B-1----:R-:W-:Y:S01]  /*12ac0*/  FFMA.FTZ R4, R152, c[0x0][0x2d0], -R6 ;  /* 0x0000b40098047a23 */ /* 0x002fe20000010806 */
[----:B------:R-:W-:Y:S01]  /*12ad0*/  MOV R152, R60 ;  /* 0x0000003c00987202 */ /* 0x000fe20000000f00 */
[----:B------:R-:W-:Y:S02]  /*12ae0*/  IMAD.MOV.U32 R60, RZ, RZ, R31 ;  /* 0x000000ffff3c7224 */ /* 0x000fe400078e001f */
[----:B------:R1:W-:Y:S01]  /*12af0*/  MUFU.EX2 R244, R4 ;  /* 0x0000000400f47308 */ /* 0x0003e20000000800 */
[----:B------:R-:W-:Y:S01]  /*12b00*/  HMMA.16816.F32.BF16 R28, R8, R50, R84 ;  /* 0x00000032081c723c */ /* 0x000fe20000041854 */
[----:B------:R-:W-:Y:S01]  /*12b10*/  LDSM.16.MT88.4 R84, [R218+0x2100] ;  /* 0x00210000da54783b */ /* 0x000fe20000004200 */
[----:B------:R-:W-:-:S03]  /*12b20*/  MOV R131, R60 ;  /* 0x0000003c00837202 */ /* 0x000fc60000000f00 */
[----:B------:R-:W4:Y:S01]  /*12b30*/  LDSM.16.MT88.4 R60, [R217+0x2100] ;  /* 0x00210000d93c783b */ /* 0x000f220000004200 */
[----:B-1----:R-:W-:Y:S02]  /*12b40*/  FFMA.FTZ R4, R154, c[0x0][0x2d0], -R6 ;  /* 0x0000b4009a047a23 */ /* 0x002fe40000010806 */
[----:B------:R-:W-:Y:S02]  /*12b50*/  IMAD.MOV.U32 R154, RZ, RZ, R25 ;  /* 0x000000ffff9a7224 */ /* 0x000fe400078e0019 */
[----:B------:R1:W1:Y:S01]  /*12b60*/  MUFU.EX2 R242, R4 ;  /* 0x0000000400f27308 */ /* 0x0002620000000800 */
[----:B------:R-:W-:Y:S07]  /*12b70*/  HMMA.16816.F32.BF16 R24, R8, R56, R108 ;  /* 0x000000380818723c */ /* 0x000fee000004186c */
[----:B---3--:R-:W-:Y:S01]  /*12b80*/  F2FP.BF16.PACK_AB R8, R248, R252 ;  /* 0x000000fcf808723e */ /* 0x008fe200000010ff */
[----:B------:R-:W-:Y:S01]  /*12b90*/  IMAD.MOV.U32 R110, RZ, RZ, R45 ;  /* 0x000000ffff6e7224 */ /* 0x000fe200078e002d */
[----:B--2---:R-:W-:Y:S01]  /*12ba0*/  F2FP.BF16.PACK_AB R10, R245, R246 ;  /* 0x000000f6f50a723e */ /* 0x004fe200000010ff */
[----:B------:R-:W-:Y:S01]  /*12bb0*/  IMAD.MOV.U32 R111, RZ, RZ, R46 ;  /* 0x000000ffff6f7224 */ /* 0x000fe200078e002e */
[----:B------:R-:W-:Y:S01]  /*12bc0*/  MOV R109, R44 ;  /* 0x0000002c006d7202 */ /* 0x000fe20000000f00 */
[----:B-1----:R-:W-:Y:S01]  /*12bd0*/  FFMA.FTZ R4, R160, c[0x0][0x2d0], -R6 ;  /* 0x0000b400a0047a23 */ /* 0x002fe20000010806 */
[----:B------:R-:W-:Y:S01]  /*12be0*/  F2FP.BF16.PACK_AB R9, R242, R244 ;  /* 0x000000f4f209723e */ /* 0x000fe200000010ff */
[----:B------:R-:W-:Y:S01]  /*12bf0*/  IMAD.MOV.U32 R160, RZ, RZ, R100 ;  /* 0x000000ffffa07224 */ /* 0x000fe200078e0064 */
[----:B------:R-:W-:Y:S01]  /*12c00*/  MOV R100, R102 ;  /* 0x0000006600647202 */ /* 0x000fe20000000f00 */
[----:B------:R1:W-:Y:S01]  /*12c10*/  MUFU.EX2 R241, R4 ;  /* 0x0000000400f17308 */ /* 0x0003e20000000800 */
[----:B------:R-:W-:Y:S01]  /*12c20*/  MOV R102, R163 ;  /* 0x000000a300667202 */ /* 0x000fe20000000f00 */
[----:B------:R-:W-:-:S02]  /*12c30*/  IMAD.MOV.U32 R163, RZ, RZ, R173 ;  /* 0x000000ffffa37224 */ /* 0x000fc400078e00ad */
[----:B-1----:R-:W-:Y:S01]  /*12c40*/  FFMA.FTZ R4, R161, c[0x0][0x2d0], -R6 ;  /* 0x0000b400a1047a23 */ /* 0x002fe20000010806 */
[----:B------:R-:W-:-:S03]  /*12c50*/  MOV R161, R47 ;  /* 0x0000002f00a17202 */ /* 0x000fc60000000f00 */
[----:B------:R1:W2:Y:S02]  /*12c60*/  MUFU.EX2 R240, R4 ;  /* 0x0000000400f07308 */ /* 0x0002a40000000800 */
[----:B-1----:R-:W-:Y:S01]  /*12c70*/  FFMA.FTZ R4, R165, c[0x0][0x2d0], -R2 ;  /* 0x0000b400a5047a23 */ /* 0x002fe20000010802 */
[----:B--2---:R-:W-:-:S05]  /*12c80*/  F2FP.BF16.PACK_AB R11, R240, R241 ;  /* 0x000000f1f00b723e */ /* 0x004fca00000010ff */
[----:B------:R1:W-:Y:S02]  /*12c90*/  MUFU.EX2 R215, R4 ;  /* 0x0000000400d77308 */ /* 0x0003e40000000800 */
[C---:B----4-:R-:W-:Y:S08]  /*12ca0*/  HMMA.16816.F32.BF16 R40, R8.reuse, R60, R40 ;  /* 0x0000003c0828723c */ /* 0x050ff00000041828 */
        /* <DEDUP_REMOVED lines=11> */
[----:B------:R1:W3:Y:S03]  /*12d60*/  MUFU.EX2 R239, R4 ;  /* 0x0000000400ef7308 */ /* 0x0002e60000000800 */
[----:B------:R-:W-:Y:S07]  /*12d70*/  HMMA.16816.F32.BF16 R12, R8, R94, R12 ;  /* 0x0000005e080c723c */ /* 0x000fee000004180c */
[----:B--2---:R-:W-:Y:S01]  /*12d80*/  F2FP.BF16.PACK_AB R8, R238, R215 ;  /* 0x000000d7ee08723e */ /* 0x004fe200000010ff */
[----:B-1----:R-:W-:Y:S01]  /*12d90*/  FFMA.FTZ R4, R151, c[0x0][0x2d0], -R0 ;  /* 0x0000b40097047a23 */ /* 0x002fe20000010800 */
[----:B------:R-:W-:-:S02]  /*12da0*/  MOV R151, R172 ;  /* 0x000000ac00977202 */ /* 0x000fc40000000f00 */
[----:B---3--:R-:W-:Y:S01]  /*12db0*/  F2FP.BF16.PACK_AB R10, R239, R214 ;  /* 0x000000d6ef0a723e */ /* 0x008fe200000010ff */
[----:B------:R1:W-:Y:S02]  /*12dc0*/  MUFU.EX2 R172, R4 ;  /* 0x0000000400ac7308 */ /* 0x0003e40000000800 */
[----:B-1----:R-:W-:Y:S02]  /*12dd0*/  FFMA.FTZ R4, R153, c[0x0][0x2d0], -R0 ;  /* 0x0000b40099047a23 */ /* 0x002fe40000010800 */
[----:B------:R-:W-:-:S04]  /*12de0*/  IMAD.MOV.U32 R153, RZ, RZ, R175 ;  /* 0x000000ffff997224 */ /* 0x000fc800078e00af */
[----:B------:R1:W2:Y:S02]  /*12df0*/  MUFU.EX2 R175, R4 ;  /* 0x0000000400af7308 */ /* 0x0002a40000000800 */
[----:B-1----:R-:W-:Y:S01]  /*12e00*/  FFMA.FTZ R4, R155, c[0x0][0x2d0], -R0 ;  /* 0x0000b4009b047a23 */ /* 0x002fe20000010800 */
[----:B--2---:R-:W-:Y:S01]  /*12e10*/  F2FP.BF16.PACK_AB R9, R175, R172 ;  /* 0x000000acaf09723e */ /* 0x004fe200000010ff */
[----:B------:R-:W-:Y:S02]  /*12e20*/  IMAD.MOV.U32 R155, RZ, RZ, R107 ;  /* 0x000000ffff9b7224 */ /* 0x000fe400078e006b */
[----:B------:R-:W-:Y:S02]  /*12e30*/  IMAD.MOV.U32 R107, RZ, RZ, R101 ;  /* 0x000000ffff6b7224 */ /* 0x000fe400078e0065 */
[----:B------:R-:W-:Y:S02]  /*12e40*/  IMAD.MOV.U32 R101, RZ, RZ, R103 ;  /* 0x000000ffff657224 */ /* 0x000fe400078e0067 */
[----:B------:R-:W-:-:S02]  /*12e50*/  IMAD.MOV.U32 R103, RZ, RZ, R167 ;  /* 0x000000ffff677224 */ /* 0x000fc400078e00a7 */
[----:B------:R-:W-:Y:S02]  /*12e60*/  IMAD.MOV.U32 R167, RZ, RZ, R174 ;  /* 0x000000ffffa77224 */ /* 0x000fe400078e00ae */
        /* <DEDUP_REMOVED lines=9> */
[----:B------:R-:W-:-:S02]  /*12f00*/  IMAD.MOV.U32 R127, RZ, RZ, R111 ;  /* 0x000000ffff7f7224 */ /* 0x000fc400078e006f */
[----:B-1----:R-:W-:-:S04]  /*12f10*/  FFMA.FTZ R4, R203, c[0x0][0x2d0], -R7 ;  /* 0x0000b400cb047a23 */ /* 0x002fc80000010807 */
[----:B------:R-:W-:Y:S01]  /*12f20*/  MOV R120, R109 ;  /* 0x0000006d00787202 */ /* 0x000fe20000000f00 */
[----:B------:R1:W2:Y:S01]  /*12f30*/  MUFU.EX2 R203, R4 ;  /* 0x0000000400cb7308 */ /* 0x0002a20000000800 */
[----:B------:R-:W-:Y:S01]  /*12f40*/  HMMA.16816.F32.BF16 R108, R8, R132, R112 ;  /* 0x00000084086c723c */ /* 0x000fe20000041870 */
[----:B------:R-:W-:-:S06]  /*12f50*/  IMAD.MOV.U32 R121, RZ, RZ, R131 ;  /* 0x000000ffff797224 */ /* 0x000fcc00078e0083 */
[----:B------:R-:W-:Y:S01]  /*12f60*/  MOV R114, R213 ;  /* 0x000000d500727202 */ /* 0x000fe20000000f00 */
[----:B------:R-:W-:Y:S01]  /*12f70*/  HMMA.16816.F32.BF16 R80, R8, R134, R80 ;  /* 0x000000860850723c */ /* 0x000fe20000041850 */
[----:B------:R-:W-:Y:S02]  /*12f80*/  IMAD.MOV.U32 R115, RZ, RZ, R164 ;  /* 0x000000ffff737224 */ /* 0x000fe400078e00a4 */
[----:B-1----:R-:W-:-:S05]  /*12f90*/  FFMA.FTZ R4, R202, c[0x0][0x2d0], -R7 ;  /* 0x0000b400ca047a23 */ /* 0x002fca0000010807 */
[C---:B------:R-:W-:Y:S01]  /*12fa0*/  HMMA.16816.F32.BF16 R68, R8.reuse, R122, R72 ;  /* 0x0000007a0844723c */ /* 0x040fe20000041848 */
[----:B------:R-:W-:Y:S01]  /*12fb0*/  FFMA.FTZ R7, R201, c[0x0][0x2d0], -R7 ;  /* 0x0000b400c9077a23 */ /* 0x000fe20000010807 */
[----:B--2---:R-:W-:Y:S01]  /*12fc0*/  F2FP.BF16.PACK_AB R168, R203, R204 ;  /* 0x000000cccba8723e */ /* 0x004fe200000010ff */
[----:B------:R1:W-:Y:S04]  /*12fd0*/  MUFU.EX2 R213, R4 ;  /* 0x0000000400d57308 */ /* 0x0003e80000000800 */
[----:B------:R-:W-:Y:S01]  /*12fe0*/  MOV R122, R100 ;  /* 0x00000064007a7202 */ /* 0x000fe20000000f00 */
[----:B------:R-:W-:Y:S01]  /*12ff0*/  HMMA.16816.F32.BF16 R72, R8, R136, R144 ;  /* 0x000000880848723c */ /* 0x000fe20000041890 */
[----:B------:R-:W2:Y:S01]  /*13000*/  LDSM.16.MT88.4 R144, [R217+0x2900] ;  /* 0x00290000d990783b */ /* 0x000ea20000004200 */
[----:B------:R-:W-:Y:S01]  /*13010*/  IMAD.MOV.U32 R123, RZ, RZ, R107 ;  /* 0x000000ffff7b7224 */ /* 0x000fe200078e006b */
[----:B------:R-:W-:Y:S01]  /*13020*/  MUFU.EX2 R202, R7 ;  /* 0x0000000700ca7308 */ /* 0x000fe20000000800 */
[----:B------:R-:W-:Y:S01]  /*13030*/  MOV R100, R163 ;  /* 0x000000a300647202 */ /* 0x000fe20000000f00 */
[----:B------:R-:W-:-:S02]  /*13040*/  IMAD.MOV.U32 R107, RZ, RZ, R101 ;  /* 0x000000ffff6b7224 */ /* 0x000fc400078e0065 */
[----:B------:R-:W-:Y:S01]  /*13050*/  IMAD.MOV.U32 R101, RZ, RZ, R167 ;  /* 0x000000ffff657224 */ /* 0x000fe200078e00a7 */
[----:B------:R-:W-:Y:S01]  /*13060*/  HMMA.16816.F32.BF16 R140, R8, R124, R140 ;  /* 0x0000007c088c723c */ /* 0x000fe2000004188c */
[----:B------:R-:W-:Y:S01]  /*13070*/  LDSM.16.MT88.4 R164, [R218+0x2900] ;  /* 0x00290000daa4783b */ /* 0x000fe20000004200 */
[----:B-1----:R-:W-:-:S04]  /*13080*/  FFMA.FTZ R4, R192, c[0x0][0x2d0], -R6 ;  /* 0x0000b400c0047a23 */ /* 0x002fc80000010806 */
[----:B------:R1:W-:Y:S01]  /*13090*/  MUFU.EX2 R192, R4 ;  /* 0x0000000400c07308 */ /* 0x0003e20000000800 */
[----:B------:R-:W-:Y:S01]  /*130a0*/  MOV R124, R161 ;  /* 0x000000a1007c7202 */ /* 0x000fe20000000f00 */
[----:B------:R-:W-:Y:S01]  /*130b0*/  IMAD.MOV.U32 R125, RZ, RZ, R160 ;  /* 0x000000ffff7d7224 */ /* 0x000fe200078e00a0 */
[----:B------:R-:W-:Y:S01]  /*130c0*/  HMMA.16816.F32.BF16 R96, R8, R138, R96 ;  /* 0x0000008a0860723c */ /* 0x000fe20000041860 */
[----:B------:R-:W3:Y:S01]  /*130d0*/  LDSM.16.MT88.4 R160, [R220+0x2900] ;  /* 0x00290000dca0783b */ /* 0x000ee20000004200 */
[----:B-1----:R-:W-:-:S04]  /*130e0*/  FFMA.FTZ R4, R191, c[0x0][0x2d0], -R6 ;  /* 0x0000b400bf047a23 */ /* 0x002fc80000010806 */
[----:B------:R1:W4:Y:S02]  /*130f0*/  MUFU.EX2 R191, R4 ;  /* 0x0000000400bf7308 */ /* 0x0003240000000800 */
[--C-:B-1----:R-:W-:Y:S01]  /*13100*/  FFMA.FTZ R4, R190, c[0x0][0x2d0], -R6.reuse ;  /* 0x0000b400be047a23 */ /* 0x102fe20000010806 */
[----:B----4-:R-:W-:Y:S01]  /*13110*/  F2FP.BF16.PACK_AB R169, R191, R192 ;  /* 0x000000c0bfa9723e */ /* 0x010fe200000010ff */
[----:B------:R-:W-:-:S04]  /*13120*/  FFMA.FTZ R6, R189, c[0x0][0x2d0], -R6 ;  /* 0x0000b400bd067a23 */ /* 0x000fc80000010806 */
[----:B------:R1:W-:Y:S08]  /*13130*/  MUFU.EX2 R201, R4 ;  /* 0x0000000400c97308 */ /* 0x0003f00000000800 */
[----:B------:R-:W4:Y:S01]  /*13140*/  MUFU.EX2 R190, R6 ;  /* 0x0000000600be7308 */ /* 0x000f220000000800 */
[----:B-1----:R-:W-:-:S07]  /*13150*/  FFMA.FTZ R4, R199, c[0x0][0x2d0], -R2 ;  /* 0x0000b400c7047a23 */ /* 0x002fce0000010802 */
[----:B------:R1:W-:Y:S02]  /*13160*/  MUFU.EX2 R135, R4 ;  /* 0x0000000400877308 */ /* 0x0003e40000000800 */
[----:B-1----:R-:W-:-:S06]  /*13170*/  FFMA.FTZ R4, R198, c[0x0][0x2d0], -R2 ;  /* 0x0000b400c6047a23 */ /* 0x002fcc0000010802 */
[----:B------:R1:W-:Y:S02]  /*13180*/  MUFU.EX2 R189, R4 ;  /* 0x0000000400bd7308 */ /* 0x0003e40000000800 */
[----:B-1----:R-:W-:-:S06]  /*13190*/  FFMA.FTZ R4, R195, c[0x0][0x2d0], -R2 ;  /* 0x0000b400c3047a23 */ /* 0x002fcc0000010802 */
[----:B------:R1:W-:Y:S02]  /*131a0*/  MUFU.EX2 R133, R4 ;  /* 0x0000000400857308 */ /* 0x0003e40000000800 */
[----:B-1----:R-:W-:-:S06]  /*131b0*/  FFMA.FTZ R4, R200, c[0x0][0x2d0], -R2 ;  /* 0x0000b400c8047a23 */ /* 0x002fcc0000010802 */
[----:B------:R1:W-:Y:S02]  /*131c0*/  MUFU.EX2 R134, R4 ;  /* 0x0000000400867308 */ /* 0x0003e40000000800 */
[----:B-1----:R-:W-:Y:S01]  /*131d0*/  FFMA.FTZ R4, R170, c[0x0][0x2d0], -R0 ;  /* 0x0000b400aa047a23 */ /* 0x002fe20000010800 */
[----:B------:R-:W-:-:S05]  /*131e0*/  F2FP.BF16.PACK_AB R170, R202, R213 ;  /* 0x000000d5caaa723e */ /* 0x000fca00000010ff */
[----:B------:R1:W-:Y:S02]  /*131f0*/  MUFU.EX2 R131, R4 ;  /* 0x0000000400837308 */ /* 0x0003e40000000800 */
[----:B-1----:R-:W-:Y:S01]  /*13200*/  FFMA.FTZ R4, R171, c[0x0][0x2d0], -R0 ;  /* 0x0000b400ab047a23 */ /* 0x002fe20000010800 */
[----:B----4-:R-:W-:-:S05]  /*13210*/  F2FP.BF16.PACK_AB R171, R190, R201 ;  /* 0x000000c9beab723e */ /* 0x010fca00000010ff */
[----:B------:R1:W4:Y:S02]  /*13220*/  MUFU.EX2 R132, R4 ;  /* 0x0000000400847308 */ /* 0x0003240000000800 */
[----:B-1----:R-:W-:Y:S02]  /*13230*/  FFMA.FTZ R4, R188, c[0x0][0x2d0], -R0 ;  /* 0x0000b400bc047a23 */ /* 0x002fe40000010800 */
[----:B------:R-:W-:Y:S02]  /*13240*/  IMAD.MOV.U32 R188, RZ, RZ, R114 ;  /* 0x000000ffffbc7224 */ /* 0x000fe400078e0072 */
[----:B------:R-:W-:Y:S01]  /*13250*/  IMAD.MOV.U32 R114, RZ, RZ, R115 ;  /* 0x000000ffff727224 */ /* 0x000fe200078e0073 */
[----:B------:R-:W-:Y:S01]  /*13260*/  MOV R115, R122 ;  /* 0x0000007a00737202 */ /* 0x000fe20000000f00 */
[----:B------:R-:W-:Y:S02]  /*13270*/  IMAD.MOV.U32 R122, RZ, RZ, R123 ;  /* 0x000000ffff7a7224 */ /* 0x000fe400078e007b */
[----:B------:R-:W-:Y:S01]  /*13280*/  IMAD.MOV.U32 R123, RZ, RZ, R120 ;  /* 0x000000ffff7b7224 */ /* 0x000fe200078e0078 */
[----:B------:R-:W-:Y:S01]  /*13290*/  MOV R120, R155 ;  /* 0x0000009b00787202 */ /* 0x000fe20000000f00 */
[----:B------:R-:W-:-:S02]  /*132a0*/  IMAD.MOV.U32 R155, RZ, RZ, R153 ;  /* 0x000000ffff9b7224 */ /* 0x000fc400078e0099 */
[----:B------:R-:W-:Y:S01]  /*132b0*/  IMAD.MOV.U32 R153, RZ, RZ, R151 ;  /* 0x000000ffff997224 */ /* 0x000fe200078e0097 */
[----:B------:R-:W-:Y:S01]  /*132c0*/  MOV R151, R116 ;  /* 0x0000007400977202 */ /* 0x000fe20000000f00 */
        /* <DEDUP_REMOVED lines=9> */
[----:B------:R-:W-:Y:S01]  /*13360*/  IMAD.MOV.U32 R150, RZ, RZ, R225 ;  /* 0x000000ffff967224 */ /* 0x000fe200078e00e1 */
[----:B--2---:R-:W-:Y:S01]  /*13370*/  HMMA.16816.F32.BF16 R136, R168, R144, R40 ;  /* 0x00000090a888723c */ /* 0x004fe20000041828 */
[----:B------:R1:W-:Y:S01]  /*13380*/  MUFU.EX2 R40, R4 ;  /* 0x0000000400287308 */ /* 0x0003e20000000800 */
[----:B------:R-:W-:Y:S01]  /*13390*/  IMAD.MOV.U32 R198, RZ, RZ, R122 ;  /* 0x000000ffffc67224 */ /* 0x000fe200078e007a */
[----:B------:R-:W-:Y:S01]  /*133a0*/  MOV R195, R115 ;  /* 0x0000007300c37202 */ /* 0x000fe20000000f00 */
[----:B------:R-:W-:Y:S01]  /*133b0*/  IMAD.MOV.U32 R122, RZ, RZ, R116 ;  /* 0x000000ffff7a7224 */ /* 0x000fe200078e0074 */
[----:B------:R-:W-:Y:S01]  /*133c0*/  MOV R116, R105 ;  /* 0x0000006900747202 */ /* 0x000fe20000000f00 */
[----:B------:R-:W-:Y:S02]  /*133d0*/  IMAD.MOV.U32 R112, RZ, RZ, R117 ;  /* 0x000000ffff707224 */ /* 0x000fe400078e0075 */
[----:B------:R-:W-:Y:S01]  /*133e0*/  IMAD.MOV.U32 R199, RZ, RZ, R123 ;  /* 0x000000ffffc77224 */ /* 0x000fe200078e007b */
[----:B------:R-:W-:Y:S01]  /*133f0*/  MOV R123, R151 ;  /* 0x00000097007b7202 */ /* 0x000fe20000000f00 */
[----:B------:R-:W-:Y:S01]  /*13400*/  IMAD.MOV.U32 R115, RZ, RZ, R104 ;  /* 0x000000ffff737224 */ /* 0x000fe200078e0068 */
[----:B------:R-:W-:Y:S01]  /*13410*/  MOV R6, R120 ;  /* 0x0000007800067202 */ /* 0x000fe20000000f00 */
[----:B------:R-:W-:Y:S01]  /*13420*/  IMAD.MOV.U32 R117, RZ, RZ, R106 ;  /* 0x000000ffff757224 */ /* 0x000fe200078e006a */
[----:B------:R-:W-:Y:S01]  /*13430*/  MOV R106, R149 ;  /* 0x00000095006a7202 */ /* 0x000fe20000000f00 */
[----:B------:R-:W-:-:S02]  /*13440*/  IMAD.MOV.U32 R104, RZ, RZ, R150 ;  /* 0x000000ffff687224 */ /* 0x000fc400078e0096 */
[----:B------:R-:W-:Y:S02]  /*13450*/  IMAD.MOV.U32 R7, RZ, RZ, R153 ;  /* 0x000000ffff077224 */ /* 0x000fe400078e0099 */
[----:B------:R-:W-:Y:S01]  /*13460*/  IMAD.MOV.U32 R11, RZ, RZ, R5 ;  /* 0x000000ffff0b7224 */ /* 0x000fe200078e0005 */
[----:B------:R-:W-:Y:S01]  /*13470*/  MOV R113, R118 ;  /* 0x0000007600717202 */ /* 0x000fe20000000f00 */
[----:B-1----:R-:W-:Y:S01]  /*13480*/  FFMA.FTZ R4, R183, c[0x0][0x2d0], -R0 ;  /* 0x0000b400b7047a23 */ /* 0x002fe20000010800 */
[----:B------:R-:W-:Y:S01]  /*13490*/  MOV R10, R107 ;  /* 0x0000006b000a7202 */ /* 0x000fe20000000f00 */
[----:B------:R-:W-:Y:S01]  /*134a0*/  IMAD.MOV.U32 R105, RZ, RZ, R148 ;  /* 0x000000ffff697224 */ /* 0x000fe200078e0094 */
[----:B------:R1:W5:Y:S01]  /*134b0*/  LDL.LU R225, [R1+0x3c] ;  /* 0x00003c0001e17983 */ /* 0x0003620000300800 */
[C---:B------:R-:W-:Y:S01]  /*134c0*/  HMMA.16816.F32.BF16 R148, R168.reuse, R146, R36 ;  /* 0x00000092a894723c */ /* 0x040fe20000041824 */
[----:B------:R2:W2:Y:S01]  /*134d0*/  MUFU.EX2 R36, R4 ;  /* 0x0000000400247308 */ /* 0x0004a20000000800 */
[----:B----4-:R-:W-:Y:S01]  /*134e0*/  F2FP.BF16.PACK_AB R5, R132, R131 ;  /* 0x000000838405723e */ /* 0x010fe200000010ff */
[----:B------:R-:W-:Y:S01]  /*134f0*/  IMAD.MOV.U32 R8, RZ, RZ, R105 ;  /* 0x000000ffff087224 */ /* 0x000fe200078e0069 */
[----:B------:R-:W-:Y:S01]  /*13500*/  MOV R42, R117 ;  /* 0x00000075002a7202 */ /* 0x000fe20000000f00 */
[----:B------:R-:W-:Y:S01]  /*13510*/  IMAD.MOV.U32 R183, RZ, RZ, R114 ;  /* 0x000000ffffb77224 */ /* 0x000fe200078e0072 */
[----:B------:R-:W-:Y:S01]  /*13520*/  MOV R200, R104 ;  /* 0x0000006800c87202 */ /* 0x000fe20000000f00 */
[----:B------:R-:W-:Y:S01]  /*13530*/  IMAD.MOV.U32 R37, RZ, RZ, R6 ;  /* 0x000000ffff257224 */ /* 0x000fe200078e0006 */
[----:B------:R-:W-:Y:S01]  /*13540*/  MOV R38, R7 ;  /* 0x0000000700267202 */ /* 0x000fe20000000f00 */
[----:B------:R-:W-:Y:S01]  /*13550*/  IMAD.MOV.U32 R114, RZ, RZ, R119 ;  /* 0x000000ffff727224 */ /* 0x000fe200078e0077 */
[----:B------:R-:W-:Y:S01]  /*13560*/  F2FP.BF16.PACK_AB R6, R134, R133 ;  /* 0x000000858606723e */ /* 0x000fe200000010ff */
[----:B------:R-:W-:Y:S01]  /*13570*/  IMAD.MOV.U32 R120, RZ, RZ, R155 ;  /* 0x000000ffff787224 */ /* 0x000fe200078e009b */
[----:B------:R-:W-:Y:S01]  /*13580*/  MOV R119, R152 ;  /* 0x0000009800777202 */ /* 0x000fe20000000f00 */
[----:B------:R-:W-:Y:S01]  /*13590*/  IMAD.MOV.U32 R118, RZ, RZ, R154 ;  /* 0x000000ffff767224 */ /* 0x000fe200078e009a */
[----:B------:R-:W-:Y:S01]  /*135a0*/  MOV R39, R114 ;  /* 0x0000007200277202 */ /* 0x000fe20000000f00 */
[----:B---3--:R-:W-:Y:S01]  /*135b0*/  HMMA.16816.F32.BF16 R152, R168, R160, R32 ;  /* 0x000000a0a898723c */ /* 0x008fe20000041820 */
[----:B------:R-:W-:Y:S01]  /*135c0*/  IMAD.MOV.U32 R41, RZ, RZ, R115 ;  /* 0x000000ffff297224 */ /* 0x000fe200078e0073 */
[----:B--2---:R-:W-:Y:S01]  /*135d0*/  F2FP.BF16.PACK_AB R4, R189, R135 ;  /* 0x00000087bd04723e */ /* 0x004fe200000010ff */
[----:B------:R-:W-:Y:S01]  /*135e0*/  IMAD.MOV.U32 R43, RZ, RZ, R118 ;  /* 0x000000ffff2b7224 */ /* 0x000fe200078e0076 */
[----:B------:R-:W-:Y:S01]  /*135f0*/  F2FP.BF16.PACK_AB R7, R36, R40 ;  /* 0x000000282407723e */ /* 0x000fe200000010ff */
[----:B------:R-:W-:-:S02]  /*13600*/  IMAD.MOV.U32 R9, RZ, RZ, R106 ;  /* 0x000000ffff097224 */ /* 0x000fc400078e006a */
[----:B------:R-:W-:Y:S01]  /*13610*/  IMAD.MOV.U32 R35, RZ, RZ, R100 ;  /* 0x000000ffff237224 */ /* 0x000fe200078e0064 */
[----:B------:R-:W-:Y:S01]  /*13620*/  MOV R33, R102 ;  /* 0x0000006600217202 */ /* 0x000fe20000000f00 */
[----:B------:R-:W-:Y:S01]  /*13630*/  IMAD.MOV.U32 R34, RZ, RZ, R101 ;  /* 0x000000ffff227224 */ /* 0x000fe200078e0065 */
[----:B------:R-:W-:Y:S01]  /*13640*/  HMMA.16816.F32.BF16 R104, R168, R164, R24 ;  /* 0x000000a4a868723c */ /* 0x000fe20000041818 */
[----:B------:R-:W-:-:S07]  /*13650*/  IMAD.MOV.U32 R32, RZ, RZ, R103 ;  /* 0x000000ffff207224 */ /* 0x000fce00078e0067 */
[C---:B------:R-:W-:Y:S07]  /*13660*/  HMMA.16816.F32.BF16 R156, R4.reuse, R48, R156 ;  /* 0x00000030049c723c */ /* 0x040fee000004189c */
[----:B------:R-:W-:Y:S01]  /*13670*/  IMAD.MOV.U32 R49, RZ, RZ, R8 ;  /* 0x000000ffff317224 */ /* 0x000fe200078e0008 */
[----:B------:R-:W-:Y:S01]  /*13680*/  HMMA.16816.F32.BF16 R108, R4, R56, R108 ;  /* 0x00000038046c723c */ /* 0x000fe2000004186c */
[----:B------:R-:W-:Y:S01]  /*13690*/  FFMA.FTZ R8, R212, c[0x0][0x2d0], -R2 ;  /* 0x0000b400d4087a23 */ /* 0x000fe20000010802 */
[----:B------:R-:W-:-:S05]  /*136a0*/  MOV R48, R9 ;  /* 0x0000000900307202 */ /* 0x000fca0000000f00 */
[----:B------:R-:W-:Y:S01]  /*136b0*/  IMAD.MOV.U32 R57, RZ, RZ, R37 ;  /* 0x000000ffff397224 */ /* 0x000fe200078e0025 */
[----:B------:R-:W-:Y:S01]  /*136c0*/  HMMA.16816.F32.BF16 R100, R168, R162, R28 ;  /* 0x000000a2a864723c */ /* 0x000fe2000004181c */
[----:B------:R2:W-:Y:S01]  /*136d0*/  MUFU.EX2 R37, R8 ;  /* 0x0000000800257308 */ /* 0x0005e20000000800 */
[----:B------:R-:W-:-:S05]  /*136e0*/  IMAD.MOV.U32 R56, RZ, RZ, R38 ;  /* 0x000000ffff387224 */ /* 0x000fca00078e0026 */
[----:B------:R-:W-:Y:S01]  /*136f0*/  IMAD.MOV.U32 R28, RZ, RZ, R199 ;  /* 0x000000ffff1c7224 */ /* 0x000fe200078e00c7 */
[----:B------:R-:W-:Y:S01]  /*13700*/  MOV R30, R198 ;  /* 0x000000c6001e7202 */ /* 0x000fe20000000f00 */
[----:B------:R-:W-:Y:S01]  /*13710*/  IMAD.MOV.U32 R199, RZ, RZ, R112 ;  /* 0x000000ffffc77224 */ /* 0x000fe200078e0070 */
[----:B------:R-:W-:Y:S01]  /*13720*/  HMMA.16816.F32.BF16 R140, R4, R64, R140 ;  /* 0x00000040048c723c */ /* 0x000fe2000004188c */
[----:B------:R-:W-:Y:S02]  /*13730*/  IMAD.MOV.U32 R29, RZ, RZ, R113 ;  /* 0x000000ffff1d7224 */ /* 0x000fe400078e0071 */
[----:B------:R-:W-:Y:S02]  /*13740*/  IMAD.MOV.U32 R31, RZ, RZ, R195 ;  /* 0x000000ffff1f7224 */ /* 0x000fe400078e00c3 */
[----:B------:R-:W-:Y:S02]  /*13750*/  IMAD.MOV.U32 R198, RZ, RZ, R116 ;  /* 0x000000ffffc67224 */ /* 0x000fe400078e0074 */
[----:B--2---:R-:W-:Y:S01]  /*13760*/  FFMA.FTZ R8, R208, c[0x0][0x2d0], -R2 ;  /* 0x0000b400d0087a23 */ /* 0x004fe20000010802 */
[----:B------:R-:W-:Y:S01]  /*13770*/  HMMA.16816.F32.BF16 R112, R168, R166, R20 ;  /* 0x000000a6a870723c */ /* 0x000fe20000041814 */
[----:B------:R-:W-:-:S02]  /*13780*/  IMAD.MOV.U32 R195, RZ, RZ, R119 ;  /* 0x000000ffffc37224 */ /* 0x000fc400078e0077 */
[----:B------:R2:W-:Y:S01]  /*13790*/  MUFU.EX2 R38, R8 ;  /* 0x0000000800267308 */ /* 0x0005e20000000800 */
[----:B------:R-:W-:Y:S02]  /*137a0*/  IMAD.MOV.U32 R64, RZ, RZ, R31 ;  /* 0x000000ffff407224 */ /* 0x000fe400078e001f */
[----:B------:R-:W-:Y:S02]  /*137b0*/  IMAD.MOV.U32 R65, RZ, RZ, R30 ;  /* 0x000000ffff417224 */ /* 0x000fe400078e001e */
[----:B------:R-:W-:Y:S07]  /*137c0*/  HMMA.16816.F32.BF16 R20, R4, R58, R80 ;  /* 0x0000003a0414723c */ /* 0x000fee0000041850 */
[----:B------:R-:W-:Y:S01]  /*137d0*/  IMAD.MOV.U32 R82, RZ, RZ, R41 ;  /* 0x000000ffff527224 */ /* 0x000fe200078e0029 */
[----:B------:R-:W-:Y:S01]  /*137e0*/  HMMA.16816.F32.BF16 R116, R168, R88, R16 ;  /* 0x00000058a874723c */ /* 0x000fe20000041810 */
[----:B------:R-:W-:Y:S01]  /*137f0*/  MOV R83, R39 ;  /* 0x0000002700537202 */ /* 0x000fe20000000f00 */
[----:B------:R-:W-:Y:S01]  /*13800*/  IMAD.MOV.U32 R59, RZ, RZ, R124 ;  /* 0x000000ffff3b7224 */ /* 0x000fe200078e007c */
[----:B------:R-:W-:Y:S01]  /*13810*/  MOV R58, R125 ;  /* 0x0000007d003a7202 */ /* 0x000fe20000000f00 */
[----:B--2---:R-:W-:Y:S01]  /*13820*/  FFMA.FTZ R8, R211, c[0x0][0x2d0], -R2 ;  /* 0x0000b400d3087a23 */ /* 0x004fe20000010802 */
[----:B------:R-:W-:Y:S01]  /*13830*/  MOV R81, R126 ;  /* 0x0000007e00517202 */ /* 0x000fe20000000f00 */
[----:B------:R-:W-:-:S02]  /*13840*/  IMAD.MOV.U32 R80, RZ, RZ, R127 ;  /* 0x000000ffff507224 */ /* 0x000fc400078e007f */
[----:B------:R2:W-:Y:S01]  /*13850*/  MUFU.EX2 R41, R8 ;  /* 0x0000000800297308 */ /* 0x0005e20000000800 */
[----:B------:R-:W-:Y:S08]  /*13860*/  HMMA.16816.F32.BF16 R168, R168, R90, R12 ;  /* 0x0000005aa8a8723c */ /* 0x000ff0000004180c */
[----:B------:R-:W-:Y:S01]  /*13870*/  HMMA.16816.F32.BF16 R12, R4, R66, R44 ;  /* 0x00000042040c723c */ /* 0x000fe2000004182c */
[----:B--2---:R-:W-:-:S07]  /*13880*/  FFMA.FTZ R8, R205, c[0x0][0x2d0], -R2 ;  /* 0x0000b400cd087a23 */ /* 0x004fce0000010802 */
[C---:B------:R-:W-:Y:S01]  /*13890*/  HMMA.16816.F32.BF16 R16, R4.reuse, R50, R68 ;  /* 0x000000320410723c */ /* 0x040fe20000041844 */
[----:B------:R-:W-:Y:S01]  /*138a0*/  IMAD.MOV.U32 R46, RZ, RZ, R42 ;  /* 0x000000ffff2e7224 */ /* 0x000fe200078e002a */
[----:B------:R-:W-:Y:S01]  /*138b0*/  MOV R67, R43 ;  /* 0x0000002b00437202 */ /* 0x000fe20000000f00 */
[----:B------:R2:W-:Y:S01]  /*138c0*/  MUFU.EX2 R42, R8 ;  /* 0x00000008002a7308 */ /* 0x0005e20000000800 */
[----:B------:R-:W-:Y:S02]  /*138d0*/  IMAD.MOV.U32 R47, RZ, RZ, R34 ;  /* 0x000000ffff2f7224 */ /* 0x000fe400078e0022 */
[----:B------:R-:W-:Y:S01]  /*138e0*/  IMAD.MOV.U32 R66, RZ, RZ, R200 ;  /* 0x000000ffff427224 */ /* 0x000fe200078e00c8 */
[----:B------:R-:W-:Y:S01]  /*138f0*/  MOV R68, R32 ;  /* 0x0000002000447202 */ /* 0x000fe20000000f00 */
[----:B------:R-:W-:Y:S01]  /*13900*/  IMAD.MOV.U32 R51, RZ, RZ, R33 ;  /* 0x000000ffff337224 */ /* 0x000fe200078e0021 */
[----:B------:R-:W-:Y:S01]  /*13910*/  MOV R50, R35 ;  /* 0x0000002300327202 */ /* 0x000fe20000000f00 */
[----:B------:R-:W-:Y:S01]  /*13920*/  IMAD.MOV.U32 R200, RZ, RZ, R10 ;  /* 0x000000ffffc87224 */ /* 0x000fe200078e000a */
[----:B------:R-:W-:Y:S01]  /*13930*/  HMMA.16816.F32.BF16 R24, R4, R52, R72 ;  /* 0x000000340418723c */ /* 0x000fe20000041848 */
[----:B------:R-:W-:Y:S01]  /*13940*/  IMAD.MOV.U32 R71, RZ, RZ, R11 ;  /* 0x000000ffff477224 */ /* 0x000fe200078e000b */
[----:B------:R-:W-:Y:S01]  /*13950*/  MOV R69, R29 ;  /* 0x0000001d00457202 */ /* 0x000fe20000000f00 */
[----:B------:R-:W-:-:S02]  /*13960*/  IMAD.MOV.U32 R70, RZ, RZ, R28 ;  /* 0x000000ffff467224 */ /* 0x000fc400078e001c */
[----:B--2---:R-:W-:-:S04]  /*13970*/  FFMA.FTZ R8, R207, c[0x0][0x2d0], -R2 ;  /* 0x0000b400cf087a23 */ /* 0x004fc80000010802 */
[----:B------:R2:W-:Y:S02]  /*13980*/  MUFU.EX2 R44, R8 ;  /* 0x00000008002c7308 */ /* 0x0005e40000000800 */
[----:B--2---:R-:W-:-:S06]  /*13990*/  FFMA.FTZ R8, R210, c[0x0][0x2d0], -R2 ;  /* 0x0000b400d2087a23 */ /* 0x004fcc0000010802 */
[----:B------:R2:W3:Y:S02]  /*139a0*/  MUFU.EX2 R45, R8 ;  /* 0x00000008002d7308 */ /* 0x0004e40000000800 */
[----:B--2---:R-:W-:Y:S01]  /*139b0*/  FFMA.FTZ R8, R196, c[0x0][0x2d0], -R0 ;  /* 0x0000b400c4087a23 */ /* 0x004fe20000010800 */
[----:B------:R-:W-:Y:S01]  /*139c0*/  UIMAD.WIDE.U32 UR22, UR17, UR20, URZ ;  /* 0x00000014111672a5 */ /* 0x000fe2000f8e003f */
[----:B------:R-:W-:-:S04]  /*139d0*/  PLOP3.LUT P0, PT, PT, PT, UP6, 0x40, 0x0 ;  /* 0x000000000000781c */ /* 0x000fc80003f0e868 */
[----:B------:R2:W-:Y:S01]  /*139e0*/  MUFU.EX2 R32, R8 ;  /* 0x0000000800207308 */ /* 0x0005e20000000800 */
[----:B---3--:R-:W-:Y:S01]  /*139f0*/  F2FP.BF16.PACK_AB R124, R45, R44 ;  /* 0x0000002c2d7c723e */ /* 0x008fe200000010ff */
[----:B--2---:R-:W-:-:S06]  /*13a00*/  FFMA.FTZ R8, R197, c[0x0][0x2d0], -R0 ;  /* 0x0000b400c5087a23 */ /* 0x004fcc0000010800 */
[----:B------:R2:W3:Y:S02]  /*13a10*/  MUFU.EX2 R33, R8 ;  /* 0x0000000800217308 */ /* 0x0004e40000000800 */
[----:B--2---:R-:W-:-:S06]  /*13a20*/  FFMA.FTZ R8, R193, c[0x0][0x2d0], -R0 ;  /* 0x0000b400c1087a23 */ /* 0x004fcc0000010800 */
[----:B------:R2:W-:Y:S02]  /*13a30*/  MUFU.EX2 R34, R8 ;  /* 0x0000000800227308 */ /* 0x0005e40000000800 */
[----:B--2---:R-:W-:-:S06]  /*13a40*/  FFMA.FTZ R8, R194, c[0x0][0x2d0], -R0 ;  /* 0x0000b400c2087a23 */ /* 0x004fcc0000010800 */
[----:B------:R2:W4:Y:S02]  /*13a50*/  MUFU.EX2 R35, R8 ;  /* 0x0000000800237308 */ /* 0x0005240000000800 */
[--C-:B--2---:R-:W-:Y:S02]  /*13a60*/  FFMA.FTZ R8, R206, c[0x0][0x2d0], -R2.reuse ;  /* 0x0000b400ce087a23 */ /* 0x104fe40000010802 */
[----:B------:R-:W-:-:S04]  /*13a70*/  FFMA.FTZ R2, R209, c[0x0][0x2d0], -R2 ;  /* 0x0000b400d1027a23 */ /* 0x000fc80000010802 */
[----:B------:R2:W-:Y:S08]  /*13a80*/  MUFU.EX2 R43, R8 ;  /* 0x00000008002b7308 */ /* 0x0005f00000000800 */
[----:B------:R1:W1:Y:S01]  /*13a90*/  MUFU.EX2 R39, R2 ;  /* 0x0000000200277308 */ /* 0x0002620000000800 */
[----:B--2---:R-:W-:Y:S07]  /*13aa0*/  HMMA.16816.F32.BF16 R8, R4, R54, R96 ;  /* 0x000000360408723c */ /* 0x004fee0000041860 */
[----:B------:R-:W-:Y:S01]  /*13ab0*/  F2FP.BF16.PACK_AB R4, R38, R37 ;  /* 0x000000252604723e */ /* 0x000fe200000010ff */
[----:B-1----:R-:W-:Y:S01]  /*13ac0*/  FFMA.FTZ R2, R184, c[0x0][0x2d0], -R0 ;  /* 0x0000b400b8027a23 */ /* 0x002fe20000010800 */
[----:B------:R-:W-:-:S02]  /*13ad0*/  F2FP.BF16.PACK_AB R6, R42, R41 ;  /* 0x000000292a06723e */ /* 0x000fc400000010ff */
[----:B---3--:R-:W-:Y:S01]  /*13ae0*/  F2FP.BF16.PACK_AB R5, R33, R32 ;  /* 0x000000202105723e */ /* 0x008fe200000010ff */
[----:B------:R1:W-:Y:S01]  /*13af0*/  MUFU.EX2 R31, R2 ;  /* 0x00000002001f7308 */ /* 0x0003e20000000800 */
[----:B----4-:R-:W-:Y:S01]  /*13b00*/  F2FP.BF16.PACK_AB R7, R35, R34 ;  /* 0x000000222307723e */ /* 0x010fe200000010ff */
[----:B------:R-:W-:Y:S01]  /*13b10*/  @UP5 USHF.R.U32.HI UR17, URZ, UR21, UR23 ;  /* 0x000000153f115299 */ /* 0x000fe20008011617 */
[----:B------:R-:W-:-:S05]  /*13b20*/  F2FP.BF16.PACK_AB R126, R39, R43 ;  /* 0x0000002b277e723e */ /* 0x000fca00000010ff */
        /* <DEDUP_REMOVED lines=9> */
[----:B------:R1:W-:Y:S03]  /*13bc0*/  MUFU.EX2 R29, R2 ;  /* 0x00000002001d7308 */ /* 0x0003e60000000800 */
[C---:B------:R-:W-:Y:S05]  /*13bd0*/  HMMA.16816.F32.BF16 R108, R4.reuse, R84, R108 ;  /* 0x00000054046c723c */ /* 0x040fea000004186c */
[----:B------:R2:W3:Y:S03]  /*13be0*/  MUFU.EX2 R28, R0 ;  /* 0x00000000001c7308 */ /* 0x0004e60000000800 */
[----:B------:R-:W-:Y:S01]  /*13bf0*/  HMMA.16816.F32.BF16 R20, R4, R86, R20 ;  /* 0x000000560414723c */ /* 0x000fe20000041814 */
[----:B-1----:R-:W-:-:S07]  /*13c00*/  FADD.FTZ R2, R223, R224 ;  /* 0x000000e0df027221 */ /* 0x002fce0000010000 */
[----:B------:R-:W-:Y:S01]  /*13c10*/  HMMA.16816.F32.BF16 R24, R4, R92, R24 ;  /* 0x0000005c0418723c */ /* 0x000fe20000041818 */
[----:B------:R1:W5:Y:S01]  /*13c20*/  LDL.LU R224, [R1+0x38] ;  /* 0x0000380001e07983 */ /* 0x0003620000300800 */
[----:B------:R-:W-:-:S03]  /*13c30*/  FADD.FTZ R2, R80, R2 ;  /* 0x0000000250027221 */ /* 0x000fc60000010000 */
[----:B------:R1:W5:Y:S01]  /*13c40*/  LDL.LU R223, [R1+0x34] ;  /* 0x0000340001df7983 */ /* 0x0003620000300800 */
[----:B--2---:R-:W-:Y:S02]  /*13c50*/  FADD.FTZ R0, R59, R58 ;  /* 0x0000003a3b007221 */ /* 0x004fe40000010000 */
[----:B------:R-:W-:Y:S01]  /*13c60*/  HMMA.16816.F32.BF16 R8, R4, R94, R8 ;  /* 0x0000005e0408723c */ /* 0x000fe20000041808 */
[----:B------:R-:W-:Y:S01]  /*13c70*/  FADD.FTZ R2, R83, R2 ;  /* 0x0000000253027221 */ /* 0x000fe20000010000 */
[----:B---3--:R-:W-:Y:S01]  /*13c80*/  F2FP.BF16.PACK_AB R127, R28, R29 ;  /* 0x0000001d1c7f723e */ /* 0x008fe200000010ff */
[----:B------:R-:W-:-:S04]  /*13c90*/  FADD.FTZ R0, R216, R0 ;  /* 0x00000000d8007221 */ /* 0x000fc80000010000 */
[----:B------:R-:W-:Y:S02]  /*13ca0*/  FADD.FTZ R5, R221, R222 ;  /* 0x000000dedd057221 */ /* 0x000fe40000010000 */
[----:B------:R-:W-:Y:S01]  /*13cb0*/  FADD.FTZ R0, R82, R0 ;  /* 0x0000000052007221 */ /* 0x000fe20000010000 */
[----:B------:R1:W5:Y:S01]  /*13cc0*/  LDL.LU R222, [R1+0x30] ;  /* 0x0000300001de7983 */ /* 0x0003620000300800 */
[----:B------:R-:W-:Y:S01]  /*13cd0*/  FADD.FTZ R5, R81, R5 ;  /* 0x0000000551057221 */ /* 0x000fe20000010000 */
[----:B------:R-:W-:Y:S01]  /*13ce0*/  UIADD3 UR16, UR16, UR17, URZ ;  /* 0x0000001110107290 */ /* 0x000fe2000fffe03f */
[----:B------:R-:W-:Y:S01]  /*13cf0*/  FADD.FTZ R2, R50, R2 ;  /* 0x0000000232027221 */ /* 0x000fe20000010000 */
[----:B------:R1:W5:Y:S01]  /*13d00*/  LDL.LU R221, [R1+0x2c] ;  /* 0x00002c0001dd7983 */ /* 0x0003620000300800 */
[----:B------:R-:W-:Y:S01]  /*13d10*/  FADD.FTZ R5, R56, R5 ;  /* 0x0000000538057221 */ /* 0x000fe20000010000 */
[----:B------:R-:W-:Y:S01]  /*13d20*/  HMMA.16816.F32.BF16 R140, R124, R144, R140 ;  /* 0x000000907c8c723c */ /* 0x000fe2000004188c */
[----:B------:R-:W-:Y:S01]  /*13d30*/  FADD.FTZ R4, R57, R0 ;  /* 0x0000000039047221 */ /* 0x000fe20000010000 */
[----:B------:R1:W5:Y:S01]  /*13d40*/  LDL.LU R216, [R1+0x28] ;  /* 0x0000280001d87983 */ /* 0x0003620000300800 */
        /* <DEDUP_REMOVED lines=13> */
[----:B------:R-:W-:Y:S01]  /*13e20*/  ULDC UR4, c[0x0][0x328] ;  /* 0x0000ca0000047ab9 */ /* 0x000fe20000000800 */
[----:B------:R-:W-:Y:S01]  /*13e30*/  FADD.FTZ R5, R67, R4 ;  /* 0x0000000443057221 */ /* 0x000fe20000010000 */
[----:B------:R-:W-:Y:S01]  /*13e40*/  HMMA.16816.F32.BF16 R144, R124, R146, R12 ;  /* 0x000000927c90723c */ /* 0x000fe2000004180c */
        /* <DEDUP_REMOVED lines=26> */
[----:B------:R-:W-:Y:S02]  /*13ff0*/  IMAD.MOV.U32 R199, RZ, RZ, R123 ;  /* 0x000000ffffc77224 */ /* 0x000fe400078e007b */
        /* <DEDUP_REMOVED lines=29> */
[----:B------:R-:W-:-:S04]  /*141d0*/  FADD.FTZ R0, R34, R2 ;  /* 0x0000000222007221 */ /* 0x000fc80000010000 */
[----:B------:R-:W-:-:S04]  /*141e0*/  FADD.FTZ R0, R35, R0 ;  /* 0x0000000023007221 */ /* 0x000fc80000010000 */
        /* <DEDUP_REMOVED lines=11> */
[----:B------:R-:W-:Y:S01]  /*142a0*/  FADD.FTZ R2, R39, R2 ;  /* 0x0000000227027221 */ /* 0x000fe20000010000 */
[----:B------:R1:W-:Y:S04]  /*142b0*/  STL [R1+0x4], R5 ;  /* 0x0000040501007387 */ /* 0x0003e80000100800 */
[----:B------:R1:W-:Y:S04]  /*142c0*/  STL [R1+0x8], R4 ;  /* 0x0000080401007387 */ /* 0x0003e80000100800 */
[----:B------:R1:W-:Y:S04]  /*142d0*/  STL [R1+0x10], R0 ;  /* 0x0000100001007387 */ /* 0x0003e80000100800 */
[----:B------:R1:W-:Y:S01]  /*142e0*/  STL [R1+0xc], R2 ;  /* 0x00000c0201007387 */ /* 0x0003e20000100800 */
[----:B------:R-:W-:Y:S01]  /*142f0*/  HMMA.16816.F32.BF16 R160, R124, R162, R16 ;  /* 0x000000a27ca0723c */ /* 0x000fe20000041810 */
[----:B------:R-:W-:-:S02]  /*14300*/  UIADD3 UR19, UR19, -0x2, URZ ;  /* 0xfffffffe13137890 */ /* 0x000fc4000fffe03f */
[----:B------:R-:W-:-:S05]  /*14310*/  UIADD3 UR4, UR16, UR4, URZ ;  /* 0x0000000410047290 */ /* 0x000fca000fffe03f */
[C---:B------:R-:W-:Y:S08]  /*14320*/  HMMA.16816.F32.BF16 R164, R124.reuse, R166, R20 ;  /* 0x000000a67ca4723c */ /* 0x040ff00000041814 */
[C---:B------:R-:W-:Y:S08]  /*14330*/  HMMA.16816.F32.BF16 R120, R124.reuse, R88, R24 ;  /* 0x000000587c78723c */ /* 0x040ff00000041818 */
[----:B------:R-:W-:Y:S01]  /*14340*/  HMMA.16816.F32.BF16 R124, R124, R90, R8 ;  /* 0x0000005a7c7c723c */ /* 0x000fe20000041808 */
[----:B------:R-:W-:Y:S07]  /*14350*/  @P0 BRA `(.L_x_451) ;  /* 0x0000018000000947 */ /* 0x000fee0003800000 */
[----:B-1----:R-:W-:Y:S01]  /*14360*/  ISETP.LT.AND P0, PT, RZ, UR16, PT ;  /* 0x00000010ff007c0c */ /* 0x002fe2000bf01270 */
        /* <DEDUP_REMOVED lines=12> */
.L_x_452:
[----:B------:R-:W-:Y:S02]  /*14430*/  UMOV UR17, 0x1 ;  /* 0x0000000100117882 */ /* 0x000fe40000000000 */
[----:B------:R-:W-:Y:S02]  /*14440*/  ULDC UR16, c[0x0][0x32c] ;  /* 0x0000cb0000107ab9 */ /* 0x000fe40000000800 */
[----:B------:R-:W-:-:S03]  /*14450*/  UISETP.NE.AND UP0, UPT, UR17, UR16, UPT ;  /* 0x000000101100728c */ /* 0x000fc6000bf05270 */
[----:B------:R-:W-:Y:S02]  /*14460*/  ULDC.64 UR16, c[0x0][0x330] ;  /* 0x0000cc0000107ab9 */ /* 0x000fe40000000a00 */
[----:B------:R-:W-:-:S07]  /*14470*/  UIMAD.WIDE.U32 UR22, UR20, UR16, URZ ;  /* 0x00000010141672a5 */ /* 0x000fce000f8e003f */
[----:B------:R-:W-:Y:S02]  /*14480*/  @UP0 UMOV UR21, UR23 ;  /* 0x0000001700150c82 */ /* 0x000fe40008000000 */
[----:B------:R-:W-:Y:S02]  /*14490*/  @UP0 USHF.R.U32.HI UR20, URZ, UR17, UR21 ;  /* 0x000000113f140299 */ /* 0x000fe40008011615 */
.L_x_453:
[----:B------:R-:W-:Y:S02]  /*144a0*/  ULDC UR16, c[0x0][0x32c] ;  /* 0x0000cb0000107ab9 */ /* 0x000fe40000000800 */
[----:B------:R-:W-:-:S04]  /*144b0*/  UIMAD UR16, UR20, UR16, UR16 ;  /* 0x00000010141072a4 */ /* 0x000fc8000f8e0210 */
[----:B------:R-:W-:-:S04]  /*144c0*/  UISETP.LT.AND UP0, UPT, UR4, UR16, UPT ;  /* 0x000000100400728c */ /* 0x000fc8000bf01270 */
[----:B------:R-:W-:-:S04]  /*144d0*/  USEL UR4, UR4, UR16, UP0 ;  /* 0x0000001004047287 */ /* 0x000fc80008000000 */
.L_x_451:
[----:B-1----:R-:W-:-:S04]  /*144e0*/  UIMAD.WIDE UR16, UR4, 0x2aaaaaab, URZ ;  /* 0x2aaaaaab041078a5 */ /* 0x002fc8000f8e023f */
        /* <DEDUP_REMOVED lines=11> */
[----:B------:R-:W-:Y:S02]  /*145a0*/  ULDC UR4, c[0x0][0x324] ;  /* 0x0000c90000047ab9 */ /* 0x000fe40000000800 */
[----:B------:R-:W-:Y:S02]  /*145b0*/  ULOP3.LUT UR4, URZ, UR4, URZ, 0x33, !UPT ;  /* 0x000000043f047292 */ /* 0x000fe4000f8e333f */
.L_x_473:
[----:B------:R-:W-:Y:S04]  /*145c0*/  DEPBAR.LE SB0, 0x0 ;  /* 0x000080000000791a */ /* 0x000fe80000000000 */
[----:B------:R-:W-:Y:S01]  /*145d0*/  BAR.SYNC.DEFER_BLOCKING 0x0 ;  /* 0x0000000000007b1d */ /* 0x000fe20000010000 */
[----:B------:R-:W-:Y:S06]  /*145e0*/  UISETP.GT.AND UP0, UPT, UR18, UR19, UPT ;  /* 0x000000131200728c */ /* 0x000fec000bf04270 */
[----:B------:R-:W-:Y:S01]  /*145f0*/  PLOP3.LUT P0, PT, PT, PT, UP0, 0x80, 0x0 ;  /* 0x000000000000781c */ /* 0x000fe20003f0f008 */
[----:B-1---5:R1:W2:Y:S04]  /*14600*/  LDSM.16.M88.4 R96, [R223+0x6100] ;  /* 0x00610000df60783b */ /* 0x0222a80000000200 */
        /* <DEDUP_REMOVED lines=17> */
[----:B------:R-:W-:Y:S01]  /*14720*/  IMAD.WIDE.U32 R2, R236, c[0x0][0x208], RZ ;  /* 0x00008200ec027a25 */ /* 0x000fe200078e00ff */
[----:B------:R-:W-:Y:S03]  /*14730*/  SHF.R.S32.HI R4, RZ, 0x1f, R235 ;  /* 0x0000001fff047819 */ /* 0x000fe600000114eb */
[----:B------:R-:W-:Y:S02]  /*14740*/  IMAD R0, R0, c[0x0][0x208], RZ ;  /* 0x0000820000007a24 */ /* 0x000fe400078e02ff */
[----:B------:R-:W-:Y:S02]  /*14750*/  IMAD R4, R4, c[0x0][0x218], RZ ;  /* 0x0000860004047a24 */ /* 0x000fe400078e02ff */
[----:B------:R-:W-:Y:S02]  /*14760*/  IMAD R0, R236, c[0x0][0x20c], R0 ;  /* 0x00008300ec007a24 */ /* 0x000fe400078e0200 */
[----:B------:R-:W-:Y:S02]  /*14770*/  IMAD R4, R235, c[0x0][0x21c], R4 ;  /* 0x00008700eb047a24 */ /* 0x000fe400078e0204 */
[----:B------:R-:W-:Y:S04]  /*14780*/  IMAD.IADD R3, R3, 0x1, R0 ;  /* 0x0000000103037824 */ /* 0x000fe800078e0200 */
[----:B------:R-:W-:Y:S05]  /*14790*/  IMAD.WIDE.U32 R2, R235, c[0x0][0x218], R2 ;  /* 0x00008600eb027a25 */ /* 0x000fea00078e0002 */
[----:B------:R-:W-:Y:S04]  /*147a0*/  IADD3 R0, P0, R2, UR46, RZ ;  /* 0x0000002e02007c10 */ /* 0x000fe8000ff1e0ff */
[----:B------:R-:W-:Y:S02]  /*147b0*/  IADD3.X R3, R3, UR5, R4, P0, !PT ;  /* 0x0000000503037c10 */ /* 0x000fe400087fe404 */
[C---:B------:R-:W-:Y:S04]  /*147c0*/  LEA R2, P0, R0.reuse, c[0x0][0x1f8], 0x1 ;  /* 0x00007e0000027a11 */ /* 0x040fe800078008ff */
[----:B------:R-:W-:Y:S01]  /*147d0*/  LEA.HI.X R0, R0, c[0x0][0x1fc], R3, 0x1, P0 ;  /* 0x00007f0000007a11 */ /* 0x000fe200000f0c03 */
[----:B------:R-:W2:Y:S04]  /*147e0*/  SHFL.IDX PT, R4, R2, RZ, 0x181f ;  /* 0x00181fff02047589 */ /* 0x000ea800000e0000 */
[----:B------:R-:W-:Y:S04]  /*147f0*/  SHFL.IDX PT, R3, R0, RZ, 0x181f ;  /* 0x00181fff00037589 */ /* 0x000fe800000e0000 */
[----:B------:R-:W-:Y:S04]  /*14800*/  SHFL.IDX PT, R10, R2, 0x1, 0x181f ;  /* 0x00381f00020a7f89 */ /* 0x000fe800000e0000 */
[----:B------:R-:W3:Y:S04]  /*14810*/  SHFL.IDX PT, R8, R2, 0x2, 0x181f ;  /* 0x00581f0002087f89 */ /* 0x000ee800000e0000 */
[----:B------:R-:W-:Y:S04]  /*14820*/  SHFL.IDX PT, R7, R0, 0x1, 0x181f ;  /* 0x00381f0000077f89 */ /* 0x000fe800000e0000 */
[----:B------:R-:W4:Y:S04]  /*14830*/  SHFL.IDX PT, R6, R2, 0x3, 0x181f ;  /* 0x00781f0002067f89 */ /* 0x000f2800000e0000 */
[----:B------:R-:W-:Y:S04]  /*14840*/  SHFL.IDX PT, R9, R2, 0x4, 0x181f ;  /* 0x00981f0002097f89 */ /* 0x000fe800000e0000 */
[----:B------:R-:W-:Y:S04]  /*14850*/  SHFL.IDX PT, R14, R0, 0x2, 0x181f ;  /* 0x00581f00000e7f89 */ /* 0x000fe800000e0000 */
[----:B------:R-:W5:Y:S04]  /*14860*/  SHFL.IDX PT, R13, R0, 0x3, 0x181f ;  /* 0x00781f00000d7f89 */ /* 0x000f6800000e0000 */
[----:B------:R-:W1:Y:S04]  /*14870*/  SHFL.IDX PT, R2, R2, 0x5, 0x181f ;  /* 0x00b81f0002027f89 */ /* 0x000e6800000e0000 */
[----:B------:R-:W-:Y:S04]  /*14880*/  SHFL.IDX PT, R12, R0, 0x4, 0x181f ;  /* 0x00981f00000c7f89 */ /* 0x000fe800000e0000 */
[----:B------:R-:W1:Y:S01]  /*14890*/  SHFL.IDX PT, R0, R0, 0x5, 0x181f ;  /* 0x00b81f0000007f89 */ /* 0x000e6200000e0000 */
[-C--:B--2---:R-:W-:Y:S02]  /*148a0*/  IADD3 R4, P0, R4, R234.reuse, RZ ;  /* 0x000000ea04047210 */ /* 0x084fe40007f1e0ff */
[-C--:B---3--:R-:W-:Y:S02]  /*148b0*/  IADD3 R8, P3, R8, R234.reuse, RZ ;  /* 0x000000ea08087210 */ /* 0x088fe40007f7e0ff */
[-C--:B----4-:R-:W-:Y:S01]  /*148c0*/  IADD3 R6, P2, R6, R234.reuse, RZ ;  /* 0x000000ea06067210 */ /* 0x090fe20007f5e0ff */
[--C-:B------:R-:W-:Y:S01]  /*148d0*/  IMAD.X R5, R3, 0x1, R233.reuse, P0 ;  /* 0x0000000103057824 */ /* 0x100fe200000e06e9 */
[-C--:B------:R-:W-:Y:S04]  /*148e0*/  IADD3 R10, P0, R10, R234.reuse, RZ ;  /* 0x000000ea0a0a7210 */ /* 0x080fe80007f1e0ff */
[----:B------:R2:W-:Y:S01]  /*148f0*/  LDGSTS.E.BYPASS.LTC128B.128 [R243], [R4.64], !P6 ;  /* 0x0000000004f37fae */ /* 0x0005e2000f101d4e */
[--C-:B------:R-:W-:Y:S02]  /*14900*/  IMAD.X R11, R7, 0x1, R233.reuse, P0 ;  /* 0x00000001070b7824 */ /* 0x100fe400000e06e9 */
[--C-:B-----5:R-:W-:Y:S01]  /*14910*/  IMAD.X R7, R13, 0x1, R233.reuse, P2 ;  /* 0x000000010d077824 */ /* 0x120fe200010e06e9 */
[-C--:B-1----:R-:W-:Y:S02]  /*14920*/  IADD3 R2, P0, R2, R234.reuse, RZ ;  /* 0x000000ea02027210 */ /* 0x082fe40007f1e0ff */
[----:B------:R1:W-:Y:S02]  /*14930*/  LDGSTS.E.BYPASS.LTC128B.128 [R243+0x800], [R10.64], !P6 ;  /* 0x008000000af37fae */ /* 0x0003e4000f101d4e */
[-C--:B------:R-:W-:Y:S02]  /*14940*/  IADD3.X R3, R0, R233.reuse, RZ, P0, !PT ;  /* 0x000000e900037210 */ /* 0x080fe400007fe4ff */
[----:B--2---:R-:W-:Y:S02]  /*14950*/  IADD3 R4, P1, R9, R234, RZ ;  /* 0x000000ea09047210 */ /* 0x004fe40007f3e0ff */
[----:B------:R-:W-:Y:S03]  /*14960*/  IADD3.X R9, R14, R233, RZ, P3, !PT ;  /* 0x000000e90e097210 */ /* 0x000fe60001ffe4ff */
[----:B------:R-:W-:Y:S02]  /*14970*/  IMAD.X R5, R12, 0x1, R233, P1 ;  /* 0x000000010c057824 */ /* 0x000fe400008e06e9 */
[----:B------:R1:W-:Y:S04]  /*14980*/  LDGSTS.E.BYPASS.LTC128B.128 [R243+0x1000], [R8.64], !P6 ;  /* 0x0100000008f37fae */ /* 0x0003e8000f101d4e */
[----:B------:R1:W-:Y:S04]  /*14990*/  LDGSTS.E.BYPASS.LTC128B.128 [R243+0x1800], [R6.64], !P6 ;  /* 0x0180000006f37fae */ /* 0x0003e8000f101d4e */
[----:B------:R1:W-:Y:S04]  /*149a0*/  LDGSTS.E.BYPASS.LTC128B.128 [R243+0x2000], [R4.64], !P6 ;  /* 0x0200000004f37fae */ /* 0x0003e8000f101d4e */
[----:B------:R1:W-:Y:S02]  /*149b0*/  LDGSTS.E.BYPASS.LTC128B.128 [R243+0x2800], [R2.64], !P6 ;  /* 0x0280000002f37fae */ /* 0x0003e4000f101d4e */
.L_x_455:
[-C--:B-1234-:R-:W-:Y:S01]  /*149c0*/  HMMA.16816.F32.BF16 R4, R96, R16.reuse, RZ ;  /* 0x000000106004723c */ /* 0x09efe200000418ff */
[----:B------:R-:W-:Y:S01]  /*149d0*/  LDSM.16.M88.4 R208, [R222+0x4100] ;  /* 0x00410000ded0783b */ /* 0x000fe20000000200 */
[----:B------:R-:W-:Y:S06]  /*149e0*/  UISETP.GT.AND UP0, UPT, UR19, UR18, UPT ;  /* 0x000000121300728c */ /* 0x000fec000bf04270 */
[C---:B------:R-:W-:Y:S01]  /*149f0*/  HMMA.16816.F32.BF16 R8, R92.reuse, R16, RZ ;  /* 0x000000105c08723c */ /* 0x040fe200000418ff */
        /* <DEDUP_REMOVED lines=114> */
[----:B------:R-:W2:Y:S01]  /*15120*/  LDL R0, [R1+0x14] ;  /* 0x0000140001007983 */ /* 0x000ea20000100800 */
[----:B------:R-:W-:Y:S01]  /*15130*/  IMAD.MOV.U32 R235, RZ, RZ, RZ ;  /* 0x000000ffffeb7224 */ /* 0x000fe200078e00ff */
[----:B------:R-:W-:Y:S01]  /*15140*/  UIMAD UR16, UR19, 0x60, UR9 ;  /* 0x00000060131078a4 */ /* 0x000fe2000f8e0209 */
[----:B------:R-:W-:Y:S01]  /*15150*/  IMAD.MOV.U32 R2, RZ, RZ, c[0x0][0x2b8] ;  /* 0x0000ae00ff027624 */ /* 0x000fe200078e00ff */
[----:B------:R-:W3:Y:S04]  /*15160*/  LDL.64 R238, [R1+0x20] ;  /* 0x0000200001ee7983 */ /* 0x000ee80000100a00 */
[----:B------:R-:W4:Y:S01]  /*15170*/  LDL R128, [R1+0x1c] ;  /* 0x00001c0001807983 */ /* 0x000f220000100800 */
[----:B------:R-:W-:Y:S01]  /*15180*/  ISETP.NE.AND P2, PT, R2, 0x1, PT ;  /* 0x000000010200780c */ /* 0x000fe20003f45270 */
[----:B------:R-:W-:Y:S05]  /*15190*/  IMAD.U32 R2, RZ, RZ, UR16 ;  /* 0x00000010ff027e24 */ /* 0x000fea000f8e00ff */
[----:B--2---:R-:W-:Y:S02]  /*151a0*/  IADD3 R2, R2, -0x60, R0 ;  /* 0xffffffa002027810 */ /* 0x004fe40007ffe000 */
[----:B------:R-:W-:Y:S05]  /*151b0*/  ISETP.GT.AND P1, PT, R0, 0x5f, PT ;  /* 0x0000005f0000780c */ /* 0x000fea0003f24270 */
[----:B------:R-:W-:Y:S04]  /*151c0*/  @P2 IMAD.HI.U32 R3, R2, c[0x0][0x2bc], RZ ;  /* 0x0000af0002032a27 */ /* 0x000fe800078e00ff */
[----:B------:R-:W-:Y:S01]  /*151d0*/  IMAD.MOV.U32 R0, RZ, RZ, R2 ;  /* 0x000000ffff007224 */ /* 0x000fe200078e0002 */
[----:B------:R-:W-:Y:S04]  /*151e0*/  @P2 SHF.R.U32.HI R0, RZ, c[0x0][0x2c0], R3 ;  /* 0x0000b000ff002a19 */ /* 0x000fe80000011603 */
[C---:B---3--:R-:W-:Y:S04]  /*151f0*/  @!P1 IADD3 R3, P0, R0.reuse, R238, RZ ;  /* 0x000000ee00039210 */ /* 0x048fe80007f1e0ff */
[----:B----4-:R-:W-:Y:S01]  /*15200*/  @!P1 LEA.HI.X.SX32 R129, R0, R128, 0x1, P0 ;  /* 0x0000008000819211 */ /* 0x010fe200000f0eff */
[----:B------:R-:W-:Y:S01]  /*15210*/  IMAD.MOV R0, RZ, RZ, -R0 ;  /* 0x000000ffff007224 */ /* 0x000fe200078e0a00 */
[C---:B------:R-:W-:Y:S03]  /*15220*/  @!P1 LEA R128, P0, R3.reuse, c[0x0][0x2a0], 0x2 ;  /* 0x0000a80003809a11 */ /* 0x040fe600078010ff */
[----:B------:R-:W-:Y:S01]  /*15230*/  IMAD R236, R0, c[0x0][0x2b8], R2 ;  /* 0x0000ae0000ec7a24 */ /* 0x000fe200078e0202 */
[----:B------:R-:W-:Y:S03]  /*15240*/  @!P1 LEA.HI.X R129, R3, c[0x0][0x2a4], R129, 0x2, P0 ;  /* 0x0000a90003819a11 */ /* 0x000fe600000f1481 */
[----:B------:R-:W-:Y:S01]  /*15250*/  IMAD.WIDE.U32 R2, R236, c[0x0][0x1e0], RZ ;  /* 0x00007800ec027a25 */ /* 0x000fe200078e00ff */
[----:B------:R-:W-:Y:S01]  /*15260*/  SHF.R.S32.HI R0, RZ, 0x1f, R236 ;  /* 0x0000001fff007819 */ /* 0x000fe200000114ec */
[----:B------:R-:W2:Y:S04]  /*15270*/  @!P1 LDG.E R235, [R128.64] ;  /* 0x0000000e80eb9981 */ /* 0x000ea8000c1e1900 */
        /* <DEDUP_REMOVED lines=14> */
[----:B------:R-:W4:Y:S04]  /*15360*/  SHFL.IDX PT, R174, R2, 0x2, 0x181f ;  /* 0x00581f0002ae7f89 */ /* 0x000f2800000e0000 */
[----:B------:R-:W5:Y:S04]  /*15370*/  SHFL.IDX PT, R130, R0, 0x1, 0x181f ;  /* 0x00381f0000827f89 */ /* 0x000f6800000e0000 */
[----:B------:R-:W5:Y:S04]  /*15380*/  SHFL.IDX PT, R172, R2, 0x3, 0x181f ;  /* 0x00781f0002ac7f89 */ /* 0x000f6800000e0000 */
[----:B------:R-:W5:Y:S01]  /*15390*/  SHFL.IDX PT, R175, R0, 0x2, 0x181f ;  /* 0x00581f0000af7f89 */ /* 0x000f6200000e0000 */
[-C--:B-1----:R-:W-:Y:S03]  /*153a0*/  IADD3 R128, P0, R128, R234.reuse, RZ ;  /* 0x000000ea80807210 */ /* 0x082fe60007f1e0ff */
[----:B------:R-:W-:Y:S02]  /*153b0*/  SHFL.IDX PT, R135, R2, 0x4, 0x181f ;  /* 0x00981f0002877f89 */ /* 0x000fe400000e0000 */
[--C-:B--2---:R-:W-:Y:S02]  /*153c0*/  IMAD.X R129, R3, 0x1, R233.reuse, P0 ;  /* 0x0000000103817824 */ /* 0x104fe400000e06e9 */
[----:B------:R-:W1:Y:S01]  /*153d0*/  SHFL.IDX PT, R173, R0, 0x3, 0x181f ;  /* 0x00781f0000ad7f89 */ /* 0x000e6200000e0000 */
[-C--:B---3--:R-:W-:Y:S03]  /*153e0*/  IADD3 R176, P0, R176, R234.reuse, RZ ;  /* 0x000000eab0b07210 */ /* 0x088fe60007f1e0ff */
[----:B------:R2:W-:Y:S01]  /*153f0*/  LDGSTS.E.BYPASS.LTC128B.128 [R237+0x3100], [R128.64], !P6 ;  /* 0x0310000080ed7fae */ /* 0x0005e2000f101d4e */
[-C--:B----4-:R-:W-:Y:S03]  /*15400*/  IADD3 R174, P3, R174, R234.reuse, RZ ;  /* 0x000000eaaeae7210 */ /* 0x090fe60007f7e0ff */
[----:B------:R-:W3:Y:S01]  /*15410*/  SHFL.IDX PT, R2, R2, 0x5, 0x181f ;  /* 0x00b81f0002027f89 */ /* 0x000ee200000e0000 */
[--C-:B-----5:R-:W-:Y:S03]  /*15420*/  IMAD.X R177, R130, 0x1, R233.reuse, P0 ;  /* 0x0000000182b17824 */ /* 0x120fe600000e06e9 */
[----:B------:R-:W4:Y:S01]  /*15430*/  SHFL.IDX PT, R178, R0, 0x4, 0x181f ;  /* 0x00981f0000b27f89 */ /* 0x000f2200000e0000 */
[-C--:B------:R-:W-:Y:S03]  /*15440*/  IADD3 R172, P2, R172, R234.reuse, RZ ;  /* 0x000000eaacac7210 */ /* 0x080fe60007f5e0ff */
[----:B------:R-:W5:Y:S01]  /*15450*/  SHFL.IDX PT, R0, R0, 0x5, 0x181f ;  /* 0x00b81f0000007f89 */ /* 0x000f6200000e0000 */
[--C-:B------:R-:W-:Y:S03]  /*15460*/  IMAD.X R175, R175, 0x1, R233.reuse, P3 ;  /* 0x00000001afaf7824 */ /* 0x100fe600018e06e9 */
[----:B------:R5:W-:Y:S04]  /*15470*/  LDGSTS.E.BYPASS.LTC128B.128 [R237+0x3900], [R176.64], !P6 ;  /* 0x03900000b0ed7fae */ /* 0x000be8000f101d4e */
[----:B------:R5:W-:Y:S01]  /*15480*/  LDGSTS.E.BYPASS.LTC128B.128 [R237+0x4100], [R174.64], !P6 ;  /* 0x04100000aeed7fae */ /* 0x000be2000f101d4e */
[--C-:B-1----:R-:W-:Y:S05]  /*15490*/  IMAD.X R173, R173, 0x1, R233.reuse, P2 ;  /* 0x00000001adad7824 */ /* 0x102fea00010e06e9 */
[----:B------:R1:W-:Y:S01]  /*154a0*/  LDGSTS.E.BYPASS.LTC128B.128 [R237+0x4900], [R172.64], !P6 ;  /* 0x04900000aced7fae */ /* 0x0003e2000f101d4e */
[-C--:B--2---:R-:W-:Y:S02]  /*154b0*/  IADD3 R128, P1, R135, R234.reuse, RZ ;  /* 0x000000ea87807210 */ /* 0x084fe40007f3e0ff */
[----:B---3--:R-:W-:Y:S03]  /*154c0*/  IADD3 R2, P0, R2, R234, RZ ;  /* 0x000000ea02027210 */ /* 0x008fe60007f1e0ff */
[--C-:B----4-:R-:W-:Y:S02]  /*154d0*/  IMAD.X R129, R178, 0x1, R233.reuse, P1 ;  /* 0x00000001b2817824 */ /* 0x110fe400008e06e9 */
[----:B-----5:R-:W-:Y:S03]  /*154e0*/  IMAD.X R3, R0, 0x1, R233, P0 ;  /* 0x0000000100037824 */ /* 0x020fe600000e06e9 */
[----:B------:R1:W-:Y:S04]  /*154f0*/  LDGSTS.E.BYPASS.LTC128B.128 [R237+0x5100], [R128.64], !P6 ;  /* 0x0510000080ed7fae */ /* 0x0003e8000f101d4e */
[----:B------:R1:W-:Y:S02]  /*15500*/  LDGSTS.E.BYPASS.LTC128B.128 [R237+0x5900], [R2.64], !P6 ;  /* 0x0590000002ed7fae */ /* 0x0003e4000f101d4e */
.L_x_456:
[----:B-1----:R-:W2:Y:S01]  /*15510*/  LDL R2, [R1+0x18] ;  /* 0x0000180001027983 */ /* 0x002ea20000100800 */
[----:B------:R-:W-:Y:S01]  /*15520*/  UISETP.NE.AND UP1, UPT, UR13, URZ, UPT ;  /* 0x0000003f0d00728c */ /* 0x000fe2000bf25270 */
[----:B------:R-:W-:Y:S01]  /*15530*/  IMAD.U32 R174, RZ, RZ, UR10 ;  /* 0x0000000affae7e24 */ /* 0x000fe2000f8e00ff */
[----:B------:R-:W-:Y:S01]  /*15540*/  UIMAD UR16, UR19, -0x60, URZ ;  /* 0xffffffa0131078a4 */ /* 0x000fe2000f8e023f */
[----:B------:R-:W3:Y:S01]  /*15550*/  LDL R194, [R1] ;  /* 0x0000000001c27983 */ /* 0x000ee20000100800 */
[----:B------:R-:W-:Y:S02]  /*15560*/  UISETP.NE.AND UP0, UPT, UR12, URZ, UPT ;  /* 0x0000003f0c00728c */ /* 0x000fe4000bf05270 */
[----:B------:R-:W-:Y:S01]  /*15570*/  PLOP3.LUT P1, PT, PT, PT, UP1, 0x80, 0x0 ;  /* 0x000000000000781c */ /* 0x000fe20003f2f018 */
[----:B------:R-:W0:Y:S01]  /*15580*/  LDGDEPBAR ;  /* 0x00000000000079af */ /* 0x000e220000000000 */
[----:B------:R-:W-:Y:S11]  /*15590*/  PLOP3.LUT P0, PT, PT, PT, UP1, 0x80, 0x0 ;  /* 0x000000000000781c */ /* 0x000ff60003f0f018 */
[----:B--2---:R-:W-:Y:S04]  /*155a0*/  @P1 IMAD.HI.U32 R0, R2, c[0x0][0x2c8], RZ ;  /* 0x0000b20002001a27 */ /* 0x004fe800078e00ff */
[----:B------:R-:W-:Y:S01]  /*155b0*/  IMAD.MOV.U32 R172, RZ, RZ, R2 ;  /* 0x000000ffffac7224 */ /* 0x000fe200078e0002 */
[----:B------:R-:W-:Y:S01]  /*155c0*/  @P0 SHF.R.U32.HI R172, RZ, c[0x0][0x2cc], R0 ;  /* 0x0000b300ffac0a19 */ /* 0x000fe20000011600 */
[----:B------:R-:W-:Y:S01]  /*155d0*/  IMAD.U32 R2, RZ, RZ, UR16 ;  /* 0x00000010ff027e24 */ /* 0x000fe2000f8e00ff */
[----:B------:R-:W-:Y:S03]  /*155e0*/  PLOP3.LUT P0, PT, PT, PT, UP0, 0x40, 0x0 ;  /* 0x000000000000781c */ /* 0x000fe60003f0e808 */
[----:B------:R-:W1:Y:S01]  /*155f0*/  SHFL.IDX PT, R0, R172, RZ, 0x1c1f ;  /* 0x001c1fffac007589 */ /* 0x000e6200000e0000 */
[----:B---3--:R-:W-:Y:S04]  /*15600*/  IADD3 R2, -R194, 0x1, R2 ;  /* 0x00000001c2027810 */ /* 0x008fe80007ffe102 */
[----:B------:R-:W-:Y:S04]  /*15610*/  IADD3 R174, -R174, UR7, R2 ;  /* 0x00000007aeae7c10 */ /* 0x000fe8000fffe102 */
[C---:B------:R-:W-:Y:S02]  /*15620*/  IADD3 R173, R174.reuse, c[0x0][0x328], RZ ;  /* 0x0000ca00aead7a10 */ /* 0x040fe40007ffe0ff */
[----:B------:R-:W-:Y:S03]  /*15630*/  IADD3 R174, R174, UR4, RZ ;  /* 0x00000004aeae7c10 */ /* 0x000fe6000fffe0ff */
[--C-:B-1----:R-:W-:Y:S02]  /*15640*/  IMAD.IADD R130, R173, 0x1, R0.reuse ;  /* 0x00000001ad827824 */ /* 0x102fe400078e0200 */
[----:B------:R-:W-:Y:S01]  /*15650*/  IMAD.IADD R129, R174, 0x1, R0 ;  /* 0x00000001ae817824 */ /* 0x000fe200078e0200 */
        /* <DEDUP_REMOVED lines=15> */
.L_x_459:
[----:B------:R-:W-:Y:S04]  /*15750*/  MOV R2, c[0x0][0x32c] ;  /* 0x0000cb0000027a02 */ /* 0x000fe80000000f00 */
[----:B------:R-:W-:Y:S11]  /*15760*/  ISETP.NE.AND P0, PT, R2, 0x1, PT ;  /* 0x000000010200780c */ /* 0x000ff60003f05270 */
[----:B------:R-:W-:Y:S02]  /*15770*/  @!UPT UIADD3 URZ, URZ, URZ, URZ ;  /* 0x0000003f3f3ff290 */ /* 0x000fe4000fffe03f */
[----:B------:R-:W-:Y:S05]  /*15780*/  @P0 IMAD.HI.U32 R2, R0, c[0x0][0x330], RZ ;  /* 0x0000cc0000020a27 */ /* 0x000fea00078e00ff */
[----:B------:R-:W-:Y:S02]  /*15790*/  @P0 SHF.R.U32.HI R0, RZ, c[0x0][0x334], R2 ;  /* 0x0000cd00ff000a19 */ /* 0x000fe40000011602 */
.L_x_460:
[----:B------:R-:W-:Y:S05]  /*157a0*/  BSYNC B0 ;  /* 0x0000000000007941 */ /* 0x000fea0003800000 */
.L_x_458:
[----:B------:R-:W-:Y:S05]  /*157b0*/  IADD3 R2, -R194, UR16, RZ ;  /* 0x00000010c2027c10 */ /* 0x000fea000fffe1ff */
[----:B------:R-:W-:Y:S05]  /*157c0*/  IMAD R0, R0, c[0x0][0x32c], R2 ;  /* 0x0000cb0000007a24 */ /* 0x000fea00078e0202 */
[----:B------:R-:W-:Y:S02]  /*157d0*/  IADD3 R2, R0, c[0x0][0x32c], RZ ;  /* 0x0000cb0000027a10 */ /* 0x000fe40007ffe0ff */
[----:B------:R-:W-:Y:S02]  /*157e0*/  IMNMX R129, R129, R0, !PT ;  /* 0x0000000081817217 */ /* 0x000fe40007800200 */
[----:B------:R-:W-:Y:S02]  /*157f0*/  IMNMX R130, R130, R2, PT ;  /* 0x0000000282827217 */ /* 0x000fe40003800200 */
.L_x_457:
        /* <DEDUP_REMOVED lines=20> */
.L_x_463:
[----:B------:R-:W-:Y:S04]  /*15940*/  MOV R2, c[0x0][0x32c] ;  /* 0x0000cb0000027a02 */ /* 0x000fe80000000f00 */
[----:B------:R-:W-:Y:S11]  /*15950*/  ISETP.NE.AND P0, PT, R2, 0x1, PT ;  /* 0x000000010200780c */ /* 0x000ff60003f05270 */
[----:B------:R-:W-:Y:S02]  /*15960*/  @!UPT UIADD3 URZ, URZ, URZ, URZ ;  /* 0x0000003f3f3ff290 */ /* 0x000fe4000fffe03f */
[----:B------:R-:W-:Y:S05]  /*15970*/  @P0 IMAD.HI.U32 R2, R0, c[0x0][0x330], RZ ;  /* 0x0000cc0000020a27 */ /* 0x000fea00078e00ff */
[----:B------:R-:W-:Y:S02]  /*15980*/  @P0 SHF.R.U32.HI R0, RZ, c[0x0][0x334], R2 ;  /* 0x0000cd00ff000a19 */ /* 0x000fe40000011602 */
.L_x_464:
[----:B------:R-:W-:Y:S05]  /*15990*/  BSYNC B0 ;  /* 0x0000000000007941 */ /* 0x000fea0003800000 */
.L_x_462:
[----:B------:R-:W-:Y:S05]  /*159a0*/  IADD3 R2, -R194, UR16, RZ ;  /* 0x00000010c2027c10 */ /* 0x000fea000fffe1ff */
[----:B------:R-:W-:Y:S05]  /*159b0*/  IMAD R0, R0, c[0x0][0x32c], R2 ;  /* 0x0000cb0000007a24 */ /* 0x000fea00078e0202 */
[----:B------:R-:W-:Y:S02]  /*159c0*/  IADD3 R2, R0, c[0x0][0x32c], RZ ;  /* 0x0000cb0000027a10 */ /* 0x000fe40007ffe0ff */
[----:B------:R-:W-:Y:S02]  /*159d0*/  IMNMX R3, R3, R0, !PT ;  /* 0x0000000003037217 */ /* 0x000fe40007800200 */
[----:B------:R-:W-:Y:S02]  /*159e0*/  IMNMX R128, R128, R2, PT ;  /* 0x0000000280807217 */ /* 0x000fe40003800200 */
.L_x_461:
        /* <DEDUP_REMOVED lines=20> */
.L_x_467:
[----:B------:R-:W-:Y:S04]  /*15b30*/  MOV R175, c[0x0][0x32c] ;  /* 0x0000cb0000af7a02 */ /* 0x000fe80000000f00 */
[----:B------:R-:W-:Y:S11]  /*15b40*/  ISETP.NE.AND P0, PT, R175, 0x1, PT ;  /* 0x00000001af00780c */ /* 0x000ff60003f05270 */
[----:B------:R-:W-:Y:S02]  /*15b50*/  @!UPT UIADD3 URZ, URZ, URZ, URZ ;  /* 0x0000003f3f3ff290 */ /* 0x000fe4000fffe03f */
[----:B------:R-:W-:Y:S05]  /*15b60*/  @P0 IMAD.HI.U32 R175, R135, c[0x0][0x330], RZ ;  /* 0x0000cc0087af0a27 */ /* 0x000fea00078e00ff */
[----:B------:R-:W-:Y:S02]  /*15b70*/  @P0 SHF.R.U32.HI R135, RZ, c[0x0][0x334], R175 ;  /* 0x0000cd00ff870a19 */ /* 0x000fe400000116af */
.L_x_468:
[----:B------:R-:W-:Y:S05]  /*15b80*/  BSYNC B0 ;  /* 0x0000000000007941 */ /* 0x000fea0003800000 */
.L_x_466:
[----:B------:R-:W-:Y:S05]  /*15b90*/  IADD3 R175, -R194, UR16, RZ ;  /* 0x00000010c2af7c10 */ /* 0x000fea000fffe1ff */
[----:B------:R-:W-:Y:S05]  /*15ba0*/  IMAD R135, R135, c[0x0][0x32c], R175 ;  /* 0x0000cb0087877a24 */ /* 0x000fea00078e02af */
[----:B------:R-:W-:Y:S02]  /*15bb0*/  IADD3 R175, R135, c[0x0][0x32c], RZ ;  /* 0x0000cb0087af7a10 */ /* 0x000fe40007ffe0ff */
[----:B------:R-:W-:Y:S02]  /*15bc0*/  IMNMX R0, R0, R135, !PT ;  /* 0x0000008700007217 */ /* 0x000fe40007800200 */
[----:B------:R-:W-:Y:S02]  /*15bd0*/  IMNMX R2, R2, R175, PT ;  /* 0x000000af02027217 */ /* 0x000fe40003800200 */
.L_x_465:
        /* <DEDUP_REMOVED lines=15> */
[C---:B------:R-:W-:Y:S01]  /*15cd0*/  ISETP.GT.AND P5, PT, R129.reuse, RZ, P3 ;  /* 0x000000ff8100720c */ /* 0x040fe20001fa4270 */
[----:B------:R-:W-:Y:S01]  /*15ce0*/  UISETP.GE.AND UP5, UPT, UR16, 0x49, UPT ;  /* 0x000000491000788c */ /* 0x000fe2000bfa6270 */
[----:B------:R-:W-:Y:S01]  /*15cf0*/  ISETP.GT.AND P4, PT, R129, 0x1, P2 ;  /* 0x000000018100780c */ /* 0x000fe20001784270 */
[----:B------:R-:W-:Y:S01]  /*15d00*/  UISETP.GE.AND UP4, UPT, UR16, 0x4a, UPT ;  /* 0x0000004a1000788c */ /* 0x000fe2000bf86270 */
[C---:B------:R-:W-:Y:S01]  /*15d10*/  ISETP.LT.OR P3, PT, R128.reuse, 0x1, P1 ;  /* 0x000000018000780c */ /* 0x040fe20000f61670 */
[----:B------:R-:W-:Y:S01]  /*15d20*/  UP2UR UR36, UPR, URZ, 0x8 ;  /* 0x000000083f247883 */ /* 0x000fe20008000000 */
[----:B------:R-:W-:Y:S01]  /*15d30*/  ISETP.LT.OR P0, PT, R128, 0x2, P0 ;  /* 0x000000028000780c */ /* 0x000fe20000701670 */
[----:B------:R-:W-:Y:S01]  /*15d40*/  UP2UR UR34, UPR, URZ, 0x4 ;  /* 0x000000043f227883 */ /* 0x000fe20008000000 */
[C---:B------:R-:W-:Y:S01]  /*15d50*/  ISETP.LT.OR P2, PT, R130.reuse, 0x1, P5 ;  /* 0x000000018200780c */ /* 0x040fe20002f41670 */
[----:B------:R-:W-:Y:S01]  /*15d60*/  UISETP.GE.AND UP3, UPT, UR16, 0x51, UPT ;  /* 0x000000511000788c */ /* 0x000fe2000bf66270 */
[----:B------:R-:W-:Y:S01]  /*15d70*/  ISETP.LT.OR P1, PT, R130, 0x2, P4 ;  /* 0x000000028200780c */ /* 0x000fe20002721670 */
[----:B------:R-:W-:Y:S01]  /*15d80*/  UP2UR UR38, UPR, URZ, 0x20 ;  /* 0x000000203f267883 */ /* 0x000fe20008000000 */
[----:B------:R-:W-:Y:S01]  /*15d90*/  FSEL R175, R6, -INF , !P3 ;  /* 0xff80000006af7808 */ /* 0x000fe20005800000 */
[----:B------:R-:W-:Y:S01]  /*15da0*/  UP2UR UR37, UPR, URZ, 0x40 ;  /* 0x000000403f257883 */ /* 0x000fe20008000000 */
[----:B------:R-:W-:Y:S01]  /*15db0*/  FSEL R176, R7, -INF , !P0 ;  /* 0xff80000007b07808 */ /* 0x000fe20004000000 */
[----:B------:R-:W-:Y:S01]  /*15dc0*/  UP2UR UR40, UPR, URZ, 0x8 ;  /* 0x000000083f287883 */ /* 0x000fe20008000000 */
[----:B------:R-:W-:Y:S01]  /*15dd0*/  FSEL R7, R4, -INF , !P2 ;  /* 0xff80000004077808 */ /* 0x000fe20005000000 */
[----:B------:R-:W-:Y:S01]  /*15de0*/  UP2UR UR39, UPR, URZ, 0x10 ;  /* 0x000000103f277883 */ /* 0x000fe20008000000 */
[----:B------:R-:W-:Y:S02]  /*15df0*/  FSEL R135, R5, -INF , !P1 ;  /* 0xff80000005877808 */ /* 0x000fe40004800000 */
[----:B------:R-:W-:Y:S02]  /*15e00*/  PLOP3.LUT P1, PT, PT, PT, UP2, 0x40, 0x0 ;  /* 0x000000000000781c */ /* 0x000fe40003f2e828 */
[----:B------:R-:W-:Y:S02]  /*15e10*/  PLOP3.LUT P0, PT, PT, PT, UP0, 0x40, 0x0 ;  /* 0x000000000000781c */ /* 0x000fe40003f0e808 */
[----:B------:R-:W-:Y:S01]  /*15e20*/  PLOP3.LUT P3, PT, PT, PT, UP2, 0x40, 0x0 ;  /* 0x000000000000781c */ /* 0x000fe20003f6e828 */
[----:B------:R-:W-:Y:S01]  /*15e30*/  UISETP.GE.AND UP2, UPT, UR16, 0x52, UPT ;  /* 0x000000521000788c */ /* 0x000fe2000bf46270 */
[----:B------:R-:W-:Y:S01]  /*15e40*/  PLOP3.LUT P2, PT, PT, PT, UP0, 0x40, 0x0 ;  /* 0x000000000000781c */ /* 0x000fe20003f4e808 */
[----:B------:R-:W-:Y:S01]  /*15e50*/  UISETP.GE.AND UP0, UPT, UR16, 0x12, UPT ;  /* 0x000000121000788c */ /* 0x000fe2000bf06270 */
[C---:B------:R-:W-:Y:S01]  /*15e60*/  ISETP.GT.AND P1, PT, R3.reuse, 0x8, P1 ;  /* 0x000000080300780c */ /* 0x040fe20000f24270 */
[----:B------:R-:W-:Y:S01]  /*15e70*/  UP2UR UR41, UPR, URZ, 0x4 ;  /* 0x000000043f297883 */ /* 0x000fe20008000000 */
        /* <DEDUP_REMOVED lines=9> */
[----:B------:R-:W-:Y:S02]  /*15f10*/  FSEL R19, R19, -INF , !P0 ;  /* 0xff80000013137808 */ /* 0x000fe40004000000 */
[----:B------:R-:W-:Y:S02]  /*15f20*/  FSEL R16, R16, -INF , !P2 ;  /* 0xff80000010107808 */ /* 0x000fe40005000000 */
        /* <DEDUP_REMOVED lines=126> */
[----:B------:R-:W-:Y:S01]  /*16710*/  UISETP.NE.AND UP6, UPT, UR34, URZ, UPT ;  /* 0x0000003f2200728c */ /* 0x000fe2000bfc5270 */
[C---:B------:R-:W-:Y:S01]  /*16720*/  ISETP.GT.AND P1, PT, R3.reuse, 0x40, P1 ;  /* 0x000000400300780c */ /* 0x040fe20000f24270 */
[----:B------:R-:W-:Y:S01]  /*16730*/  UP2UR UR43, UPR, URZ, 0x1 ;  /* 0x000000013f2b7883 */ /* 0x000fe20008000000 */
        /* <DEDUP_REMOVED lines=14> */
[----:B------:R-:W-:Y:S01]  /*16820*/  UISETP.NE.AND UP5, UPT, UR36, URZ, UPT ;  /* 0x0000003f2400728c */ /* 0x000fe2000bfa5270 */
        /* <DEDUP_REMOVED lines=31> */
[----:B------:R-:W-:Y:S02]  /*16a20*/  PLOP3.LUT P1, PT, PT, PT, UP1, 0x40, 0x0 ;  /* 0x000000000000781c */ /* 0x000fe40003f2e818 */
[----:B------:R-:W-:Y:S02]  /*16a30*/  PLOP3.LUT P0, PT, PT, PT, UP0, 0x40, 0x0 ;  /* 0x000000000000781c */ /* 0x000fe40003f0e808 */
[----:B------:R-:W-:Y:S01]  /*16a40*/  PLOP3.LUT P2, PT, PT, PT, UP0, 0x40, 0x0 ;  /* 0x000000000000781c */ /* 0x000fe20003f4e808 */
[----:B------:R-:W-:Y:S01]  /*16a50*/  UISETP.NE.AND UP0, UPT, UR35, URZ, UPT ;  /* 0x0000003f2300728c */ /* 0x000fe2000bf05270 */
[----:B------:R-:W-:Y:S02]  /*16a60*/  FSEL R248, R86, -INF , !P3 ;  /* 0xff80000056f87808 */ /* 0x000fe40005800000 */
[----:B------:R-:W-:Y:S01]  /*16a70*/  PLOP3.LUT P3, PT, PT, PT, UP1, 0x40, 0x0 ;  /* 0x000000000000781c */ /* 0x000fe20003f6e818 */
[----:B------:R-:W-:Y:S01]  /*16a80*/  UISETP.NE.AND UP1, UPT, UR33, URZ, UPT ;  /* 0x0000003f2100728c */ /* 0x000fe2000bf25270 */
[C---:B------:R-:W-:Y:S02]  /*16a90*/  ISETP.GT.AND P4, PT, R3.reuse, 0x58, P1 ;  /* 0x000000580300780c */ /* 0x040fe40000f84270 */
[----:B------:R-:W-:Y:S02]  /*16aa0*/  ISETP.GT.AND P0, PT, R3, 0x59, P0 ;  /* 0x000000590300780c */ /* 0x000fe40000704270 */
[C---:B------:R-:W-:Y:S01]  /*16ab0*/  ISETP.GT.AND P1, PT, R129.reuse, 0x59, P2 ;  /* 0x000000598100780c */ /* 0x040fe20001724270 */
[----:B------:R-:W1:Y:S01]  /*16ac0*/  SHFL.IDX PT, R3, R172, 0x3, 0x1c1f ;  /* 0x007c1f00ac037f89 */ /* 0x000e6200000e0000 */
[----:B------:R-:W-:Y:S02]  /*16ad0*/  ISETP.GT.AND P5, PT, R129, 0x58, P3 ;  /* 0x000000588100780c */ /* 0x000fe40001fa4270 */
[----:B------:R-:W-:Y:S02]  /*16ae0*/  ISETP.LT.OR P2, PT, R128, 0x5a, P0 ;  /* 0x0000005a8000780c */ /* 0x000fe40000741670 */
[----:B------:R-:W-:Y:S02]  /*16af0*/  ISETP.LT.OR P0, PT, R130, 0x5a, P1 ;  /* 0x0000005a8200780c */ /* 0x000fe40000f01670 */
[----:B------:R-:W-:Y:S02]  /*16b00*/  ISETP.LT.OR P3, PT, R128, 0x59, P4 ;  /* 0x000000598000780c */ /* 0x000fe40002761670 */
[----:B------:R-:W-:Y:S02]  /*16b10*/  ISETP.LT.OR P4, PT, R130, 0x59, P5 ;  /* 0x000000598200780c */ /* 0x000fe40002f81670 */
[----:B------:R-:W-:Y:S02]  /*16b20*/  FSEL R251, R97, -INF , !P0 ;  /* 0xff80000061fb7808 */ /* 0x000fe40004000000 */
[----:B------:R-:W-:Y:S01]  /*16b30*/  PLOP3.LUT P0, PT, PT, PT, UP0, 0x40, 0x0 ;  /* 0x000000000000781c */ /* 0x000fe20003f0e808 */
[----:B------:R-:W-:Y:S01]  /*16b40*/  UISETP.NE.AND UP0, UPT, UR26, URZ, UPT ;  /* 0x0000003f1a00728c */ /* 0x000fe2000bf05270 */
[----:B------:R-:W-:Y:S01]  /*16b50*/  PLOP3.LUT P1, PT, PT, PT, UP5, 0x40, 0x0 ;  /* 0x000000000000781c */ /* 0x000fe20003f2e858 */
[----:B------:R-:W-:Y:S01]  /*16b60*/  UISETP.NE.AND UP5, UPT, UR29, URZ, UPT ;  /* 0x0000003f1d00728c */ /* 0x000fe2000bfa5270 */
[----:B------:R-:W-:Y:S01]  /*16b70*/  FSEL R250, R96, -INF , !P4 ;  /* 0xff80000060fa7808 */ /* 0x000fe20006000000 */
[----:B------:R-:W-:Y:S01]  /*16b80*/  UP2UR UR44, UPR, URZ, 0x1 ;  /* 0x000000013f2c7883 */ /* 0x000fe20008000000 */
[----:B------:R-:W-:Y:S01]  /*16b90*/  ISETP.GT.AND P4, PT, R0, 0x1, P0 ;  /* 0x000000010000780c */ /* 0x000fe20000784270 */
[----:B------:R-:W-:Y:S01]  /*16ba0*/  UISETP.NE.AND UP0, UPT, UR27, URZ, UPT ;  /* 0x0000003f1b00728c */ /* 0x000fe2000bf05270 */
[----:B------:R-:W-:Y:S01]  /*16bb0*/  PLOP3.LUT P0, PT, PT, PT, UP1, 0x40, 0x0 ;  /* 0x000000000000781c */ /* 0x000fe20003f0e818 */
[----:B------:R-:W-:Y:S01]  /*16bc0*/  UISETP.NE.AND UP1, UPT, UR25, URZ, UPT ;  /* 0x0000003f1900728c */ /* 0x000fe2000bf25270 */
[----:B------:R-:W-:Y:S02]  /*16bd0*/  FSEL R203, R98, -INF , !P3 ;  /* 0xff80000062cb7808 */ /* 0x000fe40005800000 */
[----:B------:R-:W-:Y:S02]  /*16be0*/  ISETP.GT.AND P1, PT, R0, RZ, P1 ;  /* 0x000000ff0000720c */ /* 0x000fe40000f24270 */
[----:B------:R-:W-:Y:S01]  /*16bf0*/  PLOP3.LUT P3, PT, PT, PT, UP6, 0x40, 0x0 ;  /* 0x000000000000781c */ /* 0x000fe20003f6e868 */
[----:B------:R-:W-:Y:S01]  /*16c00*/  UISETP.NE.AND UP6, UPT, UR28, URZ, UPT ;  /* 0x0000003f1c00728c */ /* 0x000fe2000bfc5270 */
[----:B------:R-:W-:Y:S02]  /*16c10*/  ISETP.LT.OR P5, PT, R2, 0x2, P4 ;  /* 0x000000020200780c */ /* 0x000fe400027a1670 */
[----:B------:R-:W-:Y:S02]  /*16c20*/  ISETP.GT.AND P4, PT, R0, 0x9, P0 ;  /* 0x000000090000780c */ /* 0x000fe40000784270 */
[----:B------:R-:W-:Y:S01]  /*16c30*/  PLOP3.LUT P0, PT, PT, PT, UP3, 0x40, 0x0 ;  /* 0x000000000000781c */ /* 0x000fe20003f0e838 */
[----:B------:R-:W-:Y:S01]  /*16c40*/  UISETP.NE.AND UP3, UPT, UR23, URZ, UPT ;  /* 0x0000003f1700728c */ /* 0x000fe2000bf65270 */
[----:B------:R-:W-:Y:S02]  /*16c50*/  FSEL R198, R99, -INF , !P2 ;  /* 0xff80000063c67808 */ /* 0x000fe40005000000 */
        /* <DEDUP_REMOVED lines=31> */
[----:B------:R-:W-:Y:S02]  /*16e50*/  FSEL R49, R28, -INF , !P2 ;  /* 0xff8000001c317808 */ /* 0x000fe40005000000 */
[----:B------:R-:W-:Y:S02]  /*16e60*/  ISETP.GT.AND P4, PT, R0, 0x21, P0 ;  /* 0x000000210000780c */ /* 0x000fe40000784270 */
[----:B------:R-:W-:Y:S02]  /*16e70*/  ISETP.LT.OR P2, PT, R2, 0x21, P1 ;  /* 0x000000210200780c */ /* 0x000fe40000f41670 */
[----:B------:R-:W-:Y:S01]  /*16e80*/  PLOP3.LUT P0, PT, PT, PT, UP1, 0x40, 0x0 ;  /* 0x000000000000781c */ /* 0x000fe20003f0e818 */
[----:B------:R-:W-:Y:S01]  /*16e90*/  UISETP.NE.AND UP1, UPT, UR42, URZ, UPT ;  /* 0x0000003f2a00728c */ /* 0x000fe2000bf25270 */
[----:B------:R-:W-:Y:S02]  /*16ea0*/  ISETP.GT.AND P1, PT, R0, 0x28, P3 ;  /* 0x000000280000780c */ /* 0x000fe40001f24270 */
[----:B------:R-:W-:Y:S02]  /*16eb0*/  FSEL R50, R29, -INF , !P5 ;  /* 0xff8000001d327808 */ /* 0x000fe40006800000 */
[----:B------:R-:W-:Y:S02]  /*16ec0*/  ISETP.LT.OR P5, PT, R2, 0x22, P4 ;  /* 0x000000220200780c */ /* 0x000fe400027a1670 */
[----:B------:R-:W-:Y:S02]  /*16ed0*/  FSEL R99, R40, -INF , !P2 ;  /* 0xff80000028637808 */ /* 0x000fe40005000000 */
[----:B------:R-:W-:Y:S02]  /*16ee0*/  ISETP.GT.AND P4, PT, R0, 0x29, P0 ;  /* 0x000000290000780c */ /* 0x000fe40000784270 */
[----:B------:R-:W-:Y:S02]  /*16ef0*/  ISETP.LT.OR P0, PT, R2, 0x29, P1 ;  /* 0x000000290200780c */ /* 0x000fe40000f01670 */
[----:B------:R-:W-:Y:S01]  /*16f00*/  PLOP3.LUT P2, PT, PT, PT, UP3, 0x40, 0x0 ;  /* 0x000000000000781c */ /* 0x000fe20003f4e838 */
[----:B------:R-:W-:Y:S01]  /*16f10*/  UISETP.NE.AND UP3, UPT, UR40, URZ, UPT ;  /* 0x0000003f2800728c */ /* 0x000fe2000bf65270 */
[----:B------:R-:W-:Y:S01]  /*16f20*/  PLOP3.LUT P3, PT, PT, PT, UP2, 0x40, 0x0 ;  /* 0x000000000000781c */ /* 0x000fe20003f6e828 */
[----:B------:R-:W-:Y:S01]  /*16f30*/  UISETP.NE.AND UP2, UPT, UR41, URZ, UPT ;  /* 0x0000003f2900728c */ /* 0x000fe2000bf45270 */
[----:B------:R-:W-:Y:S02]  /*16f40*/  FSEL R185, R44, -INF , !P0 ;  /* 0xff8000002cb97808 */ /* 0x000fe40004000000 */
[----:B------:R-:W-:Y:S01]  /*16f50*/  PLOP3.LUT P1, PT, PT, PT, UP4, 0x40, 0x0 ;  /* 0x000000000000781c */ /* 0x000fe20003f2e848 */
[----:B------:R-:W-:Y:S01]  /*16f60*/  UISETP.NE.AND UP4, UPT, UR39, URZ, UPT ;  /* 0x0000003f2700728c */ /* 0x000fe2000bf85270 */
[----:B------:R-:W-:Y:S02]  /*16f70*/  ISETP.GT.AND P2, PT, R0, 0x31, P2 ;  /* 0x000000310000780c */ /* 0x000fe40001744270 */
[----:B------:R-:W-:Y:S01]  /*16f80*/  PLOP3.LUT P0, PT, PT, PT, UP5, 0x40, 0x0 ;  /* 0x000000000000781c */ /* 0x000fe20003f0e858 */
[----:B------:R-:W-:Y:S01]  /*16f90*/  UISETP.NE.AND UP5, UPT, UR38, URZ, UPT ;  /* 0x0000003f2600728c */ /* 0x000fe2000bfa5270 */
[----:B------:R-:W-:Y:S02]  /*16fa0*/  ISETP.LT.OR P4, PT, R2, 0x2a, P4 ;  /* 0x0000002a0200780c */ /* 0x000fe40002781670 */
[C---:B------:R-:W-:Y:S02]  /*16fb0*/  ISETP.GT.AND P3, PT, R0.reuse, 0x30, P3 ;  /* 0x000000300000780c */ /* 0x040fe40001f64270 */
[----:B------:R-:W-:Y:S02]  /*16fc0*/  ISETP.GT.AND P1, PT, R0, 0x38, P1 ;  /* 0x000000380000780c */ /* 0x000fe40000f24270 */
[----:B------:R-:W-:Y:S02]  /*16fd0*/  ISETP.LT.OR P2, PT, R2, 0x32, P2 ;  /* 0x000000320200780c */ /* 0x000fe40001741670 */
[----:B------:R-:W-:Y:S02]  /*16fe0*/  ISETP.GT.AND P0, PT, R0, 0x39, P0 ;  /* 0x000000390000780c */ /* 0x000fe40000704270 */
[----:B------:R-:W-:Y:S02]  /*16ff0*/  FSEL R188, R45, -INF , !P4 ;  /* 0xff8000002dbc7808 */ /* 0x000fe40006000000 */
[----:B------:R-:W-:Y:S01]  /*17000*/  PLOP3.LUT P4, PT, PT, PT, UP6, 0x40, 0x0 ;  /* 0x000000000000781c */ /* 0x000fe20003f8e868 */
[----:B------:R-:W-:Y:S01]  /*17010*/  UISETP.NE.AND UP6, UPT, UR37, URZ, UPT ;  /* 0x0000003f2500728c */ /* 0x000fe2000bfc5270 */
[C---:B------:R-:W-:Y:S02]  /*17020*/  ISETP.LT.OR P3, PT, R2.reuse, 0x31, P3 ;  /* 0x000000310200780c */ /* 0x040fe40001f61670 */
[C---:B------:R-:W-:Y:S01]  /*17030*/  ISETP.LT.OR P1, PT, R2.reuse, 0x39, P1 ;  /* 0x000000390200780c */ /* 0x040fe20000f21670 */
[----:B------:R-:W-:Y:S01]  /*17040*/  UP2UR UR37, UPR, URZ, 0x40 ;  /* 0x000000403f257883 */ /* 0x000fe20008000000 */
[----:B------:R-:W-:Y:S02]  /*17050*/  FSEL R199, R57, -INF , !P2 ;  /* 0xff80000039c77808 */ /* 0x000fe40005000000 */
[----:B------:R-:W-:Y:S02]  /*17060*/  ISETP.LT.OR P2, PT, R2, 0x3a, P0 ;  /* 0x0000003a0200780c */ /* 0x000fe40000741670 */
[----:B------:R-:W-:Y:S02]  /*17070*/  FSEL R197, R56, -INF , !P3 ;  /* 0xff80000038c57808 */ /* 0x000fe40005800000 */
[----:B------:R-:W-:Y:S01]  /*17080*/  PLOP3.LUT P3, PT, PT, PT, UP6, 0x40, 0x0 ;  /* 0x000000000000781c */ /* 0x000fe20003f6e868 */
[----:B------:R-:W-:Y:S01]  /*17090*/  UISETP.NE.AND UP6, UPT, UR12, URZ, UPT ;  /* 0x0000003f0c00728c */ /* 0x000fe2000bfc5270 */
[----:B------:R-:W-:Y:S02]  /*170a0*/  FSEL R202, R60, -INF , !P1 ;  /* 0xff8000003cca7808 */ /* 0x000fe40004800000 */
[----:B------:R-:W-:Y:S02]  /*170b0*/  PLOP3.LUT P0, PT, PT, PT, UP5, 0x40, 0x0 ;  /* 0x000000000000781c */ /* 0x000fe40003f0e858 */
[C---:B------:R-:W-:Y:S02]  /*170c0*/  ISETP.GT.AND P1, PT, R0.reuse, 0x40, P4 ;  /* 0x000000400000780c */ /* 0x040fe40002724270 */
[----:B------:R-:W-:Y:S02]  /*170d0*/  FSEL R204, R61, -INF , !P2 ;  /* 0xff8000003dcc7808 */ /* 0x000fe40005000000 */
[----:B------:R-:W-:Y:S02]  /*170e0*/  PLOP3.LUT P2, PT, PT, PT, UP4, 0x40, 0x0 ;  /* 0x000000000000781c */ /* 0x000fe40003f4e848 */
[----:B------:R-:W-:Y:S02]  /*170f0*/  ISETP.GT.AND P3, PT, R0, 0x41, P3 ;  /* 0x000000410000780c */ /* 0x000fe40001f64270 */
[----:B------:R-:W-:Y:S02]  /*17100*/  ISETP.LT.OR P4, PT, R2, 0x41, P1 ;  /* 0x000000410200780c */ /* 0x000fe40000f81670 */
[C---:B------:R-:W-:Y:S02]  /*17110*/  ISETP.GT.AND P1, PT, R0.reuse, 0x48, P0 ;  /* 0x000000480000780c */ /* 0x040fe40000724270 */
[----:B------:R-:W-:Y:S02]  /*17120*/  ISETP.GT.AND P0, PT, R0, 0x49, P2 ;  /* 0x000000490000780c */ /* 0x000fe40001704270 */
[C---:B------:R-:W-:Y:S02]  /*17130*/  ISETP.LT.OR P2, PT, R2.reuse, 0x42, P3 ;  /* 0x000000420200780c */ /* 0x040fe40001f41670 */
        /* <DEDUP_REMOVED lines=14> */
[----:B------:R-:W-:Y:S01]  /*17220*/  PLOP3.LUT P0, PT, PT, PT, UP6, 0x40, 0x0 ;  /* 0x000000000000781c */ /* 0x000fe20003f0e868 */
[----:B------:R-:W-:Y:S01]  /*17230*/  UISETP.NE.AND UP6, UPT, UR37, URZ, UPT ;  /* 0x0000003f2500728c */ /* 0x000fe2000bfc5270 */
[----:B------:R-:W-:Y:S02]  /*17240*/  FSEL R214, R72, -INF , !P4 ;  /* 0xff80000048d67808 */ /* 0x000fe40006000000 */
[----:B------:R-:W-:Y:S02]  /*17250*/  PLOP3.LUT P4, PT, PT, PT, UP3, 0x40, 0x0 ;  /* 0x000000000000781c */ /* 0x000fe40003f8e838 */
[----:B------:R-:W-:Y:S02]  /*17260*/  FSEL R184, R41, -INF , !P5 ;  /* 0xff80000029b87808 */ /* 0x000fe40006800000 */
[----:B------:R-:W-:Y:S01]  /*17270*/  ISETP.GT.AND P4, PT, R0, 0x50, P4 ;  /* 0x000000500000780c */ /* 0x000fe20002784270 */
[--C-:B-1----:R-:W-:Y:S01]  /*17280*/  IMAD.IADD R0, R174, 0x1, R3.reuse ;  /* 0x00000001ae007824 */ /* 0x102fe200078e0203 */
[----:B------:R-:W-:Y:S02]  /*17290*/  FSEL R89, R89, -INF , !P3 ;  /* 0xff80000059597808 */ /* 0x000fe40005800000 */
[----:B------:R-:W-:Y:S01]  /*172a0*/  ISETP.LT.OR P4, PT, R2, 0x51, P4 ;  /* 0x000000510200780c */ /* 0x000fe20002781670 */
[----:B------:R-:W-:Y:S01]  /*172b0*/  IMAD.IADD R2, R173, 0x1, R3 ;  /* 0x00000001ad027824 */ /* 0x000fe200078e0203 */
        /* <DEDUP_REMOVED lines=18> */
.L_x_471:
[----:B------:R-:W-:Y:S04]  /*173e0*/  MOV R2, c[0x0][0x32c] ;  /* 0x0000cb0000027a02 */ /* 0x000fe80000000f00 */
[----:B------:R-:W-:Y:S11]  /*173f0*/  ISETP.NE.AND P0, PT, R2, 0x1, PT ;  /* 0x000000010200780c */ /* 0x000ff60003f05270 */
[----:B------:R-:W-:Y:S02]  /*17400*/  @!UPT UIADD3 URZ, URZ, URZ, URZ ;  /* 0x0000003f3f3ff290 */ /* 0x000fe4000fffe03f */
[----:B------:R-:W-:Y:S05]  /*17410*/  @P0 IMAD.HI.U32 R2, R0, c[0x0][0x330], RZ ;  /* 0x0000cc0000020a27 */ /* 0x000fea00078e00ff */
[----:B------:R-:W-:Y:S02]  /*17420*/  @P0 SHF.R.U32.HI R0, RZ, c[0x0][0x334], R2 ;  /* 0x0000cd00ff000a19 */ /* 0x000fe40000011602 */
.L_x_472:
[----:B------:R-:W-:Y:S05]  /*17430*/  BSYNC B0 ;  /* 0x0000000000007941 */ /* 0x000fea0003800000 */
.L_x_470:
        /* <DEDUP_REMOVED lines=11> */
.L_x_469:
        /* <DEDUP_REMOVED lines=24> */
[----:B------:R-:W-:Y:S01]  /*17670*/  FMNMX.FTZ R130, R34, R130, !PT ;  /* 0x0000008222827209 */ /* 0x000fe20007810000 */
[----:B------:R-:W-:Y:S01]  /*17680*/  IMAD.MOV.U32 R40, RZ, RZ, R203 ;  /* 0x000000ffff287224 */ /* 0x000fe200078e00cb */
[----:B------:R-:W-:Y:S01]  /*17690*/  PLOP3.LUT P1, PT, PT, PT, UP1, 0x40, 0x0 ;  /* 0x000000000000781c */ /* 0x000fe20003f2e818 */
[----:B------:R-:W-:Y:S01]  /*176a0*/  UISETP.NE.AND UP1, UPT, UR30, URZ, UPT ;  /* 0x0000003f1e00728c */ /* 0x000fe2000bf25270 */
[----:B------:R-:W-:Y:S01]  /*176b0*/  FMNMX.FTZ R130, R33, R130, !PT ;  /* 0x0000008221827209 */ /* 0x000fe20007810000 */
[----:B------:R-:W-:Y:S01]  /*176c0*/  UISETP.NE.AND UP5, UPT, UR16, URZ, UPT ;  /* 0x0000003f1000728c */ /* 0x000fe2000bfa5270 */
[----:B------:R-:W-:Y:S01]  /*176d0*/  ISETP.GT.AND P0, PT, R0, 0x1, P1 ;  /* 0x000000010000780c */ /* 0x000fe20000f04270 */
[----:B------:R-:W-:Y:S01]  /*176e0*/  LDSM.16.MT88.4 R36, [R220+0x100] ;  /* 0x00010000dc24783b */ /* 0x000fe20000004200 */
[----:B------:R-:W-:Y:S02]  /*176f0*/  FMNMX.FTZ R130, R181, R130, !PT ;  /* 0x00000082b5827209 */ /* 0x000fe40007810000 */
[----:B------:R-:W-:Y:S02]  /*17700*/  ISETP.LT.OR P0, PT, R2, 0x2, P0 ;  /* 0x000000020200780c */ /* 0x000fe40000701670 */
[----:B------:R-:W-:Y:S02]  /*17710*/  FMNMX.FTZ R130, R182, R130, !PT ;  /* 0x00000082b6827209 */ /* 0x000fe40007810000 */
[----:B------:R-:W-:Y:S01]  /*17720*/  PLOP3.LUT P2, PT, PT, PT, UP0, 0x40, 0x0 ;  /* 0x000000000000781c */ /* 0x000fe20003f4e808 */
[----:B------:R-:W-:Y:S01]  /*17730*/  UISETP.NE.AND UP0, UPT, UR29, URZ, UPT ;  /* 0x0000003f1d00728c */ /* 0x000fe2000bf05270 */
[----:B------:R-:W-:Y:S01]  /*17740*/  FMNMX.FTZ R130, R187, R130, !PT ;  /* 0x00000082bb827209 */ /* 0x000fe20007810000 */
[----:B------:R-:W-:Y:S01]  /*17750*/  LDSM.16.MT88.4 R52, [R218+0x100] ;  /* 0x00010000da34783b */ /* 0x000fe20000004200 */
[----:B------:R-:W-:Y:S02]  /*17760*/  FSEL R11, R11, -INF , !P0 ;  /* 0xff8000000b0b7808 */ /* 0x000fe40004000000 */
[----:B------:R-:W-:Y:S02]  /*17770*/  FMNMX.FTZ R130, R189, R130, !PT ;  /* 0x00000082bd827209 */ /* 0x000fe40007810000 */
[----:B------:R-:W-:Y:S02]  /*17780*/  ISETP.GT.AND P0, PT, R0, 0x8, P2 ;  /* 0x000000080000780c */ /* 0x000fe40001704270 */
[----:B------:R-:W-:Y:S02]  /*17790*/  FMNMX.FTZ R3, R18, R3, !PT ;  /* 0x0000000312037209 */ /* 0x000fe40007810000 */
[----:B------:R-:W-:Y:S02]  /*177a0*/  ISETP.LT.OR P0, PT, R2, 0x9, P0 ;  /* 0x000000090200780c */ /* 0x000fe40000701670 */
[----:B------:R-:W-:Y:S02]  /*177b0*/  FMNMX.FTZ R130, R192, R130, !PT ;  /* 0x00000082c0827209 */ /* 0x000fe40007810000 */
[----:B------:R-:W-:Y:S01]  /*177c0*/  PLOP3.LUT P5, PT, PT, PT, UP2, 0x40, 0x0 ;  /* 0x000000000000781c */ /* 0x000fe20003fae828 */
[----:B------:R-:W-:Y:S01]  /*177d0*/  UISETP.NE.AND UP2, UPT, UR27, URZ, UPT ;  /* 0x0000003f1b00728c */ /* 0x000fe2000bf45270 */
[----:B------:R-:W-:Y:S02]  /*177e0*/  FMNMX.FTZ R3, R19, R3, !PT ;  /* 0x0000000313037209 */ /* 0x000fe40007810000 */
        /* <DEDUP_REMOVED lines=19> */
[----:B------:R-:W-:Y:S02]  /*17920*/  ISETP.GT.AND P0, PT, R0, 0x11, P3 ;  /* 0x000000110000780c */ /* 0x000fe40001f04270 */
[----:B------:R-:W-:Y:S02]  /*17930*/  FMNMX.FTZ R130, R210, R130, !PT ;  /* 0x00000082d2827209 */ /* 0x000fe40007810000 */
[----:B------:R-:W-:Y:S02]  /*17940*/  FMNMX.FTZ R3, R183, R3, !PT ;  /* 0x00000003b7037209 */ /* 0x000fe40007810000 */
[----:B------:R-:W-:Y:S02]  /*17950*/  ISETP.LT.OR P0, PT, R2, 0x12, P0 ;  /* 0x000000120200780c */ /* 0x000fe40000701670 */
[----:B------:R-:W-:Y:S02]  /*17960*/  FMNMX.FTZ R130, R238, R130, !PT ;  /* 0x00000082ee827209 */ /* 0x000fe40007810000 */
[----:B------:R-:W-:Y:S01]  /*17970*/  PLOP3.LUT P1, PT, PT, PT, UP1, 0x40, 0x0 ;  /* 0x000000000000781c */ /* 0x000fe20003f2e818 */
[----:B------:R-:W-:Y:S01]  /*17980*/  UISETP.NE.AND UP1, UPT, UR26, URZ, UPT ;  /* 0x0000003f1a00728c */ /* 0x000fe2000bf25270 */
[----:B------:R-:W-:Y:S02]  /*17990*/  FMNMX.FTZ R4, R8, R133, !PT ;  /* 0x0000008508047209 */ /* 0x000fe40007810000 */
[----:B------:R-:W-:Y:S02]  /*179a0*/  FMNMX.FTZ R3, R186, R3, !PT ;  /* 0x00000003ba037209 */ /* 0x000fe40007810000 */
[----:B------:R-:W-:Y:S02]  /*179b0*/  FMNMX.FTZ R130, R241, R130, !PT ;  /* 0x00000082f1827209 */ /* 0x000fe40007810000 */
[----:B------:R-:W-:Y:S02]  /*179c0*/  FSEL R57, R27, -INF , !P0 ;  /* 0xff8000001b397808 */ /* 0x000fe40004000000 */
[----:B------:R-:W-:Y:S02]  /*179d0*/  ISETP.GT.AND P0, PT, R0, 0x18, P1 ;  /* 0x000000180000780c */ /* 0x000fe40000f04270 */
[----:B------:R-:W-:Y:S02]  /*179e0*/  FMNMX.FTZ R4, R9, R4, !PT ;  /* 0x0000000409047209 */ /* 0x000fe40007810000 */
[----:B------:R-:W-:Y:S02]  /*179f0*/  FMNMX.FTZ R3, R190, R3, !PT ;  /* 0x00000003be037209 */ /* 0x000fe40007810000 */
[----:B------:R-:W-:Y:S02]  /*17a00*/  ISETP.LT.OR P0, PT, R2, 0x19, P0 ;  /* 0x000000190200780c */ /* 0x000fe40000701670 */
        /* <DEDUP_REMOVED lines=20> */
[----:B------:R-:W-:Y:S01]  /*17b50*/  FMNMX.FTZ R4, R48, R4, !PT ;  /* 0x0000000430047209 */ /* 0x000fe20007810000 */
[----:B------:R-:W1:Y:S01]  /*17b60*/  SHFL.BFLY PT, R5, R130, 0x2, 0x1f ;  /* 0x0c401f0082057f89 */ /* 0x000e6200000e0000 */
[----:B------:R-:W-:Y:S02]  /*17b70*/  ISETP.LT.OR P0, PT, R2, 0x21, P0 ;  /* 0x000000210200780c */ /* 0x000fe40000701670 */
[----:B------:R-:W-:Y:S01]  /*17b80*/  PLOP3.LUT P2, PT, PT, PT, UP2, 0x40, 0x0 ;  /* 0x000000000000781c */ /* 0x000fe20003f4e828 */
[----:B------:R-:W-:Y:S01]  /*17b90*/  UISETP.NE.AND UP2, UPT, UR22, URZ, UPT ;  /* 0x0000003f1600728c */ /* 0x000fe2000bf45270 */
        /* <DEDUP_REMOVED lines=29> */
[----:B-1----:R-:W-:Y:S02]  /*17d70*/  FMNMX.FTZ R130, R130, R5, !PT ;  /* 0x0000000582827209 */ /* 0x002fe40007810000 */
[----:B------:R-:W-:Y:S02]  /*17d80*/  FSEL R172, R47, -INF , !P0 ;  /* 0xff8000002fac7808 */ /* 0x000fe40004000000 */
[----:B------:R-:W-:Y:S01]  /*17d90*/  ISETP.GT.AND P0, PT, R0, 0x30, P4 ;  /* 0x000000300000780c */ /* 0x000fe20002704270 */
[----:B------:R-:W1:Y:S01]  /*17da0*/  SHFL.BFLY PT, R5, R130, 0x1, 0x1f ;  /* 0x0c201f0082057f89 */ /* 0x000e6200000e0000 */
[----:B------:R-:W-:Y:S02]  /*17db0*/  MOV R41, R198 ;  /* 0x000000c600297202 */ /* 0x000fe40000000f00 */
[----:B------:R-:W-:Y:S02]  /*17dc0*/  FMNMX.FTZ R3, R40, R3, !PT ;  /* 0x0000000328037209 */ /* 0x000fe40007810000 */
[----:B------:R-:W-:Y:S02]  /*17dd0*/  FMNMX.FTZ R4, R199, R4, !PT ;  /* 0x00000004c7047209 */ /* 0x000fe40007810000 */
[----:B------:R-:W-:Y:S02]  /*17de0*/  ISETP.LT.OR P0, PT, R2, 0x31, P0 ;  /* 0x000000310200780c */ /* 0x000fe40000701670 */
[----:B------:R-:W-:Y:S01]  /*17df0*/  PLOP3.LUT P3, PT, PT, PT, UP3, 0x40, 0x0 ;  /* 0x000000000000781c */ /* 0x000fe20003f6e838 */
[----:B------:R-:W-:Y:S01]  /*17e00*/  UISETP.NE.AND UP3, UPT, UR31, URZ, UPT ;  /* 0x0000003f1f00728c */ /* 0x000fe2000bf65270 */
[----:B------:R-:W-:Y:S02]  /*17e10*/  FMNMX.FTZ R129, R41, R3, !PT ;  /* 0x0000000329817209 */ /* 0x000fe40007810000 */
[----:B------:R-:W-:Y:S02]  /*17e20*/  FMNMX.FTZ R3, R202, R4, !PT ;  /* 0x00000004ca037209 */ /* 0x000fe40007810000 */
[----:B------:R-:W-:Y:S01]  /*17e30*/  FSEL R174, R58, -INF , !P0 ;  /* 0xff8000003aae7808 */ /* 0x000fe20004000000 */
[----:B------:R-:W2:Y:S01]  /*17e40*/  SHFL.BFLY PT, R6, R129, 0x2, 0x1f ;  /* 0x0c401f0081067f89 */ /* 0x000ea200000e0000 */
[----:B------:R-:W-:Y:S02]  /*17e50*/  ISETP.GT.AND P0, PT, R0, 0x31, P3 ;  /* 0x000000310000780c */ /* 0x000fe40001f04270 */
[----:B------:R-:W-:Y:S02]  /*17e60*/  FMNMX.FTZ R3, R204, R3, !PT ;  /* 0x00000003cc037209 */ /* 0x000fe40007810000 */
[----:B------:R-:W-:Y:S02]  /*17e70*/  ISETP.LT.OR P0, PT, R2, 0x32, P0 ;  /* 0x000000320200780c */ /* 0x000fe40000701670 */
[----:B------:R-:W-:Y:S01]  /*17e80*/  PLOP3.LUT P1, PT, PT, PT, UP2, 0x40, 0x0 ;  /* 0x000000000000781c */ /* 0x000fe20003f2e828 */
[----:B------:R-:W-:Y:S01]  /*17e90*/  UISETP.NE.AND UP2, UPT, UR32, URZ, UPT ;  /* 0x0000003f2000728c */ /* 0x000fe2000bf45270 */
[----:B------:R-:W-:Y:S02]  /*17ea0*/  FMNMX.FTZ R4, R10, R134, !PT ;  /* 0x000000860a047209 */ /* 0x000fe40007810000 */
[----:B------:R-:W-:Y:S02]  /*17eb0*/  FMNMX.FTZ R3, R214, R3, !PT ;  /* 0x00000003d6037209 */ /* 0x000fe40007810000 */
[----:B------:R-:W-:Y:S01]  /*17ec0*/  FSEL R194, R59, -INF , !P0 ;  /* 0xff8000003bc27808 */ /* 0x000fe20004000000 */
[----:B------:R-:W-:Y:S01]  /*17ed0*/  IMAD.MOV.U32 R59, RZ, RZ, R92 ;  /* 0x000000ffff3b7224 */ /* 0x000fe200078e005c */
        /* <DEDUP_REMOVED lines=12> */
[----:B-1----:R-:W-:Y:S02]  /*17fa0*/  FMNMX.FTZ R130, R130, R5, !PT ;  /* 0x0000000582827209 */ /* 0x002fe40007810000 */
[----:B------:R-:W-:Y:S02]  /*17fb0*/  ISETP.LT.OR P0, PT, R2, 0x3a, P0 ;  /* 0x0000003a0200780c */ /* 0x000fe40000701670 */
[----:B------:R-:W-:Y:S01]  /*17fc0*/  PLOP3.LUT P2, PT, PT, PT, UP0, 0x40, 0x0 ;  /* 0x000000000000781c */ /* 0x000fe20003f4e808 */
[----:B------:R-:W-:Y:S01]  /*17fd0*/  FMUL.FTZ R71, R130, c[0x0][0x2d0] ;  /* 0x0000b40082477a20 */ /* 0x000fe20000410000 */
[----:B------:R-:W-:Y:S01]  /*17fe0*/  MOV R62, R89 ;  /* 0x00000059003e7202 */ /* 0x000fe20000000f00 */
[----:B------:R-:W-:Y:S01]  /*17ff0*/  UISETP.NE.AND UP0, UPT, UR35, URZ, UPT ;  /* 0x0000003f2300728c */ /* 0x000fe2000bf05270 */
[----:B------:R-:W-:Y:S02]  /*18000*/  FMNMX.FTZ R4, R56, R4, !PT ;  /* 0x0000000438047209 */ /* 0x000fe40007810000 */
[----:B------:R-:W-:Y:S02]  /*18010*/  FMNMX.FTZ R3, R252, R3, !PT ;  /* 0x00000003fc037209 */ /* 0x000fe40007810000 */
[----:B------:R-:W-:Y:S02]  /*18020*/  FSEL R173, R63, -INF , !P0 ;  /* 0xff8000003fad7808 */ /* 0x000fe40004000000 */
[----:B------:R-:W-:Y:S02]  /*18030*/  ISETP.GT.AND P0, PT, R0, 0x40, P2 ;  /* 0x000000400000780c */ /* 0x000fe40001704270 */
[----:B------:R-:W-:Y:S02]  /*18040*/  FSETP.NEU.FTZ.AND P2, PT, R130, -INF , PT ;  /* 0xff8000008200780b */ /* 0x000fe40003f5d000 */
[----:B------:R-:W-:Y:S02]  /*18050*/  FMNMX.FTZ R3, R62, R3, !PT ;  /* 0x000000033e037209 */ /* 0x000fe40007810000 */
[----:B------:R-:W-:Y:S02]  /*18060*/  FMNMX.FTZ R4, R57, R4, !PT ;  /* 0x0000000439047209 */ /* 0x000fe40007810000 */
[----:B------:R-:W-:Y:S02]  /*18070*/  FSEL R71, R71, RZ, P2 ;  /* 0x000000ff47477208 */ /* 0x000fe40001000000 */
[----:B------:R-:W-:Y:S02]  /*18080*/  FMNMX.FTZ R3, R59, R3, !PT ;  /* 0x000000033b037209 */ /* 0x000fe40007810000 */
[----:B------:R-:W-:Y:S02]  /*18090*/  FMNMX.FTZ R4, R60, R4, !PT ;  /* 0x000000043c047209 */ /* 0x000fe40007810000 */
[----:B------:R-:W-:Y:S02]  /*180a0*/  MOV R58, R93 ;  /* 0x0000005d003a7202 */ /* 0x000fe40000000f00 */
[----:B--2---:R-:W-:Y:S02]  /*180b0*/  FMNMX.FTZ R129, R129, R6, !PT ;  /* 0x0000000681817209 */ /* 0x004fe40007810000 */
[----:B------:R-:W-:Y:S02]  /*180c0*/  FMNMX.FTZ R128, R58, R3, !PT ;  /* 0x000000033a807209 */ /* 0x000fe40007810000 */
[----:B------:R-:W-:Y:S01]  /*180d0*/  FMNMX.FTZ R3, R84, R4, !PT ;  /* 0x0000000454037209 */ /* 0x000fe20007810000 */
[--C-:B------:R-:W-:Y:S01]  /*180e0*/  FFMA.FTZ R4, R7, c[0x0][0x2d0], -R71.reuse ;  /* 0x0000b40007047a23 */ /* 0x100fe20000010847 */
[----:B------:R-:W-:Y:S01]  /*180f0*/  ISETP.LT.OR P0, PT, R2, 0x41, P0 ;  /* 0x000000410200780c */ /* 0x000fe20000701670 */
[----:B------:R-:W1:Y:S01]  /*18100*/  SHFL.BFLY PT, R6, R129, 0x1, 0x1f ;  /* 0x0c201f0081067f89 */ /* 0x000e6200000e0000 */
[----:B------:R-:W-:Y:S01]  /*18110*/  FMNMX.FTZ R3, R96, R3, !PT ;  /* 0x0000000360037209 */ /* 0x000fe20007810000 */
[----:B------:R2:W-:Y:S01]  /*18120*/  MUFU.EX2 R87, R4 ;  /* 0x0000000400577308 */ /* 0x0005e20000000800 */
[----:B------:R-:W-:Y:S02]  /*18130*/  FSEL R198, R74, -INF , !P0 ;  /* 0xff8000004ac67808 */ /* 0x000fe40004000000 */
[----:B------:R-:W-:Y:S02]  /*18140*/  FMNMX.FTZ R3, R97, R3, !PT ;  /* 0x0000000361037209 */ /* 0x000fe40007810000 */
[----:B------:R-:W-:Y:S01]  /*18150*/  PLOP3.LUT P0, PT, PT, PT, UP4, 0x40, 0x0 ;  /* 0x000000000000781c */ /* 0x000fe20003f0e848 */
[----:B------:R-:W3:Y:S01]  /*18160*/  SHFL.BFLY PT, R5, R128, 0x2, 0x1f ;  /* 0x0c401f0080057f89 */ /* 0x000ee200000e0000 */
[----:B------:R-:W-:Y:S02]  /*18170*/  FMNMX.FTZ R3, R98, R3, !PT ;  /* 0x0000000362037209 */ /* 0x000fe40007810000 */
[----:B------:R-:W-:Y:S02]  /*18180*/  PLOP3.LUT P3, PT, PT, PT, UP6, 0x40, 0x0 ;  /* 0x000000000000781c */ /* 0x000fe40003f6e868 */
[----:B------:R-:W-:Y:S02]  /*18190*/  FMNMX.FTZ R3, R172, R3, !PT ;  /* 0x00000003ac037209 */ /* 0x000fe40007810000 */
[----:B------:R-:W-:Y:S02]  /*181a0*/  PLOP3.LUT P1, PT, PT, PT, UP5, 0x40, 0x0 ;  /* 0x000000000000781c */ /* 0x000fe40003f2e858 */
[----:B------:R-:W-:Y:S02]  /*181b0*/  FMNMX.FTZ R3, R174, R3, !PT ;  /* 0x00000003ae037209 */ /* 0x000fe40007810000 */
[----:B------:R-:W-:Y:S02]  /*181c0*/  ISETP.GT.AND P0, PT, R0, 0x49, P0 ;  /* 0x000000490000780c */ /* 0x000fe40000704270 */
[----:B------:R-:W-:Y:S02]  /*181d0*/  FMNMX.FTZ R3, R194, R3, !PT ;  /* 0x00000003c2037209 */ /* 0x000fe40007810000 */
[C---:B------:R-:W-:Y:S02]  /*181e0*/  ISETP.GT.AND P3, PT, R0.reuse, 0x41, P3 ;  /* 0x000000410000780c */ /* 0x040fe40001f64270 */
[----:B------:R-:W-:Y:S01]  /*181f0*/  ISETP.GT.AND P1, PT, R0, 0x48, P1 ;  /* 0x000000480000780c */ /* 0x000fe20000f24270 */
[--C-:B--2---:R-:W-:Y:S01]  /*18200*/  FFMA.FTZ R4, R135, c[0x0][0x2d0], -R71.reuse ;  /* 0x0000b40087047a23 */ /* 0x104fe20000010847 */
[C---:B------:R-:W-:Y:S02]  /*18210*/  ISETP.LT.OR P0, PT, R2.reuse, 0x4a, P0 ;  /* 0x0000004a0200780c */ /* 0x040fe40000701670 */
[C---:B------:R-:W-:Y:S01]  /*18220*/  ISETP.LT.OR P1, PT, R2.reuse, 0x49, P1 ;  /* 0x000000490200780c */ /* 0x040fe20000f21670 */
[----:B------:R2:W4:Y:S01]  /*18230*/  MUFU.EX2 R88, R4 ;  /* 0x0000000400587308 */ /* 0x0005220000000800 */
[----:B------:R-:W-:Y:S02]  /*18240*/  ISETP.LT.OR P3, PT, R2, 0x42, P3 ;  /* 0x000000420200780c */ /* 0x000fe40001f61670 */
[----:B-1----:R-:W-:Y:S02]  /*18250*/  FMNMX.FTZ R129, R129, R6, !PT ;  /* 0x0000000681817209 */ /* 0x002fe40007810000 */
[----:B------:R-:W-:Y:S02]  /*18260*/  FSEL R205, R79, -INF , !P0 ;  /* 0xff8000004fcd7808 */ /* 0x000fe40004000000 */
[----:B------:R-:W-:Y:S01]  /*18270*/  FSEL R135, R75, -INF , !P3 ;  /* 0xff8000004b877808 */ /* 0x000fe20005800000 */
[C---:B------:R-:W-:Y:S01]  /*18280*/  FMUL.FTZ R92, R129.reuse, c[0x0][0x2d0] ;  /* 0x0000b400815c7a20 */ /* 0x040fe20000410000 */
[----:B------:R-:W-:Y:S02]  /*18290*/  PLOP3.LUT P3, PT, PT, PT, UP2, 0x40, 0x0 ;  /* 0x000000000000781c */ /* 0x000fe40003f6e828 */
[----:B------:R-:W-:Y:S02]  /*182a0*/  PLOP3.LUT P0, PT, PT, PT, UP3, 0x40, 0x0 ;  /* 0x000000000000781c */ /* 0x000fe40003f0e838 */
[----:B---3--:R-:W-:Y:S02]  /*182b0*/  FMNMX.FTZ R128, R128, R5, !PT ;  /* 0x0000000580807209 */ /* 0x008fe40007810000 */
[----:B------:R-:W-:Y:S02]  /*182c0*/  FSEL R203, R78, -INF , !P1 ;  /* 0xff8000004ecb7808 */ /* 0x000fe40004800000 */
[----:B------:R-:W-:Y:S01]  /*182d0*/  FSETP.NEU.FTZ.AND P1, PT, R129, -INF , PT ;  /* 0xff8000008100780b */ /* 0x000fe20003f3d000 */
[----:B------:R-:W1:Y:S01]  /*182e0*/  SHFL.BFLY PT, R5, R128, 0x1, 0x1f ;  /* 0x0c201f0080057f89 */ /* 0x000e6200000e0000 */
[C---:B------:R-:W-:Y:S02]  /*182f0*/  ISETP.GT.AND P4, PT, R0.reuse, 0x50, P0 ;  /* 0x000000500000780c */ /* 0x040fe40000784270 */
[----:B------:R-:W-:Y:S02]  /*18300*/  ISETP.GT.AND P0, PT, R0, 0x51, P3 ;  /* 0x000000510000780c */ /* 0x000fe40001f04270 */
[----:B------:R-:W-:Y:S01]  /*18310*/  FSEL R92, R92, RZ, P1 ;  /* 0x000000ff5c5c7208 */ /* 0x000fe20000800000 */
[--C-:B--2---:R-:W-:Y:S01]  /*18320*/  FFMA.FTZ R4, R16, c[0x0][0x2d0], -R71.reuse ;  /* 0x0000b40010047a23 */ /* 0x104fe20000010847 */
[----:B----4-:R-:W-:Y:S01]  /*18330*/  F2FP.BF16.PACK_AB R72, R88, R87 ;  /* 0x000000575848723e */ /* 0x010fe200000010ff */
[----:B------:R-:W-:Y:S01]  /*18340*/  LDSM.16.MT88.4 R76, [R219+0x100] ;  /* 0x00010000db4c783b */ /* 0x000fe20000004200 */
[C---:B------:R-:W-:Y:S01]  /*18350*/  ISETP.LT.OR P3, PT, R2.reuse, 0x51, P4 ;  /* 0x000000510200780c */ /* 0x040fe20002761670 */
[----:B------:R2:W-:Y:S01]  /*18360*/  MUFU.EX2 R83, R4 ;  /* 0x0000000400537308 */ /* 0x0005e20000000800 */
[----:B------:R-:W-:Y:S01]  /*18370*/  ISETP.LT.OR P0, PT, R2, 0x52, P0 ;  /* 0x000000520200780c */ /* 0x000fe20000701670 */
[--C-:B------:R-:W-:Y:S01]  /*18380*/  FFMA.FTZ R16, R34, c[0x0][0x2d0], -R71.reuse ;  /* 0x0000b40022107a23 */ /* 0x100fe20000010847 */
[----:B------:R-:W-:Y:S01]  /*18390*/  MOV R63, R41 ;  /* 0x00000029003f7202 */ /* 0x000fe20000000f00 */
[--C-:B------:R-:W-:Y:S01]  /*183a0*/  FFMA.FTZ R28, R35, c[0x0][0x2d0], -R92.reuse ;  /* 0x0000b400231c7a23 */ /* 0x100fe2000001085c */
[----:B------:R-:W-:Y:S02]  /*183b0*/  FSEL R211, R91, -INF , !P0 ;  /* 0xff8000005bd37808 */ /* 0x000fe40004000000 */
[----:B------:R-:W-:Y:S01]  /*183c0*/  PLOP3.LUT P0, PT, PT, PT, UP0, 0x40, 0x0 ;  /* 0x000000000000781c */ /* 0x000fe20003f0e808 */
[----:B------:R-:W-:Y:S02]  /*183d0*/  UISETP.GT.AND UP0, UPT, UR19, UR17, UPT ;  /* 0x000000111300728c */ /* 0x000fe4000bf04270 */
[----:B------:R-:W-:Y:S01]  /*183e0*/  MUFU.EX2 R42, R16 ;  /* 0x00000010002a7308 */ /* 0x000fe20000000800 */
[----:B------:R-:W-:Y:S01]  /*183f0*/  ISETP.GT.AND P0, PT, R0, 0x59, P0 ;  /* 0x000000590000780c */ /* 0x000fe20000704270 */
[----:B------:R-:W-:Y:S01]  /*18400*/  UIADD3 UR19, UR19, -0x1, URZ ;  /* 0xffffffff13137890 */ /* 0x000fe2000fffe03f */
[----:B-1----:R-:W-:Y:S02]  /*18410*/  FMNMX.FTZ R128, R128, R5, !PT ;  /* 0x0000000580807209 */ /* 0x002fe40007810000 */
[----:B------:R-:W-:Y:S03]  /*18420*/  ISETP.LT.OR P0, PT, R2, 0x5a, P0 ;  /* 0x0000005a0200780c */ /* 0x000fe60000701670 */
[C---:B------:R-:W-:Y:S01]  /*18430*/  FMUL.FTZ R93, R128.reuse, c[0x0][0x2d0] ;  /* 0x0000b400805d7a20 */ /* 0x040fe20000410000 */
[----:B------:R-:W-:Y:S02]  /*18440*/  FSEL R70, R95, -INF , !P0 ;  /* 0xff8000005f467808 */ /* 0x000fe40004000000 */
[----:B------:R-:W-:Y:S02]  /*18450*/  FSETP.NEU.FTZ.AND P0, PT, R128, -INF , PT ;  /* 0xff8000008000780b */ /* 0x000fe40003f1d000 */
[----:B--2---:R-:W-:Y:S01]  /*18460*/  FMNMX.FTZ R4, R196, R3, !PT ;  /* 0x00000003c4047209 */ /* 0x004fe20007810000 */
[----:B------:R-:W-:Y:S01]  /*18470*/  FFMA.FTZ R3, R17, c[0x0][0x2d0], -R71 ;  /* 0x0000b40011037a23 */ /* 0x000fe20000010847 */
[----:B------:R-:W-:Y:S02]  /*18480*/  FSEL R93, R93, RZ, P0 ;  /* 0x000000ff5d5d7208 */ /* 0x000fe40000000000 */
[----:B------:R-:W-:Y:S01]  /*18490*/  FMNMX.FTZ R4, R173, R4, !PT ;  /* 0x00000004ad047209 */ /* 0x000fe20007810000 */
[----:B------:R1:W2:Y:S02]  /*184a0*/  MUFU.EX2 R51, R3 ;  /* 0x0000000300337308 */ /* 0x0002a40000000800 */
[--C-:B------:R-:W-:Y:S02]  /*184b0*/  FFMA.FTZ R32, R32, c[0x0][0x2d0], -R93.reuse ;  /* 0x0000b40020207a23 */ /* 0x100fe4000001085d */
[--C-:B------:R-:W-:Y:S01]  /*184c0*/  FFMA.FTZ R44, R50, c[0x0][0x2d0], -R93.reuse ;  /* 0x0000b400322c7a23 */ /* 0x100fe2000001085d */
[----:B-1----:R-:W-:Y:S01]  /*184d0*/  FMNMX.FTZ R3, R198, R4, !PT ;  /* 0x00000004c6037209 */ /* 0x002fe20007810000 */
[----:B------:R-:W-:Y:S01]  /*184e0*/  FFMA.FTZ R4, R175, c[0x0][0x2d0], -R92 ;  /* 0x0000b400af047a23 */ /* 0x000fe2000001085c */
[----:B------:R-:W-:Y:S01]  /*184f0*/  FSEL R175, R90, -INF , !P3 ;  /* 0xff8000005aaf7808 */ /* 0x000fe20005800000 */
[----:B------:R-:W-:Y:S01]  /*18500*/  IMAD.MOV.U32 R90, RZ, RZ, R40 ;  /* 0x000000ffff5a7224 */ /* 0x000fe200078e0028 */
[----:B------:R-:W-:Y:S01]  /*18510*/  FMNMX.FTZ R3, R135, R3, !PT ;  /* 0x0000000387037209 */ /* 0x000fe20007810000 */
[----:B------:R1:W-:Y:S01]  /*18520*/  MUFU.EX2 R61, R4 ;  /* 0x00000004003d7308 */ /* 0x0003e20000000800 */
[----:B------:R-:W-:Y:S01]  /*18530*/  PLOP3.LUT P3, PT, PT, PT, UP1, 0x40, 0x0 ;  /* 0x000000000000781c */ /* 0x000fe20003f6e818 */
[--C-:B------:R-:W-:Y:S01]  /*18540*/  FFMA.FTZ R40, R49, c[0x0][0x2d0], -R93.reuse ;  /* 0x0000b40031287a23 */ /* 0x100fe2000001085d */
[----:B------:R-:W-:Y:S02]  /*18550*/  FMNMX.FTZ R3, R203, R3, !PT ;  /* 0x00000003cb037209 */ /* 0x000fe40007810000 */
[----:B------:R-:W-:Y:S02]  /*18560*/  ISETP.GT.AND P3, PT, R0, 0x58, P3 ;  /* 0x000000580000780c */ /* 0x000fe40001f64270 */
[----:B------:R-:W-:Y:S02]  /*18570*/  FMNMX.FTZ R3, R205, R3, !PT ;  /* 0x00000003cd037209 */ /* 0x000fe40007810000 */
[----:B------:R-:W-:Y:S01]  /*18580*/  ISETP.LT.OR P3, PT, R2, 0x59, P3 ;  /* 0x000000590200780c */ /* 0x000fe20001f61670 */
[--C-:B------:R-:W-:Y:S01]  /*18590*/  FFMA.FTZ R2, R18, c[0x0][0x2d0], -R92.reuse ;  /* 0x0000b40012027a23 */ /* 0x100fe2000001085c */
[----:B------:R-:W-:Y:S01]  /*185a0*/  FMNMX.FTZ R0, R175, R3, !PT ;  /* 0x00000003af007209 */ /* 0x000fe20007810000 */
[--C-:B------:R-:W-:Y:S01]  /*185b0*/  FFMA.FTZ R3, R19, c[0x0][0x2d0], -R92.reuse ;  /* 0x0000b40013037a23 */ /* 0x100fe2000001085c */
[----:B--2---:R-:W-:Y:S01]  /*185c0*/  F2FP.BF16.PACK_AB R74, R51, R83 ;  /* 0x00000053334a723e */ /* 0x004fe200000010ff */
[----:B------:R2:W-:Y:S01]  /*185d0*/  MUFU.EX2 R82, R2 ;  /* 0x0000000200527308 */ /* 0x0005e20000000800 */
[----:B------:R-:W-:Y:S09]  /*185e0*/  FMNMX.FTZ R0, R211, R0, !PT ;  /* 0x00000000d3007209 */ /* 0x000ff20007810000 */
[----:B------:R3:W4:Y:S01]  /*185f0*/  MUFU.EX2 R80, R3 ;  /* 0x0000000300507308 */ /* 0x0007220000000800 */
[--C-:B-1----:R-:W-:Y:S01]  /*18600*/  FFMA.FTZ R4, R176, c[0x0][0x2d0], -R92.reuse ;  /* 0x0000b400b0047a23 */ /* 0x102fe2000001085c */
[----:B------:R-:W-:Y:S04]  /*18610*/  FSEL R176, R94, -INF , !P3 ;  /* 0xff8000005eb07808 */ /* 0x000fe80005800000 */
[----:B------:R-:W-:Y:S04]  /*18620*/  FMNMX.FTZ R0, R176, R0, !PT ;  /* 0x00000000b0007209 */ /* 0x000fe80007810000 */
[----:B------:R1:W5:Y:S01]  /*18630*/  MUFU.EX2 R89, R4 ;  /* 0x0000000400597308 */ /* 0x0003620000000800 */
[----:B------:R-:W-:Y:S05]  /*18640*/  FMNMX.FTZ R0, R70, R0, !PT ;  /* 0x0000000046007209 */ /* 0x000fea0007810000 */
[----:B--2---:R-:W2:Y:S01]  /*18650*/  SHFL.BFLY PT, R2, R0, 0x2, 0x1f ;  /* 0x0c401f0000027f89 */ /* 0x004ea200000e0000 */
[----:B---3--:R-:W-:Y:S01]  /*18660*/  FFMA.FTZ R3, R8, c[0x0][0x2d0], -R93 ;  /* 0x0000b40008037a23 */ /* 0x008fe2000001085d */
[----:B----4-:R-:W-:Y:S01]  /*18670*/  F2FP.BF16.PACK_AB R75, R80, R82 ;  /* 0x00000052504b723e */ /* 0x010fe200000010ff */
[--C-:B------:R-:W-:Y:S02]  /*18680*/  FFMA.FTZ R8, R178, c[0x0][0x2d0], -R92.reuse ;  /* 0x0000b400b2087a23 */ /* 0x100fe4000001085c */
[----:B------:R3:W-:Y:S01]  /*18690*/  MUFU.EX2 R86, R3 ;  /* 0x0000000300567308 */ /* 0x0007e20000000800 */
[----:B------:R-:W-:Y:S02]  /*186a0*/  IMAD.MOV.U32 R178, RZ, RZ, R59 ;  /* 0x000000ffffb27224 */ /* 0x000fe400078e003b */
[--C-:B-1----:R-:W-:Y:S01]  /*186b0*/  FFMA.FTZ R4, R13, c[0x0][0x2d0], -R93.reuse ;  /* 0x0000b4000d047a23 */ /* 0x102fe2000001085d */
[----:B-----5:R-:W-:Y:S06]  /*186c0*/  F2FP.BF16.PACK_AB R73, R89, R61 ;  /* 0x0000003d5949723e */ /* 0x020fec00000010ff */
[----:B------:R-:W-:Y:S10]  /*186d0*/  MUFU.EX2 R24, R4 ;  /* 0x0000000400187308 */ /* 0x000ff40000000800 */
[----:B------:R-:W-:Y:S01]  /*186e0*/  MUFU.EX2 R91, R8 ;  /* 0x00000008005b7308 */ /* 0x000fe20000000800 */
[--C-:B---3--:R-:W-:Y:S09]  /*186f0*/  FFMA.FTZ R3, R9, c[0x0][0x2d0], -R93.reuse ;  /* 0x0000b40009037a23 */ /* 0x108ff2000001085d */
[----:B------:R1:W3:Y:S02]  /*18700*/  MUFU.EX2 R85, R3 ;  /* 0x0000000300557308 */ /* 0x0002e40000000800 */
[----:B-1----:R-:W-:Y:S01]  /*18710*/  FFMA.FTZ R3, R12, c[0x0][0x2d0], -R93 ;  /* 0x0000b4000c037a23 */ /* 0x002fe2000001085d */
[----:B---3--:R-:W-:Y:S01]  /*18720*/  F2FP.BF16.PACK_AB R64, R85, R86 ;  /* 0x000000565540723e */ /* 0x008fe200000010ff */
[----:B------:R-:W-:Y:S01]  /*18730*/  FFMA.FTZ R12, R179, c[0x0][0x2d0], -R92 ;  /* 0x0000b400b30c7a23 */ /* 0x000fe2000001085c */
[----:B------:R-:W-:Y:S05]  /*18740*/  MOV R179, R58 ;  /* 0x0000003a00b37202 */ /* 0x000fea0000000f00 */
[----:B------:R2:W-:Y:S02]  /*18750*/  MUFU.EX2 R81, R3 ;  /* 0x0000000300517308 */ /* 0x0005e40000000800 */
[----:B--2---:R-:W-:Y:S01]  /*18760*/  FMNMX.FTZ R3, R0, R2, !PT ;  /* 0x0000000200037209 */ /* 0x004fe20007810000 */
[----:B------:R-:W-:Y:S01]  /*18770*/  FFMA.FTZ R2, R20, c[0x0][0x2d0], -R71 ;  /* 0x0000b40014027a23 */ /* 0x000fe20000010847 */
[----:B------:R-:W-:Y:S01]  /*18780*/  FSEL R0, R130, RZ, P2 ;  /* 0x000000ff82007208 */ /* 0x000fe20001000000 */
[----:B------:R-:W-:Y:S05]  /*18790*/  LDSM.16.MT88.4 R20, [R217+0x100] ;  /* 0x00010000d914783b */ /* 0x000fea0000004200 */
[----:B------:R1:W-:Y:S01]  /*187a0*/  MUFU.EX2 R95, R2 ;  /* 0x00000002005f7308 */ /* 0x0003e20000000800 */
[----:B------:R-:W-:Y:S04]  /*187b0*/  FADD.FTZ R0, -R0, R131 ;  /* 0x0000008300007221 */ /* 0x000fe80000010100 */
[----:B------:R-:W-:Y:S01]  /*187c0*/  FMUL.FTZ R0, R0, c[0x0][0x2d0] ;  /* 0x0000b40000007a20 */ /* 0x000fe20000410000 */
[----:B------:R-:W2:Y:S04]  /*187d0*/  SHFL.BFLY PT, R4, R3, 0x1, 0x1f ;  /* 0x0c201f0003047f89 */ /* 0x000ea800000e0000 */
[----:B------:R3:W4:Y:S01]  /*187e0*/  MUFU.EX2 R69, R0 ;  /* 0x0000000000457308 */ /* 0x0007220000000800 */
[----:B-1----:R-:W-:Y:S05]  /*187f0*/  FSEL R2, R129, RZ, P1 ;  /* 0x000000ff81027208 */ /* 0x002fea0000800000 */
[----:B------:R-:W-:Y:S01]  /*18800*/  FADD.FTZ R2, -R2, R132 ;  /* 0x0000008402027221 */ /* 0x000fe20000010100 */
[----:B--2---:R-:W-:Y:S03]  /*18810*/  FMNMX.FTZ R3, R4, R3, !PT ;  /* 0x0000000304037209 */ /* 0x004fe60007810000 */
[----:B------:R-:W-:Y:S01]  /*18820*/  FMUL.FTZ R2, R2, c[0x0][0x2d0] ;  /* 0x0000b40002027a20 */ /* 0x000fe20000410000 */
[----:B---3--:R-:W-:Y:S01]  /*18830*/  FSEL R0, R128, RZ, P0 ;  /* 0x000000ff80007208 */ /* 0x008fe20000000000 */
[----:B----4-:R-:W-:Y:S01]  /*18840*/  FMUL.FTZ R16, R69, R148 ;  /* 0x0000009445107220 */ /* 0x010fe20000410000 */
[----:B------:R-:W-:Y:S01]  /*18850*/  MOV R148, R81 ;  /* 0x0000005100947202 */ /* 0x000fe20000000f00 */
[----:B------:R-:W1:Y:S01]  /*18860*/  MUFU.EX2 R68, R2 ;  /* 0x0000000200447308 */ /* 0x000e620000000800 */
[C---:B------:R-:W-:Y:S01]  /*18870*/  FMUL.FTZ R94, R3.reuse, c[0x0][0x2d0] ;  /* 0x0000b400035e7a20 */ /* 0x040fe20000410000 */
[----:B------:R-:W-:Y:S01]  /*18880*/  FSETP.NEU.FTZ.AND P0, PT, R3, -INF , PT ;  /* 0xff8000000300780b */ /* 0x000fe20003f1d000 */
[----:B------:R-:W-:Y:S02]  /*18890*/  FADD.FTZ R0, -R0, R133 ;  /* 0x0000008500007221 */ /* 0x000fe40000010100 */
[C---:B------:R-:W-:Y:S01]  /*188a0*/  FMUL.FTZ R5, R69.reuse, R137 ;  /* 0x0000008945057220 */ /* 0x040fe20000410000 */
[----:B------:R-:W-:Y:S01]  /*188b0*/  FSEL R94, R94, RZ, P0 ;  /* 0x000000ff5e5e7208 */ /* 0x000fe20000000000 */
[----:B------:R-:W-:Y:S02]  /*188c0*/  FMUL.FTZ R0, R0, c[0x0][0x2d0] ;  /* 0x0000b40000007a20 */ /* 0x000fe40000410000 */
[----:B------:R-:W-:Y:S02]  /*188d0*/  FMUL.FTZ R17, R69, R149 ;  /* 0x0000009545117220 */ /* 0x000fe40000410000 */
[----:B------:R2:W3:Y:S01]  /*188e0*/  MUFU.EX2 R2, R0 ;  /* 0x0000000000027308 */ /* 0x0004e20000000800 */
[----:B------:R-:W-:Y:S02]  /*188f0*/  FFMA.FTZ R4, R14, c[0x0][0x2d0], -R94 ;  /* 0x0000b4000e047a23 */ /* 0x000fe4000001085e */
[----:B------:R-:W-:Y:S02]  /*18900*/  IMAD.MOV.U32 R149, RZ, RZ, R82 ;  /* 0x000000ffff957224 */ /* 0x000fe400078e0052 */
[----:B------:R-:W-:Y:S02]  /*18910*/  FFMA.FTZ R58, R57, c[0x0][0x2d0], -R94 ;  /* 0x0000b400393a7a23 */ /* 0x000fe4000001085e */
[----:B------:R-:W-:Y:S03]  /*18920*/  FMUL.FTZ R49, R69, R113 ;  /* 0x0000007145317220 */ /* 0x000fe60000410000 */
[----:B------:R4:W-:Y:S01]  /*18930*/  MUFU.EX2 R133, R4 ;  /* 0x0000000400857308 */ /* 0x0009e20000000800 */
[C---:B-1----:R-:W-:Y:S02]  /*18940*/  FMUL.FTZ R7, R68.reuse, R139 ;  /* 0x0000008b44077220 */ /* 0x042fe40000410000 */
[----:B------:R-:W-:Y:S02]  /*18950*/  FMUL.FTZ R6, R68, R138 ;  /* 0x0000008a44067220 */ /* 0x000fe40000410000 */
[----:B------:R-:W-:Y:S02]  /*18960*/  IMAD.MOV.U32 R138, RZ, RZ, R24 ;  /* 0x000000ffff8a7224 */ /* 0x000fe400078e0018 */
[----:B------:R-:W-:Y:S02]  /*18970*/  FFMA.FTZ R24, R180, c[0x0][0x2d0], -R92 ;  /* 0x0000b400b4187a23 */ /* 0x000fe4000001085c */
[----:B------:R-:W-:Y:S01]  /*18980*/  IMAD.MOV.U32 R180, RZ, RZ, R89 ;  /* 0x000000ffffb47224 */ /* 0x000fe200078e0059 */
[----:B------:R-:W-:Y:S01]  /*18990*/  F2FP.BF16.PACK_AB R66, R138, R81 ;  /* 0x000000518a42723e */ /* 0x000fe200000010ff */
[----:B------:R1:W-:Y:S01]  /*189a0*/  MUFU.EX2 R31, R24 ;  /* 0x00000018001f7308 */ /* 0x0003e20000000800 */
[----:B--2---:R-:W-:Y:S02]  /*189b0*/  FFMA.FTZ R0, R10, c[0x0][0x2d0], -R94 ;  /* 0x0000b4000a007a23 */ /* 0x004fe4000001085e */
[C---:B---3--:R-:W-:Y:S02]  /*189c0*/  FMUL.FTZ R8, R2.reuse, R140 ;  /* 0x0000008c02087220 */ /* 0x048fe40000410000 */
[----:B------:R-:W-:Y:S02]  /*189d0*/  IMAD.MOV.U32 R140, RZ, RZ, R80 ;  /* 0x000000ffff8c7224 */ /* 0x000fe400078e0050 */
[C---:B------:R-:W-:Y:S01]  /*189e0*/  FMUL.FTZ R9, R2.reuse, R141 ;  /* 0x0000008d02097220 */ /* 0x040fe20000410000 */
[----:B------:R-:W-:Y:S01]  /*189f0*/  MOV R141, R95 ;  /* 0x0000005f008d7202 */ /* 0x000fe20000000f00 */
[----:B------:R-:W-:Y:S01]  /*18a00*/  FMUL.FTZ R13, R2, R145 ;  /* 0x00000091020d7220 */ /* 0x000fe20000410000 */
[----:B------:R2:W-:Y:S01]  /*18a10*/  MUFU.EX2 R131, R0 ;  /* 0x0000000000837308 */ /* 0x0005e20000000800 */
[--C-:B----4-:R-:W-:Y:S01]  /*18a20*/  FFMA.FTZ R4, R15, c[0x0][0x2d0], -R94.reuse ;  /* 0x0000b4000f047a23 */ /* 0x110fe2000001085e */
[----:B------:R-:W-:Y:S01]  /*18a30*/  MOV R95, R90 ;  /* 0x0000005a005f7202 */ /* 0x000fe20000000f00 */
[C---:B------:R-:W-:Y:S01]  /*18a40*/  FMUL.FTZ R18, R68.reuse, R150 ;  /* 0x0000009644127220 */ /* 0x040fe20000410000 */
[----:B------:R-:W-:Y:S01]  /*18a50*/  MOV R150, R83 ;  /* 0x0000005300967202 */ /* 0x000fe20000000f00 */
[----:B------:R-:W-:Y:S01]  /*18a60*/  FMUL.FTZ R19, R68, R151 ;  /* 0x0000009744137220 */ /* 0x000fe20000410000 */
[----:B------:R-:W3:Y:S01]  /*18a70*/  LDSM.16.MT88.4 R80, [R217+0x900] ;  /* 0x00090000d950783b */ /* 0x000ee20000004200 */
[----:B------:R-:W-:Y:S01]  /*18a80*/  IMAD.MOV.U32 R151, RZ, RZ, R85 ;  /* 0x000000ffff977224 */ /* 0x000fe200078e0055 */
[----:B------:R-:W-:Y:S01]  /*18a90*/  MOV R145, R61 ;  /* 0x0000003d00917202 */ /* 0x000fe20000000f00 */
[C---:B------:R-:W-:Y:S01]  /*18aa0*/  FMUL.FTZ R25, R2.reuse, R157 ;  /* 0x0000009d02197220 */ /* 0x040fe20000410000 */
[----:B------:R4:W5:Y:S01]  /*18ab0*/  MUFU.EX2 R213, R4 ;  /* 0x0000000400d57308 */ /* 0x0009620000000800 */
[----:B------:R-:W-:Y:S02]  /*18ac0*/  FMUL.FTZ R29, R2, R161 ;  /* 0x000000a1021d7220 */ /* 0x000fe40000410000 */
[----:B------:R-:W-:Y:S01]  /*18ad0*/  FMUL.FTZ R35, R68, R103 ;  /* 0x0000006744237220 */ /* 0x000fe20000410000 */
[----:B------:R-:W-:Y:S01]  /*18ae0*/  MOV R103, R179 ;  /* 0x000000b300677202 */ /* 0x000fe20000000f00 */
[C---:B-1----:R-:W-:Y:S02]  /*18af0*/  FMUL.FTZ R24, R2.reuse, R156 ;  /* 0x0000009c02187220 */ /* 0x042fe40000410000 */
[C---:B------:R-:W-:Y:S02]  /*18b00*/  FMUL.FTZ R41, R2.reuse, R109 ;  /* 0x0000006d02297220 */ /* 0x040fe40000410000 */
[----:B------:R-:W-:Y:S01]  /*18b10*/  FMUL.FTZ R45, R2, R165 ;  /* 0x000000a5022d7220 */ /* 0x000fe20000410000 */
[----:B------:R1:W-:Y:S01]  /*18b20*/  MUFU.EX2 R156, R32 ;  /* 0x00000020009c7308 */ /* 0x0003e20000000800 */
[C---:B------:R-:W-:Y:S02]  /*18b30*/  FMUL.FTZ R34, R68.reuse, R102 ;  /* 0x0000006644227220 */ /* 0x040fe40000410000 */
[----:B------:R-:W-:Y:S02]  /*18b40*/  FMUL.FTZ R50, R68, R114 ;  /* 0x0000007244327220 */ /* 0x000fe40000410000 */
[----:B--2---:R-:W-:Y:S02]  /*18b50*/  FFMA.FTZ R0, R11, c[0x0][0x2d0], -R94 ;  /* 0x0000b4000b007a23 */ /* 0x004fe4000001085e */
[C---:B------:R-:W-:Y:S02]  /*18b60*/  FMUL.FTZ R57, R2.reuse, R121 ;  /* 0x0000007902397220 */ /* 0x040fe40000410000 */
[----:B------:R-:W-:Y:S01]  /*18b70*/  FMUL.FTZ R61, R2, R125 ;  /* 0x0000007d023d7220 */ /* 0x000fe20000410000 */
[----:B------:R2:W2:Y:S01]  /*18b80*/  MUFU.EX2 R132, R0 ;  /* 0x0000000000847308 */ /* 0x0004a20000000800 */
[----:B------:R-:W-:Y:S02]  /*18b90*/  IMAD.MOV.U32 R125, RZ, RZ, R150 ;  /* 0x000000ffff7d7224 */ /* 0x000fe400078e0096 */
[----:B----4-:R-:W-:Y:S01]  /*18ba0*/  FFMA.FTZ R4, R177, c[0x0][0x2d0], -R71 ;  /* 0x0000b400b1047a23 */ /* 0x010fe20000010847 */
[----:B-----5:R-:W-:Y:S02]  /*18bb0*/  F2FP.BF16.PACK_AB R67, R213, R133 ;  /* 0x00000085d543723e */ /* 0x020fe400000010ff */
[----:B------:R-:W-:Y:S01]  /*18bc0*/  MOV R177, R62 ;  /* 0x0000003e00b17202 */ /* 0x000fe20000000f00 */
[----:B------:R-:W-:Y:S02]  /*18bd0*/  FFMA.FTZ R62, R60, c[0x0][0x2d0], -R94 ;  /* 0x0000b4003c3e7a23 */ /* 0x000fe4000001085e */
[----:B------:R-:W-:Y:S02]  /*18be0*/  FMUL.FTZ R60, R2, R124 ;  /* 0x0000007c023c7220 */ /* 0x000fe40000410000 */
[----:B------:R-:W-:Y:S02]  /*18bf0*/  IMAD.MOV.U32 R124, RZ, RZ, R95 ;  /* 0x000000ffff7c7224 */ /* 0x000fe400078e005f */
[----:B-1----:R-:W-:Y:S02]  /*18c00*/  FMUL.FTZ R32, R69, R100 ;  /* 0x0000006445207220 */ /* 0x002fe40000410000 */
[----:B------:R-:W-:Y:S01]  /*18c10*/  IMAD.MOV.U32 R100, RZ, RZ, R87 ;  /* 0x000000ffff647224 */ /* 0x000fe200078e0057 */
[----:B--2---:R-:W-:Y:S02]  /*18c20*/  FSEL R0, R3, RZ, P0 ;  /* 0x000000ff03007208 */ /* 0x004fe40000000000 */
[----:B------:R-:W-:Y:S02]  /*18c30*/  F2FP.BF16.PACK_AB R65, R132, R131 ;  /* 0x000000838441723e */ /* 0x000fe400000010ff */
[----:B------:R-:W-:Y:S01]  /*18c40*/  PLOP3.LUT P0, PT, PT, PT, UP0, 0x80, 0x0 ;  /* 0x000000000000781c */ /* 0x000fe20003f0f008 */
[----:B------:R-:W-:Y:S02]  /*18c50*/  FADD.FTZ R0, -R0, R134 ;  /* 0x0000008600007221 */ /* 0x000fe40000010100 */
[----:B------:R1:W2:Y:S02]  /*18c60*/  MUFU.EX2 R134, R4 ;  /* 0x0000000400867308 */ /* 0x0002a40000000800 */
[----:B------:R-:W-:Y:S08]  /*18c70*/  FMUL.FTZ R0, R0, c[0x0][0x2d0] ;  /* 0x0000b40000007a20 */ /* 0x000ff00000410000 */
[----:B------:R-:W4:Y:S01]  /*18c80*/  MUFU.EX2 R0, R0 ;  /* 0x0000000000007308 */ /* 0x000f220000000800 */
[----:B-1----:R-:W-:Y:S09]  /*18c90*/  FMUL.FTZ R4, R69, R136 ;  /* 0x0000008845047220 */ /* 0x002ff20000410000 */
[----:B------:R-:W1:Y:S01]  /*18ca0*/  MUFU.EX2 R136, R12 ;  /* 0x0000000c00887308 */ /* 0x000e620000000800 */
[----:B--2---:R-:W-:Y:S02]  /*18cb0*/  IMAD.MOV.U32 R114, RZ, RZ, R134 ;  /* 0x000000ffff727224 */ /* 0x004fe400078e0086 */
[----:B------:R-:W-:Y:S01]  /*18cc0*/  IMAD.MOV.U32 R134, RZ, RZ, R63 ;  /* 0x000000ffff867224 */ /* 0x000fe200078e003f */
[-C--:B------:R-:W-:Y:S01]  /*18cd0*/  HMMA.16816.F32.BF16 R4, R72, R20.reuse, R4 ;  /* 0x000000144804723c */ /* 0x080fe20000041804 */
[C---:B----4-:R-:W-:Y:S02]  /*18ce0*/  FMUL.FTZ R11, R0.reuse, R143 ;  /* 0x0000008f000b7220 */ /* 0x050fe40000410000 */
[C---:B------:R-:W-:Y:S02]  /*18cf0*/  FMUL.FTZ R10, R0.reuse, R142 ;  /* 0x0000008e000a7220 */ /* 0x040fe40000410000 */
[----:B------:R-:W-:Y:S02]  /*18d00*/  IMAD.MOV.U32 R143, RZ, RZ, R91 ;  /* 0x000000ffff8f7224 */ /* 0x000fe400078e005b */
[C---:B------:R-:W-:Y:S03]  /*18d10*/  FMUL.FTZ R63, R0.reuse, R127 ;  /* 0x0000007f003f7220 */ /* 0x040fe60000410000 */
[C---:B------:R-:W-:Y:S02]  /*18d20*/  HMMA.16816.F32.BF16 R8, R64.reuse, R20, R8 ;  /* 0x000000144008723c */ /* 0x040fe40000041808 */
[C---:B------:R-:W-:Y:S01]  /*18d30*/  FMUL.FTZ R15, R0.reuse, R147 ;  /* 0x00000093000f7220 */ /* 0x040fe20000410000 */
[----:B------:R-:W-:Y:S01]  /*18d40*/  MOV R127, R100 ;  /* 0x00000064007f7202 */ /* 0x000fe20000000f00 */
[C---:B------:R-:W-:Y:S02]  /*18d50*/  FMUL.FTZ R14, R0.reuse, R146 ;  /* 0x00000092000e7220 */ /* 0x040fe40000410000 */
[----:B------:R2:W-:Y:S01]  /*18d60*/  MUFU.EX2 R146, R28 ;  /* 0x0000001c00927308 */ /* 0x0005e20000000800 */
[----:B------:R-:W-:Y:S01]  /*18d70*/  FMUL.FTZ R26, R0, R158 ;  /* 0x0000009e001a7220 */ /* 0x000fe20000410000 */
[----:B-1----:R-:W-:Y:S01]  /*18d80*/  MOV R113, R136 ;  /* 0x0000008800717202 */ /* 0x002fe20000000f00 */
[----:B------:R-:W-:Y:S03]  /*18d90*/  FFMA.FTZ R20, R33, c[0x0][0x2d0], -R71 ;  /* 0x0000b40021147a23 */ /* 0x000fe60000010847 */
[----:B------:R-:W-:Y:S02]  /*18da0*/  FMUL.FTZ R12, R2, R144 ;  /* 0x00000090020c7220 */ /* 0x000fe40000410000 */
[C---:B------:R-:W-:Y:S02]  /*18db0*/  FMUL.FTZ R33, R69.reuse, R101 ;  /* 0x0000006545217220 */ /* 0x040fe40000410000 */
[----:B------:R1:W-:Y:S01]  /*18dc0*/  MUFU.EX2 R147, R20 ;  /* 0x0000001400937308 */ /* 0x0003e20000000800 */
[----:B------:R-:W-:Y:S01]  /*18dd0*/  MOV R101, R88 ;  /* 0x0000005800657202 */ /* 0x000fe20000000f00 */
[----:B------:R-:W-:Y:S01]  /*18de0*/  FFMA.FTZ R88, R186, c[0x0][0x2d0], -R92 ;  /* 0x0000b400ba587a23 */ /* 0x000fe2000001085c */
[-C--:B------:R-:W-:Y:S01]  /*18df0*/  HMMA.16816.F32.BF16 R12, R64, R22.reuse, R12 ;  /* 0x00000016400c723c */ /* 0x080fe2000004180c */
[C---:B------:R-:W-:Y:S02]  /*18e00*/  FMUL.FTZ R21, R69.reuse, R153 ;  /* 0x0000009945157220 */ /* 0x040fe40000410000 */
[C---:B------:R-:W-:Y:S02]  /*18e10*/  FMUL.FTZ R27, R0.reuse, R159 ;  /* 0x0000009f001b7220 */ /* 0x040fe40000410000 */
[C---:B------:R-:W-:Y:S02]  /*18e20*/  FMUL.FTZ R30, R0.reuse, R162 ;  /* 0x000000a2001e7220 */ /* 0x040fe40000410000 */
[----:B------:R4:W-:Y:S01]  /*18e30*/  MUFU.EX2 R136, R88 ;  /* 0x0000005800887308 */ /* 0x0009e20000000800 */
[----:B------:R-:W-:Y:S01]  /*18e40*/  MOV R162, R31 ;  /* 0x0000001f00a27202 */ /* 0x000fe20000000f00 */
[C---:B------:R-:W-:Y:S03]  /*18e50*/  HMMA.16816.F32.BF16 R16, R72.reuse, R22, R16 ;  /* 0x000000164810723c */ /* 0x040fe60000041810 */
[----:B------:R-:W-:Y:S02]  /*18e60*/  FMUL.FTZ R31, R0, R163 ;  /* 0x000000a3001f7220 */ /* 0x000fe40000410000 */
[----:B--2---:R-:W-:Y:S02]  /*18e70*/  FMUL.FTZ R28, R2, R160 ;  /* 0x000000a0021c7220 */ /* 0x004fe40000410000 */
[----:B------:R-:W-:Y:S02]  /*18e80*/  IMAD.MOV.U32 R163, RZ, RZ, R42 ;  /* 0x000000ffffa37224 */ /* 0x000fe400078e002a */
[C---:B------:R-:W-:Y:S01]  /*18e90*/  FMUL.FTZ R22, R68.reuse, R154 ;  /* 0x0000009a44167220 */ /* 0x040fe20000410000 */
[----:B------:R2:W-:Y:S02]  /*18ea0*/  MUFU.EX2 R160, R40 ;  /* 0x0000002800a07308 */ /* 0x0005e40000000800 */
[C---:B-1----:R-:W-:Y:S01]  /*18eb0*/  FMUL.FTZ R20, R69.reuse, R152 ;  /* 0x0000009845147220 */ /* 0x042fe20000410000 */
[----:B------:R-:W-:Y:S01]  /*18ec0*/  MOV R154, R86 ;  /* 0x00000056009a7202 */ /* 0x000fe20000000f00 */
[----:B------:R-:W-:Y:S02]  /*18ed0*/  FMUL.FTZ R23, R68, R155 ;  /* 0x0000009b44177220 */ /* 0x000fe40000410000 */
[C---:B------:R-:W-:Y:S02]  /*18ee0*/  FMUL.FTZ R42, R0.reuse, R110 ;  /* 0x0000006e002a7220 */ /* 0x040fe40000410000 */
[C---:B------:R-:W-:Y:S02]  /*18ef0*/  FMUL.FTZ R43, R0.reuse, R111 ;  /* 0x0000006f002b7220 */ /* 0x040fe40000410000 */
[----:B------:R1:W-:Y:S01]  /*18f00*/  MUFU.EX2 R155, R44 ;  /* 0x0000002c009b7308 */ /* 0x0003e20000000800 */
[C---:B------:R-:W-:Y:S01]  /*18f10*/  FMUL.FTZ R46, R0.reuse, R166 ;  /* 0x000000a6002e7220 */ /* 0x040fe20000410000 */
[-C--:B------:R-:W-:Y:S01]  /*18f20*/  HMMA.16816.F32.BF16 R20, R72, R36.reuse, R20 ;  /* 0x000000244814723c */ /* 0x080fe20000041814 */
[----:B----4-:R-:W-:Y:S01]  /*18f30*/  LDSM.16.MT88.4 R88, [R218+0x900] ;  /* 0x00090000da58783b */ /* 0x010fe20000004200 */
[C---:B------:R-:W-:Y:S02]  /*18f40*/  FMUL.FTZ R47, R0.reuse, R167 ;  /* 0x000000a7002f7220 */ /* 0x040fe40000410000 */
[----:B------:R-:W-:Y:S02]  /*18f50*/  FMUL.FTZ R59, R0, R123 ;  /* 0x0000007b003b7220 */ /* 0x000fe40000410000 */
[----:B------:R-:W-:Y:S02]  /*18f60*/  IMAD.MOV.U32 R144, RZ, RZ, R51 ;  /* 0x000000ffff907224 */ /* 0x000fe400078e0033 */
[C---:B------:R-:W-:Y:S01]  /*18f70*/  HMMA.16816.F32.BF16 R24, R64.reuse, R36, R24 ;  /* 0x000000244018723c */ /* 0x040fe20000041818 */
[----:B------:R-:W-:Y:S03]  /*18f80*/  FMUL.FTZ R51, R68, R115 ;  /* 0x0000007344337220 */ /* 0x000fe60000410000 */
[----:B--2---:R-:W-:Y:S01]  /*18f90*/  FMUL.FTZ R40, R2, R108 ;  /* 0x0000006c02287220 */ /* 0x004fe20000410000 */
[----:B------:R-:W-:Y:S02]  /*18fa0*/  MOV R115, R177 ;  /* 0x000000b100737202 */ /* 0x000fe40000000f00 */
[----:B------:R-:W-:Y:S01]  /*18fb0*/  FFMA.FTZ R36, R48, c[0x0][0x2d0], -R93 ;  /* 0x0000b40030247a23 */ /* 0x000fe2000001085d */
[-C--:B------:R-:W-:Y:S01]  /*18fc0*/  HMMA.16816.F32.BF16 R28, R64, R38.reuse, R28 ;  /* 0x00000026401c723c */ /* 0x080fe2000004181c */
[----:B------:R-:W-:Y:S02]  /*18fd0*/  FMUL.FTZ R37, R69, R105 ;  /* 0x0000006945257220 */ /* 0x000fe40000410000 */
[----:B------:R2:W-:Y:S01]  /*18fe0*/  MUFU.EX2 R161, R36 ;  /* 0x0000002400a17308 */ /* 0x0005e20000000800 */
[--C-:B------:R-:W-:Y:S02]  /*18ff0*/  FFMA.FTZ R48, R181, c[0x0][0x2d0], -R71.reuse ;  /* 0x0000b400b5307a23 */ /* 0x100fe40000010847 */
[----:B-1----:R-:W-:Y:S02]  /*19000*/  FMUL.FTZ R44, R2, R164 ;  /* 0x000000a4022c7220 */ /* 0x002fe40000410000 */
[C---:B------:R-:W-:Y:S05]  /*19010*/  HMMA.16816.F32.BF16 R32, R72.reuse, R38, R32 ;  /* 0x000000264820723c */ /* 0x040fea0000041820 */
[----:B------:R1:W-:Y:S02]  /*19020*/  MUFU.EX2 R153, R48 ;  /* 0x0000003000997308 */ /* 0x0003e40000000800 */
[C---:B------:R-:W-:Y:S02]  /*19030*/  FMUL.FTZ R38, R68.reuse, R106 ;  /* 0x0000006a44267220 */ /* 0x040fe40000410000 */
[----:B------:R-:W-:Y:S06]  /*19040*/  FMUL.FTZ R39, R68, R107 ;  /* 0x0000006b44277220 */ /* 0x000fec0000410000 */
[----:B------:R4:W-:Y:S01]  /*19050*/  MUFU.EX2 R105, R58 ;  /* 0x0000003a00697308 */ /* 0x0009e20000000800 */
[C---:B--2---:R-:W-:Y:S09]  /*19060*/  FMUL.FTZ R36, R69.reuse, R104 ;  /* 0x0000006845247220 */ /* 0x044ff20000410000 */
[----:B------:R2:W-:Y:S01]  /*19070*/  MUFU.EX2 R104, R62 ;  /* 0x0000003e00687308 */ /* 0x0005e20000000800 */
[-C--:B------:R-:W-:Y:S01]  /*19080*/  HMMA.16816.F32.BF16 R36, R72, R52.reuse, R36 ;  /* 0x000000344824723c */ /* 0x080fe20000041824 */
[C---:B-1----:R-:W-:Y:S02]  /*19090*/  FMUL.FTZ R48, R69.reuse, R112 ;  /* 0x0000007045307220 */ /* 0x042fe40000410000 */
[----:B------:R-:W-:Y:S05]  /*190a0*/  IMAD.MOV.U32 R112, RZ, RZ, R178 ;  /* 0x000000ffff707224 */ /* 0x000fea00078e00b2 */
[C---:B------:R-:W-:Y:S01]  /*190b0*/  HMMA.16816.F32.BF16 R40, R64.reuse, R52, R40 ;  /* 0x000000344028723c */ /* 0x040fe20000041828 */
[----:B----4-:R-:W-:Y:S06]  /*190c0*/  FMUL.FTZ R58, R0, R122 ;  /* 0x0000007a003a7220 */ /* 0x010fec0000410000 */
[--C-:B------:R-:W-:Y:S01]  /*190d0*/  FFMA.FTZ R52, R56, c[0x0][0x2d0], -R94.reuse ;  /* 0x0000b40038347a23 */ /* 0x100fe2000001085e */
[-C--:B------:R-:W-:Y:S01]  /*190e0*/  HMMA.16816.F32.BF16 R44, R64, R54.reuse, R44 ;  /* 0x00000036402c723c */ /* 0x080fe2000004182c */
[----:B------:R-:W-:Y:S02]  /*190f0*/  FMUL.FTZ R56, R2, R120 ;  /* 0x0000007802387220 */ /* 0x000fe40000410000 */
[----:B------:R1:W4:Y:S01]  /*19100*/  MUFU.EX2 R106, R52 ;  /* 0x00000034006a7308 */ /* 0x0003220000000800 */
[C---:B------:R-:W-:Y:S02]  /*19110*/  FMUL.FTZ R53, R69.reuse, R117 ;  /* 0x0000007545357220 */ /* 0x040fe40000410000 */
[----:B--2---:R-:W-:Y:S02]  /*19120*/  FMUL.FTZ R62, R0, R126 ;  /* 0x0000007e003e7220 */ /* 0x004fe40000410000 */
[C---:B------:R-:W-:Y:S01]  /*19130*/  HMMA.16816.F32.BF16 R48, R72.reuse, R54, R48 ;  /* 0x000000364830723c */ /* 0x040fe20000041830 */
[----:B------:R-:W-:Y:S06]  /*19140*/  MOV R126, R151 ;  /* 0x00000097007e7202 */ /* 0x000fec0000000f00 */
[C---:B------:R-:W-:Y:S02]  /*19150*/  FMUL.FTZ R54, R68.reuse, R118 ;  /* 0x0000007644367220 */ /* 0x040fe40000410000 */
[----:B------:R-:W-:Y:S03]  /*19160*/  FMUL.FTZ R55, R68, R119 ;  /* 0x0000007744377220 */ /* 0x000fe60000410000 */
[----:B-1----:R-:W-:Y:S07]  /*19170*/  FMUL.FTZ R52, R69, R116 ;  /* 0x0000007445347220 */ /* 0x002fee0000410000 */
[-C--:B------:R-:W-:Y:S08]  /*19180*/  HMMA.16816.F32.BF16 R52, R72, R76.reuse, R52 ;  /* 0x0000004c4834723c */ /* 0x080ff00000041834 */
[C---:B------:R-:W-:Y:S07]  /*19190*/  HMMA.16816.F32.BF16 R56, R64.reuse, R76, R56 ;  /* 0x0000004c4038723c */ /* 0x040fee0000041838 */
[----:B------:R-:W-:Y:S01]  /*191a0*/  FFMA.FTZ R76, R84, c[0x0][0x2d0], -R94 ;  /* 0x0000b400544c7a23 */ /* 0x000fe2000001085e */
[-C--:B------:R-:W-:Y:S01]  /*191b0*/  HMMA.16816.F32.BF16 R60, R64, R78.reuse, R60 ;  /* 0x0000004e403c723c */ /* 0x080fe2000004183c */
[----:B----4-:R-:W-:Y:S01]  /*191c0*/  F2FP.BF16.PACK_AB R77, R105, R106 ;  /* 0x0000006a694d723e */ /* 0x010fe200000010ff */
[----:B------:R-:W1:Y:S01]  /*191d0*/  LDSM.16.MT88.4 R84, [R220+0x900] ;  /* 0x00090000dc54783b */ /* 0x000e620000004200 */
[----:B------:R2:W4:Y:S04]  /*191e0*/  MUFU.EX2 R109, R76 ;  /* 0x0000004c006d7308 */ /* 0x0005280000000800 */
[C---:B------:R-:W-:Y:S02]  /*191f0*/  FMUL.FTZ R64, R69.reuse, R168 ;  /* 0x000000a845407220 */ /* 0x040fe40000410000 */
[----:B------:R-:W-:Y:S03]  /*19200*/  FMUL.FTZ R65, R69, R169 ;  /* 0x000000a945417220 */ /* 0x000fe60000410000 */
[C---:B------:R-:W-:Y:S02]  /*19210*/  FMUL.FTZ R66, R68.reuse, R170 ;  /* 0x000000aa44427220 */ /* 0x040fe40000410000 */
[----:B------:R-:W-:Y:S07]  /*19220*/  FMUL.FTZ R67, R68, R171 ;  /* 0x000000ab44437220 */ /* 0x000fee0000410000 */
[----:B------:R-:W-:Y:S01]  /*19230*/  HMMA.16816.F32.BF16 R64, R72, R78, R64 ;  /* 0x0000004e4840723c */ /* 0x000fe20000041840 */
[--C-:B--2---:R-:W-:Y:S06]  /*19240*/  FFMA.FTZ R76, R182, c[0x0][0x2d0], -R71.reuse ;  /* 0x0000b400b64c7a23 */ /* 0x104fec0000010847 */
[----:B------:R-:W-:Y:S02]  /*19250*/  F2FP.BF16.PACK_AB R72, R114, R141 ;  /* 0x0000008d7248723e */ /* 0x000fe400000010ff */
[----:B------:R-:W-:Y:S01]  /*19260*/  F2FP.BF16.PACK_AB R73, R113, R143 ;  /* 0x0000008f7149723e */ /* 0x000fe200000010ff */
[----:B------:R2:W-:Y:S02]  /*19270*/  MUFU.EX2 R137, R76 ;  /* 0x0000004c00897308 */ /* 0x0005e40000000800 */
[----:B------:R-:W-:Y:S02]  /*19280*/  F2FP.BF16.PACK_AB R74, R147, R163 ;  /* 0x000000a3934a723e */ /* 0x000fe400000010ff */
[----:B------:R-:W-:Y:S02]  /*19290*/  F2FP.BF16.PACK_AB R75, R146, R162 ;  /* 0x000000a2924b723e */ /* 0x000fe400000010ff */
[----:B------:R-:W-:Y:S02]  /*192a0*/  F2FP.BF16.PACK_AB R78, R155, R160 ;  /* 0x000000a09b4e723e */ /* 0x000fe400000010ff */
[----:B----4-:R-:W-:Y:S03]  /*192b0*/  F2FP.BF16.PACK_AB R79, R109, R104 ;  /* 0x000000686d4f723e */ /* 0x010fe600000010ff */
[-C--:B---3--:R-:W-:Y:S01]  /*192c0*/  HMMA.16816.F32.BF16 R4, R72, R80.reuse, R4 ;  /* 0x000000504804723c */ /* 0x088fe20000041804 */
[--C-:B--2---:R-:W-:Y:S04]  /*192d0*/  FFMA.FTZ R76, R183, c[0x0][0x2d0], -R92.reuse ;  /* 0x0000b400b74c7a23 */ /* 0x104fe8000001085c */
[----:B------:R2:W-:Y:S02]  /*192e0*/  MUFU.EX2 R152, R76 ;  /* 0x0000004c00987308 */ /* 0x0005e40000000800 */
[----:B--2---:R-:W-:Y:S07]  /*192f0*/  F2FP.BF16.PACK_AB R76, R161, R156 ;  /* 0x0000009ca14c723e */ /* 0x004fee00000010ff */
[C---:B------:R-:W-:Y:S07]  /*19300*/  HMMA.16816.F32.BF16 R8, R76.reuse, R80, R8 ;  /* 0x000000504c08723c */ /* 0x040fee0000041808 */
[--C-:B------:R-:W-:Y:S01]  /*19310*/  FFMA.FTZ R80, R187, c[0x0][0x2d0], -R71.reuse ;  /* 0x0000b400bb507a23 */ /* 0x100fe20000010847 */
[-C--:B------:R-:W-:Y:S03]  /*19320*/  HMMA.16816.F32.BF16 R12, R76, R82.reuse, R12 ;  /* 0x000000524c0c723c */ /* 0x080fe6000004180c */
[----:B------:R2:W-:Y:S05]  /*19330*/  MUFU.EX2 R142, R80 ;  /* 0x00000050008e7308 */ /* 0x0005ea0000000800 */
[C---:B------:R-:W-:Y:S08]  /*19340*/  HMMA.16816.F32.BF16 R16, R72.reuse, R82, R16 ;  /* 0x000000524810723c */ /* 0x040ff00000041810 */
[-C--:B-1----:R-:W-:Y:S08]  /*19350*/  HMMA.16816.F32.BF16 R20, R72, R84.reuse, R20 ;  /* 0x000000544814723c */ /* 0x082ff00000041814 */
[C---:B------:R-:W-:Y:S01]  /*19360*/  HMMA.16816.F32.BF16 R24, R76.reuse, R84, R24 ;  /* 0x000000544c18723c */ /* 0x040fe20000041818 */
[----:B--2---:R-:W-:Y:S06]  /*19370*/  FFMA.FTZ R80, R189, c[0x0][0x2d0], -R71 ;  /* 0x0000b400bd507a23 */ /* 0x004fec0000010847 */
[--C-:B------:R-:W-:Y:S01]  /*19380*/  FFMA.FTZ R84, R184, c[0x0][0x2d0], -R93.reuse ;  /* 0x0000b400b8547a23 */ /* 0x100fe2000001085d */
[-C--:B------:R-:W-:Y:S01]  /*19390*/  HMMA.16816.F32.BF16 R28, R76, R86.reuse, R28 ;  /* 0x000000564c1c723c */ /* 0x080fe2000004181c */
[----:B------:R1:W-:Y:S07]  /*193a0*/  MUFU.EX2 R157, R80 ;  /* 0x00000050009d7308 */ /* 0x0003ee0000000800 */
[C---:B------:R-:W-:Y:S03]  /*193b0*/  HMMA.16816.F32.BF16 R32, R72.reuse, R86, R32 ;  /* 0x000000564820723c */ /* 0x040fe60000041820 */
[----:B------:R2:W-:Y:S05]  /*193c0*/  MUFU.EX2 R107, R84 ;  /* 0x00000054006b7308 */ /* 0x0005ea0000000800 */
[-C--:B------:R-:W-:Y:S08]  /*193d0*/  HMMA.16816.F32.BF16 R36, R72, R88.reuse, R36 ;  /* 0x000000584824723c */ /* 0x080ff00000041824 */
[C---:B------:R-:W-:Y:S01]  /*193e0*/  HMMA.16816.F32.BF16 R40, R76.reuse, R88, R40 ;  /* 0x000000584c28723c */ /* 0x040fe20000041828 */
[----:B-1----:R-:W-:Y:S04]  /*193f0*/  FFMA.FTZ R80, R190, c[0x0][0x2d0], -R92 ;  /* 0x0000b400be507a23 */ /* 0x002fe8000001085c */
[----:B------:R1:W-:Y:S02]  /*19400*/  MUFU.EX2 R159, R80 ;  /* 0x00000050009f7308 */ /* 0x0003e40000000800 */
[----:B------:R-:W-:Y:S01]  /*19410*/  FFMA.FTZ R88, R97, c[0x0][0x2d0], -R94 ;  /* 0x0000b40061587a23 */ /* 0x000fe2000001085e */
[-C--:B------:R-:W-:Y:S01]  /*19420*/  HMMA.16816.F32.BF16 R44, R76, R90.reuse, R44 ;  /* 0x0000005a4c2c723c */ /* 0x080fe2000004182c */
[--C-:B--2---:R-:W-:Y:S06]  /*19430*/  FFMA.FTZ R84, R185, c[0x0][0x2d0], -R93.reuse ;  /* 0x0000b400b9547a23 */ /* 0x104fec000001085d */
[----:B------:R2:W-:Y:S01]  /*19440*/  MUFU.EX2 R121, R88 ;  /* 0x0000005800797308 */ /* 0x0005e20000000800 */
[C---:B------:R-:W-:Y:S09]  /*19450*/  HMMA.16816.F32.BF16 R48, R72.reuse, R90, R48 ;  /* 0x0000005a4830723c */ /* 0x040ff20000041830 */
[----:B------:R3:W-:Y:S03]  /*19460*/  MUFU.EX2 R111, R84 ;  /* 0x00000054006f7308 */ /* 0x0007e60000000800 */
[----:B-1----:R-:W-:Y:S07]  /*19470*/  FFMA.FTZ R80, R191, c[0x0][0x2d0], -R92 ;  /* 0x0000b400bf507a23 */ /* 0x002fee000001085c */
[----:B------:R1:W-:Y:S01]  /*19480*/  MUFU.EX2 R158, R80 ;  /* 0x00000050009e7308 */ /* 0x0003e20000000800 */
[----:B--2---:R-:W-:Y:S09]  /*19490*/  FFMA.FTZ R88, R98, c[0x0][0x2d0], -R94 ;  /* 0x0000b40062587a23 */ /* 0x004ff2000001085e */
[----:B------:R2:W-:Y:S01]  /*194a0*/  MUFU.EX2 R120, R88 ;  /* 0x0000005800787308 */ /* 0x0005e20000000800 */
[--C-:B---3--:R-:W-:Y:S09]  /*194b0*/  FFMA.FTZ R84, R188, c[0x0][0x2d0], -R93.reuse ;  /* 0x0000b400bc547a23 */ /* 0x108ff2000001085d */
[----:B------:R3:W4:Y:S01]  /*194c0*/  MUFU.EX2 R110, R84 ;  /* 0x00000054006e7308 */ /* 0x0007220000000800 */
[----:B-1----:R-:W-:Y:S09]  /*194d0*/  FFMA.FTZ R80, R99, c[0x0][0x2d0], -R93 ;  /* 0x0000b40063507a23 */ /* 0x002ff2000001085d */
[----:B------:R1:W-:Y:S01]  /*194e0*/  MUFU.EX2 R139, R80 ;  /* 0x00000050008b7308 */ /* 0x0003e20000000800 */
[----:B--2---:R-:W-:Y:S09]  /*194f0*/  FFMA.FTZ R88, R200, c[0x0][0x2d0], -R92 ;  /* 0x0000b400c8587a23 */ /* 0x004ff2000001085c */
[----:B------:R2:W-:Y:S01]  /*19500*/  MUFU.EX2 R165, R88 ;  /* 0x0000005800a57308 */ /* 0x0005e20000000800 */
[--C-:B---3--:R-:W-:Y:S09]  /*19510*/  FFMA.FTZ R84, R192, c[0x0][0x2d0], -R71.reuse ;  /* 0x0000b400c0547a23 */ /* 0x108ff20000010847 */
[----:B------:R3:W-:Y:S01]  /*19520*/  MUFU.EX2 R102, R84 ;  /* 0x0000005400667308 */ /* 0x0007e20000000800 */
[----:B-1----:R-:W1:Y:S08]  /*19530*/  LDSM.16.MT88.4 R80, [R219+0x900] ;  /* 0x00090000db50783b */ /* 0x002e700000004200 */
[----:B--2---:R-:W-:Y:S01]  /*19540*/  LDSM.16.MT88.4 R88, [R218+0x1100] ;  /* 0x00110000da58783b */ /* 0x004fe20000004200 */
[--C-:B---3--:R-:W-:Y:S04]  /*19550*/  FFMA.FTZ R84, R96, c[0x0][0x2d0], -R94.reuse ;  /* 0x0000b40060547a23 */ /* 0x108fe8000001085e */
[----:B------:R2:W3:Y:S01]  /*19560*/  MUFU.EX2 R108, R84 ;  /* 0x00000054006c7308 */ /* 0x0004e20000000800 */
[-C--:B-1----:R-:W-:Y:S08]  /*19570*/  HMMA.16816.F32.BF16 R52, R72, R80.reuse, R52 ;  /* 0x000000504834723c */ /* 0x082ff00000041834 */
[C---:B------:R-:W-:Y:S01]  /*19580*/  HMMA.16816.F32.BF16 R56, R76.reuse, R80, R56 ;  /* 0x000000504c38723c */ /* 0x040fe20000041838 */
[----:B--2---:R-:W1:Y:S06]  /*19590*/  LDSM.16.MT88.4 R84, [R217+0x1100] ;  /* 0x00110000d954783b */ /* 0x004e6c0000004200 */
[----:B------:R-:W-:Y:S01]  /*195a0*/  FFMA.FTZ R80, R172, c[0x0][0x2d0], -R94 ;  /* 0x0000b400ac507a23 */ /* 0x000fe2000001085e */
[-C--:B------:R-:W-:Y:S03]  /*195b0*/  HMMA.16816.F32.BF16 R60, R76, R82.reuse, R60 ;  /* 0x000000524c3c723c */ /* 0x080fe6000004183c */
[----:B------:R2:W5:Y:S04]  /*195c0*/  MUFU.EX2 R119, R80 ;  /* 0x0000005000777308 */ /* 0x0005680000000800 */
[--C-:B------:R-:W-:Y:S01]  /*195d0*/  FFMA.FTZ R76, R193, c[0x0][0x2d0], -R71.reuse ;  /* 0x0000b400c14c7a23 */ /* 0x100fe20000010847 */
[----:B------:R-:W-:Y:S01]  /*195e0*/  HMMA.16816.F32.BF16 R64, R72, R82, R64 ;  /* 0x000000524840723c */ /* 0x000fe20000041840 */
[----:B----4-:R-:W-:Y:S03]  /*195f0*/  F2FP.BF16.PACK_AB R78, R110, R111 ;  /* 0x0000006f6e4e723e */ /* 0x010fe600000010ff */
[----:B---3--:R-:W-:Y:S01]  /*19600*/  F2FP.BF16.PACK_AB R77, R121, R108 ;  /* 0x0000006c794d723e */ /* 0x008fe200000010ff */
[----:B------:R3:W-:Y:S02]  /*19610*/  MUFU.EX2 R167, R76 ;  /* 0x0000004c00a77308 */ /* 0x0007e40000000800 */
[----:B------:R-:W-:Y:S02]  /*19620*/  F2FP.BF16.PACK_AB R72, R137, R153 ;  /* 0x000000998948723e */ /* 0x000fe400000010ff */
[----:B------:R-:W-:Y:S03]  /*19630*/  F2FP.BF16.PACK_AB R73, R136, R152 ;  /* 0x000000988849723e */ /* 0x000fe600000010ff */
[----:B------:R-:W-:Y:S02]  /*19640*/  F2FP.BF16.PACK_AB R74, R157, R142 ;  /* 0x0000008e9d4a723e */ /* 0x000fe400000010ff */
[----:B------:R-:W-:Y:S01]  /*19650*/  F2FP.BF16.PACK_AB R75, R158, R159 ;  /* 0x0000009f9e4b723e */ /* 0x000fe200000010ff */
[----:B--2---:R-:W2:Y:S01]  /*19660*/  LDSM.16.MT88.4 R80, [R220+0x1100] ;  /* 0x00110000dc50783b */ /* 0x004ea20000004200 */
[----:B-----5:R-:W-:Y:S05]  /*19670*/  F2FP.BF16.PACK_AB R79, R119, R120 ;  /* 0x00000078774f723e */ /* 0x020fea00000010ff */
[-C--:B-1----:R-:W-:Y:S01]  /*19680*/  HMMA.16816.F32.BF16 R4, R72, R84.reuse, R4 ;  /* 0x000000544804723c */ /* 0x082fe20000041804 */
[----:B---3--:R-:W-:Y:S04]  /*19690*/  FFMA.FTZ R76, R195, c[0x0][0x2d0], -R92 ;  /* 0x0000b400c34c7a23 */ /* 0x008fe8000001085c */
[----:B------:R1:W-:Y:S02]  /*196a0*/  MUFU.EX2 R166, R76 ;  /* 0x0000004c00a67308 */ /* 0x0003e40000000800 */
[----:B-1----:R-:W-:Y:S07]  /*196b0*/  F2FP.BF16.PACK_AB R76, R107, R139 ;  /* 0x0000008b6b4c723e */ /* 0x002fee00000010ff */
[C---:B------:R-:W-:Y:S07]  /*196c0*/  HMMA.16816.F32.BF16 R8, R76.reuse, R84, R8 ;  /* 0x000000544c08723c */ /* 0x040fee0000041808 */
[--C-:B------:R-:W-:Y:S01]  /*196d0*/  FFMA.FTZ R84, R201, c[0x0][0x2d0], -R71.reuse ;  /* 0x0000b400c9547a23 */ /* 0x100fe20000010847 */
[-C--:B------:R-:W-:Y:S03]  /*196e0*/  HMMA.16816.F32.BF16 R12, R76, R86.reuse, R12 ;  /* 0x000000564c0c723c */ /* 0x080fe6000004180c */
[----:B------:R1:W-:Y:S05]  /*196f0*/  MUFU.EX2 R201, R84 ;  /* 0x0000005400c97308 */ /* 0x0003ea0000000800 */
[C---:B------:R-:W-:Y:S08]  /*19700*/  HMMA.16816.F32.BF16 R16, R72.reuse, R86, R16 ;  /* 0x000000564810723c */ /* 0x040ff00000041810 */
[-C--:B--2---:R-:W-:Y:S08]  /*19710*/  HMMA.16816.F32.BF16 R20, R72, R80.reuse, R20 ;  /* 0x000000504814723c */ /* 0x084ff00000041814 */
[C---:B------:R-:W-:Y:S01]  /*19720*/  HMMA.16816.F32.BF16 R24, R76.reuse, R80, R24 ;  /* 0x000000504c18723c */ /* 0x040fe20000041818 */
[----:B-1----:R-:W-:Y:S03]  /*19730*/  FFMA.FTZ R84, R206, c[0x0][0x2d0], -R71 ;  /* 0x0000b400ce547a23 */ /* 0x002fe60000010847 */
[----:B------:R-:W-:Y:S01]  /*19740*/  MOV R206, R102 ;  /* 0x0000006600ce7202 */ /* 0x000fe20000000f00 */
[----:B------:R-:W-:Y:S03]  /*19750*/  IMAD.MOV.U32 R102, RZ, RZ, R180 ;  /* 0x000000ffff667224 */ /* 0x000fe600078e00b4 */
[-C--:B------:R-:W-:Y:S01]  /*19760*/  HMMA.16816.F32.BF16 R28, R76, R82.reuse, R28 ;  /* 0x000000524c1c723c */ /* 0x080fe2000004181c */
[----:B------:R-:W-:Y:S01]  /*19770*/  FFMA.FTZ R80, R197, c[0x0][0x2d0], -R93 ;  /* 0x0000b400c5507a23 */ /* 0x000fe2000001085d */
[----:B------:R1:W-:Y:S02]  /*19780*/  MUFU.EX2 R200, R84 ;  /* 0x0000005400c87308 */ /* 0x0003e40000000800 */
[----:B------:R-:W-:Y:S04]  /*19790*/  IMAD.MOV.U32 R197, RZ, RZ, R141 ;  /* 0x000000ffffc57224 */ /* 0x000fe800078e008d */
[C---:B------:R-:W-:Y:S04]  /*197a0*/  HMMA.16816.F32.BF16 R32, R72.reuse, R82, R32 ;  /* 0x000000524820723c */ /* 0x040fe80000041820 */
[----:B------:R2:W-:Y:S04]  /*197b0*/  MUFU.EX2 R164, R80 ;  /* 0x0000005000a47308 */ /* 0x0005e80000000800 */
[-C--:B------:R-:W-:Y:S08]  /*197c0*/  HMMA.16816.F32.BF16 R36, R72, R88.reuse, R36 ;  /* 0x000000584824723c */ /* 0x080ff00000041824 */
[C---:B------:R-:W-:Y:S01]  /*197d0*/  HMMA.16816.F32.BF16 R40, R76.reuse, R88, R40 ;  /* 0x000000584c28723c */ /* 0x040fe20000041828 */
[----:B-1----:R-:W-:Y:S03]  /*197e0*/  FFMA.FTZ R84, R207, c[0x0][0x2d0], -R92 ;  /* 0x0000b400cf547a23 */ /* 0x002fe6000001085c */
[----:B------:R-:W-:Y:S04]  /*197f0*/  IMAD.MOV.U32 R207, RZ, RZ, R143 ;  /* 0x000000ffffcf7224 */ /* 0x000fe800078e008f */
[-C--:B------:R-:W-:Y:S01]  /*19800*/  HMMA.16816.F32.BF16 R44, R76, R90.reuse, R44 ;  /* 0x0000005a4c2c723c */ /* 0x080fe2000004182c */
[----:B------:R1:W-:Y:S03]  /*19810*/  MUFU.EX2 R193, R84 ;  /* 0x0000005400c17308 */ /* 0x0003e60000000800 */
[--C-:B--2---:R-:W-:Y:S02]  /*19820*/  FFMA.FTZ R80, R199, c[0x0][0x2d0], -R93.reuse ;  /* 0x0000b400c7507a23 */ /* 0x104fe4000001085d */
[----:B------:R-:W-:Y:S02]  /*19830*/  FFMA.FTZ R88, R194, c[0x0][0x2d0], -R94 ;  /* 0x0000b400c2587a23 */ /* 0x000fe4000001085e */
[C---:B------:R-:W-:Y:S01]  /*19840*/  HMMA.16816.F32.BF16 R48, R72.reuse, R90, R48 ;  /* 0x0000005a4830723c */ /* 0x040fe20000041830 */
[----:B------:R-:W-:Y:S02]  /*19850*/  IMAD.MOV.U32 R199, RZ, RZ, R136 ;  /* 0x000000ffffc77224 */ /* 0x000fe400078e0088 */
[----:B------:R2:W-:Y:S01]  /*19860*/  MUFU.EX2 R192, R80 ;  /* 0x0000005000c07308 */ /* 0x0005e20000000800 */
[----:B------:R-:W-:Y:S09]  /*19870*/  IMAD.MOV.U32 R194, RZ, RZ, R146 ;  /* 0x000000ffffc27224 */ /* 0x000ff200078e0092 */
[----:B------:R3:W-:Y:S01]  /*19880*/  MUFU.EX2 R117, R88 ;  /* 0x0000005800757308 */ /* 0x0007e20000000800 */
[----:B-1----:R-:W-:Y:S01]  /*19890*/  FFMA.FTZ R84, R208, c[0x0][0x2d0], -R92 ;  /* 0x0000b400d0547a23 */ /* 0x002fe2000001085c */
[----:B------:R-:W-:Y:S08]  /*198a0*/  MOV R208, R142 ;  /* 0x0000008e00d07202 */ /* 0x000ff00000000f00 */
[----:B------:R1:W-:Y:S01]  /*198b0*/  MUFU.EX2 R195, R84 ;  /* 0x0000005400c37308 */ /* 0x0003e20000000800 */
[--C-:B--2---:R-:W-:Y:S01]  /*198c0*/  FFMA.FTZ R80, R202, c[0x0][0x2d0], -R93.reuse ;  /* 0x0000b400ca507a23 */ /* 0x104fe2000001085d */
[----:B------:R-:W-:Y:S08]  /*198d0*/  MOV R202, R137 ;  /* 0x0000008900ca7202 */ /* 0x000ff00000000f00 */
[----:B------:R2:W-:Y:S01]  /*198e0*/  MUFU.EX2 R190, R80 ;  /* 0x0000005000be7308 */ /* 0x0005e20000000800 */
[----:B---3--:R-:W-:Y:S01]  /*198f0*/  FFMA.FTZ R88, R196, c[0x0][0x2d0], -R94 ;  /* 0x0000b400c4587a23 */ /* 0x008fe2000001085e */
[----:B------:R-:W-:Y:S08]  /*19900*/  MOV R196, R147 ;  /* 0x0000009300c47202 */ /* 0x000ff00000000f00 */
[----:B------:R3:W-:Y:S01]  /*19910*/  MUFU.EX2 R116, R88 ;  /* 0x0000005800747308 */ /* 0x0007e20000000800 */
[----:B-1----:R-:W1:Y:S01]  /*19920*/  LDSM.16.MT88.4 R84, [R219+0x1100] ;  /* 0x00110000db54783b */ /* 0x002e620000004200 */
[----:B--2---:R-:W-:Y:S01]  /*19930*/  FFMA.FTZ R80, R204, c[0x0][0x2d0], -R93 ;  /* 0x0000b400cc507a23 */ /* 0x004fe2000001085d */
[----:B------:R-:W-:Y:S07]  /*19940*/  MOV R204, R138 ;  /* 0x0000008a00cc7202 */ /* 0x000fee0000000f00 */
[----:B------:R2:W4:Y:S01]  /*19950*/  MUFU.EX2 R191, R80 ;  /* 0x0000005000bf7308 */ /* 0x0005220000000800 */
[----:B---3--:R-:W-:Y:S02]  /*19960*/  FFMA.FTZ R88, R215, c[0x0][0x2d0], -R92 ;  /* 0x0000b400d7587a23 */ /* 0x008fe4000001085c */
[----:B------:R-:W-:Y:S07]  /*19970*/  IMAD.MOV.U32 R215, RZ, RZ, R125 ;  /* 0x000000ffffd77224 */ /* 0x000fee00078e007d */
[----:B------:R3:W-:Y:S01]  /*19980*/  MUFU.EX2 R187, R88 ;  /* 0x0000005800bb7308 */ /* 0x0007e20000000800 */
[----:B--2---:R-:W-:Y:S01]  /*19990*/  FFMA.FTZ R80, R209, c[0x0][0x2d0], -R71 ;  /* 0x0000b400d1507a23 */ /* 0x004fe20000010847 */
[-C--:B-1----:R-:W-:Y:S01]  /*199a0*/  HMMA.16816.F32.BF16 R52, R72, R84.reuse, R52 ;  /* 0x000000544834723c */ /* 0x082fe20000041834 */
[----:B------:R-:W-:Y:S07]  /*199b0*/  IMAD.MOV.U32 R209, RZ, RZ, R139 ;  /* 0x000000ffffd17224 */ /* 0x000fee00078e008b */
[----:B------:R1:W-:Y:S01]  /*199c0*/  MUFU.EX2 R189, R80 ;  /* 0x0000005000bd7308 */ /* 0x0003e20000000800 */
[C---:B------:R-:W-:Y:S01]  /*199d0*/  HMMA.16816.F32.BF16 R56, R76.reuse, R84, R56 ;  /* 0x000000544c38723c */ /* 0x040fe20000041838 */
[----:B---3--:R-:W-:Y:S06]  /*199e0*/  LDSM.16.MT88.4 R88, [R218+0x1900] ;  /* 0x00190000da58783b */ /* 0x008fec0000004200 */
[--C-:B------:R-:W-:Y:S01]  /*199f0*/  FFMA.FTZ R84, R173, c[0x0][0x2d0], -R94.reuse ;  /* 0x0000b400ad547a23 */ /* 0x100fe2000001085e */
[-C--:B------:R-:W-:Y:S03]  /*19a00*/  HMMA.16816.F32.BF16 R60, R76, R86.reuse, R60 ;  /* 0x000000564c3c723c */ /* 0x080fe6000004183c */
[----:B------:R-:W2:Y:S04]  /*19a10*/  MUFU.EX2 R99, R84 ;  /* 0x0000005400637308 */ /* 0x000ea80000000800 */
[--C-:B------:R-:W-:Y:S01]  /*19a20*/  FFMA.FTZ R76, R210, c[0x0][0x2d0], -R71.reuse ;  /* 0x0000b400d24c7a23 */ /* 0x100fe20000010847 */
[----:B------:R-:W-:Y:S01]  /*19a30*/  HMMA.16816.F32.BF16 R64, R72, R86, R64 ;  /* 0x000000564840723c */ /* 0x000fe20000041840 */
[----:B----4-:R-:W-:Y:S03]  /*19a40*/  F2FP.BF16.PACK_AB R78, R191, R190 ;  /* 0x000000bebf4e723e */ /* 0x010fe600000010ff */
[----:B-1----:R-:W-:Y:S01]  /*19a50*/  FFMA.FTZ R80, R174, c[0x0][0x2d0], -R94 ;  /* 0x0000b400ae507a23 */ /* 0x002fe2000001085e */
[----:B------:R1:W-:Y:S02]  /*19a60*/  MUFU.EX2 R188, R76 ;  /* 0x0000004c00bc7308 */ /* 0x0003e40000000800 */
[----:B------:R-:W-:Y:S02]  /*19a70*/  F2FP.BF16.PACK_AB R72, R167, R206 ;  /* 0x000000cea748723e */ /* 0x000fe400000010ff */
[----:B------:R-:W-:Y:S03]  /*19a80*/  F2FP.BF16.PACK_AB R73, R165, R166 ;  /* 0x000000a6a549723e */ /* 0x000fe600000010ff */
[----:B------:R-:W-:Y:S02]  /*19a90*/  F2FP.BF16.PACK_AB R74, R200, R201 ;  /* 0x000000c9c84a723e */ /* 0x000fe400000010ff */
[----:B------:R-:W-:Y:S01]  /*19aa0*/  F2FP.BF16.PACK_AB R75, R195, R193 ;  /* 0x000000c1c34b723e */ /* 0x000fe200000010ff */
[----:B------:R3:W4:Y:S01]  /*19ab0*/  MUFU.EX2 R118, R80 ;  /* 0x0000005000767308 */ /* 0x0007220000000800 */
[----:B--2---:R-:W-:Y:S01]  /*19ac0*/  F2FP.BF16.PACK_AB R79, R99, R116 ;  /* 0x00000074634f723e */ /* 0x004fe200000010ff */
[----:B------:R-:W-:Y:S01]  /*19ad0*/  LDSM.16.MT88.4 R84, [R220+0x1900] ;  /* 0x00190000dc54783b */ /* 0x000fe20000004200 */
[----:B-1----:R-:W-:Y:S07]  /*19ae0*/  FFMA.FTZ R76, R212, c[0x0][0x2d0], -R92 ;  /* 0x0000b400d44c7a23 */ /* 0x002fee000001085c */
[----:B------:R1:W-:Y:S01]  /*19af0*/  MUFU.EX2 R185, R76 ;  /* 0x0000004c00b97308 */ /* 0x0003e20000000800 */
[----:B---3--:R-:W2:Y:S01]  /*19b00*/  LDSM.16.MT88.4 R80, [R217+0x1900] ;  /* 0x00190000d950783b */ /* 0x008ea20000004200 */
[----:B----4-:R-:W-:Y:S02]  /*19b10*/  F2FP.BF16.PACK_AB R77, R117, R118 ;  /* 0x00000076754d723e */ /* 0x010fe400000010ff */
[----:B-1----:R-:W-:Y:S01]  /*19b20*/  F2FP.BF16.PACK_AB R76, R192, R164 ;  /* 0x000000a4c04c723e */ /* 0x002fe200000010ff */
[-C--:B--2---:R-:W-:Y:S08]  /*19b30*/  HMMA.16816.F32.BF16 R4, R72, R80.reuse, R4 ;  /* 0x000000504804723c */ /* 0x084ff00000041804 */
[C---:B------:R-:W-:Y:S07]  /*19b40*/  HMMA.16816.F32.BF16 R8, R76.reuse, R80, R8 ;  /* 0x000000504c08723c */ /* 0x040fee0000041808 */
[--C-:B------:R-:W-:Y:S01]  /*19b50*/  FFMA.FTZ R80, R238, c[0x0][0x2d0], -R71.reuse ;  /* 0x0000b400ee507a23 */ /* 0x100fe20000010847 */
[-C--:B------:R-:W-:Y:S01]  /*19b60*/  HMMA.16816.F32.BF16 R12, R76, R82.reuse, R12 ;  /* 0x000000524c0c723c */ /* 0x080fe2000004180c */
[----:B------:R-:W-:Y:S02]  /*19b70*/  IMAD.MOV.U32 R238, RZ, RZ, R154 ;  /* 0x000000ffffee7224 */ /* 0x000fe400078e009a */
[----:B------:R1:W-:Y:S01]  /*19b80*/  MUFU.EX2 R184, R80 ;  /* 0x0000005000b87308 */ /* 0x0003e20000000800 */
[----:B------:R-:W-:Y:S04]  /*19b90*/  IMAD.MOV.U32 R154, RZ, RZ, R148 ;  /* 0x000000ffff9a7224 */ /* 0x000fe800078e0094 */
[C---:B------:R-:W-:Y:S01]  /*19ba0*/  HMMA.16816.F32.BF16 R16, R72.reuse, R82, R16 ;  /* 0x000000524810723c */ /* 0x040fe20000041810 */
[----:B------:R-:W-:Y:S03]  /*19bb0*/  IMAD.MOV.U32 R210, RZ, RZ, R154 ;  /* 0x000000ffffd27224 */ /* 0x000fe600078e009a */
[----:B------:R-:W-:Y:S04]  /*19bc0*/  MOV R154, R144 ;  /* 0x00000090009a7202 */ /* 0x000fe80000000f00 */
[-C--:B------:R-:W-:Y:S08]  /*19bd0*/  HMMA.16816.F32.BF16 R20, R72, R84.reuse, R20 ;  /* 0x000000544814723c */ /* 0x080ff00000041814 */
[C---:B------:R-:W-:Y:S01]  /*19be0*/  HMMA.16816.F32.BF16 R24, R76.reuse, R84, R24 ;  /* 0x000000544c18723c */ /* 0x040fe20000041818 */
[----:B-1----:R-:W-:Y:S03]  /*19bf0*/  FFMA.FTZ R80, R241, c[0x0][0x2d0], -R71 ;  /* 0x0000b400f1507a23 */ /* 0x002fe60000010847 */
[----:B------:R-:W-:Y:S03]  /*19c00*/  MOV R241, R114 ;  /* 0x0000007200f17202 */ /* 0x000fe60000000f00 */
[--C-:B------:R-:W-:Y:S01]  /*19c10*/  FFMA.FTZ R84, R239, c[0x0][0x2d0], -R93.reuse ;  /* 0x0000b400ef547a23 */ /* 0x100fe2000001085d */
[-C--:B------:R-:W-:Y:S01]  /*19c20*/  HMMA.16816.F32.BF16 R28, R76, R86.reuse, R28 ;  /* 0x000000564c1c723c */ /* 0x080fe2000004181c */
[----:B------:R1:W-:Y:S07]  /*19c30*/  MUFU.EX2 R186, R80 ;  /* 0x0000005000ba7308 */ /* 0x0003ee0000000800 */
[C---:B------:R-:W-:Y:S03]  /*19c40*/  HMMA.16816.F32.BF16 R32, R72.reuse, R86, R32 ;  /* 0x000000564820723c */ /* 0x040fe60000041820 */
[----:B------:R2:W-:Y:S05]  /*19c50*/  MUFU.EX2 R123, R84 ;  /* 0x00000054007b7308 */ /* 0x0005ea0000000800 */
[-C--:B------:R-:W-:Y:S08]  /*19c60*/  HMMA.16816.F32.BF16 R36, R72, R88.reuse, R36 ;  /* 0x000000584824723c */ /* 0x080ff00000041824 */
[C---:B------:R-:W-:Y:S01]  /*19c70*/  HMMA.16816.F32.BF16 R40, R76.reuse, R88, R40 ;  /* 0x000000584c28723c */ /* 0x040fe20000041828 */
[----:B-1----:R-:W-:Y:S03]  /*19c80*/  FFMA.FTZ R80, R244, c[0x0][0x2d0], -R92 ;  /* 0x0000b400f4507a23 */ /* 0x002fe6000001085c */
[----:B------:R-:W-:Y:S01]  /*19c90*/  MOV R244, R140 ;  /* 0x0000008c00f47202 */ /* 0x000fe20000000f00 */
[----:B------:R1:W-:Y:S02]  /*19ca0*/  MUFU.EX2 R182, R80 ;  /* 0x0000005000b67308 */ /* 0x0003e40000000800 */
[----:B------:R-:W-:Y:S01]  /*19cb0*/  FFMA.FTZ R88, R135, c[0x0][0x2d0], -R94 ;  /* 0x0000b40087587a23 */ /* 0x000fe2000001085e */
[-C--:B------:R-:W-:Y:S01]  /*19cc0*/  HMMA.16816.F32.BF16 R44, R76, R90.reuse, R44 ;  /* 0x0000005a4c2c723c */ /* 0x080fe2000004182c */
[--C-:B--2---:R-:W-:Y:S06]  /*19cd0*/  FFMA.FTZ R84, R240, c[0x0][0x2d0], -R93.reuse ;  /* 0x0000b400f0547a23 */ /* 0x104fec000001085d */
[----:B------:R2:W-:Y:S01]  /*19ce0*/  MUFU.EX2 R97, R88 ;  /* 0x0000005800617308 */ /* 0x0005e20000000800 */
[C---:B------:R-:W-:Y:S09]  /*19cf0*/  HMMA.16816.F32.BF16 R48, R72.reuse, R90, R48 ;  /* 0x0000005a4830723c */ /* 0x040ff20000041830 */
[----:B------:R3:W-:Y:S03]  /*19d00*/  MUFU.EX2 R181, R84 ;  /* 0x0000005400b57308 */ /* 0x0007e60000000800 */
[----:B-1----:R-:W-:Y:S01]  /*19d10*/  FFMA.FTZ R80, R245, c[0x0][0x2d0], -R92 ;  /* 0x0000b400f5507a23 */ /* 0x002fe2000001085c */
[----:B------:R-:W-:Y:S06]  /*19d20*/  MOV R245, R126 ;  /* 0x0000007e00f57202 */ /* 0x000fec0000000f00 */
        /* <DEDUP_REMOVED lines=25> */
[----:B------:R3:W4:Y:S02]  /*19ec0*/  MUFU.EX2 R178, R76 ;  /* 0x0000004c00b27308 */ /* 0x0007240000000800 */
[----:B------:R-:W-:Y:S02]  /*19ed0*/  F2FP.BF16.PACK_AB R72, R188, R189 ;  /* 0x000000bdbc48723e */ /* 0x000fe400000010ff */
[----:B------:R-:W-:Y:S03]  /*19ee0*/  F2FP.BF16.PACK_AB R73, R187, R185 ;  /* 0x000000b9bb49723e */ /* 0x000fe600000010ff */
[----:B------:R-:W-:Y:S02]  /*19ef0*/  F2FP.BF16.PACK_AB R74, R186, R184 ;  /* 0x000000b8ba4a723e */ /* 0x000fe400000010ff */
[----:B------:R-:W-:Y:S01]  /*19f00*/  F2FP.BF16.PACK_AB R75, R183, R182 ;  /* 0x000000b6b74b723e */ /* 0x000fe200000010ff */
[----:B--2---:R-:W2:Y:S01]  /*19f10*/  LDSM.16.MT88.4 R80, [R220+0x2100] ;  /* 0x00210000dc50783b */ /* 0x004ea20000004200 */
[----:B-----5:R-:W-:Y:S05]  /*19f20*/  F2FP.BF16.PACK_AB R79, R95, R96 ;  /* 0x000000605f4f723e */ /* 0x020fea00000010ff */
[-C--:B-1----:R-:W-:Y:S01]  /*19f30*/  HMMA.16816.F32.BF16 R4, R72, R84.reuse, R4 ;  /* 0x000000544804723c */ /* 0x082fe20000041804 */
[--C-:B---3--:R-:W-:Y:S01]  /*19f40*/  FFMA.FTZ R76, R248, c[0x0][0x2d0], -R92.reuse ;  /* 0x0000b400f84c7a23 */ /* 0x108fe2000001085c */
[----:B----4-:R-:W-:Y:S03]  /*19f50*/  F2FP.BF16.PACK_AB R168, R178, R179 ;  /* 0x000000b3b2a8723e */ /* 0x010fe600000010ff */
[----:B------:R1:W3:Y:S02]  /*19f60*/  MUFU.EX2 R177, R76 ;  /* 0x0000004c00b17308 */ /* 0x0002e40000000800 */
[----:B-1----:R-:W-:Y:S02]  /*19f70*/  F2FP.BF16.PACK_AB R76, R123, R122 ;  /* 0x0000007a7b4c723e */ /* 0x002fe400000010ff */
[----:B---3--:R-:W-:Y:S05]  /*19f80*/  F2FP.BF16.PACK_AB R169, R174, R177 ;  /* 0x000000b1aea9723e */ /* 0x008fea00000010ff */
[C---:B------:R-:W-:Y:S07]  /*19f90*/  HMMA.16816.F32.BF16 R8, R76.reuse, R84, R8 ;  /* 0x000000544c08723c */ /* 0x040fee0000041808 */
[--C-:B------:R-:W-:Y:S01]  /*19fa0*/  FFMA.FTZ R84, R250, c[0x0][0x2d0], -R71.reuse ;  /* 0x0000b400fa547a23 */ /* 0x100fe20000010847 */
[-C--:B------:R-:W-:Y:S01]  /*19fb0*/  HMMA.16816.F32.BF16 R12, R76, R86.reuse, R12 ;  /* 0x000000564c0c723c */ /* 0x080fe2000004180c */
[----:B------:R-:W-:Y:S02]  /*19fc0*/  FFMA.FTZ R71, R251, c[0x0][0x2d0], -R71 ;  /* 0x0000b400fb477a23 */ /* 0x000fe40000010847 */
[----:B------:R1:W-:Y:S05]  /*19fd0*/  MUFU.EX2 R173, R84 ;  /* 0x0000005400ad7308 */ /* 0x0003ea0000000800 */
[C---:B------:R-:W-:Y:S05]  /*19fe0*/  HMMA.16816.F32.BF16 R16, R72.reuse, R86, R16 ;  /* 0x000000564810723c */ /* 0x040fea0000041810 */
[----:B------:R3:W4:Y:S03]  /*19ff0*/  MUFU.EX2 R172, R71 ;  /* 0x0000004700ac7308 */ /* 0x0007260000000800 */
[-C--:B--2---:R-:W-:Y:S08]  /*1a000*/  HMMA.16816.F32.BF16 R20, R72, R80.reuse, R20 ;  /* 0x000000504814723c */ /* 0x084ff00000041814 */
[C---:B------:R-:W-:Y:S01]  /*1a010*/  HMMA.16816.F32.BF16 R24, R76.reuse, R80, R24 ;  /* 0x000000504c18723c */ /* 0x040fe20000041818 */
[----:B-1----:R-:W1:Y:S07]  /*1a020*/  LDSM.16.MT88.4 R84, [R219+0x2100] ;  /* 0x00210000db54783b */ /* 0x002e6e0000004200 */
[-C--:B------:R-:W-:Y:S01]  /*1a030*/  HMMA.16816.F32.BF16 R28, R76, R82.reuse, R28 ;  /* 0x000000524c1c723c */ /* 0x080fe2000004181c */
[--C-:B---3--:R-:W-:Y:S03]  /*1a040*/  FFMA.FTZ R71, R124, c[0x0][0x2d0], -R92.reuse ;  /* 0x0000b4007c477a23 */ /* 0x108fe6000001085c */
[----:B------:R-:W-:Y:S01]  /*1a050*/  MOV R124, R149 ;  /* 0x00000095007c7202 */ /* 0x000fe20000000f00 */
[----:B------:R-:W-:Y:S03]  /*1a060*/  FFMA.FTZ R92, R134, c[0x0][0x2d0], -R92 ;  /* 0x0000b400865c7a23 */ /* 0x000fe6000001085c */
[C---:B------:R-:W-:Y:S01]  /*1a070*/  HMMA.16816.F32.BF16 R32, R72.reuse, R82, R32 ;  /* 0x000000524820723c */ /* 0x040fe20000041820 */
[----:B------:R2:W-:Y:S01]  /*1a080*/  MUFU.EX2 R135, R71 ;  /* 0x0000004700877308 */ /* 0x0005e20000000800 */
[----:B------:R-:W3:Y:S02]  /*1a090*/  LDSM.16.MT88.4 R148, [R217+0x2900] ;  /* 0x00290000d994783b */ /* 0x000ee40000004200 */
[----:B----4-:R-:W-:Y:S02]  /*1a0a0*/  F2FP.BF16.PACK_AB R170, R172, R173 ;  /* 0x000000adacaa723e */ /* 0x010fe400000010ff */
[----:B------:R-:W-:Y:S02]  /*1a0b0*/  MOV R212, R124 ;  /* 0x0000007c00d47202 */ /* 0x000fe40000000f00 */
[-C--:B------:R-:W-:Y:S03]  /*1a0c0*/  HMMA.16816.F32.BF16 R36, R72, R88.reuse, R36 ;  /* 0x000000584824723c */ /* 0x080fe60000041824 */
[----:B------:R-:W4:Y:S05]  /*1a0d0*/  MUFU.EX2 R134, R92 ;  /* 0x0000005c00867308 */ /* 0x000f2a0000000800 */
[C---:B------:R-:W-:Y:S01]  /*1a0e0*/  HMMA.16816.F32.BF16 R40, R76.reuse, R88, R40 ;  /* 0x000000584c28723c */ /* 0x040fe20000041828 */
[----:B------:R-:W5:Y:S04]  /*1a0f0*/  LDL.LU R89, [R1+0x4] ;  /* 0x0000040001597983 */ /* 0x000f680000300800 */
[----:B------:R-:W5:Y:S03]  /*1a100*/  LDL.LU R88, [R1+0x8] ;  /* 0x0000080001587983 */ /* 0x000f660000300800 */
[-C--:B------:R-:W-:Y:S01]  /*1a110*/  HMMA.16816.F32.BF16 R44, R76, R90.reuse, R44 ;  /* 0x0000005a4c2c723c */ /* 0x080fe2000004182c */
[--C-:B--2---:R-:W-:Y:S04]  /*1a120*/  FFMA.FTZ R71, R252, c[0x0][0x2d0], -R93.reuse ;  /* 0x0000b400fc477a23 */ /* 0x104fe8000001085d */
[----:B------:R2:W-:Y:S03]  /*1a130*/  MUFU.EX2 R92, R71 ;  /* 0x00000047005c7308 */ /* 0x0005e60000000800 */
[C---:B------:R-:W-:Y:S01]  /*1a140*/  HMMA.16816.F32.BF16 R48, R72.reuse, R90, R48 ;  /* 0x0000005a4830723c */ /* 0x040fe20000041830 */
[----:B----4-:R-:W-:Y:S07]  /*1a150*/  F2FP.BF16.PACK_AB R171, R134, R135 ;  /* 0x0000008786ab723e */ /* 0x010fee00000010ff */
[-C--:B-1----:R-:W-:Y:S08]  /*1a160*/  HMMA.16816.F32.BF16 R52, R72, R84.reuse, R52 ;  /* 0x000000544834723c */ /* 0x082ff00000041834 */
[C---:B------:R-:W-:Y:S01]  /*1a170*/  HMMA.16816.F32.BF16 R56, R76.reuse, R84, R56 ;  /* 0x000000544c38723c */ /* 0x040fe20000041838 */
[----:B--2---:R-:W-:Y:S03]  /*1a180*/  FFMA.FTZ R71, R115, c[0x0][0x2d0], -R93 ;  /* 0x0000b40073477a23 */ /* 0x004fe6000001085d */
[----:B------:R-:W-:Y:S04]  /*1a190*/  IMAD.MOV.U32 R115, RZ, RZ, R101 ;  /* 0x000000ffff737224 */ /* 0x000fe800078e0065 */
[-C--:B------:R-:W-:Y:S01]  /*1a1a0*/  HMMA.16816.F32.BF16 R60, R76, R86.reuse, R60 ;  /* 0x000000564c3c723c */ /* 0x080fe2000004183c */
[----:B------:R1:W2:Y:S07]  /*1a1b0*/  MUFU.EX2 R82, R71 ;  /* 0x0000004700527308 */ /* 0x0002ae0000000800 */
[----:B------:R-:W-:Y:S01]  /*1a1c0*/  HMMA.16816.F32.BF16 R64, R72, R86, R64 ;  /* 0x000000564840723c */ /* 0x000fe20000041840 */
[----:B------:R-:W4:Y:S07]  /*1a1d0*/  LDL.LU R72, [R1+0xc] ;  /* 0x00000c0001487983 */ /* 0x000f2e0000300800 */
[-C--:B---3--:R-:W-:Y:S01]  /*1a1e0*/  HMMA.16816.F32.BF16 R136, R168, R148.reuse, R4 ;  /* 0x00000094a888723c */ /* 0x088fe20000041804 */
[--C-:B-1----:R-:W-:Y:S03]  /*1a1f0*/  FFMA.FTZ R71, R112, c[0x0][0x2d0], -R93.reuse ;  /* 0x0000b40070477a23 */ /* 0x102fe6000001085d */
[----:B------:R-:W-:Y:S01]  /*1a200*/  FFMA.FTZ R93, R103, c[0x0][0x2d0], -R93 ;  /* 0x0000b400675d7a23 */ /* 0x000fe2000001085d */
[----:B------:R1:W-:Y:S01]  /*1a210*/  MUFU.EX2 R83, R71 ;  /* 0x0000004700537308 */ /* 0x0003e20000000800 */
[----:B------:R-:W-:Y:S02]  /*1a220*/  MOV R112, R102 ;  /* 0x0000006600707202 */ /* 0x000fe40000000f00 */
[----:B------:R-:W3:Y:S01]  /*1a230*/  LDSM.16.MT88.4 R100, [R220+0x2900] ;  /* 0x00290000dc64783b */ /* 0x000ee20000004200 */
[----:B--2---:R-:W-:Y:S06]  /*1a240*/  F2FP.BF16.PACK_AB R124, R82, R92 ;  /* 0x0000005c527c723e */ /* 0x004fec00000010ff */
[----:B------:R-:W2:Y:S01]  /*1a250*/  MUFU.EX2 R93, R93 ;  /* 0x0000005d005d7308 */ /* 0x000ea20000000800 */
[--C-:B-1----:R-:W-:Y:S09]  /*1a260*/  FFMA.FTZ R71, R175, c[0x0][0x2d0], -R94.reuse ;  /* 0x0000b400af477a23 */ /* 0x102ff2000001085e */
[----:B------:R1:W-:Y:S01]  /*1a270*/  MUFU.EX2 R81, R71 ;  /* 0x0000004700517308 */ /* 0x0003e20000000800 */
[----:B--2---:R-:W-:Y:S01]  /*1a280*/  F2FP.BF16.PACK_AB R126, R93, R83 ;  /* 0x000000535d7e723e */ /* 0x004fe200000010ff */
[--C-:B-1----:R-:W-:Y:S08]  /*1a290*/  FFMA.FTZ R71, R211, c[0x0][0x2d0], -R94.reuse ;  /* 0x0000b400d3477a23 */ /* 0x102ff0000001085e */
[----:B------:R1:W2:Y:S02]  /*1a2a0*/  MUFU.EX2 R80, R71 ;  /* 0x0000004700507308 */ /* 0x0002a40000000800 */
[--C-:B-1----:R-:W-:Y:S01]  /*1a2b0*/  FFMA.FTZ R71, R176, c[0x0][0x2d0], -R94.reuse ;  /* 0x0000b400b0477a23 */ /* 0x102fe2000001085e */
[----:B--2---:R-:W-:Y:S01]  /*1a2c0*/  F2FP.BF16.PACK_AB R125, R80, R81 ;  /* 0x00000051507d723e */ /* 0x004fe200000010ff */
[----:B------:R-:W-:Y:S02]  /*1a2d0*/  FFMA.FTZ R94, R70, c[0x0][0x2d0], -R94 ;  /* 0x0000b400465e7a23 */ /* 0x000fe4000001085e */
[----:B------:R-:W2:Y:S04]  /*1a2e0*/  LDL.LU R70, [R1+0x10] ;  /* 0x0000100001467983 */ /* 0x000ea80000300800 */
[----:B------:R-:W-:Y:S10]  /*1a2f0*/  MUFU.EX2 R71, R71 ;  /* 0x0000004700477308 */ /* 0x000ff40000000800 */
[----:B------:R-:W1:Y:S01]  /*1a300*/  MUFU.EX2 R94, R94 ;  /* 0x0000005e005e7308 */ /* 0x000e620000000800 */
[----:B-----5:R-:W-:Y:S01]  /*1a310*/  FFMA.FTZ R69, R69, R89, R127 ;  /* 0x0000005945457223 */ /* 0x020fe2000001007f */
[----:B-1----:R-:W-:Y:S01]  /*1a320*/  F2FP.BF16.PACK_AB R127, R94, R71 ;  /* 0x000000475e7f723e */ /* 0x002fe200000010ff */
[----:B------:R-:W-:Y:S04]  /*1a330*/  FFMA.FTZ R68, R68, R88, R145 ;  /* 0x0000005844447223 */ /* 0x000fe80000010091 */
[----:B------:R-:W-:Y:S02]  /*1a340*/  FADD.FTZ R6, R112, R68 ;  /* 0x0000004470067221 */ /* 0x000fe40000010000 */
[C---:B------:R-:W-:Y:S02]  /*1a350*/  HMMA.16816.F32.BF16 R140, R124.reuse, R148, R8 ;  /* 0x000000947c8c723c */ /* 0x040fe40000041808 */
[----:B------:R-:W-:Y:S01]  /*1a360*/  FADD.FTZ R6, R212, R6 ;  /* 0x00000006d4067221 */ /* 0x000fe20000010000 */
[----:B------:R-:W-:Y:S02]  /*1a370*/  MOV R212, R194 ;  /* 0x000000c200d47202 */ /* 0x000fe40000000f00 */
[----:B------:R-:W-:Y:S03]  /*1a380*/  MOV R194, R152 ;  /* 0x0000009800c27202 */ /* 0x000fe60000000f00 */
[-C--:B------:R-:W-:Y:S08]  /*1a390*/  HMMA.16816.F32.BF16 R144, R124, R150.reuse, R12 ;  /* 0x000000967c90723c */ /* 0x080ff0000004180c */
[C---:B------:R-:W-:Y:S01]  /*1a3a0*/  HMMA.16816.F32.BF16 R148, R168.reuse, R150, R16 ;  /* 0x00000096a894723c */ /* 0x040fe20000041810 */
[----:B----4-:R-:W-:Y:S03]  /*1a3b0*/  FFMA.FTZ R4, R2, R72, R238 ;  /* 0x0000004802047223 */ /* 0x010fe600000100ee */
[----:B------:R-:W-:Y:S01]  /*1a3c0*/  MOV R238, R113 ;  /* 0x0000007100ee7202 */ /* 0x000fe20000000f00 */
[----:B------:R-:W-:Y:S02]  /*1a3d0*/  FADD.FTZ R2, R115, R69 ;  /* 0x0000004573027221 */ /* 0x000fe40000010000 */
[----:B------:R-:W-:Y:S01]  /*1a3e0*/  FADD.FTZ R4, R245, R4 ;  /* 0x00000004f5047221 */ /* 0x000fe20000010000 */
[----:B------:R-:W1:Y:S01]  /*1a3f0*/  LDSM.16.MT88.4 R112, [R218+0x2900] ;  /* 0x00290000da70783b */ /* 0x000e620000004200 */
[----:B------:R-:W-:Y:S03]  /*1a400*/  FADD.FTZ R2, R215, R2 ;  /* 0x00000002d7027221 */ /* 0x000fe60000010000 */
[----:B------:R-:W-:Y:S01]  /*1a410*/  FADD.FTZ R5, R210, R4 ;  /* 0x00000004d2057221 */ /* 0x000fe20000010000 */
[----:B------:R-:W-:Y:S01]  /*1a420*/  MOV R210, R155 ;  /* 0x0000009b00d27202 */ /* 0x000fe20000000f00 */
[----:B------:R-:W-:Y:S02]  /*1a430*/  IMAD.MOV.U32 R215, RZ, RZ, R196 ;  /* 0x000000ffffd77224 */ /* 0x000fe400078e00c4 */
[----:B------:R-:W-:Y:S02]  /*1a440*/  FADD.FTZ R7, R154, R2 ;  /* 0x000000029a077221 */ /* 0x000fe40000010000 */
[----:B------:R-:W-:Y:S02]  /*1a450*/  FADD.FTZ R4, R244, R6 ;  /* 0x00000006f4047221 */ /* 0x000fe40000010000 */
[----:B------:R-:W-:Y:S01]  /*1a460*/  FADD.FTZ R2, R204, R5 ;  /* 0x00000005cc027221 */ /* 0x000fe20000010000 */
[----:B------:R-:W-:Y:S01]  /*1a470*/  MOV R204, R202 ;  /* 0x000000ca00cc7202 */ /* 0x000fe20000000f00 */
[----:B------:R-:W-:Y:S01]  /*1a480*/  FADD.FTZ R7, R197, R7 ;  /* 0x00000007c5077221 */ /* 0x000fe20000010000 */
[----:B------:R-:W-:Y:S01]  /*1a490*/  MOV R197, R159 ;  /* 0x0000009f00c57202 */ /* 0x000fe20000000f00 */
[----:B------:R-:W-:Y:S02]  /*1a4a0*/  FADD.FTZ R6, R207, R4 ;  /* 0x00000004cf067221 */ /* 0x000fe40000010000 */
[----:B------:R-:W-:Y:S02]  /*1a4b0*/  FADD.FTZ R5, R156, R2 ;  /* 0x000000029c057221 */ /* 0x000fe40000010000 */
[----:B------:R-:W-:Y:S02]  /*1a4c0*/  FADD.FTZ R4, R241, R7 ;  /* 0x00000007f1047221 */ /* 0x000fe40000010000 */
[----:B------:R-:W-:Y:S02]  /*1a4d0*/  FADD.FTZ R2, R238, R6 ;  /* 0x00000006ee027221 */ /* 0x000fe40000010000 */
[----:B------:R-:W-:Y:S02]  /*1a4e0*/  FADD.FTZ R7, R163, R4 ;  /* 0x00000004a3077221 */ /* 0x000fe40000010000 */
[----:B------:R-:W-:Y:S02]  /*1a4f0*/  FADD.FTZ R6, R162, R2 ;  /* 0x00000002a2067221 */ /* 0x000fe40000010000 */
[----:B------:R-:W-:Y:S02]  /*1a500*/  FADD.FTZ R2, R215, R7 ;  /* 0x00000007d7027221 */ /* 0x000fe40000010000 */
[----:B------:R-:W-:Y:S02]  /*1a510*/  IMAD.MOV.U32 R196, RZ, RZ, R153 ;  /* 0x000000ffffc47224 */ /* 0x000fe400078e0099 */
[----:B------:R-:W-:Y:S01]  /*1a520*/  IMAD.MOV.U32 R202, RZ, RZ, R199 ;  /* 0x000000ffffca7224 */ /* 0x000fe200078e00c7 */
[-C--:B---3--:R-:W-:Y:S01]  /*1a530*/  HMMA.16816.F32.BF16 R152, R168, R100.reuse, R20 ;  /* 0x00000064a898723c */ /* 0x088fe20000041814 */
[----:B------:R-:W-:Y:S01]  /*1a540*/  IMAD.MOV.U32 R207, RZ, RZ, R158 ;  /* 0x000000ffffcf7224 */ /* 0x000fe200078e009e */
[----:B------:R-:W-:Y:S01]  /*1a550*/  MOV R199, R208 ;  /* 0x000000d000c77202 */ /* 0x000fe20000000f00 */
[----:B------:R-:W-:Y:S01]  /*1a560*/  FADD.FTZ R9, R196, R2 ;  /* 0x00000002c4097221 */ /* 0x000fe20000010000 */
[----:B------:R-:W-:Y:S04]  /*1a570*/  MOV R208, R157 ;  /* 0x0000009d00d07202 */ /* 0x000fe80000000f00 */
[C---:B------:R-:W-:Y:S01]  /*1a580*/  HMMA.16816.F32.BF16 R156, R124.reuse, R100, R24 ;  /* 0x000000647c9c723c */ /* 0x040fe20000041818 */
[----:B--2---:R-:W-:Y:S03]  /*1a590*/  FFMA.FTZ R0, R0, R70, R131 ;  /* 0x0000004600007223 */ /* 0x004fe60000010083 */
[----:B------:R-:W-:Y:S02]  /*1a5a0*/  IMAD.MOV.U32 R131, RZ, RZ, R130 ;  /* 0x000000ffff837224 */ /* 0x000fe400078e0082 */
[----:B------:R-:W-:Y:S01]  /*1a5b0*/  FADD.FTZ R8, R132, R0 ;  /* 0x0000000084087221 */ /* 0x000fe20000010000 */
[----:B------:R-:W-:Y:S01]  /*1a5c0*/  MOV R132, R129 ;  /* 0x0000008100847202 */ /* 0x000fe20000000f00 */
[----:B------:R-:W-:Y:S04]  /*1a5d0*/  FADD.FTZ R0, R161, R5 ;  /* 0x00000005a1007221 */ /* 0x000fe80000010000 */
[----:B------:R-:W-:Y:S01]  /*1a5e0*/  FADD.FTZ R8, R133, R8 ;  /* 0x0000000885087221 */ /* 0x000fe20000010000 */
[----:B------:R-:W-:Y:S01]  /*1a5f0*/  MOV R133, R128 ;  /* 0x0000008000857202 */ /* 0x000fe20000000f00 */
[----:B------:R-:W-:Y:S02]  /*1a600*/  FADD.FTZ R5, R160, R0 ;  /* 0x00000000a0057221 */ /* 0x000fe40000010000 */
[----:B------:R-:W-:Y:S01]  /*1a610*/  FADD.FTZ R4, R213, R8 ;  /* 0x00000008d5047221 */ /* 0x000fe20000010000 */
[-C--:B------:R-:W-:Y:S01]  /*1a620*/  HMMA.16816.F32.BF16 R160, R124, R102.reuse, R28 ;  /* 0x000000667ca0723c */ /* 0x080fe2000004181c */
[----:B------:R-:W-:Y:S02]  /*1a630*/  FADD.FTZ R0, R212, R6 ;  /* 0x00000006d4007221 */ /* 0x000fe40000010000 */
[----:B------:R-:W-:Y:S02]  /*1a640*/  FADD.FTZ R8, R210, R5 ;  /* 0x00000005d2087221 */ /* 0x000fe40000010000 */
[----:B------:R-:W-:Y:S02]  /*1a650*/  FADD.FTZ R11, R106, R4 ;  /* 0x000000046a0b7221 */ /* 0x000fe40000010000 */
[----:B------:R-:W-:Y:S01]  /*1a660*/  FADD.FTZ R10, R194, R0 ;  /* 0x00000000c20a7221 */ /* 0x000fe20000010000 */
[----:B------:R-:W2:Y:S01]  /*1a670*/  LDSM.16.MT88.4 R4, [R219+0x2900] ;  /* 0x00290000db04783b */ /* 0x000ea20000004200 */
[----:B------:R-:W-:Y:S01]  /*1a680*/  FADD.FTZ R2, R209, R8 ;  /* 0x00000008d1027221 */ /* 0x000fe20000010000 */
[C---:B------:R-:W-:Y:S02]  /*1a690*/  HMMA.16816.F32.BF16 R100, R168.reuse, R102, R32 ;  /* 0x00000066a864723c */ /* 0x040fe40000041820 */
[----:B------:R-:W-:Y:S02]  /*1a6a0*/  FADD.FTZ R8, R105, R11 ;  /* 0x0000000b69087221 */ /* 0x000fe40000010000 */
[----:B------:R-:W-:Y:S02]  /*1a6b0*/  FADD.FTZ R0, R204, R9 ;  /* 0x00000009cc007221 */ /* 0x000fe40000010000 */
[----:B------:R-:W-:Y:S02]  /*1a6c0*/  FADD.FTZ R10, R202, R10 ;  /* 0x0000000aca0a7221 */ /* 0x000fe40000010000 */
[----:B------:R-:W-:Y:S04]  /*1a6d0*/  FADD.FTZ R11, R107, R2 ;  /* 0x000000026b0b7221 */ /* 0x000fe80000010000 */
[----:B------:R-:W-:Y:S02]  /*1a6e0*/  FADD.FTZ R8, R104, R8 ;  /* 0x0000000868087221 */ /* 0x000fe40000010000 */
[----:B------:R-:W-:Y:S01]  /*1a6f0*/  FADD.FTZ R9, R199, R0 ;  /* 0x00000000c7097221 */ /* 0x000fe20000010000 */
[-C--:B-1----:R-:W-:Y:S01]  /*1a700*/  HMMA.16816.F32.BF16 R104, R168, R112.reuse, R36 ;  /* 0x00000070a868723c */ /* 0x082fe20000041824 */
[----:B------:R-:W-:Y:S02]  /*1a710*/  FADD.FTZ R2, R197, R10 ;  /* 0x0000000ac5027221 */ /* 0x000fe40000010000 */
[----:B------:R-:W-:Y:S02]  /*1a720*/  FADD.FTZ R8, R109, R8 ;  /* 0x000000086d087221 */ /* 0x000fe40000010000 */
[----:B------:R-:W-:Y:S02]  /*1a730*/  FADD.FTZ R0, R111, R11 ;  /* 0x0000000b6f007221 */ /* 0x000fe40000010000 */
[----:B------:R-:W-:Y:S02]  /*1a740*/  FADD.FTZ R9, R208, R9 ;  /* 0x00000009d0097221 */ /* 0x000fe40000010000 */
[----:B------:R-:W-:Y:S03]  /*1a750*/  FADD.FTZ R11, R207, R2 ;  /* 0x00000002cf0b7221 */ /* 0x000fe60000010000 */
[----:B------:R-:W-:Y:S02]  /*1a760*/  FADD.FTZ R8, R108, R8 ;  /* 0x000000086c087221 */ /* 0x000fe40000010000 */
[----:B------:R-:W-:Y:S02]  /*1a770*/  FADD.FTZ R10, R110, R0 ;  /* 0x000000006e0a7221 */ /* 0x000fe40000010000 */
[----:B------:R-:W-:Y:S01]  /*1a780*/  FADD.FTZ R2, R206, R9 ;  /* 0x00000009ce027221 */ /* 0x000fe20000010000 */
[C---:B------:R-:W-:Y:S01]  /*1a790*/  HMMA.16816.F32.BF16 R108, R124.reuse, R112, R40 ;  /* 0x000000707c6c723c */ /* 0x040fe20000041828 */
[----:B------:R-:W-:Y:S02]  /*1a7a0*/  FADD.FTZ R8, R121, R8 ;  /* 0x0000000879087221 */ /* 0x000fe40000010000 */
[----:B------:R-:W-:Y:S02]  /*1a7b0*/  FADD.FTZ R0, R166, R11 ;  /* 0x0000000ba6007221 */ /* 0x000fe40000010000 */
[----:B------:R-:W-:Y:S02]  /*1a7c0*/  FADD.FTZ R10, R164, R10 ;  /* 0x0000000aa40a7221 */ /* 0x000fe40000010000 */
[----:B------:R-:W-:Y:S02]  /*1a7d0*/  FADD.FTZ R11, R167, R2 ;  /* 0x00000002a70b7221 */ /* 0x000fe40000010000 */
[----:B------:R-:W-:Y:S03]  /*1a7e0*/  FADD.FTZ R8, R120, R8 ;  /* 0x0000000878087221 */ /* 0x000fe60000010000 */
[----:B------:R-:W-:Y:S02]  /*1a7f0*/  FADD.FTZ R9, R165, R0 ;  /* 0x00000000a5097221 */ /* 0x000fe40000010000 */
[----:B------:R-:W-:Y:S01]  /*1a800*/  FADD.FTZ R8, R119, R8 ;  /* 0x0000000877087221 */ /* 0x000fe20000010000 */
[-C--:B------:R-:W-:Y:S01]  /*1a810*/  HMMA.16816.F32.BF16 R164, R124, R114.reuse, R44 ;  /* 0x000000727ca4723c */ /* 0x080fe2000004182c */
[----:B------:R-:W-:Y:S02]  /*1a820*/  FADD.FTZ R2, R192, R10 ;  /* 0x0000000ac0027221 */ /* 0x000fe40000010000 */
[----:B------:R-:W-:Y:S02]  /*1a830*/  FADD.FTZ R8, R118, R8 ;  /* 0x0000000876087221 */ /* 0x000fe40000010000 */
[----:B------:R-:W-:Y:S02]  /*1a840*/  FADD.FTZ R0, R201, R11 ;  /* 0x0000000bc9007221 */ /* 0x000fe40000010000 */
[----:B------:R-:W-:Y:S01]  /*1a850*/  FADD.FTZ R11, R190, R2 ;  /* 0x00000002be0b7221 */ /* 0x000fe20000010000 */
[C---:B------:R-:W-:Y:S01]  /*1a860*/  HMMA.16816.F32.BF16 R112, R168.reuse, R114, R48 ;  /* 0x00000072a870723c */ /* 0x040fe20000041830 */
[----:B------:R-:W-:Y:S03]  /*1a870*/  FADD.FTZ R8, R117, R8 ;  /* 0x0000000875087221 */ /* 0x000fe60000010000 */
[----:B------:R-:W-:Y:S02]  /*1a880*/  FADD.FTZ R9, R193, R9 ;  /* 0x00000009c1097221 */ /* 0x000fe40000010000 */
[----:B------:R-:W-:Y:S02]  /*1a890*/  FADD.FTZ R10, R200, R0 ;  /* 0x00000000c80a7221 */ /* 0x000fe40000010000 */
[----:B------:R-:W-:Y:S04]  /*1a8a0*/  FADD.FTZ R0, R191, R11 ;  /* 0x0000000bbf007221 */ /* 0x000fe80000010000 */
[----:B------:R-:W-:Y:S02]  /*1a8b0*/  FADD.FTZ R8, R116, R8 ;  /* 0x0000000874087221 */ /* 0x000fe40000010000 */
[----:B------:R-:W-:Y:S01]  /*1a8c0*/  FADD.FTZ R2, R195, R9 ;  /* 0x00000009c3027221 */ /* 0x000fe20000010000 */
[-C--:B--2---:R-:W-:Y:S01]  /*1a8d0*/  HMMA.16816.F32.BF16 R116, R168, R4.reuse, R52 ;  /* 0x00000004a874723c */ /* 0x084fe20000041834 */
[----:B------:R-:W-:Y:S02]  /*1a8e0*/  FADD.FTZ R10, R189, R10 ;  /* 0x0000000abd0a7221 */ /* 0x000fe40000010000 */
[----:B------:R-:W-:Y:S02]  /*1a8f0*/  FADD.FTZ R9, R122, R0 ;  /* 0x000000007a097221 */ /* 0x000fe40000010000 */
        /* <DEDUP_REMOVED lines=12> */
[----:B------:R-:W-:Y:S01]  /*1a9c0*/  FADD.FTZ R2, R181, R10 ;  /* 0x0000000ab5027221 */ /* 0x000fe20000010000 */
[----:B------:R-:W-:Y:S03]  /*1a9d0*/  HMMA.16816.F32.BF16 R168, R168, R6, R64 ;  /* 0x00000006a8a8723c */ /* 0x000fe60000041840 */
[----:B------:R-:W-:Y:S02]  /*1a9e0*/  FADD.FTZ R8, R183, R9 ;  /* 0x00000009b7087221 */ /* 0x000fe40000010000 */
        /* <DEDUP_REMOVED lines=14> */
[----:B------:R1:W-:Y:S01]  /*1aad0*/  STL [R1+0x4], R5 ;  /* 0x0000040501007387 */ /* 0x0003e20000100800 */
[----:B------:R-:W-:Y:S02]  /*1aae0*/  FADD.FTZ R2, R83, R2 ;  /* 0x0000000253027221 */ /* 0x000fe40000010000 */
[----:B------:R-:W-:Y:S01]  /*1aaf0*/  FADD.FTZ R4, R134, R4 ;  /* 0x0000000486047221 */ /* 0x000fe20000010000 */
[----:B------:R-:W-:Y:S01]  /*1ab00*/  MOV R134, R3 ;  /* 0x0000000300867202 */ /* 0x000fe20000000f00 */
[----:B------:R-:W-:Y:S02]  /*1ab10*/  FADD.FTZ R2, R93, R2 ;  /* 0x000000025d027221 */ /* 0x000fe40000010000 */
[----:B------:R-:W-:Y:S01]  /*1ab20*/  FADD.FTZ R0, R71, R0 ;  /* 0x0000000047007221 */ /* 0x000fe20000010000 */
[----:B------:R1:W-:Y:S03]  /*1ab30*/  STL [R1+0x8], R4 ;  /* 0x0000080401007387 */ /* 0x0003e60000100800 */
[----:B------:R-:W-:Y:S01]  /*1ab40*/  FADD.FTZ R0, R94, R0 ;  /* 0x000000005e007221 */ /* 0x000fe20000010000 */
[----:B------:R1:W-:Y:S04]  /*1ab50*/  STL [R1+0xc], R2 ;  /* 0x00000c0201007387 */ /* 0x0003e80000100800 */
[----:B------:R1:W-:Y:S01]  /*1ab60*/  STL [R1+0x10], R0 ;  /* 0x0000100001007387 */ /* 0x0003e20000100800 */
[----:B------:R-:W-:-:S05]  /*1ab70*/  @P0 BRA `(.L_x_473) ;  /* 0xffff9a4000000947 */ /* 0x000fca000383ffff */
.L_x_454:
[----:B------:R-:W2:Y:S01]  /*1ab80*/  S2UR UR4, SR_CTAID.X ;  /* 0x00000000000479c3 */ /* 0x000ea20000002500 */
[----:B------:R-:W-:-:S02]  /*1ab90*/  UISETP.NE.AND UP1, UPT, UR13, URZ, UPT ;  /* 0x0000003f0d00728c */ /* 0x000fc4000bf25270 */
[----:B------:R-:W-:Y:S02]  /*1aba0*/  UISETP.NE.AND UP0, UPT, UR12, URZ, UPT ;  /* 0x0000003f0c00728c */ /* 0x000fe4000bf05270 */
[----:B------:R-:W-:-:S04]  /*1abb0*/  ULDC.64 UR16, c[0x0][0x2c8] ;  /* 0x0000b20000107ab9 */ /* 0x000fc80000000a00 */
[----:B------:R-:W-:Y:S01]  /*1abc0*/  PLOP3.LUT P0, PT, PT, PT, UP0, 0x40, 0x0 ;  /* 0x000000000000781c */ /* 0x000fe20003f0e808 */
[----:B--2---:R-:W-:-:S04]  /*1abd0*/  ULEA UR4, UR4, 0x7f, 0x7 ;  /* 0x0000007f04047891 */ /* 0x004fc8000f8e383f */
[----:B------:R-:W-:Y:S02]  /*1abe0*/  UIMAD.WIDE.U32 UR20, UR4, UR16, URZ ;  /* 0x00000010041472a5 */ /* 0x000fe4000f8e003f */
[----:B------:R-:W-:Y:S02]  /*1abf0*/  UIADD3 UR16, UR7, 0x1, -UR10 ;  /* 0x0000000107107890 */ /* 0x000fe4000fffe80a */
[----:B------:R-:W-:-:S04]  /*1ac00*/  @UP1 USHF.R.U32.HI UR4, URZ, UR17, UR21 ;  /* 0x000000113f041299 */ /* 0x000fc80008011615 */
[----:B------:R-:W-:-:S03]  /*1ac10*/  UIADD3 UR20, UR4, UR16, URZ ;  /* 0x0000001004147290 */ /* 0x000fc6000fffe03f */
[----:B------:R-:W-:Y:S02]  /*1ac20*/  ULDC UR4, c[0x0][0x324] ;  /* 0x0000c90000047ab9 */ /* 0x000fe40000000800 */
        /* <DEDUP_REMOVED lines=15> */
.L_x_475:
[----:B------:R-:W-:Y:S02]  /*1ad20*/  UMOV UR17, 0x1 ;  /* 0x0000000100117882 */ /* 0x000fe40000000000 */
[----:B------:R-:W-:Y:S02]  /*1ad30*/  ULDC UR16, c[0x0][0x32c] ;  /* 0x0000cb0000107ab9 */ /* 0x000fe40000000800 */
[----:B------:R-:W-:-:S03]  /*1ad40*/  UISETP.NE.AND UP0, UPT, UR17, UR16, UPT ;  /* 0x000000101100728c */ /* 0x000fc6000bf05270 */
[----:B------:R-:W-:Y:S02]  /*1ad50*/  ULDC.64 UR16, c[0x0][0x330] ;  /* 0x0000cc0000107ab9 */ /* 0x000fe40000000a00 */
[----:B------:R-:W-:-:S07]  /*1ad60*/  UIMAD.WIDE.U32 UR22, UR20, UR16, URZ ;  /* 0x00000010141672a5 */ /* 0x000fce000f8e003f */
[----:B------:R-:W-:Y:S02]  /*1ad70*/  @UP0 UMOV UR21, UR23 ;  /* 0x0000001700150c82 */ /* 0x000fe40008000000 */
[----:B------:R-:W-:Y:S02]  /*1ad80*/  @UP0 USHF.R.U32.HI UR20, URZ, UR17, UR21 ;  /* 0x000000113f140299 */ /* 0x000fe40008011615 */
.L_x_476:
[----:B------:R-:W-:Y:S02]  /*1ad90*/  ULDC UR16, c[0x0][0x32c] ;  /* 0x0000cb0000107ab9 */ /* 0x000fe40000000800 */
[----:B------:R-:W-:-:S04]  /*1ada0*/  UIMAD UR16, UR20, UR16, URZ ;  /* 0x00000010141072a4 */ /* 0x000fc8000f8e023f */
[----:B------:R-:W-:-:S04]  /*1adb0*/  UISETP.LT.AND UP0, UPT, UR4, UR16, UPT ;  /* 0x000000100400728c */ /* 0x000fc8000bf01270 */
[----:B------:R-:W-:-:S04]  /*1adc0*/  USEL UR4, UR4, UR16, !UP0 ;  /* 0x0000001004047287 */ /* 0x000fc8000c000000 */
.L_x_474:
        /* <DEDUP_REMOVED lines=11> */
[----:B-1----:R-:W-:Y:S01]  /*1ae80*/  IMAD.MOV.U32 R0, RZ, RZ, R130 ;  /* 0x000000ffff007224 */ /* 0x002fe200078e0082 */
[----:B------:R-:W-:Y:S02]  /*1ae90*/  MOV R134, R128 ;  /* 0x0000008000867202 */ /* 0x000fe40000000f00 */
.L_x_480:
[----:B------:R-:W-:Y:S04]  /*1aea0*/  DEPBAR.LE SB0, 0x0 ;  /* 0x000080000000791a */ /* 0x000fe80000000000 */
[----:B------:R-:W-:Y:S01]  /*1aeb0*/  BAR.SYNC.DEFER_BLOCKING 0x0 ;  /* 0x0000000000007b1d */ /* 0x000fe20000010000 */
[----:B------:R-:W-:Y:S06]  /*1aec0*/  UISETP.GT.AND UP0, UPT, UR18, UR19, UPT ;  /* 0x000000131200728c */ /* 0x000fec000bf04270 */
[----:B------:R-:W-:Y:S01]  /*1aed0*/  PLOP3.LUT P0, PT, PT, PT, UP0, 0x80, 0x0 ;  /* 0x000000000000781c */ /* 0x000fe20003f0f008 */
[----:B-----5:R1:W2:Y:S04]  /*1aee0*/  LDSM.16.M88.4 R96, [R223+0x6100] ;  /* 0x00610000df60783b */ /* 0x0202a80000000200 */
        /* <DEDUP_REMOVED lines=16> */
[----:B--234-:R-:W-:Y:S02]  /*1aff0*/  SHF.R.S32.HI R2, RZ, 0x1f, R236 ;  /* 0x0000001fff027819 */ /* 0x01cfe400000114ec */
[----:B------:R-:W-:Y:S03]  /*1b000*/  SHF.R.S32.HI R5, RZ, 0x1f, R235 ;  /* 0x0000001fff057819 */ /* 0x000fe600000114eb */
[----:B------:R-:W-:Y:S02]  /*1b010*/  IMAD R4, R2, c[0x0][0x208], RZ ;  /* 0x0000820002047a24 */ /* 0x000fe400078e02ff */
[C---:B------:R-:W-:Y:S04]  /*1b020*/  IMAD.WIDE.U32 R2, R236.reuse, c[0x0][0x208], RZ ;  /* 0x00008200ec027a25 */ /* 0x040fe800078e00ff */
[----:B------:R-:W-:Y:S04]  /*1b030*/  IMAD R4, R236, c[0x0][0x20c], R4 ;  /* 0x00008300ec047a24 */ /* 0x000fe800078e0204 */
[----:B------:R-:W-:Y:S02]  /*1b040*/  IMAD.IADD R3, R3, 0x1, R4 ;  /* 0x0000000103037824 */ /* 0x000fe400078e0204 */
[----:B------:R-:W-:Y:S02]  /*1b050*/  IMAD R4, R5, c[0x0][0x218], RZ ;  /* 0x0000860005047a24 */ /* 0x000fe400078e02ff */
[C---:B------:R-:W-:Y:S04]  /*1b060*/  IMAD.WIDE.U32 R2, R235.reuse, c[0x0][0x218], R2 ;  /* 0x00008600eb027a25 */ /* 0x040fe800078e0002 */
[----:B------:R-:W-:Y:S01]  /*1b070*/  IMAD R4, R235, c[0x0][0x21c], R4 ;  /* 0x00008700eb047a24 */ /* 0x000fe200078e0204 */
[----:B------:R-:W-:Y:S04]  /*1b080*/  IADD3 R2, P0, R2, UR46, RZ ;  /* 0x0000002e02027c10 */ /* 0x000fe8000ff1e0ff */
[----:B------:R-:W-:Y:S02]  /*1b090*/  IADD3.X R4, R3, UR5, R4, P0, !PT ;  /* 0x0000000503047c10 */ /* 0x000fe400087fe404 */
[C---:B------:R-:W-:Y:S04]  /*1b0a0*/  LEA R3, P0, R2.reuse, c[0x0][0x1f8], 0x1 ;  /* 0x00007e0002037a11 */ /* 0x040fe800078008ff */
[----:B------:R-:W-:Y:S01]  /*1b0b0*/  LEA.HI.X R2, R2, c[0x0][0x1fc], R4, 0x1, P0 ;  /* 0x00007f0002027a11 */ /* 0x000fe200000f0c04 */
[----:B------:R-:W-:Y:S04]  /*1b0c0*/  SHFL.IDX PT, R10, R3, 0x1, 0x181f ;  /* 0x00381f00030a7f89 */ /* 0x000fe800000e0000 */
[----:B------:R-:W2:Y:S04]  /*1b0d0*/  SHFL.IDX PT, R4, R3, RZ, 0x181f ;  /* 0x00181fff03047589 */ /* 0x000ea800000e0000 */
[----:B------:R-:W-:Y:S04]  /*1b0e0*/  SHFL.IDX PT, R5, R2, RZ, 0x181f ;  /* 0x00181fff02057589 */ /* 0x000fe800000e0000 */
        /* <DEDUP_REMOVED lines=8> */
[----:B------:R1:W1:Y:S01]  /*1b170*/  SHFL.IDX PT, R12, R2, 0x5, 0x181f ;  /* 0x00b81f00020c7f89 */ /* 0x00026200000e0000 */
[-C--:B--2---:R-:W-:Y:S02]  /*1b180*/  IADD3 R4, P0, R4, R234.reuse, RZ ;  /* 0x000000ea04047210 */ /* 0x084fe40007f1e0ff */
[-C--:B---3--:R-:W-:Y:S02]  /*1b190*/  IADD3 R8, P3, R8, R234.reuse, RZ ;  /* 0x000000ea08087210 */ /* 0x088fe40007f7e0ff */
[-C--:B----4-:R-:W-:Y:S01]  /*1b1a0*/  IADD3 R6, P2, R6, R234.reuse, RZ ;  /* 0x000000ea06067210 */ /* 0x090fe20007f5e0ff */
[--C-:B------:R-:W-:Y:S01]  /*1b1b0*/  IMAD.X R5, R5, 0x1, R233.reuse, P0 ;  /* 0x0000000105057824 */ /* 0x100fe200000e06e9 */
[-C--:B------:R-:W-:Y:S04]  /*1b1c0*/  IADD3 R10, P0, R10, R234.reuse, RZ ;  /* 0x000000ea0a0a7210 */ /* 0x080fe80007f1e0ff */
[----:B------:R2:W-:Y:S01]  /*1b1d0*/  LDGSTS.E.BYPASS.LTC128B.128 [R243], [R4.64], !P6 ;  /* 0x0000000004f37fae */ /* 0x0005e2000f101d4e */
[--C-:B------:R-:W-:Y:S02]  /*1b1e0*/  IMAD.X R11, R7, 0x1, R233.reuse, P0 ;  /* 0x00000001070b7824 */ /* 0x100fe400000e06e9 */
[--C-:B-----5:R-:W-:Y:S03]  /*1b1f0*/  IMAD.X R7, R14, 0x1, R233.reuse, P2 ;  /* 0x000000010e077824 */ /* 0x120fe600010e06e9 */
[----:B------:R3:W-:Y:S01]  /*1b200*/  LDGSTS.E.BYPASS.LTC128B.128 [R243+0x800], [R10.64], !P6 ;  /* 0x008000000af37fae */ /* 0x0007e2000f101d4e */
[-C--:B-1----:R-:W-:Y:S04]  /*1b210*/  IADD3 R2, P0, R3, R234.reuse, RZ ;  /* 0x000000ea03027210 */ /* 0x082fe80007f1e0ff */
        /* <DEDUP_REMOVED lines=8> */
.L_x_478:
[-C--:B--234-:R-:W-:Y:S01]  /*1b2a0*/  HMMA.16816.F32.BF16 R4, R96, R16.reuse, RZ ;  /* 0x000000106004723c */ /* 0x09cfe200000418ff */
        /* <DEDUP_REMOVED lines=8> */
[-C--:B-1----:R-:W-:Y:S08]  /*1b330*/  HMMA.16816.F32.BF16 R20, R96, R32.reuse, RZ ;  /* 0x000000206014723c */ /* 0x082ff000000418ff */
        /* <DEDUP_REMOVED lines=119> */
[--C-:B------:R-:W-:Y:S01]  /*1bab0*/  IMAD.MOV.U32 R2, RZ, RZ, R3.reuse ;  /* 0x000000ffff027224 */ /* 0x100fe200078e0003 */
[----:B------:R-:W-:Y:S04]  /*1bac0*/  @P2 SHF.R.U32.HI R2, RZ, c[0x0][0x2c0], R128 ;  /* 0x0000b000ff022a19 */ /* 0x000fe80000011680 */
[C---:B---3--:R-:W-:Y:S04]  /*1bad0*/  @!P1 IADD3 R129, P0, R2.reuse, R132, RZ ;  /* 0x0000008402819210 */ /* 0x048fe80007f1e0ff */
[----:B----4-:R-:W-:Y:S01]  /*1bae0*/  @!P1 LEA.HI.X.SX32 R130, R2, R130, 0x1, P0 ;  /* 0x0000008202829211 */ /* 0x010fe200000f0eff */
[----:B------:R-:W-:Y:S01]  /*1baf0*/  IMAD.MOV R2, RZ, RZ, -R2 ;  /* 0x000000ffff027224 */ /* 0x000fe200078e0a02 */
[C---:B------:R-:W-:Y:S03]  /*1bb00*/  @!P1 LEA R128, P0, R129.reuse, c[0x0][0x2a0], 0x2 ;  /* 0x0000a80081809a11 */ /* 0x040fe600078010ff */
[----:B------:R-:W-:Y:S01]  /*1bb10*/  IMAD R236, R2, c[0x0][0x2b8], R3 ;  /* 0x0000ae0002ec7a24 */ /* 0x000fe200078e0203 */
[----:B------:R-:W-:Y:S04]  /*1bb20*/  @!P1 LEA.HI.X R129, R129, c[0x0][0x2a4], R130, 0x2, P0 ;  /* 0x0000a90081819a11 */ /* 0x000fe800000f1482 */
[----:B------:R-:W-:Y:S01]  /*1bb30*/  SHF.R.S32.HI R2, RZ, 0x1f, R236 ;  /* 0x0000001fff027819 */ /* 0x000fe200000114ec */
[----:B------:R1:W2:Y:S04]  /*1bb40*/  @!P1 LDG.E R235, [R128.64] ;  /* 0x0000000e80eb9981 */ /* 0x0002a8000c1e1900 */
[----:B-1----:R-:W-:Y:S02]  /*1bb50*/  IMAD R128, R2, c[0x0][0x1e0], RZ ;  /* 0x0000780002807a24 */ /* 0x002fe400078e02ff */
[C---:B------:R-:W-:Y:S04]  /*1bb60*/  IMAD.WIDE.U32 R2, R236.reuse, c[0x0][0x1e0], RZ ;  /* 0x00007800ec027a25 */ /* 0x040fe800078e00ff */
        /* <DEDUP_REMOVED lines=19> */
[----:B------:R-:W1:Y:S02]  /*1bca0*/  SHFL.IDX PT, R178, R2, 0x3, 0x181f ;  /* 0x00781f0002b27f89 */ /* 0x000e6400000e0000 */
[--C-:B--2---:R-:W-:Y:S01]  /*1bcb0*/  IMAD.X R129, R129, 0x1, R233.reuse, P0 ;  /* 0x0000000181817824 */ /* 0x104fe200000e06e9 */
[-C--:B------:R-:W-:Y:S01]  /*1bcc0*/  IADD3 R174, P0, R174, R234.reuse, RZ ;  /* 0x000000eaaeae7210 */ /* 0x080fe20007f1e0ff */
[----:B------:R-:W2:Y:S01]  /*1bcd0*/  SHFL.IDX PT, R3, R3, 0x5, 0x181f ;  /* 0x00b81f0003037f89 */ /* 0x000ea200000e0000 */
[-C--:B---3--:R-:W-:Y:S03]  /*1bce0*/  IADD3 R172, P3, R172, R234.reuse, RZ ;  /* 0x000000eaacac7210 */ /* 0x088fe60007f7e0ff */
[----:B------:R3:W-:Y:S01]  /*1bcf0*/  LDGSTS.E.BYPASS.LTC128B.128 [R237+0x3100], [R128.64], !P6 ;  /* 0x0310000080ed7fae */ /* 0x0007e2000f101d4e */
[--C-:B----4-:R-:W-:Y:S03]  /*1bd00*/  IMAD.X R175, R130, 0x1, R233.reuse, P0 ;  /* 0x0000000182af7824 */ /* 0x110fe600000e06e9 */
[----:B------:R-:W4:Y:S01]  /*1bd10*/  SHFL.IDX PT, R177, R2, 0x4, 0x181f ;  /* 0x00981f0002b17f89 */ /* 0x000f2200000e0000 */
[-C--:B-----5:R-:W-:Y:S03]  /*1bd20*/  IADD3 R132, P2, R132, R234.reuse, RZ ;  /* 0x000000ea84847210 */ /* 0x0a0fe60007f5e0ff */
[----:B------:R2:W5:Y:S01]  /*1bd30*/  SHFL.IDX PT, R176, R2, 0x5, 0x181f ;  /* 0x00b81f0002b07f89 */ /* 0x00056200000e0000 */
[--C-:B------:R-:W-:Y:S03]  /*1bd40*/  IMAD.X R173, R173, 0x1, R233.reuse, P3 ;  /* 0x00000001adad7824 */ /* 0x100fe600018e06e9 */
[----:B------:R5:W-:Y:S04]  /*1bd50*/  LDGSTS.E.BYPASS.LTC128B.128 [R237+0x3900], [R174.64], !P6 ;  /* 0x03900000aeed7fae */ /* 0x000be8000f101d4e */
[----:B------:R5:W-:Y:S01]  /*1bd60*/  LDGSTS.E.BYPASS.LTC128B.128 [R237+0x4100], [R172.64], !P6 ;  /* 0x04100000aced7fae */ /* 0x000be2000f101d4e */
[-C--:B---3--:R-:W-:Y:S01]  /*1bd70*/  IADD3 R128, P1, R133, R234.reuse, RZ ;  /* 0x000000ea85807210 */ /* 0x088fe20007f3e0ff */
[--C-:B-1----:R-:W-:Y:S01]  /*1bd80*/  IMAD.X R133, R178, 0x1, R233.reuse, P2 ;  /* 0x00000001b2857824 */ /* 0x102fe200010e06e9 */
[----:B--2---:R-:W-:Y:S03]  /*1bd90*/  IADD3 R2, P0, R3, R234, RZ ;  /* 0x000000ea03027210 */ /* 0x004fe60007f1e0ff */
[--C-:B----4-:R-:W-:Y:S01]  /*1bda0*/  IMAD.X R129, R177, 0x1, R233.reuse, P1 ;  /* 0x00000001b1817824 */ /* 0x110fe200008e06e9 */
[----:B------:R1:W-:Y:S01]  /*1bdb0*/  LDGSTS.E.BYPASS.LTC128B.128 [R237+0x4900], [R132.64], !P6 ;  /* 0x0490000084ed7fae */ /* 0x0003e2000f101d4e */
[----:B-----5:R-:W-:Y:S03]  /*1bdc0*/  IMAD.X R3, R176, 0x1, R233, P0 ;  /* 0x00000001b0037824 */ /* 0x020fe600000e06e9 */
[----:B------:R1:W-:Y:S04]  /*1bdd0*/  LDGSTS.E.BYPASS.LTC128B.128 [R237+0x5100], [R128.64], !P6 ;  /* 0x0510000080ed7fae */ /* 0x0003e8000f101d4e */
[----:B------:R1:W-:Y:S02]  /*1bde0*/  LDGSTS.E.BYPASS.LTC128B.128 [R237+0x5900], [R2.64], !P6 ;  /* 0x0590000002ed7fae */ /* 0x0003e4000f101d4e */
.L_x_479:
[----:B------:R-:W-:Y:S01]  /*1bdf0*/  FMNMX.FTZ R130, R4, R0, !PT ;  /* 0x0000000004827209 */ /* 0x000fe20007810000 */
[----:B------:R-:W-:Y:S01]  /*1be00*/  LDSM.16.MT88.4 R176, [R220+0x100] ;  /* 0x00010000dcb0783b */ /* 0x000fe20000004200 */
[----:B-1----:R-:W-:Y:S01]  /*1be10*/  FMNMX.FTZ R3, R6, R131, !PT ;  /* 0x0000008306037209 */ /* 0x002fe20007810000 */
[----:B------:R-:W-:Y:S01]  /*1be20*/  UISETP.GT.AND UP0, UPT, UR19, UR4, UPT ;  /* 0x000000041300728c */ /* 0x000fe2000bf04270 */
[----:B------:R-:W-:Y:S01]  /*1be30*/  FMNMX.FTZ R130, R5, R130, !PT ;  /* 0x0000008205827209 */ /* 0x000fe20007810000 */
[----:B------:R-:W-:Y:S01]  /*1be40*/  UIADD3 UR19, UR19, -0x1, URZ ;  /* 0xffffffff13137890 */ /* 0x000fe2000fffe03f */
[----:B------:R-:W-:Y:S02]  /*1be50*/  FMNMX.FTZ R3, R7, R3, !PT ;  /* 0x0000000307037209 */ /* 0x000fe40007810000 */
[----:B------:R-:W-:Y:S01]  /*1be60*/  FMNMX.FTZ R130, R16, R130, !PT ;  /* 0x0000008210827209 */ /* 0x000fe20007810000 */
[----:B------:R-:W2:Y:S01]  /*1be70*/  LDL.LU R250, [R1+0x4] ;  /* 0x0000040001fa7983 */ /* 0x000ea20000300800 */
[----:B------:R-:W-:Y:S02]  /*1be80*/  FMNMX.FTZ R3, R18, R3, !PT ;  /* 0x0000000312037209 */ /* 0x000fe40007810000 */
[----:B------:R-:W-:Y:S01]  /*1be90*/  FMNMX.FTZ R130, R17, R130, !PT ;  /* 0x0000008211827209 */ /* 0x000fe20007810000 */
[----:B------:R-:W3:Y:S01]  /*1bea0*/  LDL.LU R249, [R1+0x8] ;  /* 0x0000080001f97983 */ /* 0x000ee20000300800 */
[----:B------:R-:W-:Y:S02]  /*1beb0*/  FMNMX.FTZ R3, R19, R3, !PT ;  /* 0x0000000313037209 */ /* 0x000fe40007810000 */
[----:B------:R-:W-:Y:S01]  /*1bec0*/  FMNMX.FTZ R130, R20, R130, !PT ;  /* 0x0000008214827209 */ /* 0x000fe20007810000 */
[----:B------:R-:W4:Y:S01]  /*1bed0*/  LDL.LU R248, [R1+0xc] ;  /* 0x00000c0001f87983 */ /* 0x000f220000300800 */
[----:B------:R-:W-:Y:S02]  /*1bee0*/  FMNMX.FTZ R2, R8, R134, !PT ;  /* 0x0000008608027209 */ /* 0x000fe40007810000 */
[----:B------:R-:W-:Y:S01]  /*1bef0*/  FMNMX.FTZ R130, R21, R130, !PT ;  /* 0x0000008215827209 */ /* 0x000fe20007810000 */
[----:B------:R-:W5:Y:S01]  /*1bf00*/  LDL.LU R247, [R1+0x10] ;  /* 0x0000100001f77983 */ /* 0x000f620000300800 */
        /* <DEDUP_REMOVED lines=75> */
[----:B------:R-:W-:Y:S01]  /*1c3c0*/  PLOP3.LUT P0, PT, PT, PT, UP0, 0x80, 0x0 ;  /* 0x000000000000781c */ /* 0x000fe20003f0f008 */
[----:B------:R-:W1:Y:S01]  /*1c3d0*/  SHFL.BFLY PT, R132, R2, 0x2, 0x1f ;  /* 0x0c401f0002847f89 */ /* 0x000e6200000e0000 */
[----:B------:R-:W-:Y:S04]  /*1c3e0*/  FMNMX.FTZ R128, R47, R128, !PT ;  /* 0x000000802f807209 */ /* 0x000fe80007810000 */
[----:B------:R-:W-:Y:S04]  /*1c3f0*/  FMNMX.FTZ R128, R58, R128, !PT ;  /* 0x000000803a807209 */ /* 0x000fe80007810000 */
[----:B------:R-:W-:Y:S04]  /*1c400*/  FMNMX.FTZ R128, R59, R128, !PT ;  /* 0x000000803b807209 */ /* 0x000fe80007810000 */
[----:B------:R-:W-:Y:S04]  /*1c410*/  FMNMX.FTZ R128, R62, R128, !PT ;  /* 0x000000803e807209 */ /* 0x000fe80007810000 */
[----:B------:R-:W-:Y:S02]  /*1c420*/  FMNMX.FTZ R128, R63, R128, !PT ;  /* 0x000000803f807209 */ /* 0x000fe40007810000 */
[----:B-1----:R-:W-:Y:S02]  /*1c430*/  FMNMX.FTZ R130, R130, R133, !PT ;  /* 0x0000008582827209 */ /* 0x002fe40007810000 */
[----:B------:R-:W-:Y:S02]  /*1c440*/  FMNMX.FTZ R3, R3, R129, !PT ;  /* 0x0000008103037209 */ /* 0x000fe40007810000 */
[----:B------:R-:W-:Y:S01]  /*1c450*/  FMNMX.FTZ R129, R74, R128, !PT ;  /* 0x000000804a817209 */ /* 0x000fe20007810000 */
[----:B------:R-:W1:Y:S01]  /*1c460*/  SHFL.BFLY PT, R172, R130, 0x1, 0x1f ;  /* 0x0c201f0082ac7f89 */ /* 0x000e6200000e0000 */
[----:B------:R-:W-:Y:S02]  /*1c470*/  FMNMX.FTZ R128, R2, R132, !PT ;  /* 0x0000008402807209 */ /* 0x000fe40007810000 */
[----:B------:R-:W-:Y:S04]  /*1c480*/  FMNMX.FTZ R2, R75, R129, !PT ;  /* 0x000000814b027209 */ /* 0x000fe80007810000 */
[----:B------:R-:W-:Y:S01]  /*1c490*/  FMNMX.FTZ R2, R78, R2, !PT ;  /* 0x000000024e027209 */ /* 0x000fe20007810000 */
[----:B------:R-:W1:Y:S03]  /*1c4a0*/  SHFL.BFLY PT, R133, R3, 0x1, 0x1f ;  /* 0x0c201f0003857f89 */ /* 0x000e6600000e0000 */
[----:B------:R-:W-:Y:S04]  /*1c4b0*/  FMNMX.FTZ R2, R79, R2, !PT ;  /* 0x000000024f027209 */ /* 0x000fe80007810000 */
[----:B------:R-:W-:Y:S01]  /*1c4c0*/  FMNMX.FTZ R132, R90, R2, !PT ;  /* 0x000000025a847209 */ /* 0x000fe20007810000 */
[----:B------:R-:W1:Y:S02]  /*1c4d0*/  SHFL.BFLY PT, R173, R128, 0x1, 0x1f ;  /* 0x0c201f0080ad7f89 */ /* 0x000e6400000e0000 */
[----:B-1----:R-:W-:Y:S05]  /*1c4e0*/  FMNMX.FTZ R130, R130, R172, !PT ;  /* 0x000000ac82827209 */ /* 0x002fea0007810000 */
[C---:B------:R-:W-:Y:S02]  /*1c4f0*/  FMUL.FTZ R181, R130.reuse, c[0x0][0x2d0] ;  /* 0x0000b40082b57a20 */ /* 0x040fe40000410000 */
[----:B------:R-:W-:Y:S01]  /*1c500*/  FADD.FTZ R0, -R130, R0 ;  /* 0x0000000082007221 */ /* 0x000fe20000010100 */
[----:B------:R-:W-:Y:S01]  /*1c510*/  FMNMX.FTZ R129, R3, R133, !PT ;  /* 0x0000008503817209 */ /* 0x000fe20007810000 */
[--C-:B------:R-:W-:Y:S02]  /*1c520*/  FFMA.FTZ R48, R48, c[0x0][0x2d0], -R181.reuse ;  /* 0x0000b40030307a23 */ /* 0x100fe400000108b5 */
[--C-:B------:R-:W-:Y:S02]  /*1c530*/  FFMA.FTZ R49, R49, c[0x0][0x2d0], -R181.reuse ;  /* 0x0000b40031317a23 */ /* 0x100fe400000108b5 */
[----:B------:R-:W-:Y:S01]  /*1c540*/  MUFU.EX2 R189, R48 ;  /* 0x0000003000bd7308 */ /* 0x000fe20000000800 */
[--C-:B------:R-:W-:Y:S01]  /*1c550*/  FFMA.FTZ R52, R52, c[0x0][0x2d0], -R181.reuse ;  /* 0x0000b40034347a23 */ /* 0x100fe200000108b5 */
[----:B------:R-:W-:Y:S01]  /*1c560*/  FMNMX.FTZ R128, R128, R173, !PT ;  /* 0x000000ad80807209 */ /* 0x000fe20007810000 */
[--C-:B------:R-:W-:Y:S01]  /*1c570*/  FFMA.FTZ R53, R53, c[0x0][0x2d0], -R181.reuse ;  /* 0x0000b40035357a23 */ /* 0x100fe200000108b5 */
[----:B------:R-:W-:Y:S01]  /*1c580*/  LDSM.16.MT88.4 R172, [R217+0x100] ;  /* 0x00010000d9ac783b */ /* 0x000fe20000004200 */
[----:B------:R-:W-:Y:S02]  /*1c590*/  FMUL.FTZ R180, R129, c[0x0][0x2d0] ;  /* 0x0000b40081b47a20 */ /* 0x000fe40000410000 */
[--C-:B------:R-:W-:Y:S03]  /*1c5a0*/  FFMA.FTZ R16, R16, c[0x0][0x2d0], -R181.reuse ;  /* 0x0000b40010107a23 */ /* 0x100fe600000108b5 */
[----:B------:R-:W-:Y:S01]  /*1c5b0*/  MUFU.EX2 R187, R49 ;  /* 0x0000003100bb7308 */ /* 0x000fe20000000800 */
[----:B------:R-:W-:Y:S01]  /*1c5c0*/  FMUL.FTZ R2, R0, c[0x0][0x2d0] ;  /* 0x0000b40000027a20 */ /* 0x000fe20000410000 */
[----:B------:R-:W-:Y:S01]  /*1c5d0*/  FMNMX.FTZ R0, R91, R132, !PT ;  /* 0x000000845b007209 */ /* 0x000fe20007810000 */
[--C-:B------:R-:W-:Y:S02]  /*1c5e0*/  FFMA.FTZ R50, R50, c[0x0][0x2d0], -R180.reuse ;  /* 0x0000b40032327a23 */ /* 0x100fe400000108b4 */
[--C-:B------:R-:W-:Y:S01]  /*1c5f0*/  FFMA.FTZ R51, R51, c[0x0][0x2d0], -R180.reuse ;  /* 0x0000b40033337a23 */ /* 0x100fe200000108b4 */
[----:B------:R-:W-:Y:S01]  /*1c600*/  FMNMX.FTZ R0, R94, R0, !PT ;  /* 0x000000005e007209 */ /* 0x000fe20007810000 */
[--C-:B------:R-:W-:Y:S02]  /*1c610*/  FFMA.FTZ R54, R54, c[0x0][0x2d0], -R180.reuse ;  /* 0x0000b40036367a23 */ /* 0x100fe400000108b4 */
[--C-:B------:R-:W-:Y:S01]  /*1c620*/  FFMA.FTZ R55, R55, c[0x0][0x2d0], -R180.reuse ;  /* 0x0000b40037377a23 */ /* 0x100fe200000108b4 */
[----:B------:R1:W1:Y:S01]  /*1c630*/  MUFU.EX2 R133, R2 ;  /* 0x0000000200857308 */ /* 0x0002620000000800 */
[--C-:B------:R-:W-:Y:S01]  /*1c640*/  FFMA.FTZ R17, R17, c[0x0][0x2d0], -R181.reuse ;  /* 0x0000b40011117a23 */ /* 0x100fe200000108b5 */
[----:B------:R-:W-:Y:S01]  /*1c650*/  FMNMX.FTZ R0, R95, R0, !PT ;  /* 0x000000005f007209 */ /* 0x000fe20007810000 */
[--C-:B------:R-:W-:Y:S02]  /*1c660*/  FFMA.FTZ R18, R18, c[0x0][0x2d0], -R180.reuse ;  /* 0x0000b40012127a23 */ /* 0x100fe400000108b4 */
[--C-:B------:R-:W-:Y:S02]  /*1c670*/  FFMA.FTZ R19, R19, c[0x0][0x2d0], -R180.reuse ;  /* 0x0000b40013137a23 */ /* 0x100fe400000108b4 */
[--C-:B------:R-:W-:Y:S01]  /*1c680*/  FFMA.FTZ R64, R64, c[0x0][0x2d0], -R181.reuse ;  /* 0x0000b40040407a23 */ /* 0x100fe200000108b5 */
[----:B------:R-:W1:Y:S01]  /*1c690*/  SHFL.BFLY PT, R3, R0, 0x2, 0x1f ;  /* 0x0c401f0000037f89 */ /* 0x000e6200000e0000 */
        /* <DEDUP_REMOVED lines=11> */
[C---:B------:R-:W-:Y:S02]  /*1c750*/  FMUL.FTZ R104, R133.reuse, R104 ;  /* 0x0000006885687220 */ /* 0x040fe40000410000 */
[----:B------:R-:W-:Y:S01]  /*1c760*/  FMUL.FTZ R2, R2, c[0x0][0x2d0] ;  /* 0x0000b40002027a20 */ /* 0x000fe20000410000 */
[----:B------:R-:W-:Y:S01]  /*1c770*/  MUFU.EX2 R242, R18 ;  /* 0x0000001200f27308 */ /* 0x000fe20000000800 */
[C---:B------:R-:W-:Y:S01]  /*1c780*/  FMUL.FTZ R105, R133.reuse, R105 ;  /* 0x0000006985697220 */ /* 0x040fe20000410000 */
[----:B------:R-:W-:Y:S01]  /*1c790*/  FMNMX.FTZ R0, R0, R3, !PT ;  /* 0x0000000300007209 */ /* 0x000fe20007810000 */
[C---:B------:R-:W-:Y:S02]  /*1c7a0*/  FMUL.FTZ R112, R133.reuse, R112 ;  /* 0x0000007085707220 */ /* 0x040fe40000410000 */
[C---:B------:R-:W-:Y:S02]  /*1c7b0*/  FMUL.FTZ R16, R133.reuse, R148 ;  /* 0x0000009485107220 */ /* 0x040fe40000410000 */
[C---:B------:R-:W-:Y:S02]  /*1c7c0*/  FMUL.FTZ R113, R133.reuse, R113 ;  /* 0x0000007185717220 */ /* 0x040fe40000410000 */
[C---:B------:R-:W-:Y:S01]  /*1c7d0*/  FMUL.FTZ R116, R133.reuse, R116 ;  /* 0x0000007485747220 */ /* 0x040fe20000410000 */
[----:B------:R1:W1:Y:S01]  /*1c7e0*/  MUFU.EX2 R132, R2 ;  /* 0x0000000200847308 */ /* 0x0002620000000800 */
[----:B------:R-:W-:Y:S02]  /*1c7f0*/  FMUL.FTZ R117, R133, R117 ;  /* 0x0000007585757220 */ /* 0x000fe40000410000 */
[--C-:B------:R-:W-:Y:S02]  /*1c800*/  FFMA.FTZ R33, R33, c[0x0][0x2d0], -R181.reuse ;  /* 0x0000b40021217a23 */ /* 0x100fe400000108b5 */
[----:B------:R-:W-:Y:S02]  /*1c810*/  FMUL.FTZ R17, R133, R149 ;  /* 0x0000009585117220 */ /* 0x000fe40000410000 */
[--C-:B------:R-:W-:Y:S02]  /*1c820*/  FFMA.FTZ R34, R34, c[0x0][0x2d0], -R180.reuse ;  /* 0x0000b40022227a23 */ /* 0x100fe400000108b4 */
[--C-:B------:R-:W-:Y:S01]  /*1c830*/  FFMA.FTZ R35, R35, c[0x0][0x2d0], -R180.reuse ;  /* 0x0000b40023237a23 */ /* 0x100fe200000108b4 */
[----:B------:R2:W-:Y:S01]  /*1c840*/  MUFU.EX2 R241, R19 ;  /* 0x0000001300f17308 */ /* 0x0005e20000000800 */
[C---:B------:R-:W-:Y:S02]  /*1c850*/  FMUL.FTZ R100, R133.reuse, R100 ;  /* 0x0000006485647220 */ /* 0x040fe40000410000 */
[----:B------:R-:W-:Y:S02]  /*1c860*/  FMUL.FTZ R101, R133, R101 ;  /* 0x0000006585657220 */ /* 0x000fe40000410000 */
[--C-:B------:R-:W-:Y:S02]  /*1c870*/  FFMA.FTZ R36, R36, c[0x0][0x2d0], -R181.reuse ;  /* 0x0000b40024247a23 */ /* 0x100fe400000108b5 */
[--C-:B------:R-:W-:Y:S02]  /*1c880*/  FFMA.FTZ R37, R37, c[0x0][0x2d0], -R181.reuse ;  /* 0x0000b40025257a23 */ /* 0x100fe400000108b5 */
[--C-:B------:R-:W-:Y:S01]  /*1c890*/  FFMA.FTZ R38, R38, c[0x0][0x2d0], -R180.reuse ;  /* 0x0000b40026267a23 */ /* 0x100fe200000108b4 */
[----:B------:R3:W-:Y:S01]  /*1c8a0*/  MUFU.EX2 R209, R20 ;  /* 0x0000001400d17308 */ /* 0x0007e20000000800 */
[----:B------:R-:W-:Y:S02]  /*1c8b0*/  FFMA.FTZ R39, R39, c[0x0][0x2d0], -R180 ;  /* 0x0000b40027277a23 */ /* 0x000fe400000108b4 */
[--C-:B------:R-:W-:Y:S02]  /*1c8c0*/  FFMA.FTZ R97, R97, c[0x0][0x2d0], -R181.reuse ;  /* 0x0000b40061617a23 */ /* 0x100fe400000108b5 */
[----:B-1----:R-:W-:Y:S02]  /*1c8d0*/  FADD.FTZ R2, -R128, R134 ;  /* 0x0000008680027221 */ /* 0x002fe40000010100 */
[----:B------:R-:W-:Y:S02]  /*1c8e0*/  FMUL.FTZ R18, R132, R150 ;  /* 0x0000009684127220 */ /* 0x000fe40000410000 */
[----:B------:R-:W-:Y:S01]  /*1c8f0*/  FMUL.FTZ R2, R2, c[0x0][0x2d0] ;  /* 0x0000b40002027a20 */ /* 0x000fe20000410000 */
[----:B------:R1:W-:Y:S01]  /*1c900*/  MUFU.EX2 R212, R21 ;  /* 0x0000001500d47308 */ /* 0x0003e20000000800 */
[C---:B------:R-:W-:Y:S02]  /*1c910*/  FMUL.FTZ R106, R132.reuse, R106 ;  /* 0x0000006a846a7220 */ /* 0x040fe40000410000 */
[C---:B------:R-:W-:Y:S02]  /*1c920*/  FMUL.FTZ R107, R132.reuse, R107 ;  /* 0x0000006b846b7220 */ /* 0x040fe40000410000 */
[C---:B--2---:R-:W-:Y:S02]  /*1c930*/  FMUL.FTZ R19, R132.reuse, R151 ;  /* 0x0000009784137220 */ /* 0x044fe40000410000 */
[----:B------:R-:W-:Y:S01]  /*1c940*/  LDSM.16.MT88.4 R148, [R219+0x100] ;  /* 0x00010000db94783b */ /* 0x000fe20000004200 */
[C---:B------:R-:W-:Y:S02]  /*1c950*/  FMUL.FTZ R114, R132.reuse, R114 ;  /* 0x0000007284727220 */ /* 0x040fe40000410000 */
[----:B------:R2:W2:Y:S01]  /*1c960*/  MUFU.EX2 R131, R2 ;  /* 0x0000000200837308 */ /* 0x0004a20000000800 */
[C---:B------:R-:W-:Y:S02]  /*1c970*/  FMUL.FTZ R115, R132.reuse, R115 ;  /* 0x0000007384737220 */ /* 0x040fe40000410000 */
[C---:B------:R-:W-:Y:S02]  /*1c980*/  FMUL.FTZ R118, R132.reuse, R118 ;  /* 0x0000007684767220 */ /* 0x040fe40000410000 */
[C---:B------:R-:W-:Y:S02]  /*1c990*/  FMUL.FTZ R119, R132.reuse, R119 ;  /* 0x0000007784777220 */ /* 0x040fe40000410000 */
[----:B---3--:R-:W-:Y:S02]  /*1c9a0*/  FMUL.FTZ R20, R133, R152 ;  /* 0x0000009885147220 */ /* 0x008fe40000410000 */
[C---:B------:R-:W-:Y:S01]  /*1c9b0*/  FMUL.FTZ R102, R132.reuse, R102 ;  /* 0x0000006684667220 */ /* 0x040fe20000410000 */
[----:B------:R3:W-:Y:S01]  /*1c9c0*/  MUFU.EX2 R204, R22 ;  /* 0x0000001600cc7308 */ /* 0x0007e20000000800 */
[----:B------:R-:W-:Y:S02]  /*1c9d0*/  FMUL.FTZ R103, R132, R103 ;  /* 0x0000006784677220 */ /* 0x000fe40000410000 */
[--C-:B------:R-:W-:Y:S02]  /*1c9e0*/  FFMA.FTZ R99, R99, c[0x0][0x2d0], -R180.reuse ;  /* 0x0000b40063637a23 */ /* 0x100fe400000108b4 */
[----:B-1----:R-:W-:Y:S02]  /*1c9f0*/  FMUL.FTZ R21, R133, R153 ;  /* 0x0000009985157220 */ /* 0x002fe40000410000 */
[--C-:B------:R-:W-:Y:S02]  /*1ca00*/  FFMA.FTZ R4, R4, c[0x0][0x2d0], -R181.reuse ;  /* 0x0000b40004047a23 */ /* 0x100fe400000108b5 */
[--C-:B------:R-:W-:Y:S01]  /*1ca10*/  FFMA.FTZ R5, R5, c[0x0][0x2d0], -R181.reuse ;  /* 0x0000b40005057a23 */ /* 0x100fe200000108b5 */
[----:B------:R1:W-:Y:S01]  /*1ca20*/  MUFU.EX2 R207, R23 ;  /* 0x0000001700cf7308 */ /* 0x0003e20000000800 */
[--C-:B------:R-:W-:Y:S02]  /*1ca30*/  FFMA.FTZ R6, R6, c[0x0][0x2d0], -R180.reuse ;  /* 0x0000b40006067a23 */ /* 0x100fe400000108b4 */
[--C-:B------:R-:W-:Y:S01]  /*1ca40*/  FFMA.FTZ R7, R7, c[0x0][0x2d0], -R180.reuse ;  /* 0x0000b40007077a23 */ /* 0x100fe200000108b4 */
[----:B--2---:R-:W2:Y:S01]  /*1ca50*/  SHFL.BFLY PT, R2, R0, 0x1, 0x1f ;  /* 0x0c201f0000027f89 */ /* 0x004ea200000e0000 */
[C---:B------:R-:W-:Y:S02]  /*1ca60*/  FMUL.FTZ R108, R131.reuse, R108 ;  /* 0x0000006c836c7220 */ /* 0x040fe40000410000 */
[C---:B------:R-:W-:Y:S02]  /*1ca70*/  FMUL.FTZ R109, R131.reuse, R109 ;  /* 0x0000006d836d7220 */ /* 0x040fe40000410000 */
[C---:B------:R-:W-:Y:S01]  /*1ca80*/  FMUL.FTZ R120, R131.reuse, R120 ;  /* 0x0000007883787220 */ /* 0x040fe20000410000 */
[----:B------:R4:W-:Y:S01]  /*1ca90*/  MUFU.EX2 R239, R4 ;  /* 0x0000000400ef7308 */ /* 0x0009e20000000800 */
[C---:B------:R-:W-:Y:S02]  /*1caa0*/  FMUL.FTZ R121, R131.reuse, R121 ;  /* 0x0000007983797220 */ /* 0x040fe40000410000 */
[C---:B------:R-:W-:Y:S02]  /*1cab0*/  FMUL.FTZ R124, R131.reuse, R124 ;  /* 0x0000007c837c7220 */ /* 0x040fe40000410000 */
[----:B------:R-:W-:Y:S02]  /*1cac0*/  FMUL.FTZ R125, R131, R125 ;  /* 0x0000007d837d7220 */ /* 0x000fe40000410000 */
[----:B---3--:R-:W-:Y:S02]  /*1cad0*/  FMUL.FTZ R22, R132, R154 ;  /* 0x0000009a84167220 */ /* 0x008fe40000410000 */
[--C-:B------:R-:W-:Y:S01]  /*1cae0*/  FFMA.FTZ R68, R68, c[0x0][0x2d0], -R181.reuse ;  /* 0x0000b40044447a23 */ /* 0x100fe200000108b5 */
[----:B------:R-:W3:Y:S01]  /*1caf0*/  MUFU.EX2 R245, R5 ;  /* 0x0000000500f57308 */ /* 0x000ee20000000800 */
[--C-:B------:R-:W-:Y:S02]  /*1cb00*/  FFMA.FTZ R69, R69, c[0x0][0x2d0], -R181.reuse ;  /* 0x0000b40045457a23 */ /* 0x100fe400000108b5 */
[--C-:B------:R-:W-:Y:S02]  /*1cb10*/  FFMA.FTZ R70, R70, c[0x0][0x2d0], -R180.reuse ;  /* 0x0000b40046467a23 */ /* 0x100fe400000108b4 */
[----:B-1----:R-:W-:Y:S02]  /*1cb20*/  FMUL.FTZ R23, R132, R155 ;  /* 0x0000009b84177220 */ /* 0x002fe40000410000 */
[----:B------:R-:W-:Y:S01]  /*1cb30*/  FFMA.FTZ R71, R71, c[0x0][0x2d0], -R180 ;  /* 0x0000b40047477a23 */ /* 0x000fe200000108b4 */
[----:B--2---:R-:W-:Y:S01]  /*1cb40*/  FMNMX.FTZ R3, R2, R0, !PT ;  /* 0x0000000002037209 */ /* 0x004fe20007810000 */
[--C-:B------:R-:W-:Y:S01]  /*1cb50*/  FFMA.FTZ R80, R80, c[0x0][0x2d0], -R181.reuse ;  /* 0x0000b40050507a23 */ /* 0x100fe200000108b5 */
[----:B------:R-:W-:Y:S01]  /*1cb60*/  MUFU.EX2 R215, R6 ;  /* 0x0000000600d77308 */ /* 0x000fe20000000800 */
[----:B------:R-:W-:Y:S02]  /*1cb70*/  FFMA.FTZ R81, R81, c[0x0][0x2d0], -R181 ;  /* 0x0000b40051517a23 */ /* 0x000fe400000108b5 */
[C---:B------:R-:W-:Y:S02]  /*1cb80*/  FADD.FTZ R0, -R3.reuse, R135 ;  /* 0x0000008703007221 */ /* 0x040fe40000010100 */
[----:B------:R-:W-:Y:S02]  /*1cb90*/  FMUL.FTZ R135, R128, c[0x0][0x2d0] ;  /* 0x0000b40080877a20 */ /* 0x000fe40000410000 */
[----:B------:R-:W-:Y:S02]  /*1cba0*/  FMUL.FTZ R2, R3, c[0x0][0x2d0] ;  /* 0x0000b40003027a20 */ /* 0x000fe40000410000 */
[--C-:B------:R-:W-:Y:S01]  /*1cbb0*/  FFMA.FTZ R44, R44, c[0x0][0x2d0], -R135.reuse ;  /* 0x0000b4002c2c7a23 */ /* 0x100fe20000010887 */
[----:B------:R-:W-:Y:S01]  /*1cbc0*/  MUFU.EX2 R240, R7 ;  /* 0x0000000700f07308 */ /* 0x000fe20000000800 */
[----:B------:R-:W-:Y:S02]  /*1cbd0*/  FMUL.FTZ R0, R0, c[0x0][0x2d0] ;  /* 0x0000b40000007a20 */ /* 0x000fe40000410000 */
[--C-:B------:R-:W-:Y:S02]  /*1cbe0*/  FFMA.FTZ R12, R12, c[0x0][0x2d0], -R135.reuse ;  /* 0x0000b4000c0c7a23 */ /* 0x100fe40000010887 */
[--C-:B------:R-:W-:Y:S02]  /*1cbf0*/  FFMA.FTZ R13, R13, c[0x0][0x2d0], -R135.reuse ;  /* 0x0000b4000d0d7a23 */ /* 0x100fe40000010887 */
[--C-:B------:R-:W-:Y:S02]  /*1cc00*/  FFMA.FTZ R14, R14, c[0x0][0x2d0], -R2.reuse ;  /* 0x0000b4000e0e7a23 */ /* 0x100fe40000010802 */
[--C-:B------:R-:W-:Y:S01]  /*1cc10*/  FFMA.FTZ R15, R15, c[0x0][0x2d0], -R2.reuse ;  /* 0x0000b4000f0f7a23 */ /* 0x100fe20000010802 */
[----:B------:R-:W1:Y:S01]  /*1cc20*/  MUFU.EX2 R0, R0 ;  /* 0x0000000000007308 */ /* 0x000e620000000800 */
[--C-:B------:R-:W-:Y:S02]  /*1cc30*/  FFMA.FTZ R8, R8, c[0x0][0x2d0], -R135.reuse ;  /* 0x0000b40008087a23 */ /* 0x100fe40000010887 */
        /* <DEDUP_REMOVED lines=12> */
[----:B----4-:R-:W-:Y:S01]  /*1cd00*/  FMUL.FTZ R4, R133, R136 ;  /* 0x0000008885047220 */ /* 0x010fe20000410000 */
[----:B---3--:R-:W-:Y:S01]  /*1cd10*/  F2FP.BF16.PACK_AB R136, R245, R239 ;  /* 0x000000eff588723e */ /* 0x008fe200000010ff */
[C---:B-1----:R-:W-:Y:S02]  /*1cd20*/  FMUL.FTZ R110, R0.reuse, R110 ;  /* 0x0000006e006e7220 */ /* 0x042fe40000410000 */
[C---:B------:R-:W-:Y:S02]  /*1cd30*/  FMUL.FTZ R111, R0.reuse, R111 ;  /* 0x0000006f006f7220 */ /* 0x040fe40000410000 */
[C---:B------:R-:W-:Y:S01]  /*1cd40*/  FMUL.FTZ R122, R0.reuse, R122 ;  /* 0x0000007a007a7220 */ /* 0x040fe20000410000 */
[----:B------:R1:W-:Y:S01]  /*1cd50*/  MUFU.EX2 R214, R12 ;  /* 0x0000000c00d67308 */ /* 0x0003e20000000800 */
[C---:B------:R-:W-:Y:S02]  /*1cd60*/  FMUL.FTZ R123, R0.reuse, R123 ;  /* 0x0000007b007b7220 */ /* 0x040fe40000410000 */
[C---:B------:R-:W-:Y:S02]  /*1cd70*/  FMUL.FTZ R126, R0.reuse, R126 ;  /* 0x0000007e007e7220 */ /* 0x040fe40000410000 */
[----:B------:R-:W-:Y:S02]  /*1cd80*/  FMUL.FTZ R127, R0, R127 ;  /* 0x0000007f007f7220 */ /* 0x000fe40000410000 */
[----:B------:R-:W-:Y:S01]  /*1cd90*/  FMUL.FTZ R5, R133, R137 ;  /* 0x0000008985057220 */ /* 0x000fe20000410000 */
[----:B------:R-:W-:Y:S01]  /*1cda0*/  F2FP.BF16.PACK_AB R137, R240, R215 ;  /* 0x000000d7f089723e */ /* 0x000fe200000010ff */
[----:B------:R-:W-:Y:S01]  /*1cdb0*/  FMUL.FTZ R6, R132, R138 ;  /* 0x0000008a84067220 */ /* 0x000fe20000410000 */
[----:B------:R3:W4:Y:S01]  /*1cdc0*/  MUFU.EX2 R238, R13 ;  /* 0x0000000d00ee7308 */ /* 0x0007220000000800 */
[----:B------:R-:W-:Y:S01]  /*1cdd0*/  F2FP.BF16.PACK_AB R138, R246, R244 ;  /* 0x000000f4f68a723e */ /* 0x000fe200000010ff */
[----:B------:R-:W-:Y:S01]  /*1cde0*/  FMUL.FTZ R7, R132, R139 ;  /* 0x0000008b84077220 */ /* 0x000fe20000410000 */
[----:B------:R-:W-:Y:S01]  /*1cdf0*/  F2FP.BF16.PACK_AB R139, R241, R242 ;  /* 0x000000f2f18b723e */ /* 0x000fe200000010ff */
[----:B--2---:R-:W-:Y:S01]  /*1ce00*/  FMUL.FTZ R8, R131, R140 ;  /* 0x0000008c83087220 */ /* 0x004fe20000410000 */
[----:B------:R-:W-:Y:S01]  /*1ce10*/  F2FP.BF16.PACK_AB R140, R213, R205 ;  /* 0x000000cdd58c723e */ /* 0x000fe200000010ff */
[----:B------:R-:W-:Y:S02]  /*1ce20*/  FMUL.FTZ R9, R131, R141 ;  /* 0x0000008d83097220 */ /* 0x000fe40000410000 */
[--C-:B------:R-:W-:Y:S02]  /*1ce30*/  FFMA.FTZ R25, R25, c[0x0][0x2d0], -R135.reuse ;  /* 0x0000b40019197a23 */ /* 0x100fe40000010887 */
[----:B------:R2:W-:Y:S01]  /*1ce40*/  MUFU.EX2 R201, R10 ;  /* 0x0000000a00c97308 */ /* 0x0005e20000000800 */
[-C--:B------:R-:W-:Y:S05]  /*1ce50*/  HMMA.16816.F32.BF16 R4, R136, R172.reuse, R4 ;  /* 0x000000ac8804723c */ /* 0x080fea0000041804 */
[----:B-1----:R-:W-:Y:S02]  /*1ce60*/  FMUL.FTZ R12, R131, R144 ;  /* 0x00000090830c7220 */ /* 0x002fe40000410000 */
[--C-:B------:R-:W-:Y:S02]  /*1ce70*/  FFMA.FTZ R134, R27, c[0x0][0x2d0], -R2.reuse ;  /* 0x0000b4001b867a23 */ /* 0x100fe40000010802 */
[----:B------:R-:W1:Y:S03]  /*1ce80*/  MUFU.EX2 R203, R11 ;  /* 0x0000000b00cb7308 */ /* 0x000e660000000800 */
[----:B------:R-:W-:Y:S02]  /*1ce90*/  FMUL.FTZ R27, R0, R163 ;  /* 0x000000a3001b7220 */ /* 0x000fe40000410000 */
[----:B---3--:R-:W-:Y:S02]  /*1cea0*/  FMUL.FTZ R13, R131, R145 ;  /* 0x00000091830d7220 */ /* 0x008fe40000410000 */
[--C-:B------:R-:W-:Y:S02]  /*1ceb0*/  FFMA.FTZ R28, R28, c[0x0][0x2d0], -R135.reuse ;  /* 0x0000b4001c1c7a23 */ /* 0x100fe40000010887 */
[--C-:B------:R-:W-:Y:S01]  /*1cec0*/  FFMA.FTZ R29, R29, c[0x0][0x2d0], -R135.reuse ;  /* 0x0000b4001d1d7a23 */ /* 0x100fe20000010887 */
[----:B------:R3:W-:Y:S01]  /*1ced0*/  MUFU.EX2 R206, R14 ;  /* 0x0000000e00ce7308 */ /* 0x0007e20000000800 */
[--C-:B------:R-:W-:Y:S02]  /*1cee0*/  FFMA.FTZ R24, R24, c[0x0][0x2d0], -R135.reuse ;  /* 0x0000b40018187a23 */ /* 0x100fe40000010887 */
[--C-:B------:R-:W-:Y:S02]  /*1cef0*/  FFMA.FTZ R26, R26, c[0x0][0x2d0], -R2.reuse ;  /* 0x0000b4001a1a7a23 */ /* 0x100fe40000010802 */
[----:B--2---:R-:W-:Y:S01]  /*1cf00*/  FMUL.FTZ R10, R0, R142 ;  /* 0x0000008e000a7220 */ /* 0x004fe20000410000 */
[----:B----4-:R-:W-:Y:S01]  /*1cf10*/  F2FP.BF16.PACK_AB R142, R238, R214 ;  /* 0x000000d6ee8e723e */ /* 0x010fe200000010ff */
[--C-:B------:R-:W-:Y:S02]  /*1cf20*/  FFMA.FTZ R30, R30, c[0x0][0x2d0], -R2.reuse ;  /* 0x0000b4001e1e7a23 */ /* 0x100fe40000010802 */
[--C-:B------:R-:W-:Y:S01]  /*1cf30*/  FFMA.FTZ R40, R40, c[0x0][0x2d0], -R135.reuse ;  /* 0x0000b40028287a23 */ /* 0x100fe20000010887 */
[----:B------:R-:W2:Y:S01]  /*1cf40*/  MUFU.EX2 R210, R15 ;  /* 0x0000000f00d27308 */ /* 0x000ea20000000800 */
        /* <DEDUP_REMOVED lines=11> */
[----:B------:R-:W-:Y:S01]  /*1d000*/  FFMA.FTZ R63, R63, c[0x0][0x2d0], -R2 ;  /* 0x0000b4003f3f7a23 */ /* 0x000fe20000010802 */
[----:B------:R3:W-:Y:S01]  /*1d010*/  MUFU.EX2 R211, R33 ;  /* 0x0000002100d37308 */ /* 0x0007e20000000800 */
[--C-:B------:R-:W-:Y:S02]  /*1d020*/  FFMA.FTZ R82, R82, c[0x0][0x2d0], -R180.reuse ;  /* 0x0000b40052527a23 */ /* 0x100fe400000108b4 */
[----:B------:R-:W-:Y:S01]  /*1d030*/  FFMA.FTZ R83, R83, c[0x0][0x2d0], -R180 ;  /* 0x0000b40053537a23 */ /* 0x000fe200000108b4 */
[----:B--2---:R-:W-:Y:S01]  /*1d040*/  F2FP.BF16.PACK_AB R143, R210, R206 ;  /* 0x000000ced28f723e */ /* 0x004fe200000010ff */
[----:B------:R-:W-:Y:S02]  /*1d050*/  FMUL.FTZ R15, R0, R147 ;  /* 0x00000093000f7220 */ /* 0x000fe40000410000 */
[----:B------:R-:W2:Y:S01]  /*1d060*/  LDSM.16.MT88.4 R144, [R218+0x100] ;  /* 0x00010000da90783b */ /* 0x000ea20000004200 */
[--C-:B------:R-:W-:Y:S02]  /*1d070*/  FFMA.FTZ R72, R72, c[0x0][0x2d0], -R135.reuse ;  /* 0x0000b40048487a23 */ /* 0x100fe40000010887 */
[----:B------:R-:W-:Y:S01]  /*1d080*/  MUFU.EX2 R186, R50 ;  /* 0x0000003200ba7308 */ /* 0x000fe20000000800 */
[C---:B------:R-:W-:Y:S04]  /*1d090*/  HMMA.16816.F32.BF16 R8, R140.reuse, R172, R8 ;  /* 0x000000ac8c08723c */ /* 0x040fe80000041808 */
[----:B-1----:R-:W-:Y:S02]  /*1d0a0*/  FMUL.FTZ R32, R131, R156 ;  /* 0x0000009c83207220 */ /* 0x002fe40000410000 */
[--C-:B------:R-:W-:Y:S02]  /*1d0b0*/  FFMA.FTZ R73, R73, c[0x0][0x2d0], -R135.reuse ;  /* 0x0000b40049497a23 */ /* 0x100fe40000010887 */
[-C--:B------:R-:W-:Y:S01]  /*1d0c0*/  HMMA.16816.F32.BF16 R12, R140, R174.reuse, R12 ;  /* 0x000000ae8c0c723c */ /* 0x080fe2000004180c */
[----:B------:R1:W-:Y:S03]  /*1d0d0*/  MUFU.EX2 R202, R34 ;  /* 0x0000002200ca7308 */ /* 0x0003e60000000800 */
[--C-:B------:R-:W-:Y:S02]  /*1d0e0*/  FFMA.FTZ R74, R74, c[0x0][0x2d0], -R2.reuse ;  /* 0x0000b4004a4a7a23 */ /* 0x100fe40000010802 */
[----:B---3--:R-:W-:Y:S02]  /*1d0f0*/  FMUL.FTZ R33, R131, R157 ;  /* 0x0000009d83217220 */ /* 0x008fe40000410000 */
[C---:B------:R-:W-:Y:S03]  /*1d100*/  HMMA.16816.F32.BF16 R16, R136.reuse, R174, R16 ;  /* 0x000000ae8810723c */ /* 0x040fe60000041810 */
[----:B------:R3:W-:Y:S01]  /*1d110*/  MUFU.EX2 R200, R35 ;  /* 0x0000002300c87308 */ /* 0x0007e20000000800 */
[--C-:B------:R-:W-:Y:S02]  /*1d120*/  FFMA.FTZ R75, R75, c[0x0][0x2d0], -R2.reuse ;  /* 0x0000b4004b4b7a23 */ /* 0x100fe40000010802 */
[--C-:B------:R-:W-:Y:S02]  /*1d130*/  FFMA.FTZ R76, R76, c[0x0][0x2d0], -R135.reuse ;  /* 0x0000b4004c4c7a23 */ /* 0x100fe40000010887 */
[-C--:B------:R-:W-:Y:S04]  /*1d140*/  HMMA.16816.F32.BF16 R20, R136, R176.reuse, R20 ;  /* 0x000000b08814723c */ /* 0x080fe80000041814 */
[----:B------:R-:W-:Y:S01]  /*1d150*/  FFMA.FTZ R77, R77, c[0x0][0x2d0], -R135 ;  /* 0x0000b4004d4d7a23 */ /* 0x000fe20000010887 */
[----:B------:R4:W-:Y:S01]  /*1d160*/  MUFU.EX2 R198, R25 ;  /* 0x0000001900c67308 */ /* 0x0009e20000000800 */
[--C-:B------:R-:W-:Y:S02]  /*1d170*/  FFMA.FTZ R78, R78, c[0x0][0x2d0], -R2.reuse ;  /* 0x0000b4004e4e7a23 */ /* 0x100fe40000010802 */
[----:B------:R-:W-:Y:S04]  /*1d180*/  FFMA.FTZ R79, R79, c[0x0][0x2d0], -R2 ;  /* 0x0000b4004f4f7a23 */ /* 0x000fe80000010802 */
[----:B-1----:R-:W-:Y:S02]  /*1d190*/  FMUL.FTZ R34, R0, R158 ;  /* 0x0000009e00227220 */ /* 0x002fe40000410000 */
[--C-:B------:R-:W-:Y:S01]  /*1d1a0*/  FFMA.FTZ R84, R84, c[0x0][0x2d0], -R181.reuse ;  /* 0x0000b40054547a23 */ /* 0x100fe200000108b5 */
[----:B------:R1:W-:Y:S01]  /*1d1b0*/  MUFU.EX2 R199, R24 ;  /* 0x0000001800c77308 */ /* 0x0003e20000000800 */
[--C-:B------:R-:W-:Y:S02]  /*1d1c0*/  FFMA.FTZ R85, R85, c[0x0][0x2d0], -R181.reuse ;  /* 0x0000b40055557a23 */ /* 0x100fe400000108b5 */
[--C-:B------:R-:W-:Y:S02]  /*1d1d0*/  FFMA.FTZ R86, R86, c[0x0][0x2d0], -R180.reuse ;  /* 0x0000b40056567a23 */ /* 0x100fe400000108b4 */
[----:B---3--:R-:W-:Y:S02]  /*1d1e0*/  FMUL.FTZ R35, R0, R159 ;  /* 0x0000009f00237220 */ /* 0x008fe40000410000 */
[--C-:B------:R-:W-:Y:S02]  /*1d1f0*/  FFMA.FTZ R87, R87, c[0x0][0x2d0], -R180.reuse ;  /* 0x0000b40057577a23 */ /* 0x100fe400000108b4 */
[----:B------:R-:W-:Y:S01]  /*1d200*/  FFMA.FTZ R96, R96, c[0x0][0x2d0], -R181 ;  /* 0x0000b40060607a23 */ /* 0x000fe200000108b5 */
[----:B------:R3:W2:Y:S01]  /*1d210*/  MUFU.EX2 R197, R26 ;  /* 0x0000001a00c57308 */ /* 0x0006a20000000800 */
[----:B------:R-:W-:Y:S01]  /*1d220*/  FFMA.FTZ R98, R98, c[0x0][0x2d0], -R180 ;  /* 0x0000b40062627a23 */ /* 0x000fe200000108b4 */
[C---:B------:R-:W-:Y:S04]  /*1d230*/  HMMA.16816.F32.BF16 R32, R140.reuse, R176, R32 ;  /* 0x000000b08c20723c */ /* 0x040fe80000041820 */
[----:B----4-:R-:W-:Y:S02]  /*1d240*/  FMUL.FTZ R25, R131, R161 ;  /* 0x000000a183197220 */ /* 0x010fe40000410000 */
[--C-:B------:R-:W-:Y:S02]  /*1d250*/  FFMA.FTZ R90, R90, c[0x0][0x2d0], -R2.reuse ;  /* 0x0000b4005a5a7a23 */ /* 0x100fe40000010802 */
[----:B------:R4:W-:Y:S01]  /*1d260*/  MUFU.EX2 R196, R28 ;  /* 0x0000001c00c47308 */ /* 0x0009e20000000800 */
[--C-:B------:R-:W-:Y:S03]  /*1d270*/  FFMA.FTZ R91, R91, c[0x0][0x2d0], -R2.reuse ;  /* 0x0000b4005b5b7a23 */ /* 0x100fe60000010802 */
[----:B-1----:R-:W-:Y:S02]  /*1d280*/  FMUL.FTZ R24, R131, R160 ;  /* 0x000000a083187220 */ /* 0x002fe40000410000 */
[--C-:B------:R-:W-:Y:S02]  /*1d290*/  FFMA.FTZ R92, R92, c[0x0][0x2d0], -R135.reuse ;  /* 0x0000b4005c5c7a23 */ /* 0x100fe40000010887 */
[--C-:B------:R-:W-:Y:S02]  /*1d2a0*/  FFMA.FTZ R94, R94, c[0x0][0x2d0], -R2.reuse ;  /* 0x0000b4005e5e7a23 */ /* 0x100fe40000010802 */
[----:B------:R1:W1:Y:S01]  /*1d2b0*/  MUFU.EX2 R160, R134 ;  /* 0x0000008600a07308 */ /* 0x0002620000000800 */
[--C-:B------:R-:W-:Y:S02]  /*1d2c0*/  FFMA.FTZ R88, R88, c[0x0][0x2d0], -R135.reuse ;  /* 0x0000b40058587a23 */ /* 0x100fe40000010887 */
[----:B------:R-:W-:Y:S01]  /*1d2d0*/  FFMA.FTZ R89, R89, c[0x0][0x2d0], -R135 ;  /* 0x0000b40059597a23 */ /* 0x000fe20000010887 */
[----:B------:R-:W-:Y:S01]  /*1d2e0*/  MOV R135, R3 ;  /* 0x0000000300877202 */ /* 0x000fe20000000f00 */
[C---:B---3--:R-:W-:Y:S05]  /*1d2f0*/  FMUL.FTZ R26, R0.reuse, R162 ;  /* 0x000000a2001a7220 */ /* 0x048fea0000410000 */
[----:B------:R3:W-:Y:S02]  /*1d300*/  MUFU.EX2 R185, R51 ;  /* 0x0000003300b97308 */ /* 0x0007e40000000800 */
[-C--:B------:R-:W-:Y:S03]  /*1d310*/  HMMA.16816.F32.BF16 R24, R140, R178.reuse, R24 ;  /* 0x000000b28c18723c */ /* 0x080fe60000041818 */
[----:B----4-:R-:W-:Y:S05]  /*1d320*/  FMUL.FTZ R28, R131, R164 ;  /* 0x000000a4831c7220 */ /* 0x010fea0000410000 */
[C---:B------:R-:W-:Y:S01]  /*1d330*/  HMMA.16816.F32.BF16 R100, R136.reuse, R178, R100 ;  /* 0x000000b28864723c */ /* 0x040fe20000041864 */
[----:B------:R4:W-:Y:S03]  /*1d340*/  MUFU.EX2 R194, R30 ;  /* 0x0000001e00c27308 */ /* 0x0009e60000000800 */
[--C-:B-1----:R-:W-:Y:S02]  /*1d350*/  FFMA.FTZ R134, R31, c[0x0][0x2d0], -R2.reuse ;  /* 0x0000b4001f867a23 */ /* 0x102fe40000010802 */
[C---:B------:R-:W-:Y:S02]  /*1d360*/  FMUL.FTZ R31, R0.reuse, R167 ;  /* 0x000000a7001f7220 */ /* 0x040fe40000410000 */
[-C--:B--2---:R-:W-:Y:S03]  /*1d370*/  HMMA.16816.F32.BF16 R104, R136, R144.reuse, R104 ;  /* 0x000000908868723c */ /* 0x084fe60000041868 */
[----:B------:R1:W2:Y:S01]  /*1d380*/  MUFU.EX2 R195, R29 ;  /* 0x0000001d00c37308 */ /* 0x0002a20000000800 */
[----:B------:R-:W-:Y:S01]  /*1d390*/  FFMA.FTZ R2, R95, c[0x0][0x2d0], -R2 ;  /* 0x0000b4005f027a23 */ /* 0x000fe20000010802 */
[----:B---3--:R-:W-:Y:S03]  /*1d3a0*/  LDSM.16.MT88.4 R48, [R218+0x900] ;  /* 0x00090000da30783b */ /* 0x008fe60000004200 */
[C---:B------:R-:W-:Y:S05]  /*1d3b0*/  HMMA.16816.F32.BF16 R108, R140.reuse, R144, R108 ;  /* 0x000000908c6c723c */ /* 0x040fea000004186c */
[----:B------:R3:W-:Y:S01]  /*1d3c0*/  MUFU.EX2 R192, R36 ;  /* 0x0000002400c07308 */ /* 0x0007e20000000800 */
[C---:B----4-:R-:W-:Y:S02]  /*1d3d0*/  FMUL.FTZ R30, R0.reuse, R166 ;  /* 0x000000a6001e7220 */ /* 0x050fe40000410000 */
[----:B-----5:R-:W-:Y:S07]  /*1d3e0*/  FFMA.FTZ R0, R0, R247, R201 ;  /* 0x000000f700007223 */ /* 0x020fee00000100c9 */
[----:B------:R4:W-:Y:S01]  /*1d3f0*/  MUFU.EX2 R191, R37 ;  /* 0x0000002500bf7308 */ /* 0x0009e20000000800 */
[----:B------:R-:W-:Y:S02]  /*1d400*/  FADD.FTZ R0, R203, R0 ;  /* 0x00000000cb007221 */ /* 0x000fe40000010000 */
[C---:B-1----:R-:W-:Y:S02]  /*1d410*/  FMUL.FTZ R29, R131.reuse, R165 ;  /* 0x000000a5831d7220 */ /* 0x042fe40000410000 */
[----:B------:R-:W-:Y:S02]  /*1d420*/  FADD.FTZ R0, R206, R0 ;  /* 0x00000000ce007221 */ /* 0x000fe40000010000 */
[----:B------:R-:W-:Y:S03]  /*1d430*/  FFMA.FTZ R131, R131, R248, R205 ;  /* 0x000000f883837223 */ /* 0x000fe600000100cd */
[----:B------:R-:W-:Y:S01]  /*1d440*/  MUFU.EX2 R178, R44 ;  /* 0x0000002c00b27308 */ /* 0x000fe20000000800 */
[-C--:B------:R-:W-:Y:S03]  /*1d450*/  HMMA.16816.F32.BF16 R28, R140, R146.reuse, R28 ;  /* 0x000000928c1c723c */ /* 0x080fe6000004181c */
[----:B---3--:R-:W-:Y:S02]  /*1d460*/  FMUL.FTZ R36, R133, R168 ;  /* 0x000000a885247220 */ /* 0x008fe40000410000 */
[----:B------:R-:W-:Y:S03]  /*1d470*/  FADD.FTZ R0, R210, R0 ;  /* 0x00000000d2007221 */ /* 0x000fe60000010000 */
[C---:B------:R-:W-:Y:S01]  /*1d480*/  HMMA.16816.F32.BF16 R112, R136.reuse, R146, R112 ;  /* 0x000000928870723c */ /* 0x040fe20000041870 */
[----:B------:R1:W-:Y:S01]  /*1d490*/  MUFU.EX2 R190, R38 ;  /* 0x0000002600be7308 */ /* 0x0003e20000000800 */
[----:B------:R-:W3:Y:S02]  /*1d4a0*/  LDSM.16.MT88.4 R144, [R217+0x900] ;  /* 0x00090000d990783b */ /* 0x000ee40000004200 */
[----:B------:R-:W-:Y:S02]  /*1d4b0*/  FADD.FTZ R0, R197, R0 ;  /* 0x00000000c5007221 */ /* 0x000fe40000010000 */
[C---:B----4-:R-:W-:Y:S02]  /*1d4c0*/  FMUL.FTZ R37, R133.reuse, R169 ;  /* 0x000000a985257220 */ /* 0x050fe40000410000 */
[-C--:B------:R-:W-:Y:S03]  /*1d4d0*/  HMMA.16816.F32.BF16 R116, R136, R148.reuse, R116 ;  /* 0x000000948874723c */ /* 0x080fe60000041874 */
[----:B------:R4:W-:Y:S01]  /*1d4e0*/  MUFU.EX2 R188, R39 ;  /* 0x0000002700bc7308 */ /* 0x0009e20000000800 */
[----:B------:R-:W-:Y:S04]  /*1d4f0*/  FFMA.FTZ R133, R133, R250, R239 ;  /* 0x000000fa85857223 */ /* 0x000fe800000100ef */
[C---:B------:R-:W-:Y:S05]  /*1d500*/  HMMA.16816.F32.BF16 R120, R140.reuse, R148, R120 ;  /* 0x000000948c78723c */ /* 0x040fea0000041878 */
[----:B------:R-:W5:Y:S03]  /*1d510*/  MUFU.EX2 R193, R134 ;  /* 0x0000008600c17308 */ /* 0x000f660000000800 */
[-C--:B------:R-:W-:Y:S04]  /*1d520*/  HMMA.16816.F32.BF16 R124, R140, R150.reuse, R124 ;  /* 0x000000968c7c723c */ /* 0x080fe8000004187c */
[----:B-1----:R-:W-:Y:S03]  /*1d530*/  FMUL.FTZ R38, R132, R170 ;  /* 0x000000aa84267220 */ /* 0x002fe60000410000 */
[----:B------:R-:W-:Y:S01]  /*1d540*/  F2FP.BF16.PACK_AB R140, R198, R199 ;  /* 0x000000c7c68c723e */ /* 0x000fe200000010ff */
[----:B------:R-:W-:Y:S01]  /*1d550*/  MUFU.EX2 R177, R45 ;  /* 0x0000002d00b17308 */ /* 0x000fe20000000800 */
[----:B------:R-:W-:Y:S03]  /*1d560*/  F2FP.BF16.PACK_AB R141, R160, R197 ;  /* 0x000000c5a08d723e */ /* 0x000fe600000010ff */
[C---:B----4-:R-:W-:Y:S01]  /*1d570*/  FMUL.FTZ R39, R132.reuse, R171 ;  /* 0x000000ab84277220 */ /* 0x050fe20000410000 */
[----:B--2---:R-:W-:Y:S01]  /*1d580*/  F2FP.BF16.PACK_AB R142, R195, R196 ;  /* 0x000000c4c38e723e */ /* 0x004fe200000010ff */
[----:B------:R-:W-:Y:S04]  /*1d590*/  FFMA.FTZ R132, R132, R249, R215 ;  /* 0x000000f984847223 */ /* 0x000fe800000100d7 */
[----:B------:R-:W-:Y:S01]  /*1d5a0*/  MUFU.EX2 R167, R46 ;  /* 0x0000002e00a77308 */ /* 0x000fe20000000800 */
[----:B------:R-:W-:Y:S01]  /*1d5b0*/  HMMA.16816.F32.BF16 R36, R136, R150, R36 ;  /* 0x000000968824723c */ /* 0x000fe20000041824 */
[----:B------:R-:W1:Y:S03]  /*1d5c0*/  LDSM.16.MT88.4 R148, [R220+0x900] ;  /* 0x00090000dc94783b */ /* 0x000e660000004200 */
[----:B-----5:R-:W-:Y:S03]  /*1d5d0*/  F2FP.BF16.PACK_AB R143, R193, R194 ;  /* 0x000000c2c18f723e */ /* 0x020fe600000010ff */
[----:B------:R-:W-:Y:S02]  /*1d5e0*/  F2FP.BF16.PACK_AB R136, R212, R209 ;  /* 0x000000d1d488723e */ /* 0x000fe400000010ff */
[----:B------:R-:W-:Y:S01]  /*1d5f0*/  F2FP.BF16.PACK_AB R137, R207, R204 ;  /* 0x000000cccf89723e */ /* 0x000fe200000010ff */
[----:B------:R2:W-:Y:S02]  /*1d600*/  MUFU.EX2 R166, R47 ;  /* 0x0000002f00a67308 */ /* 0x0005e40000000800 */
[----:B------:R-:W-:Y:S02]  /*1d610*/  F2FP.BF16.PACK_AB R138, R211, R208 ;  /* 0x000000d0d38a723e */ /* 0x000fe400000010ff */
[----:B------:R-:W-:Y:S06]  /*1d620*/  F2FP.BF16.PACK_AB R139, R200, R202 ;  /* 0x000000cac88b723e */ /* 0x000fec00000010ff */
[----:B------:R-:W-:Y:S01]  /*1d630*/  MUFU.EX2 R165, R52 ;  /* 0x0000003400a57308 */ /* 0x000fe20000000800 */
[-C--:B---3--:R-:W-:Y:S08]  /*1d640*/  HMMA.16816.F32.BF16 R4, R136, R144.reuse, R4 ;  /* 0x000000908804723c */ /* 0x088ff00000041804 */
[C---:B------:R-:W-:Y:S01]  /*1d650*/  HMMA.16816.F32.BF16 R8, R140.reuse, R144, R8 ;  /* 0x000000908c08723c */ /* 0x040fe20000041808 */
[----:B------:R-:W-:Y:S01]  /*1d660*/  MUFU.EX2 R176, R53 ;  /* 0x0000003500b07308 */ /* 0x000fe20000000800 */
[----:B--2---:R-:W-:Y:S06]  /*1d670*/  LDSM.16.MT88.4 R44, [R217+0x1100] ;  /* 0x00110000d92c783b */ /* 0x004fec0000004200 */
[-C--:B------:R-:W-:Y:S03]  /*1d680*/  HMMA.16816.F32.BF16 R12, R140, R146.reuse, R12 ;  /* 0x000000928c0c723c */ /* 0x080fe6000004180c */
[----:B------:R-:W-:Y:S05]  /*1d690*/  MUFU.EX2 R164, R54 ;  /* 0x0000003600a47308 */ /* 0x000fea0000000800 */
[C---:B------:R-:W-:Y:S01]  /*1d6a0*/  HMMA.16816.F32.BF16 R16, R136.reuse, R146, R16 ;  /* 0x000000928810723c */ /* 0x040fe20000041810 */
[----:B------:R-:W2:Y:S04]  /*1d6b0*/  LDSM.16.MT88.4 R144, [R219+0x900] ;  /* 0x00090000db90783b */ /* 0x000ea80000004200 */
[----:B------:R3:W-:Y:S03]  /*1d6c0*/  MUFU.EX2 R175, R55 ;  /* 0x0000003700af7308 */ /* 0x0007e60000000800 */
[-C--:B-1----:R-:W-:Y:S07]  /*1d6d0*/  HMMA.16816.F32.BF16 R20, R136, R148.reuse, R20 ;  /* 0x000000948814723c */ /* 0x082fee0000041814 */
[----:B------:R1:W-:Y:S01]  /*1d6e0*/  MUFU.EX2 R184, R40 ;  /* 0x0000002800b87308 */ /* 0x0003e20000000800 */
[C---:B------:R-:W-:Y:S08]  /*1d6f0*/  HMMA.16816.F32.BF16 R32, R140.reuse, R148, R32 ;  /* 0x000000948c20723c */ /* 0x040ff00000041820 */
[-C--:B------:R-:W-:Y:S01]  /*1d700*/  HMMA.16816.F32.BF16 R24, R140, R150.reuse, R24 ;  /* 0x000000968c18723c */ /* 0x080fe20000041818 */
[----:B------:R4:W5:Y:S01]  /*1d710*/  MUFU.EX2 R183, R41 ;  /* 0x0000002900b77308 */ /* 0x0009620000000800 */
[----:B---3--:R-:W3:Y:S06]  /*1d720*/  LDSM.16.MT88.4 R52, [R220+0x1100] ;  /* 0x00110000dc34783b */ /* 0x008eec0000004200 */
[C---:B------:R-:W-:Y:S03]  /*1d730*/  HMMA.16816.F32.BF16 R100, R136.reuse, R150, R100 ;  /* 0x000000968864723c */ /* 0x040fe60000041864 */
[----:B------:R2:W-:Y:S01]  /*1d740*/  MUFU.EX2 R182, R42 ;  /* 0x0000002a00b67308 */ /* 0x0005e20000000800 */
[----:B------:R-:W-:Y:S01]  /*1d750*/  LDSM.16.MT88.4 R148, [R217+0x2900] ;  /* 0x00290000d994783b */ /* 0x000fe20000004200 */
[----:B-1----:R-:W-:Y:S03]  /*1d760*/  F2FP.BF16.PACK_AB R40, R191, R192 ;  /* 0x000000c0bf28723e */ /* 0x002fe600000010ff */
[-C--:B------:R-:W-:Y:S05]  /*1d770*/  HMMA.16816.F32.BF16 R104, R136, R48.reuse, R104 ;  /* 0x000000308868723c */ /* 0x080fea0000041868 */
[----:B------:R-:W1:Y:S03]  /*1d780*/  MUFU.EX2 R179, R43 ;  /* 0x0000002b00b37308 */ /* 0x000e660000000800 */
[C---:B------:R-:W-:Y:S04]  /*1d790*/  HMMA.16816.F32.BF16 R108, R140.reuse, R48, R108 ;  /* 0x000000308c6c723c */ /* 0x040fe8000004186c */
[----:B----4-:R-:W-:Y:S03]  /*1d7a0*/  F2FP.BF16.PACK_AB R41, R188, R190 ;  /* 0x000000bebc29723e */ /* 0x010fe600000010ff */
[----:B-----5:R-:W-:Y:S01]  /*1d7b0*/  F2FP.BF16.PACK_AB R48, R183, R184 ;  /* 0x000000b8b730723e */ /* 0x020fe200000010ff */
[-C--:B------:R-:W-:Y:S01]  /*1d7c0*/  HMMA.16816.F32.BF16 R28, R140, R50.reuse, R28 ;  /* 0x000000328c1c723c */ /* 0x080fe2000004181c */
[----:B------:R-:W-:Y:S03]  /*1d7d0*/  MUFU.EX2 R173, R64 ;  /* 0x0000004000ad7308 */ /* 0x000fe60000000800 */
[----:B--2---:R-:W-:Y:S04]  /*1d7e0*/  F2FP.BF16.PACK_AB R42, R187, R189 ;  /* 0x000000bdbb2a723e */ /* 0x004fe800000010ff */
[C---:B------:R-:W-:Y:S03]  /*1d7f0*/  HMMA.16816.F32.BF16 R112, R136.reuse, R50, R112 ;  /* 0x000000328870723c */ /* 0x040fe60000041870 */
[----:B------:R-:W-:Y:S01]  /*1d800*/  MUFU.EX2 R64, R58 ;  /* 0x0000003a00407308 */ /* 0x000fe20000000800 */
[----:B-1----:R-:W-:Y:S03]  /*1d810*/  F2FP.BF16.PACK_AB R49, R179, R182 ;  /* 0x000000b6b331723e */ /* 0x002fe600000010ff */
[----:B------:R-:W-:Y:S01]  /*1d820*/  F2FP.BF16.PACK_AB R50, R177, R178 ;  /* 0x000000b2b132723e */ /* 0x000fe200000010ff */
[-C--:B------:R-:W-:Y:S04]  /*1d830*/  HMMA.16816.F32.BF16 R116, R136, R144.reuse, R116 ;  /* 0x000000908874723c */ /* 0x080fe80000041874 */
[----:B------:R-:W-:Y:S01]  /*1d840*/  F2FP.BF16.PACK_AB R51, R166, R167 ;  /* 0x000000a7a633723e */ /* 0x000fe200000010ff */
[----:B------:R-:W-:Y:S01]  /*1d850*/  MUFU.EX2 R174, R65 ;  /* 0x0000004100ae7308 */ /* 0x000fe20000000800 */
[----:B------:R-:W-:Y:S02]  /*1d860*/  F2FP.BF16.PACK_AB R43, R185, R186 ;  /* 0x000000bab92b723e */ /* 0x000fe400000010ff */
[C---:B------:R-:W-:Y:S07]  /*1d870*/  HMMA.16816.F32.BF16 R120, R140.reuse, R144, R120 ;  /* 0x000000908c78723c */ /* 0x040fee0000041878 */
[----:B------:R-:W-:Y:S01]  /*1d880*/  MUFU.EX2 R65, R59 ;  /* 0x0000003b00417308 */ /* 0x000fe20000000800 */
[-C--:B------:R-:W-:Y:S08]  /*1d890*/  HMMA.16816.F32.BF16 R124, R140, R146.reuse, R124 ;  /* 0x000000928c7c723c */ /* 0x080ff0000004187c */
[----:B------:R-:W-:Y:S01]  /*1d8a0*/  HMMA.16816.F32.BF16 R36, R136, R146, R36 ;  /* 0x000000928824723c */ /* 0x000fe20000041824 */
[----:B------:R-:W1:Y:S01]  /*1d8b0*/  LDSM.16.MT88.4 R136, [R218+0x1100] ;  /* 0x00110000da88783b */ /* 0x000e620000004200 */
[----:B------:R-:W-:Y:S06]  /*1d8c0*/  MUFU.EX2 R134, R66 ;  /* 0x0000004200867308 */ /* 0x000fec0000000800 */
[-C--:B------:R-:W-:Y:S04]  /*1d8d0*/  HMMA.16816.F32.BF16 R4, R40, R44.reuse, R4 ;  /* 0x0000002c2804723c */ /* 0x080fe80000041804 */
[----:B------:R-:W-:Y:S04]  /*1d8e0*/  MUFU.EX2 R66, R56 ;  /* 0x0000003800427308 */ /* 0x000fe80000000800 */
[C---:B------:R-:W-:Y:S06]  /*1d8f0*/  HMMA.16816.F32.BF16 R8, R48.reuse, R44, R8 ;  /* 0x0000002c3008723c */ /* 0x040fec0000041808 */
[----:B------:R-:W-:Y:S02]  /*1d900*/  MUFU.EX2 R172, R67 ;  /* 0x0000004300ac7308 */ /* 0x000fe40000000800 */
[-C--:B------:R-:W-:Y:S08]  /*1d910*/  HMMA.16816.F32.BF16 R12, R48, R46.reuse, R12 ;  /* 0x0000002e300c723c */ /* 0x080ff0000004180c */
[C---:B------:R-:W-:Y:S01]  /*1d920*/  HMMA.16816.F32.BF16 R16, R40.reuse, R46, R16 ;  /* 0x0000002e2810723c */ /* 0x040fe20000041810 */
[----:B------:R-:W2:Y:S01]  /*1d930*/  LDSM.16.MT88.4 R44, [R219+0x1100] ;  /* 0x00110000db2c783b */ /* 0x000ea20000004200 */
[----:B------:R4:W5:Y:S06]  /*1d940*/  MUFU.EX2 R67, R57 ;  /* 0x0000003900437308 */ /* 0x00096c0000000800 */
[-C--:B---3--:R-:W-:Y:S04]  /*1d950*/  HMMA.16816.F32.BF16 R20, R40, R52.reuse, R20 ;  /* 0x000000342814723c */ /* 0x088fe80000041814 */
[----:B------:R-:W-:Y:S04]  /*1d960*/  MUFU.EX2 R97, R97 ;  /* 0x0000006100617308 */ /* 0x000fe80000000800 */
[C---:B------:R-:W-:Y:S06]  /*1d970*/  HMMA.16816.F32.BF16 R32, R48.reuse, R52, R32 ;  /* 0x000000343020723c */ /* 0x040fec0000041820 */
[----:B------:R-:W-:Y:S02]  /*1d980*/  MUFU.EX2 R99, R99 ;  /* 0x0000006300637308 */ /* 0x000fe40000000800 */
[-C--:B------:R-:W-:Y:S01]  /*1d990*/  HMMA.16816.F32.BF16 R24, R48, R54.reuse, R24 ;  /* 0x000000363018723c */ /* 0x080fe20000041818 */
[----:B----4-:R-:W-:Y:S07]  /*1d9a0*/  LDSM.16.MT88.4 R56, [R218+0x1900] ;  /* 0x00190000da38783b */ /* 0x010fee0000004200 */
[C---:B------:R-:W-:Y:S01]  /*1d9b0*/  HMMA.16816.F32.BF16 R100, R40.reuse, R54, R100 ;  /* 0x000000362864723c */ /* 0x040fe20000041864 */
[----:B------:R-:W-:Y:S01]  /*1d9c0*/  MUFU.EX2 R93, R93 ;  /* 0x0000005d005d7308 */ /* 0x000fe20000000800 */
[----:B------:R-:W3:Y:S06]  /*1d9d0*/  LDSM.16.MT88.4 R52, [R217+0x1900] ;  /* 0x00190000d934783b */ /* 0x000eec0000004200 */
[-C--:B-1----:R-:W-:Y:S03]  /*1d9e0*/  HMMA.16816.F32.BF16 R104, R40, R136.reuse, R104 ;  /* 0x000000882868723c */ /* 0x082fe60000041868 */
[----:B------:R-:W-:Y:S05]  /*1d9f0*/  MUFU.EX2 R60, R60 ;  /* 0x0000003c003c7308 */ /* 0x000fea0000000800 */
[C---:B------:R-:W-:Y:S05]  /*1da00*/  HMMA.16816.F32.BF16 R108, R48.reuse, R136, R108 ;  /* 0x00000088306c723c */ /* 0x040fea000004186c */
[----:B------:R-:W1:Y:S03]  /*1da10*/  MUFU.EX2 R61, R61 ;  /* 0x0000003d003d7308 */ /* 0x000e660000000800 */
[-C--:B------:R-:W-:Y:S07]  /*1da20*/  HMMA.16816.F32.BF16 R28, R48, R138.reuse, R28 ;  /* 0x0000008a301c723c */ /* 0x080fee000004181c */
[----:B------:R-:W-:Y:S01]  /*1da30*/  MUFU.EX2 R62, R62 ;  /* 0x0000003e003e7308 */ /* 0x000fe20000000800 */
[C---:B------:R-:W-:Y:S08]  /*1da40*/  HMMA.16816.F32.BF16 R112, R40.reuse, R138, R112 ;  /* 0x0000008a2870723c */ /* 0x040ff00000041870 */
[-C--:B--2---:R-:W-:Y:S01]  /*1da50*/  HMMA.16816.F32.BF16 R116, R40, R44.reuse, R116 ;  /* 0x0000002c2874723c */ /* 0x084fe20000041874 */
[----:B------:R-:W2:Y:S07]  /*1da60*/  MUFU.EX2 R63, R63 ;  /* 0x0000003f003f7308 */ /* 0x000eae0000000800 */
[C---:B------:R-:W-:Y:S03]  /*1da70*/  HMMA.16816.F32.BF16 R120, R48.reuse, R44, R120 ;  /* 0x0000002c3078723c */ /* 0x040fe60000041878 */
[----:B------:R-:W-:Y:S04]  /*1da80*/  MUFU.EX2 R68, R68 ;  /* 0x0000004400447308 */ /* 0x000fe80000000800 */
[----:B-----5:R-:W-:Y:S01]  /*1da90*/  F2FP.BF16.PACK_AB R44, R67, R66 ;  /* 0x00000042432c723e */ /* 0x020fe200000010ff */
[-C--:B------:R-:W-:Y:S01]  /*1daa0*/  HMMA.16816.F32.BF16 R124, R48, R46.reuse, R124 ;  /* 0x0000002e307c723c */ /* 0x080fe2000004187c */
[----:B------:R-:W4:Y:S03]  /*1dab0*/  LDSM.16.MT88.4 R48, [R220+0x1900] ;  /* 0x00190000dc30783b */ /* 0x000f260000004200 */
[----:B------:R-:W-:Y:S01]  /*1dac0*/  F2FP.BF16.PACK_AB R45, R65, R64 ;  /* 0x00000040412d723e */ /* 0x000fe200000010ff */
[----:B------:R-:W-:Y:S03]  /*1dad0*/  MUFU.EX2 R69, R69 ;  /* 0x0000004500457308 */ /* 0x000fe60000000800 */
[----:B------:R-:W-:Y:S07]  /*1dae0*/  HMMA.16816.F32.BF16 R36, R40, R46, R36 ;  /* 0x0000002e2824723c */ /* 0x000fee0000041824 */
[----:B------:R-:W-:Y:S01]  /*1daf0*/  F2FP.BF16.PACK_AB R40, R176, R165 ;  /* 0x000000a5b028723e */ /* 0x000fe200000010ff */
[----:B------:R-:W-:Y:S01]  /*1db00*/  MUFU.EX2 R70, R70 ;  /* 0x0000004600467308 */ /* 0x000fe20000000800 */
[----:B------:R-:W-:Y:S03]  /*1db10*/  F2FP.BF16.PACK_AB R41, R175, R164 ;  /* 0x000000a4af29723e */ /* 0x000fe600000010ff */
[----:B------:R-:W-:Y:S02]  /*1db20*/  F2FP.BF16.PACK_AB R42, R174, R173 ;  /* 0x000000adae2a723e */ /* 0x000fe400000010ff */
[----:B------:R-:W-:Y:S02]  /*1db30*/  F2FP.BF16.PACK_AB R43, R172, R134 ;  /* 0x00000086ac2b723e */ /* 0x000fe400000010ff */
[----:B-1----:R-:W-:Y:S02]  /*1db40*/  F2FP.BF16.PACK_AB R46, R61, R60 ;  /* 0x0000003c3d2e723e */ /* 0x002fe400000010ff */
[----:B--2---:R-:W-:Y:S01]  /*1db50*/  F2FP.BF16.PACK_AB R47, R63, R62 ;  /* 0x0000003e3f2f723e */ /* 0x004fe200000010ff */
[----:B------:R-:W-:Y:S02]  /*1db60*/  MUFU.EX2 R71, R71 ;  /* 0x0000004700477308 */ /* 0x000fe40000000800 */
[-C--:B---3--:R-:W-:Y:S08]  /*1db70*/  HMMA.16816.F32.BF16 R4, R40, R52.reuse, R4 ;  /* 0x000000342804723c */ /* 0x088ff00000041804 */
[C---:B------:R-:W-:Y:S01]  /*1db80*/  HMMA.16816.F32.BF16 R8, R44.reuse, R52, R8 ;  /* 0x000000342c08723c */ /* 0x040fe20000041808 */
[----:B------:R-:W-:Y:S07]  /*1db90*/  MUFU.EX2 R80, R80 ;  /* 0x0000005000507308 */ /* 0x000fee0000000800 */
[-C--:B------:R-:W-:Y:S03]  /*1dba0*/  HMMA.16816.F32.BF16 R12, R44, R54.reuse, R12 ;  /* 0x000000362c0c723c */ /* 0x080fe6000004180c */
[----:B------:R-:W-:Y:S05]  /*1dbb0*/  MUFU.EX2 R81, R81 ;  /* 0x0000005100517308 */ /* 0x000fea0000000800 */
[C---:B------:R-:W-:Y:S01]  /*1dbc0*/  HMMA.16816.F32.BF16 R16, R40.reuse, R54, R16 ;  /* 0x000000362810723c */ /* 0x040fe20000041810 */
[----:B------:R-:W1:Y:S04]  /*1dbd0*/  LDSM.16.MT88.4 R52, [R219+0x1900] ;  /* 0x00190000db34783b */ /* 0x000e680000004200 */
[----:B------:R-:W-:Y:S03]  /*1dbe0*/  MUFU.EX2 R82, R82 ;  /* 0x0000005200527308 */ /* 0x000fe60000000800 */
[-C--:B----4-:R-:W-:Y:S07]  /*1dbf0*/  HMMA.16816.F32.BF16 R20, R40, R48.reuse, R20 ;  /* 0x000000302814723c */ /* 0x090fee0000041814 */
[----:B------:R-:W-:Y:S01]  /*1dc00*/  MUFU.EX2 R83, R83 ;  /* 0x0000005300537308 */ /* 0x000fe20000000800 */
[C---:B------:R-:W-:Y:S08]  /*1dc10*/  HMMA.16816.F32.BF16 R32, R44.reuse, R48, R32 ;  /* 0x000000302c20723c */ /* 0x040ff00000041820 */
[-C--:B------:R-:W-:Y:S01]  /*1dc20*/  HMMA.16816.F32.BF16 R24, R44, R50.reuse, R24 ;  /* 0x000000322c18723c */ /* 0x080fe20000041818 */
[----:B------:R-:W-:Y:S07]  /*1dc30*/  MUFU.EX2 R72, R72 ;  /* 0x0000004800487308 */ /* 0x000fee0000000800 */
[C---:B------:R-:W-:Y:S01]  /*1dc40*/  HMMA.16816.F32.BF16 R100, R40.reuse, R50, R100 ;  /* 0x000000322864723c */ /* 0x040fe20000041864 */
[----:B------:R-:W2:Y:S02]  /*1dc50*/  LDSM.16.MT88.4 R48, [R217+0x2100] ;  /* 0x00210000d930783b */ /* 0x000ea40000004200 */
[----:B------:R-:W3:Y:S05]  /*1dc60*/  MUFU.EX2 R73, R73 ;  /* 0x0000004900497308 */ /* 0x000eea0000000800 */
[-C--:B------:R-:W-:Y:S05]  /*1dc70*/  HMMA.16816.F32.BF16 R104, R40, R56.reuse, R104 ;  /* 0x000000382868723c */ /* 0x080fea0000041868 */
[----:B------:R-:W-:Y:S03]  /*1dc80*/  MUFU.EX2 R74, R74 ;  /* 0x0000004a004a7308 */ /* 0x000fe60000000800 */
[C---:B------:R-:W-:Y:S07]  /*1dc90*/  HMMA.16816.F32.BF16 R108, R44.reuse, R56, R108 ;  /* 0x000000382c6c723c */ /* 0x040fee000004186c */
[----:B------:R-:W4:Y:S01]  /*1dca0*/  MUFU.EX2 R75, R75 ;  /* 0x0000004b004b7308 */ /* 0x000f220000000800 */
[-C--:B------:R-:W-:Y:S08]  /*1dcb0*/  HMMA.16816.F32.BF16 R28, R44, R58.reuse, R28 ;  /* 0x0000003a2c1c723c */ /* 0x080ff0000004181c */
[C---:B------:R-:W-:Y:S01]  /*1dcc0*/  HMMA.16816.F32.BF16 R112, R40.reuse, R58, R112 ;  /* 0x0000003a2870723c */ /* 0x040fe20000041870 */
[----:B------:R-:W-:Y:S01]  /*1dcd0*/  LDSM.16.MT88.4 R56, [R218+0x2100] ;  /* 0x00210000da38783b */ /* 0x000fe20000004200 */
[----:B------:R-:W-:Y:S06]  /*1dce0*/  MUFU.EX2 R76, R76 ;  /* 0x0000004c004c7308 */ /* 0x000fec0000000800 */
[-C--:B-1----:R-:W-:Y:S04]  /*1dcf0*/  HMMA.16816.F32.BF16 R116, R40, R52.reuse, R116 ;  /* 0x000000342874723c */ /* 0x082fe80000041874 */
[----:B------:R-:W1:Y:S04]  /*1dd00*/  MUFU.EX2 R77, R77 ;  /* 0x0000004d004d7308 */ /* 0x000e680000000800 */
[C---:B------:R-:W-:Y:S06]  /*1dd10*/  HMMA.16816.F32.BF16 R120, R44.reuse, R52, R120 ;  /* 0x000000342c78723c */ /* 0x040fec0000041878 */
[----:B------:R-:W-:Y:S02]  /*1dd20*/  MUFU.EX2 R78, R78 ;  /* 0x0000004e004e7308 */ /* 0x000fe40000000800 */
[-C--:B------:R-:W-:Y:S07]  /*1dd30*/  HMMA.16816.F32.BF16 R124, R44, R54.reuse, R124 ;  /* 0x000000362c7c723c */ /* 0x080fee000004187c */
[----:B---3--:R-:W-:Y:S01]  /*1dd40*/  F2FP.BF16.PACK_AB R44, R73, R72 ;  /* 0x00000048492c723e */ /* 0x008fe200000010ff */
[----:B------:R-:W-:Y:S01]  /*1dd50*/  HMMA.16816.F32.BF16 R36, R40, R54, R36 ;  /* 0x000000362824723c */ /* 0x000fe20000041824 */
[----:B------:R-:W3:Y:S01]  /*1dd60*/  MUFU.EX2 R79, R79 ;  /* 0x0000004f004f7308 */ /* 0x000ee20000000800 */
[----:B------:R-:W5:Y:S02]  /*1dd70*/  LDSM.16.MT88.4 R52, [R220+0x2100] ;  /* 0x00210000dc34783b */ /* 0x000f640000004200 */
[----:B----4-:R-:W-:Y:S02]  /*1dd80*/  F2FP.BF16.PACK_AB R45, R75, R74 ;  /* 0x0000004a4b2d723e */ /* 0x010fe400000010ff */
[----:B-1----:R-:W-:Y:S02]  /*1dd90*/  F2FP.BF16.PACK_AB R46, R77, R76 ;  /* 0x0000004c4d2e723e */ /* 0x002fe400000010ff */
[----:B------:R-:W-:Y:S03]  /*1dda0*/  F2FP.BF16.PACK_AB R40, R69, R68 ;  /* 0x000000444528723e */ /* 0x000fe600000010ff */
[----:B------:R-:W-:Y:S01]  /*1ddb0*/  MUFU.EX2 R84, R84 ;  /* 0x0000005400547308 */ /* 0x000fe20000000800 */
[----:B------:R-:W-:Y:S02]  /*1ddc0*/  F2FP.BF16.PACK_AB R41, R71, R70 ;  /* 0x000000464729723e */ /* 0x000fe400000010ff */
[----:B------:R-:W-:Y:S02]  /*1ddd0*/  F2FP.BF16.PACK_AB R42, R81, R80 ;  /* 0x00000050512a723e */ /* 0x000fe400000010ff */
[----:B------:R-:W-:Y:S05]  /*1dde0*/  F2FP.BF16.PACK_AB R43, R83, R82 ;  /* 0x00000052532b723e */ /* 0x000fea00000010ff */
[----:B------:R-:W1:Y:S02]  /*1ddf0*/  MUFU.EX2 R85, R85 ;  /* 0x0000005500557308 */ /* 0x000e640000000800 */
[-C--:B--2---:R-:W-:Y:S03]  /*1de00*/  HMMA.16816.F32.BF16 R4, R40, R48.reuse, R4 ;  /* 0x000000302804723c */ /* 0x084fe60000041804 */
[----:B---3--:R-:W-:Y:S05]  /*1de10*/  F2FP.BF16.PACK_AB R47, R79, R78 ;  /* 0x0000004e4f2f723e */ /* 0x008fea00000010ff */
[----:B------:R-:W-:Y:S02]  /*1de20*/  MUFU.EX2 R86, R86 ;  /* 0x0000005600567308 */ /* 0x000fe40000000800 */
[C---:B------:R-:W-:Y:S08]  /*1de30*/  HMMA.16816.F32.BF16 R8, R44.reuse, R48, R8 ;  /* 0x000000302c08723c */ /* 0x040ff00000041808 */
[-C--:B------:R-:W-:Y:S01]  /*1de40*/  HMMA.16816.F32.BF16 R12, R44, R50.reuse, R12 ;  /* 0x000000322c0c723c */ /* 0x080fe2000004180c */
[----:B------:R-:W2:Y:S03]  /*1de50*/  MUFU.EX2 R87, R87 ;  /* 0x0000005700577308 */ /* 0x000ea60000000800 */
[----:B-1----:R-:W-:Y:S04]  /*1de60*/  F2FP.BF16.PACK_AB R168, R85, R84 ;  /* 0x0000005455a8723e */ /* 0x002fe800000010ff */
[C---:B------:R-:W-:Y:S01]  /*1de70*/  HMMA.16816.F32.BF16 R16, R40.reuse, R50, R16 ;  /* 0x000000322810723c */ /* 0x040fe20000041810 */
[----:B------:R-:W1:Y:S02]  /*1de80*/  LDSM.16.MT88.4 R48, [R219+0x2100] ;  /* 0x00210000db30783b */ /* 0x000e640000004200 */
[----:B------:R-:W3:Y:S05]  /*1de90*/  MUFU.EX2 R96, R96 ;  /* 0x0000006000607308 */ /* 0x000eea0000000800 */
[-C--:B-----5:R-:W-:Y:S05]  /*1dea0*/  HMMA.16816.F32.BF16 R20, R40, R52.reuse, R20 ;  /* 0x000000342814723c */ /* 0x0a0fea0000041814 */
[----:B------:R-:W4:Y:S03]  /*1deb0*/  MUFU.EX2 R98, R98 ;  /* 0x0000006200627308 */ /* 0x000f260000000800 */
[C---:B------:R-:W-:Y:S04]  /*1dec0*/  HMMA.16816.F32.BF16 R32, R44.reuse, R52, R32 ;  /* 0x000000342c20723c */ /* 0x040fe80000041820 */
[----:B--2---:R-:W-:Y:S03]  /*1ded0*/  F2FP.BF16.PACK_AB R169, R87, R86 ;  /* 0x0000005657a9723e */ /* 0x004fe600000010ff */
[----:B------:R-:W-:Y:S01]  /*1dee0*/  MUFU.EX2 R92, R92 ;  /* 0x0000005c005c7308 */ /* 0x000fe20000000800 */
[-C--:B------:R-:W-:Y:S04]  /*1def0*/  HMMA.16816.F32.BF16 R24, R44, R54.reuse, R24 ;  /* 0x000000362c18723c */ /* 0x080fe80000041818 */
[----:B---3--:R-:W-:Y:S04]  /*1df00*/  F2FP.BF16.PACK_AB R170, R97, R96 ;  /* 0x0000006061aa723e */ /* 0x008fe800000010ff */
[C---:B------:R-:W-:Y:S01]  /*1df10*/  HMMA.16816.F32.BF16 R100, R40.reuse, R54, R100 ;  /* 0x000000362864723c */ /* 0x040fe20000041864 */
[----:B------:R-:W2:Y:S01]  /*1df20*/  LDSM.16.MT88.4 R52, [R220+0x2900] ;  /* 0x00290000dc34783b */ /* 0x000ea20000004200 */
[----:B------:R-:W-:Y:S02]  /*1df30*/  MUFU.EX2 R94, R94 ;  /* 0x0000005e005e7308 */ /* 0x000fe40000000800 */
[----:B----4-:R-:W-:Y:S04]  /*1df40*/  F2FP.BF16.PACK_AB R171, R99, R98 ;  /* 0x0000006263ab723e */ /* 0x010fe800000010ff */
[-C--:B------:R-:W-:Y:S04]  /*1df50*/  HMMA.16816.F32.BF16 R104, R40, R56.reuse, R104 ;  /* 0x000000382868723c */ /* 0x080fe80000041868 */
[----:B------:R-:W-:Y:S04]  /*1df60*/  MUFU.EX2 R88, R88 ;  /* 0x0000005800587308 */ /* 0x000fe80000000800 */
[C---:B------:R-:W-:Y:S06]  /*1df70*/  HMMA.16816.F32.BF16 R108, R44.reuse, R56, R108 ;  /* 0x000000382c6c723c */ /* 0x040fec000004186c */
[----:B------:R3:W-:Y:S02]  /*1df80*/  MUFU.EX2 R56, R2 ;  /* 0x0000000200387308 */ /* 0x0007e40000000800 */
[-C--:B------:R-:W-:Y:S08]  /*1df90*/  HMMA.16816.F32.BF16 R28, R44, R58.reuse, R28 ;  /* 0x0000003a2c1c723c */ /* 0x080ff0000004181c */
[C---:B------:R-:W-:Y:S01]  /*1dfa0*/  HMMA.16816.F32.BF16 R112, R40.reuse, R58, R112 ;  /* 0x0000003a2870723c */ /* 0x040fe20000041870 */
[----:B------:R-:W4:Y:S07]  /*1dfb0*/  MUFU.EX2 R89, R89 ;  /* 0x0000005900597308 */ /* 0x000f2e0000000800 */
[-C--:B-1----:R-:W-:Y:S03]  /*1dfc0*/  HMMA.16816.F32.BF16 R116, R40, R48.reuse, R116 ;  /* 0x000000302874723c */ /* 0x082fe60000041874 */
[----:B------:R-:W-:Y:S01]  /*1dfd0*/  MUFU.EX2 R90, R90 ;  /* 0x0000005a005a7308 */ /* 0x000fe20000000800 */
[----:B---3--:R-:W-:Y:S01]  /*1dfe0*/  FADD.FTZ R2, R213, R131 ;  /* 0x00000083d5027221 */ /* 0x008fe20000010000 */
[----:B------:R-:W-:Y:S03]  /*1dff0*/  MOV R131, R129 ;  /* 0x0000008100837202 */ /* 0x000fe60000000f00 */
[C---:B------:R-:W-:Y:S04]  /*1e000*/  HMMA.16816.F32.BF16 R120, R44.reuse, R48, R120 ;  /* 0x000000302c78723c */ /* 0x040fe80000041878 */
[----:B------:R-:W-:Y:S01]  /*1e010*/  FADD.FTZ R2, R214, R2 ;  /* 0x00000002d6027221 */ /* 0x000fe20000010000 */
[----:B------:R-:W1:Y:S03]  /*1e020*/  MUFU.EX2 R91, R91 ;  /* 0x0000005b005b7308 */ /* 0x000e660000000800 */
[----:B------:R-:W-:Y:S01]  /*1e030*/  FADD.FTZ R2, R238, R2 ;  /* 0x00000002ee027221 */ /* 0x000fe20000010000 */
[-C--:B------:R-:W-:Y:S03]  /*1e040*/  HMMA.16816.F32.BF16 R124, R44, R50.reuse, R124 ;  /* 0x000000322c7c723c */ /* 0x080fe6000004187c */
[----:B------:R-:W-:Y:S05]  /*1e050*/  FADD.FTZ R2, R199, R2 ;  /* 0x00000002c7027221 */ /* 0x000fea0000010000 */
[----:B------:R-:W-:Y:S07]  /*1e060*/  HMMA.16816.F32.BF16 R36, R40, R50, R36 ;  /* 0x000000322824723c */ /* 0x000fee0000041824 */
[----:B----4-:R-:W-:Y:S01]  /*1e070*/  F2FP.BF16.PACK_AB R40, R89, R88 ;  /* 0x000000585928723e */ /* 0x010fe200000010ff */
[-C--:B------:R-:W-:Y:S01]  /*1e080*/  HMMA.16816.F32.BF16 R136, R168, R148.reuse, R4 ;  /* 0x00000094a888723c */ /* 0x080fe20000041804 */
[----:B------:R-:W3:Y:S04]  /*1e090*/  LDSM.16.MT88.4 R4, [R218+0x2900] ;  /* 0x00290000da04783b */ /* 0x000ee80000004200 */
[----:B-1----:R-:W-:Y:S02]  /*1e0a0*/  F2FP.BF16.PACK_AB R41, R91, R90 ;  /* 0x0000005a5b29723e */ /* 0x002fe400000010ff */
[----:B------:R-:W-:Y:S02]  /*1e0b0*/  F2FP.BF16.PACK_AB R42, R93, R92 ;  /* 0x0000005c5d2a723e */ /* 0x000fe400000010ff */
[----:B------:R-:W-:Y:S07]  /*1e0c0*/  F2FP.BF16.PACK_AB R43, R56, R94 ;  /* 0x0000005e382b723e */ /* 0x000fee00000010ff */
        /* <DEDUP_REMOVED lines=25> */
[----:B------:R-:W1:Y:S01]  /*1e260*/  LDSM.16.MT88.4 R8, [R219+0x2900] ;  /* 0x00290000db08783b */ /* 0x000e620000004200 */
[----:B------:R-:W-:Y:S01]  /*1e270*/  FADD.FTZ R13, R195, R0 ;  /* 0x00000000c30d7221 */ /* 0x000fe20000010000 */
[-C--:B---3--:R-:W-:Y:S03]  /*1e280*/  HMMA.16816.F32.BF16 R104, R168, R4.reuse, R104 ;  /* 0x00000004a868723c */ /* 0x088fe60000041868 */
        /* <DEDUP_REMOVED lines=29> */
[-C--:B-1----:R-:W-:Y:S03]  /*1e460*/  HMMA.16816.F32.BF16 R116, R168, R8.reuse, R116 ;  /* 0x00000008a874723c */ /* 0x082fe60000041874 */
[----:B------:R-:W-:Y:S01]  /*1e470*/  FADD.FTZ R12, R134, R2 ;  /* 0x00000002860c7221 */ /* 0x000fe20000010000 */
[----:B------:R-:W-:Y:S01]  /*1e480*/  MOV R134, R128 ;  /* 0x0000008000867202 */ /* 0x000fe20000000f00 */
        /* <DEDUP_REMOVED lines=36> */
[----:B------:R-:W-:Y:S01]  /*1e6d0*/  STL [R1+0x4], R5 ;  /* 0x0000040501007387 */ /* 0x000fe20000100800 */
[----:B------:R-:W-:Y:S02]  /*1e6e0*/  FADD.FTZ R4, R99, R4 ;  /* 0x0000000463047221 */ /* 0x000fe40000010000 */
[----:B------:R-:W-:Y:S02]  /*1e6f0*/  FADD.FTZ R0, R91, R6 ;  /* 0x000000065b007221 */ /* 0x000fe40000010000 */
[----:B------:R-:W-:Y:S01]  /*1e700*/  FADD.FTZ R2, R93, R2 ;  /* 0x000000025d027221 */ /* 0x000fe20000010000 */
[----:B------:R-:W-:Y:S01]  /*1e710*/  STL [R1+0x8], R4 ;  /* 0x0000080401007387 */ /* 0x000fe20000100800 */
[----:B------:R-:W-:Y:S03]  /*1e720*/  FADD.FTZ R0, R94, R0 ;  /* 0x000000005e007221 */ /* 0x000fe60000010000 */
[----:B------:R-:W-:Y:S01]  /*1e730*/  STL [R1+0xc], R2 ;  /* 0x00000c0201007387 */ /* 0x000fe20000100800 */
[----:B------:R-:W-:Y:S05]  /*1e740*/  FADD.FTZ R0, R56, R0 ;  /* 0x0000000038007221 */ /* 0x000fea0000010000 */
[----:B------:R1:W-:Y:S02]  /*1e750*/  STL [R1+0x10], R0 ;  /* 0x0000100001007387 */ /* 0x0003e40000100800 */
[----:B-1----:R-:W-:Y:S01]  /*1e760*/  MOV R0, R130 ;  /* 0x0000008200007202 */ /* 0x002fe20000000f00 */
[----:B------:R-:W-:-:S05]  /*1e770*/  @P0 BRA `(.L_x_480) ;  /* 0xffffc72000000947 */ /* 0x000fca000383ffff */
.L_x_477:
        /* <DEDUP_REMOVED lines=9> */
.L_x_499:
[----:B------:R-:W-:Y:S04]  /*1e810*/  DEPBAR.LE SB0, 0x0 ;  /* 0x000080000000791a */ /* 0x000fe80000000000 */
[----:B------:R-:W-:Y:S01]  /*1e820*/  BAR.SYNC.DEFER_BLOCKING 0x0 ;  /* 0x0000000000007b1d */ /* 0x000fe20000010000 */
[----:B-1----:R-:W-:Y:S01]  /*1e830*/  IMAD.WIDE.U32 R2, R236, c[0x0][0x208], RZ ;  /* 0x00008200ec027a25 */ /* 0x002fe200078e00ff */
[----:B------:R-:W-:Y:S01]  /*1e840*/  SHF.R.S32.HI R0, RZ, 0x1f, R236 ;  /* 0x0000001fff007819 */ /* 0x000fe200000114ec */
[----:B------:R-:W-:Y:S04]  /*1e850*/  UISETP.GT.AND UP0, UPT, UR19, UR18, UPT ;  /* 0x000000121300728c */ /* 0x000fe8000bf04270 */
[----:B------:R-:W-:Y:S04]  /*1e860*/  IMAD R0, R0, c[0x0][0x208], RZ ;  /* 0x0000820000007a24 */ /* 0x000fe800078e02ff */
[----:B------:R-:W-:Y:S04]  /*1e870*/  IMAD R0, R236, c[0x0][0x20c], R0 ;  /* 0x00008300ec007a24 */ /* 0x000fe800078e0200 */
[----:B------:R-:W-:Y:S01]  /*1e880*/  IMAD.IADD R3, R3, 0x1, R0 ;  /* 0x0000000103037824 */ /* 0x000fe200078e0200 */
[----:B------:R-:W-:Y:S03]  /*1e890*/  SHF.R.S32.HI R0, RZ, 0x1f, R235 ;  /* 0x0000001fff007819 */ /* 0x000fe600000114eb */
[C---:B------:R-:W-:Y:S04]  /*1e8a0*/  IMAD.WIDE.U32 R2, R235.reuse, c[0x0][0x218], R2 ;  /* 0x00008600eb027a25 */ /* 0x040fe800078e0002 */
[----:B------:R-:W-:Y:S01]  /*1e8b0*/  IMAD R0, R0, c[0x0][0x218], RZ ;  /* 0x0000860000007a24 */ /* 0x000fe200078e02ff */
[----:B-----5:R-:W-:Y:S01]  /*1e8c0*/  LDSM.16.M88.4 R96, [R223+0x6100] ;  /* 0x00610000df60783b */ /* 0x020fe20000000200 */
        /* <DEDUP_REMOVED lines=8> */
[----:B------:R-:W4:Y:S06]  /*1e950*/  LDSM.16.M88.4 R48, [R216+0x4100] ;  /* 0x00410000d830783b */ /* 0x000f2c0000000200 */
        /* <DEDUP_REMOVED lines=11> */
[----:B------:R-:W-:Y:S05]  /*1ea10*/  LDSM.16.M88.4 R192, [R228] ;  /* 0x00000000e4c0783b */ /* 0x000fea0000000200 */
[-C--:B---3--:R-:W-:Y:S01]  /*1ea20*/  HMMA.16816.F32.BF16 R20, R96, R32.reuse, RZ ;  /* 0x000000206014723c */ /* 0x088fe200000418ff */
[----:B------:R-:W-:Y:S06]  /*1ea30*/  SHFL.IDX PT, R201, R0, 0x5, 0x181f ;  /* 0x00b81f0000c97f89 */ /* 0x000fec00000e0000 */
[----:B------:R-:W-:Y:S01]  /*1ea40*/  SHFL.IDX PT, R202, R2, 0x3, 0x181f ;  /* 0x00781f0002ca7f89 */ /* 0x000fe200000e0000 */
[C---:B------:R-:W-:Y:S05]  /*1ea50*/  HMMA.16816.F32.BF16 R24, R92.reuse, R32, RZ ;  /* 0x000000205c18723c */ /* 0x040fea00000418ff */
[----:B------:R-:W-:Y:S03]  /*1ea60*/  SHFL.IDX PT, R200, R2, 0x4, 0x181f ;  /* 0x00981f0002c87f89 */ /* 0x000fe600000e0000 */
[-C--:B------:R-:W-:Y:S03]  /*1ea70*/  HMMA.16816.F32.BF16 R28, R92, R34.reuse, RZ ;  /* 0x000000225c1c723c */ /* 0x080fe600000418ff */
[----:B------:R-:W1:Y:S05]  /*1ea80*/  SHFL.IDX PT, R128, R0, RZ, 0x181f ;  /* 0x00181fff00807589 */ /* 0x000e6a00000e0000 */
[C---:B------:R-:W-:Y:S01]  /*1ea90*/  HMMA.16816.F32.BF16 R32, R96.reuse, R34, RZ ;  /* 0x000000226020723c */ /* 0x040fe200000418ff */
[----:B------:R-:W2:Y:S06]  /*1eaa0*/  SHFL.IDX PT, R129, R2, RZ, 0x181f ;  /* 0x00181fff02817589 */ /* 0x000eac00000e0000 */
[----:B------:R-:W-:Y:S01]  /*1eab0*/  SHFL.IDX PT, R3, R0, 0x1, 0x181f ;  /* 0x00381f0000037f89 */ /* 0x000fe200000e0000 */
[-C--:B----4-:R-:W-:Y:S05]  /*1eac0*/  HMMA.16816.F32.BF16 R36, R96, R48.reuse, RZ ;  /* 0x000000306024723c */ /* 0x090fea00000418ff */
[----:B------:R-:W-:Y:S03]  /*1ead0*/  SHFL.IDX PT, R130, R2, 0x1, 0x181f ;  /* 0x00381f0002827f89 */ /* 0x000fe600000e0000 */
[C---:B------:R-:W-:Y:S03]  /*1eae0*/  HMMA.16816.F32.BF16 R40, R92.reuse, R48, RZ ;  /* 0x000000305c28723c */ /* 0x040fe600000418ff */
[----:B------:R-:W-:Y:S01]  /*1eaf0*/  SHFL.IDX PT, R196, R0, 0x2, 0x181f ;  /* 0x00581f0000c47f89 */ /* 0x000fe200000e0000 */
[-C--:B-1----:R-:W-:Y:S04]  /*1eb00*/  IADD3 R128, P1, R128, R234.reuse, RZ ;  /* 0x000000ea80807210 */ /* 0x082fe80007f3e0ff */
[-C--:B------:R-:W-:Y:S01]  /*1eb10*/  HMMA.16816.F32.BF16 R44, R92, R50.reuse, RZ ;  /* 0x000000325c2c723c */ /* 0x080fe200000418ff */
[--C-:B--2---:R-:W-:Y:S01]  /*1eb20*/  IMAD.X R129, R129, 0x1, R233.reuse, P1 ;  /* 0x0000000181817824 */ /* 0x104fe200008e06e9 */
[----:B------:R-:W1:Y:S06]  /*1eb30*/  SHFL.IDX PT, R198, R0, 0x3, 0x181f ;  /* 0x00781f0000c67f89 */ /* 0x000e6c00000e0000 */
[C---:B------:R-:W-:Y:S01]  /*1eb40*/  HMMA.16816.F32.BF16 R48, R96.reuse, R50, RZ ;  /* 0x000000326030723c */ /* 0x040fe200000418ff */
[----:B------:R-:W2:Y:S06]  /*1eb50*/  SHFL.IDX PT, R135, R2, 0x2, 0x181f ;  /* 0x00581f0002877f89 */ /* 0x000eac00000e0000 */
[----:B------:R-:W-:Y:S01]  /*1eb60*/  SHFL.IDX PT, R199, R0, 0x4, 0x181f ;  /* 0x00981f0000c77f89 */ /* 0x000fe200000e0000 */
[-C--:B------:R-:W-:Y:S05]  /*1eb70*/  HMMA.16816.F32.BF16 R52, R96, R64.reuse, RZ ;  /* 0x000000406034723c */ /* 0x080fea00000418ff */
[----:B------:R3:W-:Y:S03]  /*1eb80*/  SHFL.IDX PT, R0, R2, 0x5, 0x181f ;  /* 0x00b81f0002007f89 */ /* 0x0007e600000e0000 */
[C---:B------:R-:W-:Y:S04]  /*1eb90*/  HMMA.16816.F32.BF16 R56, R92.reuse, R64, RZ ;  /* 0x000000405c38723c */ /* 0x040fe800000418ff */
[-C--:B-1----:R-:W-:Y:S04]  /*1eba0*/  IADD3 R198, P2, R198, R234.reuse, RZ ;  /* 0x000000eac6c67210 */ /* 0x082fe80007f5e0ff */
[-C--:B------:R-:W-:Y:S08]  /*1ebb0*/  HMMA.16816.F32.BF16 R60, R92, R66.reuse, RZ ;  /* 0x000000425c3c723c */ /* 0x080ff000000418ff */
[C---:B------:R-:W-:Y:S04]  /*1ebc0*/  HMMA.16816.F32.BF16 R64, R96.reuse, R66, RZ ;  /* 0x000000426040723c */ /* 0x040fe800000418ff */
[-C--:B---3--:R-:W-:Y:S04]  /*1ebd0*/  IADD3 R2, P0, R3, R234.reuse, RZ ;  /* 0x000000ea03027210 */ /* 0x088fe80007f1e0ff */
[-C--:B------:R-:W-:Y:S01]  /*1ebe0*/  HMMA.16816.F32.BF16 R68, R96, R80.reuse, RZ ;  /* 0x000000506044723c */ /* 0x080fe200000418ff */
[--C-:B------:R-:W-:Y:S03]  /*1ebf0*/  IMAD.X R3, R130, 0x1, R233.reuse, P0 ;  /* 0x0000000182037824 */ /* 0x100fe600000e06e9 */
[-C--:B------:R-:W-:Y:S04]  /*1ec00*/  IADD3 R196, P0, R196, R234.reuse, RZ ;  /* 0x000000eac4c47210 */ /* 0x080fe80007f1e0ff */
[C---:B------:R-:W-:Y:S04]  /*1ec10*/  HMMA.16816.F32.BF16 R72, R92.reuse, R80, RZ ;  /* 0x000000505c48723c */ /* 0x040fe800000418ff */
[--C-:B--2---:R-:W-:Y:S04]  /*1ec20*/  IMAD.X R197, R135, 0x1, R233.reuse, P0 ;  /* 0x0000000187c57824 */ /* 0x104fe800000e06e9 */
        /* <DEDUP_REMOVED lines=23> */
[C---:B------:R-:W-:Y:S03]  /*1eda0*/  HMMA.16816.F32.BF16 R40, R184.reuse, R172, R40 ;  /* 0x000000acb828723c */ /* 0x040fe60000041828 */
[----:B------:R3:W-:Y:S05]  /*1edb0*/  LDGSTS.E.BYPASS.LTC128B.128 [R243+0x1000], [R196.64], !P6 ;  /* 0x01000000c4f37fae */ /* 0x0007ea000f101d4e */
[-C--:B------:R-:W-:Y:S08]  /*1edc0*/  HMMA.16816.F32.BF16 R44, R184, R174.reuse, R44 ;  /* 0x000000aeb82c723c */ /* 0x080ff0000004182c */
[C---:B------:R-:W-:Y:S04]  /*1edd0*/  HMMA.16816.F32.BF16 R48, R176.reuse, R174, R48 ;  /* 0x000000aeb030723c */ /* 0x040fe80000041830 */
[-C--:B----4-:R-:W-:Y:S01]  /*1ede0*/  IADD3 R128, P1, R199, R234.reuse, RZ ;  /* 0x000000eac7807210 */ /* 0x090fe20007f3e0ff */
[--C-:B------:R-:W-:Y:S03]  /*1edf0*/  IMAD.X R199, R202, 0x1, R233.reuse, P2 ;  /* 0x00000001cac77824 */ /* 0x100fe600010e06e9 */
[-C--:B--2---:R-:W-:Y:S02]  /*1ee00*/  HMMA.16816.F32.BF16 R52, R176, R180.reuse, R52 ;  /* 0x000000b4b034723c */ /* 0x084fe40000041834 */
[----:B------:R2:W-:Y:S02]  /*1ee10*/  LDGSTS.E.BYPASS.LTC128B.128 [R243+0x1800], [R198.64], !P6 ;  /* 0x01800000c6f37fae */ /* 0x0005e4000f101d4e */
[--C-:B------:R-:W-:Y:S01]  /*1ee20*/  IMAD.X R129, R200, 0x1, R233.reuse, P1 ;  /* 0x00000001c8817824 */ /* 0x100fe200008e06e9 */
[----:B-1----:R-:W-:Y:S03]  /*1ee30*/  IADD3 R2, P0, R201, R234, RZ ;  /* 0x000000eac9027210 */ /* 0x002fe60007f1e0ff */
[C---:B------:R-:W-:Y:S01]  /*1ee40*/  HMMA.16816.F32.BF16 R56, R184.reuse, R180, R56 ;  /* 0x000000b4b838723c */ /* 0x040fe20000041838 */
[----:B------:R1:W-:Y:S03]  /*1ee50*/  LDGSTS.E.BYPASS.LTC128B.128 [R243+0x2000], [R128.64], !P6 ;  /* 0x0200000080f37fae */ /* 0x0003e6000f101d4e */
[----:B------:R-:W-:Y:S01]  /*1ee60*/  IMAD.X R3, R0, 0x1, R233, P0 ;  /* 0x0000000100037824 */ /* 0x000fe200000e06e9 */
[----:B------:R-:W-:Y:S03]  /*1ee70*/  PLOP3.LUT P0, PT, PT, PT, UP0, 0x80, 0x0 ;  /* 0x000000000000781c */ /* 0x000fe60003f0f008 */
[-C--:B------:R-:W-:Y:S01]  /*1ee80*/  HMMA.16816.F32.BF16 R60, R184, R182.reuse, R60 ;  /* 0x000000b6b83c723c */ /* 0x080fe2000004183c */
[----:B------:R1:W-:Y:S06]  /*1ee90*/  LDGSTS.E.BYPASS.LTC128B.128 [R243+0x2800], [R2.64], !P6 ;  /* 0x0280000002f37fae */ /* 0x0003ec000f101d4e */
[----:B------:R-:W-:Y:S01]  /*1eea0*/  LDSM.16.M88.4 R172, [R222+0x3100] ;  /* 0x00310000deac783b */ /* 0x000fe20000000200 */
[C---:B------:R-:W-:Y:S05]  /*1eeb0*/  HMMA.16816.F32.BF16 R64, R176.reuse, R182, R64 ;  /* 0x000000b6b040723c */ /* 0x040fea0000041840 */
[----:B------:R-:W0:Y:S03]  /*1eec0*/  LDGDEPBAR ;  /* 0x00000000000079af */ /* 0x000e260000000000 */
[-C--:B---3--:R-:W-:Y:S03]  /*1eed0*/  HMMA.16816.F32.BF16 R68, R176, R188.reuse, R68 ;  /* 0x000000bcb044723c */ /* 0x088fe60000041844 */
[----:B--2---:R-:W2:Y:S05]  /*1eee0*/  LDSM.16.M88.4 R196, [R224+0x6100] ;  /* 0x00610000e0c4783b */ /* 0x004eaa0000000200 */
[C---:B------:R-:W-:Y:S01]  /*1eef0*/  HMMA.16816.F32.BF16 R72, R184.reuse, R188, R72 ;  /* 0x000000bcb848723c */ /* 0x040fe20000041848 */
[----:B------:R-:W3:Y:S06]  /*1ef00*/  LDSM.16.M88.4 R200, [R224+0x8100] ;  /* 0x00810000e0c8783b */ /* 0x000eec0000000200 */
[----:B------:R-:W4:Y:S01]  /*1ef10*/  LDSM.16.M88.4 R204, [R222+0x3900] ;  /* 0x00390000decc783b */ /* 0x000f220000000200 */
[-C--:B------:R-:W-:Y:S05]  /*1ef20*/  HMMA.16816.F32.BF16 R76, R184, R190.reuse, R76 ;  /* 0x000000beb84c723c */ /* 0x080fea000004184c */
[----:B------:R-:W1:Y:S03]  /*1ef30*/  LDSM.16.M88.4 R208, [R222+0x4100] ;  /* 0x00410000ded0783b */ /* 0x000e660000000200 */
[C---:B------:R-:W-:Y:S03]  /*1ef40*/  HMMA.16816.F32.BF16 R80, R176.reuse, R190, R80 ;  /* 0x000000beb050723c */ /* 0x040fe60000041850 */
[----:B------:R-:W1:Y:S05]  /*1ef50*/  LDSM.16.M88.4 R212, [R222+0x4900] ;  /* 0x00490000ded4783b */ /* 0x000e6a0000000200 */
[-C--:B------:R-:W-:Y:S01]  /*1ef60*/  HMMA.16816.F32.BF16 R84, R176, R192.reuse, R84 ;  /* 0x000000c0b054723c */ /* 0x080fe20000041854 */
[----:B------:R-:W-:Y:S06]  /*1ef70*/  LDSM.16.M88.4 R180, [R225+0x6100] ;  /* 0x00610000e1b4783b */ /* 0x000fec0000000200 */
[----:B------:R-:W-:Y:S01]  /*1ef80*/  LDSM.16.M88.4 R188, [R225+0x8100] ;  /* 0x00810000e1bc783b */ /* 0x000fe20000000200 */
[C---:B------:R-:W-:Y:S08]  /*1ef90*/  HMMA.16816.F32.BF16 R88, R184.reuse, R192, R88 ;  /* 0x000000c0b858723c */ /* 0x040ff00000041858 */
[-C--:B------:R-:W-:Y:S01]  /*1efa0*/  HMMA.16816.F32.BF16 R92, R184, R194.reuse, R92 ;  /* 0x000000c2b85c723c */ /* 0x080fe2000004185c */
[----:B------:R-:W-:Y:S07]  /*1efb0*/  LDSM.16.M88.4 R184, [R221] ;  /* 0x00000000ddb8783b */ /* 0x000fee0000000200 */
        /* <DEDUP_REMOVED lines=12> */
[----:B------:R-:W3:Y:S07]  /*1f080*/  LDSM.16.M88.4 R204, [R221+0x1000] ;  /* 0x00100000ddcc783b */ /* 0x000eee0000000200 */
[-C--:B-1----:R-:W-:Y:S08]  /*1f090*/  HMMA.16816.F32.BF16 R36, R196, R208.reuse, R36 ;  /* 0x000000d0c424723c */ /* 0x082ff00000041824 */
        /* <DEDUP_REMOVED lines=13> */
[----:B------:R-:W1:Y:S01]  /*1f170*/  LDSM.16.M88.4 R176, [R221+0x2800] ;  /* 0x00280000ddb0783b */ /* 0x000e620000000200 */
[----:B------:R-:W-:Y:S05]  /*1f180*/  DEPBAR.LE SB0, 0x0 ;  /* 0x000080000000791a */ /* 0x000fea0000000000 */
[----:B------:R-:W-:Y:S01]  /*1f190*/  BAR.SYNC.DEFER_BLOCKING 0x0 ;  /* 0x0000000000007b1d */ /* 0x000fe20000010000 */
[-C--:B--2---:R-:W-:Y:S08]  /*1f1a0*/  HMMA.16816.F32.BF16 R84, R196, R172.reuse, R84 ;  /* 0x000000acc454723c */ /* 0x084ff00000041854 */
        /* <DEDUP_REMOVED lines=15> */
[-C--:B-1----:R-:W-:Y:S08]  /*1f2a0*/  HMMA.16816.F32.BF16 R52, R180, R208.reuse, R52 ;  /* 0x000000d0b434723c */ /* 0x082ff00000041834 */
[C---:B------:R-:W-:Y:S08]  /*1f2b0*/  HMMA.16816.F32.BF16 R56, R188.reuse, R208, R56 ;  /* 0x000000d0bc38723c */ /* 0x040ff00000041838 */
[-C--:B------:R-:W-:Y:S08]  /*1f2c0*/  HMMA.16816.F32.BF16 R60, R188, R210.reuse, R60 ;  /* 0x000000d2bc3c723c */ /* 0x080ff0000004183c */
[C---:B------:R-:W-:Y:S08]  /*1f2d0*/  HMMA.16816.F32.BF16 R64, R180.reuse, R210, R64 ;  /* 0x000000d2b440723c */ /* 0x040ff00000041840 */
[-C--:B----4-:R-:W-:Y:S08]  /*1f2e0*/  HMMA.16816.F32.BF16 R68, R180, R212.reuse, R68 ;  /* 0x000000d4b444723c */ /* 0x090ff00000041844 */
[C---:B------:R-:W-:Y:S08]  /*1f2f0*/  HMMA.16816.F32.BF16 R72, R188.reuse, R212, R72 ;  /* 0x000000d4bc48723c */ /* 0x040ff00000041848 */
[-C--:B------:R-:W-:Y:S08]  /*1f300*/  HMMA.16816.F32.BF16 R76, R188, R214.reuse, R76 ;  /* 0x000000d6bc4c723c */ /* 0x080ff0000004184c */
[C---:B------:R-:W-:Y:S08]  /*1f310*/  HMMA.16816.F32.BF16 R80, R180.reuse, R214, R80 ;  /* 0x000000d6b450723c */ /* 0x040ff00000041850 */
[-C--:B------:R-:W-:Y:S08]  /*1f320*/  HMMA.16816.F32.BF16 R84, R180, R176.reuse, R84 ;  /* 0x000000b0b454723c */ /* 0x080ff00000041854 */
        /* <DEDUP_REMOVED lines=67> */
.L_x_482:
        /* <DEDUP_REMOVED lines=8> */
[----:B------:R-:W-:Y:S02]  /*1f7e0*/  PLOP3.LUT P0, PT, PT, PT, UP1, 0x80, 0x0 ;  /* 0x000000000000781c */ /* 0x000fe40003f0f018 */
[C---:B---3--:R-:W-:Y:S09]  /*1f7f0*/  IADD3 R173, -R2.reuse, UR35, RZ ;  /* 0x0000002302ad7c10 */ /* 0x048ff2000fffe1ff */
[----:B--2---:R-:W-:Y:S04]  /*1f800*/  @P1 IMAD.HI.U32 R0, R3, c[0x0][0x2c8], RZ ;  /* 0x0000b20003001a27 */ /* 0x004fe800078e00ff */
[----:B------:R-:W-:Y:S01]  /*1f810*/  IMAD.MOV.U32 R130, RZ, RZ, R3 ;  /* 0x000000ffff827224 */ /* 0x000fe200078e0003 */
[----:B------:R-:W-:Y:S01]  /*1f820*/  @P0 SHF.R.U32.HI R130, RZ, c[0x0][0x2cc], R0 ;  /* 0x0000b300ff820a19 */ /* 0x000fe20000011600 */
[----:B------:R-:W-:Y:S01]  /*1f830*/  IMAD.U32 R0, RZ, RZ, UR35 ;  /* 0x00000023ff007e24 */ /* 0x000fe2000f8e00ff */
[----:B------:R-:W-:Y:S03]  /*1f840*/  PLOP3.LUT P0, PT, PT, PT, UP0, 0x40, 0x0 ;  /* 0x000000000000781c */ /* 0x000fe60003f0e808 */
[----:B------:R-:W1:Y:S01]  /*1f850*/  SHFL.IDX PT, R3, R130, RZ, 0x1c1f ;  /* 0x001c1fff82037589 */ /* 0x000e6200000e0000 */
[----:B------:R-:W-:Y:S04]  /*1f860*/  IADD3 R0, -R2, 0x1, R0 ;  /* 0x0000000102007810 */ /* 0x000fe80007ffe100 */
        /* <DEDUP_REMOVED lines=20> */
.L_x_485:
[----:B------:R-:W-:Y:S04]  /*1f9b0*/  MOV R128, c[0x0][0x32c] ;  /* 0x0000cb0000807a02 */ /* 0x000fe80000000f00 */
[----:B------:R-:W-:Y:S11]  /*1f9c0*/  ISETP.NE.AND P0, PT, R128, 0x1, PT ;  /* 0x000000018000780c */ /* 0x000ff60003f05270 */
[----:B------:R-:W-:Y:S02]  /*1f9d0*/  @!UPT UIADD3 URZ, URZ, URZ, URZ ;  /* 0x0000003f3f3ff290 */ /* 0x000fe4000fffe03f */
[----:B------:R-:W-:Y:S05]  /*1f9e0*/  @P0 IMAD.HI.U32 R128, R3, c[0x0][0x330], RZ ;  /* 0x0000cc0003800a27 */ /* 0x000fea00078e00ff */
[----:B------:R-:W-:Y:S02]  /*1f9f0*/  @P0 SHF.R.U32.HI R3, RZ, c[0x0][0x334], R128 ;  /* 0x0000cd00ff030a19 */ /* 0x000fe40000011680 */
.L_x_486:
[----:B------:R-:W-:Y:S05]  /*1fa00*/  BSYNC B0 ;  /* 0x0000000000007941 */ /* 0x000fea0003800000 */
.L_x_484:
[----:B------:R-:W-:Y:S05]  /*1fa10*/  IMAD R3, R3, c[0x0][0x32c], R173 ;  /* 0x0000cb0003037a24 */ /* 0x000fea00078e02ad */
[----:B------:R-:W-:Y:S02]  /*1fa20*/  IADD3 R128, R3, c[0x0][0x32c], RZ ;  /* 0x0000cb0003807a10 */ /* 0x000fe40007ffe0ff */
[----:B------:R-:W-:Y:S02]  /*1fa30*/  IMNMX R0, R0, R3, !PT ;  /* 0x0000000300007217 */ /* 0x000fe40007800200 */
[----:B------:R-:W-:Y:S02]  /*1fa40*/  IMNMX R2, R2, R128, PT ;  /* 0x0000008002027217 */ /* 0x000fe40003800200 */
.L_x_483:
        /* <DEDUP_REMOVED lines=20> */
.L_x_489:
[----:B------:R-:W-:Y:S04]  /*1fb90*/  MOV R174, c[0x0][0x32c] ;  /* 0x0000cb0000ae7a02 */ /* 0x000fe80000000f00 */
[----:B------:R-:W-:Y:S11]  /*1fba0*/  ISETP.NE.AND P0, PT, R174, 0x1, PT ;  /* 0x00000001ae00780c */ /* 0x000ff60003f05270 */
[----:B------:R-:W-:Y:S02]  /*1fbb0*/  @!UPT UIADD3 URZ, URZ, URZ, URZ ;  /* 0x0000003f3f3ff290 */ /* 0x000fe4000fffe03f */
[----:B------:R-:W-:Y:S05]  /*1fbc0*/  @P0 IMAD.HI.U32 R174, R129, c[0x0][0x330], RZ ;  /* 0x0000cc0081ae0a27 */ /* 0x000fea00078e00ff */
[----:B------:R-:W-:Y:S02]  /*1fbd0*/  @P0 SHF.R.U32.HI R129, RZ, c[0x0][0x334], R174 ;  /* 0x0000cd00ff810a19 */ /* 0x000fe400000116ae */
.L_x_490:
[----:B------:R-:W-:Y:S05]  /*1fbe0*/  BSYNC B0 ;  /* 0x0000000000007941 */ /* 0x000fea0003800000 */
.L_x_488:
[----:B------:R-:W-:Y:S05]  /*1fbf0*/  IMAD R129, R129, c[0x0][0x32c], R173 ;  /* 0x0000cb0081817a24 */ /* 0x000fea00078e02ad */
[----:B------:R-:W-:Y:S02]  /*1fc00*/  IADD3 R174, R129, c[0x0][0x32c], RZ ;  /* 0x0000cb0081ae7a10 */ /* 0x000fe40007ffe0ff */
[----:B------:R-:W-:Y:S02]  /*1fc10*/  IMNMX R3, R3, R129, !PT ;  /* 0x0000008103037217 */ /* 0x000fe40007800200 */
[----:B------:R-:W-:Y:S02]  /*1fc20*/  IMNMX R128, R128, R174, PT ;  /* 0x000000ae80807217 */ /* 0x000fe40003800200 */
.L_x_487:
        /* <DEDUP_REMOVED lines=8> */
[----:B------:R-:W-:Y:S01]  /*1fcb0*/  PLOP3.LUT P3, PT, PT, PT, UP2, 0x40, 0x0 ;  /* 0x000000000000781c */ /* 0x000fe20003f6e828 */
[----:B------:R-:W-:Y:S01]  /*1fcc0*/  UISETP.GE.AND UP1, UPT, UR35, 0xa, UPT ;  /* 0x0000000a2300788c */ /* 0x000fe2000bf26270 */
[C---:B------:R-:W-:Y:S01]  /*1fcd0*/  ISETP.GT.AND P0, PT, R0.reuse, RZ, P0 ;  /* 0x000000ff0000720c */ /* 0x040fe20000704270 */
[----:B------:R-:W-:Y:S01]  /*1fce0*/  UP2UR UR30, UPR, URZ, 0x1 ;  /* 0x000000013f1e7883 */ /* 0x000fe20008000000 */
[C---:B------:R-:W-:Y:S01]  /*1fcf0*/  ISETP.GT.AND P4, PT, R0.reuse, 0x1, P1 ;  /* 0x000000010000780c */ /* 0x040fe20000f84270 */
[----:B------:R-:W-:Y:S01]  /*1fd00*/  UISETP.GE.AND UP6, UPT, UR35, 0x42, UPT ;  /* 0x000000422300788c */ /* 0x000fe2000bfc6270 */
[----:B------:R-:W-:Y:S01]  /*1fd10*/  ISETP.GT.AND P1, PT, R0, 0x8, P3 ;  /* 0x000000080000780c */ /* 0x000fe20001f24270 */
[----:B------:R-:W-:Y:S01]  /*1fd20*/  UISETP.GE.AND UP5, UPT, UR35, 0x49, UPT ;  /* 0x000000492300788c */ /* 0x000fe2000bfa6270 */
[----:B------:R-:W-:Y:S01]  /*1fd30*/  PLOP3.LUT P3, PT, PT, PT, UP0, 0x40, 0x0 ;  /* 0x000000000000781c */ /* 0x000fe20003f6e808 */
[----:B------:R-:W-:Y:S01]  /*1fd40*/  UISETP.GE.AND UP0, UPT, UR35, 0x12, UPT ;  /* 0x000000122300788c */ /* 0x000fe2000bf06270 */
[C---:B------:R-:W-:Y:S01]  /*1fd50*/  ISETP.LT.OR P2, PT, R2.reuse, 0x1, P0 ;  /* 0x000000010200780c */ /* 0x040fe20000741670 */
[----:B------:R-:W-:Y:S01]  /*1fd60*/  UISETP.GE.AND UP4, UPT, UR35, 0x4a, UPT ;  /* 0x0000004a2300788c */ /* 0x000fe2000bf86270 */
[----:B------:R-:W-:Y:S01]  /*1fd70*/  PLOP3.LUT P0, PT, PT, PT, UP1, 0x40, 0x0 ;  /* 0x000000000000781c */ /* 0x000fe20003f0e818 */
[----:B------:R-:W-:Y:S01]  /*1fd80*/  UP2UR UR29, UPR, URZ, 0x1 ;  /* 0x000000013f1d7883 */ /* 0x000fe20008000000 */
[----:B------:R-:W-:Y:S01]  /*1fd90*/  ISETP.LT.OR P5, PT, R2, 0x2, P4 ;  /* 0x000000020200780c */ /* 0x000fe200027a1670 */
[----:B------:R-:W-:Y:S01]  /*1fda0*/  UP2UR UR32, UPR, URZ, 0x4 ;  /* 0x000000043f207883 */ /* 0x000fe20008000000 */
[----:B------:R-:W-:Y:S01]  /*1fdb0*/  ISETP.GT.AND P4, PT, R0, 0x9, P0 ;  /* 0x000000090000780c */ /* 0x000fe20000784270 */
[----:B------:R-:W-:Y:S01]  /*1fdc0*/  UP2UR UR31, UPR, URZ, 0x2 ;  /* 0x000000023f1f7883 */ /* 0x000fe20008000000 */
[----:B------:R-:W-:Y:S01]  /*1fdd0*/  PLOP3.LUT P0, PT, PT, PT, UP0, 0x40, 0x0 ;  /* 0x000000000000781c */ /* 0x000fe20003f0e808 */
[----:B------:R-:W-:Y:S01]  /*1fde0*/  UISETP.GE.AND UP0, UPT, UR35, 0x19, UPT ;  /* 0x000000192300788c */ /* 0x000fe2000bf06270 */
[----:B------:R-:W-:Y:S01]  /*1fdf0*/  FSEL R174, R4, -INF , !P2 ;  /* 0xff80000004ae7808 */ /* 0x000fe20005000000 */
[----:B------:R-:W-:Y:S01]  /*1fe00*/  UISETP.GE.AND UP2, UPT, UR35, 0x52, UPT ;  /* 0x000000522300788c */ /* 0x000fe2000bf46270 */
[----:B------:R-:W-:Y:S01]  /*1fe10*/  ISETP.LT.OR P2, PT, R2, 0x9, P1 ;  /* 0x000000090200780c */ /* 0x000fe20000f41670 */
[----:B------:R-:W-:Y:S01]  /*1fe20*/  UP2UR UR28, UPR, URZ, 0x1 ;  /* 0x000000013f1c7883 */ /* 0x000fe20008000000 */
[----:B------:R-:W-:Y:S01]  /*1fe30*/  ISETP.GT.AND P1, PT, R0, 0x10, P3 ;  /* 0x000000100000780c */ /* 0x000fe20001f24270 */
[----:B------:R-:W-:Y:S01]  /*1fe40*/  UISETP.GE.AND UP1, UPT, UR35, 0x59, UPT ;  /* 0x000000592300788c */ /* 0x000fe2000bf26270 */
[----:B------:R-:W-:Y:S01]  /*1fe50*/  PLOP3.LUT P3, PT, PT, PT, UP0, 0x40, 0x0 ;  /* 0x000000000000781c */ /* 0x000fe20003f6e808 */
[----:B------:R-:W-:Y:S01]  /*1fe60*/  UISETP.GE.AND UP0, UPT, UR35, 0x1a, UPT ;  /* 0x0000001a2300788c */ /* 0x000fe2000bf06270 */
[----:B------:R-:W-:Y:S01]  /*1fe70*/  FSEL R175, R5, -INF , !P5 ;  /* 0xff80000005af7808 */ /* 0x000fe20006800000 */
        /* <DEDUP_REMOVED lines=53> */
[----:B------:R-:W-:Y:S02]  /*201d0*/  FSEL R182, R48, -INF , !P2 ;  /* 0xff80000030b67808 */ /* 0x000fe40005000000 */
[----:B------:R-:W-:Y:S02]  /*201e0*/  ISETP.GT.AND P4, PT, R0, 0x31, P0 ;  /* 0x000000310000780c */ /* 0x000fe40000784270 */
[----:B------:R-:W-:Y:S02]  /*201f0*/  ISETP.LT.OR P2, PT, R2, 0x31, P1 ;  /* 0x000000310200780c */ /* 0x000fe40000f41670 */
[----:B------:R-:W-:Y:S01]  /*20200*/  PLOP3.LUT P0, PT, PT, PT, UP0, 0x40, 0x0 ;  /* 0x000000000000781c */ /* 0x000fe20003f0e808 */
[----:B------:R-:W-:Y:S01]  /*20210*/  UISETP.GE.AND UP0, UPT, UR35, 0x41, UPT ;  /* 0x000000412300788c */ /* 0x000fe2000bf06270 */
[----:B------:R-:W-:Y:S02]  /*20220*/  ISETP.GT.AND P1, PT, R0, 0x38, P3 ;  /* 0x000000380000780c */ /* 0x000fe40001f24270 */
[----:B------:R-:W-:Y:S01]  /*20230*/  FSEL R183, R49, -INF , !P5 ;  /* 0xff80000031b77808 */ /* 0x000fe20006800000 */
[----:B------:R-:W-:Y:S01]  /*20240*/  UP2UR UR16, UPR, URZ, 0x1 ;  /* 0x000000013f107883 */ /* 0x000fe20008000000 */
[----:B------:R-:W-:Y:S02]  /*20250*/  ISETP.LT.OR P5, PT, R2, 0x32, P4 ;  /* 0x000000320200780c */ /* 0x000fe400027a1670 */
[----:B------:R-:W-:Y:S02]  /*20260*/  ISETP.GT.AND P4, PT, R0, 0x39, P0 ;  /* 0x000000390000780c */ /* 0x000fe40000784270 */
[----:B------:R-:W-:Y:S02]  /*20270*/  ISETP.LT.OR P0, PT, R2, 0x39, P1 ;  /* 0x000000390200780c */ /* 0x000fe40000f01670 */
[----:B------:R-:W-:Y:S02]  /*20280*/  FSEL R184, R52, -INF , !P2 ;  /* 0xff80000034b87808 */ /* 0x000fe40005000000 */
[----:B------:R-:W-:Y:S01]  /*20290*/  PLOP3.LUT P2, PT, PT, PT, UP6, 0x40, 0x0 ;  /* 0x000000000000781c */ /* 0x000fe20003f4e868 */
[----:B------:R-:W-:Y:S01]  /*202a0*/  UISETP.NE.AND UP6, UPT, UR12, URZ, UPT ;  /* 0x0000003f0c00728c */ /* 0x000fe2000bfc5270 */
[----:B------:R-:W-:Y:S02]  /*202b0*/  FSEL R191, R64, -INF , !P0 ;  /* 0xff80000040bf7808 */ /* 0x000fe40004000000 */
[----:B------:R-:W-:Y:S02]  /*202c0*/  PLOP3.LUT P1, PT, PT, PT, UP5, 0x40, 0x0 ;  /* 0x000000000000781c */ /* 0x000fe40003f2e858 */
[----:B------:R-:W-:Y:S02]  /*202d0*/  PLOP3.LUT P0, PT, PT, PT, UP4, 0x40, 0x0 ;  /* 0x000000000000781c */ /* 0x000fe40003f0e848 */
[C---:B------:R-:W-:Y:S02]  /*202e0*/  ISETP.GT.AND P2, PT, R0.reuse, 0x41, P2 ;  /* 0x000000410000780c */ /* 0x040fe40001744270 */
[C---:B------:R-:W-:Y:S02]  /*202f0*/  ISETP.GT.AND P1, PT, R0.reuse, 0x48, P1 ;  /* 0x000000480000780c */ /* 0x040fe40000f24270 */
[----:B------:R-:W-:Y:S02]  /*20300*/  ISETP.GT.AND P0, PT, R0, 0x49, P0 ;  /* 0x000000490000780c */ /* 0x000fe40000704270 */
[----:B------:R-:W-:Y:S01]  /*20310*/  PLOP3.LUT P3, PT, PT, PT, UP0, 0x40, 0x0 ;  /* 0x000000000000781c */ /* 0x000fe20003f6e808 */
[----:B------:R-:W-:Y:S01]  /*20320*/  UISETP.GE.AND UP0, UPT, UR35, 0x5a, UPT ;  /* 0x0000005a2300788c */ /* 0x000fe2000bf06270 */
[C---:B------:R-:W-:Y:S02]  /*20330*/  ISETP.LT.OR P2, PT, R2.reuse, 0x42, P2 ;  /* 0x000000420200780c */ /* 0x040fe40001741670 */
[C---:B------:R-:W-:Y:S02]  /*20340*/  ISETP.LT.OR P1, PT, R2.reuse, 0x49, P1 ;  /* 0x000000490200780c */ /* 0x040fe40000f21670 */
[----:B------:R-:W-:Y:S02]  /*20350*/  ISETP.LT.OR P0, PT, R2, 0x4a, P0 ;  /* 0x0000004a0200780c */ /* 0x000fe40000701670 */
[----:B------:R-:W-:Y:S02]  /*20360*/  ISETP.GT.AND P3, PT, R0, 0x40, P3 ;  /* 0x000000400000780c */ /* 0x000fe40001f64270 */
[----:B------:R-:W-:Y:S02]  /*20370*/  FSEL R198, R69, -INF , !P2 ;  /* 0xff80000045c67808 */ /* 0x000fe40005000000 */
[----:B------:R-:W-:Y:S02]  /*20380*/  PLOP3.LUT P2, PT, PT, PT, UP2, 0x40, 0x0 ;  /* 0x000000000000781c */ /* 0x000fe40003f4e828 */
[----:B------:R-:W-:Y:S02]  /*20390*/  FSEL R203, R80, -INF , !P1 ;  /* 0xff80000050cb7808 */ /* 0x000fe40004800000 */
[----:B------:R-:W-:Y:S02]  /*203a0*/  PLOP3.LUT P1, PT, PT, PT, UP1, 0x40, 0x0 ;  /* 0x000000000000781c */ /* 0x000fe40003f2e818 */
[----:B------:R-:W-:Y:S02]  /*203b0*/  FSEL R204, R81, -INF , !P0 ;  /* 0xff80000051cc7808 */ /* 0x000fe40004000000 */
[----:B------:R-:W-:Y:S02]  /*203c0*/  PLOP3.LUT P0, PT, PT, PT, UP0, 0x40, 0x0 ;  /* 0x000000000000781c */ /* 0x000fe40003f0e808 */
[----:B------:R-:W-:Y:S02]  /*203d0*/  ISETP.LT.OR P3, PT, R2, 0x41, P3 ;  /* 0x000000410200780c */ /* 0x000fe40001f61670 */
[C---:B------:R-:W-:Y:S02]  /*203e0*/  ISETP.GT.AND P2, PT, R0.reuse, 0x51, P2 ;  /* 0x000000510000780c */ /* 0x040fe40001744270 */
[C---:B------:R-:W-:Y:S02]  /*203f0*/  ISETP.GT.AND P1, PT, R0.reuse, 0x58, P1 ;  /* 0x000000580000780c */ /* 0x040fe40000f24270 */
[----:B------:R-:W-:Y:S02]  /*20400*/  ISETP.GT.AND P0, PT, R0, 0x59, P0 ;  /* 0x000000590000780c */ /* 0x000fe40000704270 */
[----:B------:R-:W-:Y:S02]  /*20410*/  ISETP.LT.OR P4, PT, R2, 0x3a, P4 ;  /* 0x0000003a0200780c */ /* 0x000fe40002781670 */
[----:B------:R-:W-:Y:S02]  /*20420*/  FSEL R193, R68, -INF , !P3 ;  /* 0xff80000044c17808 */ /* 0x000fe40005800000 */
        /* <DEDUP_REMOVED lines=31> */
.L_x_493:
[----:B------:R-:W-:Y:S04]  /*20620*/  MOV R5, c[0x0][0x32c] ;  /* 0x0000cb0000057a02 */ /* 0x000fe80000000f00 */
[----:B------:R-:W-:Y:S11]  /*20630*/  ISETP.NE.AND P0, PT, R5, 0x1, PT ;  /* 0x000000010500780c */ /* 0x000ff60003f05270 */
[----:B------:R-:W-:Y:S02]  /*20640*/  @!UPT UIADD3 URZ, URZ, URZ, URZ ;  /* 0x0000003f3f3ff290 */ /* 0x000fe4000fffe03f */
[----:B------:R-:W-:Y:S05]  /*20650*/  @P0 IMAD.HI.U32 R5, R4, c[0x0][0x330], RZ ;  /* 0x0000cc0004050a27 */ /* 0x000fea00078e00ff */
[----:B------:R-:W-:Y:S02]  /*20660*/  @P0 SHF.R.U32.HI R4, RZ, c[0x0][0x334], R5 ;  /* 0x0000cd00ff040a19 */ /* 0x000fe40000011605 */
.L_x_494:
[----:B------:R-:W-:Y:S05]  /*20670*/  BSYNC B0 ;  /* 0x0000000000007941 */ /* 0x000fea0003800000 */
.L_x_492:
[----:B------:R-:W-:Y:S05]  /*20680*/  IMAD R4, R4, c[0x0][0x32c], R173 ;  /* 0x0000cb0004047a24 */ /* 0x000fea00078e02ad */
[----:B------:R-:W-:Y:S02]  /*20690*/  IADD3 R5, R4, c[0x0][0x32c], RZ ;  /* 0x0000cb0004057a10 */ /* 0x000fe40007ffe0ff */
[----:B------:R-:W-:Y:S02]  /*206a0*/  IMNMX R0, R0, R4, !PT ;  /* 0x0000000400007217 */ /* 0x000fe40007800200 */
[----:B------:R-:W-:Y:S02]  /*206b0*/  IMNMX R2, R2, R5, PT ;  /* 0x0000000502027217 */ /* 0x000fe40003800200 */
.L_x_491:
        /* <DEDUP_REMOVED lines=8> */
[----:B------:R-:W-:Y:S02]  /*20740*/  UP2UR UR36, UPR, URZ, 0x2 ;  /* 0x000000023f247883 */ /* 0x000fe40008000000 */
[----:B------:R-:W-:Y:S02]  /*20750*/  UISETP.NE.AND UP1, UPT, UR34, URZ, UPT ;  /* 0x0000003f2200728c */ /* 0x000fe4000bf25270 */
[----:B------:R-:W-:Y:S01]  /*20760*/  PLOP3.LUT P1, PT, PT, PT, UP2, 0x40, 0x0 ;  /* 0x000000000000781c */ /* 0x000fe20003f2e828 */
[----:B------:R-:W-:Y:S02]  /*20770*/  UP2UR UR35, UPR, URZ, 0x1 ;  /* 0x000000013f237883 */ /* 0x000fe40008000000 */
[----:B------:R-:W-:Y:S01]  /*20780*/  UISETP.NE.AND UP2, UPT, UR30, URZ, UPT ;  /* 0x0000003f1e00728c */ /* 0x000fe2000bf45270 */
[----:B------:R-:W-:Y:S01]  /*20790*/  PLOP3.LUT P2, PT, PT, PT, UP1, 0x40, 0x0 ;  /* 0x000000000000781c */ /* 0x000fe20003f4e818 */
[----:B------:R-:W-:Y:S02]  /*207a0*/  UISETP.NE.AND UP1, UPT, UR29, URZ, UPT ;  /* 0x0000003f1d00728c */ /* 0x000fe4000bf25270 */
[----:B------:R-:W-:Y:S01]  /*207b0*/  UISETP.NE.AND UP0, UPT, UR28, URZ, UPT ;  /* 0x0000003f1c00728c */ /* 0x000fe2000bf05270 */
[C---:B------:R-:W-:Y:S01]  /*207c0*/  ISETP.GT.AND P4, PT, R3.reuse, RZ, P2 ;  /* 0x000000ff0300720c */ /* 0x040fe20001784270 */
[----:B------:R-:W-:Y:S01]  /*207d0*/  UISETP.NE.AND UP4, UPT, UR27, URZ, UPT ;  /* 0x0000003f1b00728c */ /* 0x000fe2000bf85270 */
[C---:B------:R-:W-:Y:S01]  /*207e0*/  ISETP.GT.AND P2, PT, R3.reuse, 0x1, P1 ;  /* 0x000000010300780c */ /* 0x040fe20000f44270 */
[----:B------:R-:W-:Y:S01]  /*207f0*/  UISETP.NE.AND UP3, UPT, UR26, URZ, UPT ;  /* 0x0000003f1a00728c */ /* 0x000fe2000bf65270 */
[C---:B------:R-:W-:Y:S02]  /*20800*/  ISETP.GT.AND P1, PT, R3.reuse, 0x8, P0 ;  /* 0x000000080300780c */ /* 0x040fe40000724270 */
[----:B------:R-:W-:Y:S02]  /*20810*/  ISETP.GT.AND P0, PT, R3, 0x9, P3 ;  /* 0x000000090300780c */ /* 0x000fe40001f04270 */
[C---:B------:R-:W-:Y:S02]  /*20820*/  ISETP.LT.OR P3, PT, R128.reuse, 0x1, P4 ;  /* 0x000000018000780c */ /* 0x040fe40002761670 */
[C---:B------:R-:W-:Y:S02]  /*20830*/  ISETP.LT.OR P2, PT, R128.reuse, 0x2, P2 ;  /* 0x000000028000780c */ /* 0x040fe40001741670 */
[C---:B------:R-:W-:Y:S02]  /*20840*/  ISETP.LT.OR P1, PT, R128.reuse, 0x9, P1 ;  /* 0x000000098000780c */ /* 0x040fe40000f21670 */
[----:B------:R-:W-:Y:S02]  /*20850*/  ISETP.LT.OR P0, PT, R128, 0xa, P0 ;  /* 0x0000000a8000780c */ /* 0x000fe40000701670 */
[----:B------:R-:W-:Y:S02]  /*20860*/  FSEL R16, R6, -INF , !P3 ;  /* 0xff80000006107808 */ /* 0x000fe40005800000 */
[----:B------:R-:W-:Y:S02]  /*20870*/  FSEL R7, R7, -INF , !P2 ;  /* 0xff80000007077808 */ /* 0x000fe40005000000 */
[----:B------:R-:W-:Y:S02]  /*20880*/  FSEL R18, R18, -INF , !P1 ;  /* 0xff80000012127808 */ /* 0x000fe40004800000 */
[----:B------:R-:W-:Y:S02]  /*20890*/  FSEL R19, R19, -INF , !P0 ;  /* 0xff80000013137808 */ /* 0x000fe40004000000 */
        /* <DEDUP_REMOVED lines=48> */
[C---:B------:R-:W-:Y:S01]  /*20ba0*/  ISETP.GT.AND P4, PT, R3.reuse, 0x30, P2 ;  /* 0x000000300300780c */ /* 0x040fe20001784270 */
[----:B------:R-:W-:Y:S01]  /*20bb0*/  UP2UR UR36, UPR, URZ, 0x20 ;  /* 0x000000203f247883 */ /* 0x000fe20008000000 */
[C---:B------:R-:W-:Y:S01]  /*20bc0*/  ISETP.GT.AND P2, PT, R3.reuse, 0x31, P1 ;  /* 0x000000310300780c */ /* 0x040fe20000f44270 */
[----:B------:R-:W-:Y:S01]  /*20bd0*/  UP2UR UR40, UPR, URZ, 0x2 ;  /* 0x000000023f287883 */ /* 0x000fe20008000000 */
[C---:B------:R-:W-:Y:S01]  /*20be0*/  ISETP.GT.AND P1, PT, R3.reuse, 0x38, P0 ;  /* 0x000000380300780c */ /* 0x040fe20000724270 */
[----:B------:R-:W-:Y:S01]  /*20bf0*/  UP2UR UR38, UPR, URZ, 0x8 ;  /* 0x000000083f267883 */ /* 0x000fe20008000000 */
[----:B------:R-:W-:Y:S01]  /*20c00*/  ISETP.GT.AND P0, PT, R3, 0x39, P3 ;  /* 0x000000390300780c */ /* 0x000fe20001f04270 */
[----:B------:R-:W-:Y:S01]  /*20c10*/  UP2UR UR39, UPR, URZ, 0x4 ;  /* 0x000000043f277883 */ /* 0x000fe20008000000 */
[C---:B------:R-:W-:Y:S01]  /*20c20*/  ISETP.LT.OR P3, PT, R128.reuse, 0x31, P4 ;  /* 0x000000318000780c */ /* 0x040fe20002761670 */
[----:B------:R-:W-:Y:S01]  /*20c30*/  UP2UR UR37, UPR, URZ, 0x10 ;  /* 0x000000103f257883 */ /* 0x000fe20008000000 */
        /* <DEDUP_REMOVED lines=10> */
[----:B------:R-:W-:Y:S01]  /*20ce0*/  UP2UR UR35, UPR, URZ, 0x40 ;  /* 0x000000403f237883 */ /* 0x000fe20008000000 */
[----:B------:R-:W-:Y:S01]  /*20cf0*/  PLOP3.LUT P0, PT, PT, PT, UP5, 0x40, 0x0 ;  /* 0x000000000000781c */ /* 0x000fe20003f0e858 */
[----:B------:R-:W-:Y:S01]  /*20d00*/  UISETP.NE.AND UP5, UPT, UR33, URZ, UPT ;  /* 0x0000003f2100728c */ /* 0x000fe2000bfa5270 */
[----:B------:R-:W-:Y:S01]  /*20d10*/  PLOP3.LUT P3, PT, PT, PT, UP4, 0x40, 0x0 ;  /* 0x000000000000781c */ /* 0x000fe20003f6e848 */
[----:B------:R-:W-:Y:S01]  /*20d20*/  UP2UR UR41, UPR, URZ, 0x1 ;  /* 0x000000013f297883 */ /* 0x000fe20008000000 */
[C---:B------:R-:W-:Y:S01]  /*20d30*/  ISETP.GT.AND P4, PT, R3.reuse, 0x40, P2 ;  /* 0x000000400300780c */ /* 0x040fe20001784270 */
        /* <DEDUP_REMOVED lines=8> */
[----:B------:R-:W-:Y:S01]  /*20dc0*/  PLOP3.LUT P0, PT, PT, PT, UP3, 0x40, 0x0 ;  /* 0x000000000000781c */ /* 0x000fe20003f0e838 */
[----:B------:R-:W-:Y:S01]  /*20dd0*/  UISETP.NE.AND UP3, UPT, UR29, URZ, UPT ;  /* 0x0000003f1d00728c */ /* 0x000fe2000bf65270 */
[----:B------:R-:W-:Y:S02]  /*20de0*/  ISETP.LT.OR P4, PT, R128, 0x41, P4 ;  /* 0x000000418000780c */ /* 0x000fe40002781670 */
[----:B------:R-:W-:Y:S02]  /*20df0*/  FSEL R200, R82, -INF , !P2 ;  /* 0xff80000052c87808 */ /* 0x000fe40005000000 */
[----:B------:R-:W-:Y:S02]  /*20e00*/  FSEL R202, R83, -INF , !P1 ;  /* 0xff80000053ca7808 */ /* 0x000fe40004800000 */
[----:B------:R-:W-:Y:S02]  /*20e10*/  ISETP.GT.AND P1, PT, R3, 0x50, P0 ;  /* 0x000000500300780c */ /* 0x000fe40000724270 */
[----:B------:R-:W-:Y:S01]  /*20e20*/  PLOP3.LUT P0, PT, PT, PT, UP1, 0x40, 0x0 ;  /* 0x000000000000781c */ /* 0x000fe20003f0e818 */
[----:B------:R-:W-:Y:S01]  /*20e30*/  UISETP.NE.AND UP1, UPT, UR31, URZ, UPT ;  /* 0x0000003f1f00728c */ /* 0x000fe2000bf25270 */
[----:B------:R-:W-:Y:S01]  /*20e40*/  PLOP3.LUT P2, PT, PT, PT, UP0, 0x40, 0x0 ;  /* 0x000000000000781c */ /* 0x000fe20003f4e808 */
[----:B------:R-:W-:Y:S01]  /*20e50*/  UISETP.NE.AND UP0, UPT, UR34, URZ, UPT ;  /* 0x0000003f2200728c */ /* 0x000fe2000bf05270 */
[----:B------:R-:W-:Y:S02]  /*20e60*/  FSEL R195, R71, -INF , !P3 ;  /* 0xff80000047c37808 */ /* 0x000fe40005800000 */
[----:B------:R-:W-:Y:S01]  /*20e70*/  PLOP3.LUT P3, PT, PT, PT, UP2, 0x40, 0x0 ;  /* 0x000000000000781c */ /* 0x000fe20003f6e828 */
[----:B------:R-:W-:Y:S01]  /*20e80*/  UISETP.NE.AND UP2, UPT, UR30, URZ, UPT ;  /* 0x0000003f1e00728c */ /* 0x000fe2000bf45270 */
[----:B------:R-:W-:Y:S02]  /*20e90*/  FSEL R194, R70, -INF , !P4 ;  /* 0xff80000046c27808 */ /* 0x000fe40006000000 */
[----:B------:R-:W-:Y:S02]  /*20ea0*/  ISETP.LT.OR P4, PT, R128, 0x51, P1 ;  /* 0x000000518000780c */ /* 0x000fe40000f81670 */
[C---:B------:R-:W-:Y:S02]  /*20eb0*/  ISETP.GT.AND P1, PT, R3.reuse, 0x58, P0 ;  /* 0x000000580300780c */ /* 0x040fe40000724270 */
[C---:B------:R-:W-:Y:S02]  /*20ec0*/  ISETP.GT.AND P0, PT, R3.reuse, 0x59, P2 ;  /* 0x000000590300780c */ /* 0x040fe40001704270 */
[----:B------:R-:W-:Y:S02]  /*20ed0*/  ISETP.GT.AND P3, PT, R3, 0x51, P3 ;  /* 0x000000510300780c */ /* 0x000fe40001f64270 */
[----:B------:R-:W-:Y:S01]  /*20ee0*/  FSEL R206, R86, -INF , !P4 ;  /* 0xff80000056ce7808 */ /* 0x000fe20006000000 */
[----:B------:R-:W1:Y:S01]  /*20ef0*/  SHFL.IDX PT, R3, R130, 0x3, 0x1c1f ;  /* 0x007c1f0082037f89 */ /* 0x000e6200000e0000 */
[----:B------:R-:W-:Y:S01]  /*20f00*/  PLOP3.LUT P4, PT, PT, PT, UP0, 0x40, 0x0 ;  /* 0x000000000000781c */ /* 0x000fe20003f8e808 */
[----:B------:R-:W-:Y:S01]  /*20f10*/  UISETP.NE.AND UP0, UPT, UR24, URZ, UPT ;  /* 0x0000003f1800728c */ /* 0x000fe2000bf05270 */
[C---:B------:R-:W-:Y:S02]  /*20f20*/  ISETP.LT.OR P2, PT, R128.reuse, 0x5a, P0 ;  /* 0x0000005a8000780c */ /* 0x040fe40000741670 */
[----:B------:R-:W-:Y:S01]  /*20f30*/  PLOP3.LUT P0, PT, PT, PT, UP5, 0x40, 0x0 ;  /* 0x000000000000781c */ /* 0x000fe20003f0e858 */
[----:B------:R-:W-:Y:S01]  /*20f40*/  UISETP.NE.AND UP5, UPT, UR27, URZ, UPT ;  /* 0x0000003f1b00728c */ /* 0x000fe2000bfa5270 */
[C---:B------:R-:W-:Y:S01]  /*20f50*/  ISETP.LT.OR P3, PT, R128.reuse, 0x52, P3 ;  /* 0x000000528000780c */ /* 0x040fe20001f61670 */
[----:B------:R-:W-:Y:S01]  /*20f60*/  UP2UR UR42, UPR, URZ, 0x1 ;  /* 0x000000013f2a7883 */ /* 0x000fe20008000000 */
[----:B------:R-:W-:Y:S01]  /*20f70*/  ISETP.LT.OR P5, PT, R128, 0x59, P1 ;  /* 0x000000598000780c */ /* 0x000fe20000fa1670 */
[----:B------:R-:W-:Y:S01]  /*20f80*/  UISETP.NE.AND UP0, UPT, UR25, URZ, UPT ;  /* 0x0000003f1900728c */ /* 0x000fe2000bf05270 */
[C---:B------:R-:W-:Y:S02]  /*20f90*/  ISETP.GT.AND P1, PT, R0.reuse, RZ, P4 ;  /* 0x000000ff0000720c */ /* 0x040fe40002724270 */
[----:B------:R-:W-:Y:S02]  /*20fa0*/  ISETP.GT.AND P4, PT, R0, 0x1, P0 ;  /* 0x000000010000780c */ /* 0x000fe40000784270 */
[----:B------:R-:W-:Y:S01]  /*20fb0*/  PLOP3.LUT P0, PT, PT, PT, UP1, 0x40, 0x0 ;  /* 0x000000000000781c */ /* 0x000fe20003f0e818 */
[----:B------:R-:W-:Y:S01]  /*20fc0*/  UISETP.NE.AND UP1, UPT, UR23, URZ, UPT ;  /* 0x0000003f1700728c */ /* 0x000fe2000bf25270 */
[----:B------:R-:W-:Y:S02]  /*20fd0*/  FSEL R207, R87, -INF , !P3 ;  /* 0xff80000057cf7808 */ /* 0x000fe40005800000 */
        /* <DEDUP_REMOVED lines=128> */
.L_x_497:
[----:B------:R-:W-:Y:S04]  /*217e0*/  MOV R4, c[0x0][0x32c] ;  /* 0x0000cb0000047a02 */ /* 0x000fe80000000f00 */
[----:B------:R-:W-:Y:S11]  /*217f0*/  ISETP.NE.AND P0, PT, R4, 0x1, PT ;  /* 0x000000010400780c */ /* 0x000ff60003f05270 */
[----:B------:R-:W-:Y:S02]  /*21800*/  @!UPT UIADD3 URZ, URZ, URZ, URZ ;  /* 0x0000003f3f3ff290 */ /* 0x000fe4000fffe03f */
[----:B------:R-:W-:Y:S05]  /*21810*/  @P0 IMAD.HI.U32 R4, R3, c[0x0][0x330], RZ ;  /* 0x0000cc0003040a27 */ /* 0x000fea00078e00ff */
[----:B------:R-:W-:Y:S02]  /*21820*/  @P0 SHF.R.U32.HI R3, RZ, c[0x0][0x334], R4 ;  /* 0x0000cd00ff030a19 */ /* 0x000fe40000011604 */
.L_x_498:
[----:B------:R-:W-:Y:S05]  /*21830*/  BSYNC B0 ;  /* 0x0000000000007941 */ /* 0x000fea0003800000 */
.L_x_496:
[----:B------:R-:W-:Y:S05]  /*21840*/  IMAD R3, R3, c[0x0][0x32c], R173 ;  /* 0x0000cb0003037a24 */ /* 0x000fea00078e02ad */
[----:B------:R-:W-:Y:S02]  /*21850*/  IADD3 R4, R3, c[0x0][0x32c], RZ ;  /* 0x0000cb0003047a10 */ /* 0x000fe40007ffe0ff */
[----:B------:R-:W-:Y:S02]  /*21860*/  IMNMX R0, R0, R3, !PT ;  /* 0x0000000300007217 */ /* 0x000fe40007800200 */
[----:B------:R-:W-:Y:S02]  /*21870*/  IMNMX R2, R2, R4, PT ;  /* 0x0000000402027217 */ /* 0x000fe40003800200 */
.L_x_495:
        /* <DEDUP_REMOVED lines=25> */
[----:B------:R-:W-:Y:S01]  /*21a10*/  UISETP.NE.AND UP5, UPT, UR35, URZ, UPT ;  /* 0x0000003f2300728c */ /* 0x000fe2000bfa5270 */
[----:B------:R-:W-:Y:S01]  /*21a20*/  PLOP3.LUT P1, PT, PT, PT, UP1, 0x40, 0x0 ;  /* 0x000000000000781c */ /* 0x000fe20003f2e818 */
[----:B------:R-:W-:Y:S01]  /*21a30*/  UISETP.NE.AND UP1, UPT, UR28, URZ, UPT ;  /* 0x0000003f1c00728c */ /* 0x000fe2000bf25270 */
        /* <DEDUP_REMOVED lines=18> */
[----:B------:R-:W-:Y:S02]  /*21b60*/  FSEL R14, R14, -INF , !P0 ;  /* 0xff8000000e0e7808 */ /* 0x000fe40004000000 */
        /* <DEDUP_REMOVED lines=27> */
[----:B------:R-:W-:Y:S02]  /*21d20*/  FMNMX.FTZ R130, R204, R130, !PT ;  /* 0x00000082cc827209 */ /* 0x000fe40007810000 */
        /* <DEDUP_REMOVED lines=95> */
[----:B------:R-:W-:Y:S01]  /*22320*/  FMNMX.FTZ R4, R56, R4, !PT ;  /* 0x0000000438047209 */ /* 0x000fe20007810000 */
[----:B------:R-:W-:Y:S01]  /*22330*/  UISETP.NE.AND UP0, UPT, UR33, URZ, UPT ;  /* 0x0000003f2100728c */ /* 0x000fe2000bf05270 */
        /* <DEDUP_REMOVED lines=9> */
[----:B------:R-:W-:Y:S02]  /*223d0*/  FMNMX.FTZ R128, R214, R3, !PT ;  /* 0x00000003d6807209 */ /* 0x000fe40007810000 */
[----:B------:R-:W-:Y:S01]  /*223e0*/  FMNMX.FTZ R3, R61, R4, !PT ;  /* 0x000000043d037209 */ /* 0x000fe20007810000 */
[--C-:B------:R-:W-:Y:S01]  /*223f0*/  FFMA.FTZ R4, R174, c[0x0][0x2d0], -R43.reuse ;  /* 0x0000b400ae047a23 */ /* 0x100fe2000001082b */
[----:B------:R-:W-:Y:S01]  /*22400*/  ISETP.LT.OR P0, PT, R2, 0x41, P0 ;  /* 0x000000410200780c */ /* 0x000fe20000701670 */
[----:B------:R-:W1:Y:S01]  /*22410*/  SHFL.BFLY PT, R5, R128, 0x2, 0x1f ;  /* 0x0c401f0080057f89 */ /* 0x000e6200000e0000 */
[----:B------:R-:W-:Y:S01]  /*22420*/  FMNMX.FTZ R3, R70, R3, !PT ;  /* 0x0000000346037209 */ /* 0x000fe20007810000 */
[----:B------:R3:W-:Y:S01]  /*22430*/  MUFU.EX2 R28, R4 ;  /* 0x00000004001c7308 */ /* 0x0007e20000000800 */
[----:B--2---:R-:W-:Y:S02]  /*22440*/  FMNMX.FTZ R129, R129, R6, !PT ;  /* 0x0000000681817209 */ /* 0x004fe40007810000 */
[----:B------:R-:W-:Y:S02]  /*22450*/  FMNMX.FTZ R3, R71, R3, !PT ;  /* 0x0000000347037209 */ /* 0x000fe40007810000 */
[----:B------:R-:W-:Y:S01]  /*22460*/  FSEL R135, R74, -INF , !P0 ;  /* 0xff8000004a877808 */ /* 0x000fe20004000000 */
[----:B------:R-:W2:Y:S01]  /*22470*/  SHFL.BFLY PT, R6, R129, 0x1, 0x1f ;  /* 0x0c201f0081067f89 */ /* 0x000ea200000e0000 */
[----:B------:R-:W-:Y:S02]  /*22480*/  FMNMX.FTZ R3, R72, R3, !PT ;  /* 0x0000000348037209 */ /* 0x000fe40007810000 */
[----:B------:R-:W-:Y:S02]  /*22490*/  PLOP3.LUT P3, PT, PT, PT, UP6, 0x40, 0x0 ;  /* 0x000000000000781c */ /* 0x000fe40003f6e868 */
[----:B------:R-:W-:Y:S02]  /*224a0*/  FMNMX.FTZ R3, R73, R3, !PT ;  /* 0x0000000349037209 */ /* 0x000fe40007810000 */
[----:B------:R-:W-:Y:S02]  /*224b0*/  PLOP3.LUT P0, PT, PT, PT, UP4, 0x40, 0x0 ;  /* 0x000000000000781c */ /* 0x000fe40003f0e848 */
[----:B------:R-:W-:Y:S02]  /*224c0*/  FMNMX.FTZ R3, R87, R3, !PT ;  /* 0x0000000357037209 */ /* 0x000fe40007810000 */
[C---:B------:R-:W-:Y:S02]  /*224d0*/  ISETP.GT.AND P3, PT, R0.reuse, 0x41, P3 ;  /* 0x000000410000780c */ /* 0x040fe40001f64270 */
[----:B------:R-:W-:Y:S02]  /*224e0*/  FMNMX.FTZ R3, R89, R3, !PT ;  /* 0x0000000359037209 */ /* 0x000fe40007810000 */
[----:B------:R-:W-:Y:S02]  /*224f0*/  ISETP.GT.AND P0, PT, R0, 0x49, P0 ;  /* 0x000000490000780c */ /* 0x000fe40000704270 */
[----:B------:R-:W-:Y:S01]  /*22500*/  PLOP3.LUT P1, PT, PT, PT, UP5, 0x40, 0x0 ;  /* 0x000000000000781c */ /* 0x000fe20003f2e858 */
[--C-:B---3--:R-:W-:Y:S01]  /*22510*/  FFMA.FTZ R4, R175, c[0x0][0x2d0], -R43.reuse ;  /* 0x0000b400af047a23 */ /* 0x108fe2000001082b */
[C---:B------:R-:W-:Y:S02]  /*22520*/  ISETP.LT.OR P3, PT, R2.reuse, 0x42, P3 ;  /* 0x000000420200780c */ /* 0x040fe40001f61670 */
[----:B------:R-:W-:Y:S01]  /*22530*/  ISETP.LT.OR P0, PT, R2, 0x4a, P0 ;  /* 0x0000004a0200780c */ /* 0x000fe20000701670 */
[----:B------:R3:W-:Y:S01]  /*22540*/  MUFU.EX2 R242, R4 ;  /* 0x0000000400f27308 */ /* 0x0007e20000000800 */
[----:B------:R-:W-:Y:S02]  /*22550*/  ISETP.GT.AND P1, PT, R0, 0x48, P1 ;  /* 0x000000480000780c */ /* 0x000fe40000f24270 */
[----:B------:R-:W-:Y:S02]  /*22560*/  FSEL R173, R79, -INF , !P0 ;  /* 0xff8000004fad7808 */ /* 0x000fe40004000000 */
[----:B------:R-:W-:Y:S02]  /*22570*/  ISETP.LT.OR P1, PT, R2, 0x49, P1 ;  /* 0x000000490200780c */ /* 0x000fe40000f21670 */
[----:B------:R-:W-:Y:S02]  /*22580*/  FSEL R93, R75, -INF , !P3 ;  /* 0xff8000004b5d7808 */ /* 0x000fe40005800000 */
[----:B------:R-:W-:Y:S02]  /*22590*/  PLOP3.LUT P3, PT, PT, PT, UP2, 0x40, 0x0 ;  /* 0x000000000000781c */ /* 0x000fe40003f6e828 */
[----:B------:R-:W-:Y:S02]  /*225a0*/  PLOP3.LUT P0, PT, PT, PT, UP3, 0x40, 0x0 ;  /* 0x000000000000781c */ /* 0x000fe40003f0e838 */
[----:B-1----:R-:W-:Y:S02]  /*225b0*/  FMNMX.FTZ R128, R128, R5, !PT ;  /* 0x0000000580807209 */ /* 0x002fe40007810000 */
[----:B--2---:R-:W-:Y:S02]  /*225c0*/  FMNMX.FTZ R129, R129, R6, !PT ;  /* 0x0000000681817209 */ /* 0x004fe40007810000 */
[----:B------:R-:W-:Y:S01]  /*225d0*/  FSEL R172, R78, -INF , !P1 ;  /* 0xff8000004eac7808 */ /* 0x000fe20004800000 */
[----:B------:R-:W1:Y:S01]  /*225e0*/  SHFL.BFLY PT, R5, R128, 0x1, 0x1f ;  /* 0x0c201f0080057f89 */ /* 0x000e6200000e0000 */
[C---:B------:R-:W-:Y:S01]  /*225f0*/  ISETP.GT.AND P4, PT, R0.reuse, 0x50, P0 ;  /* 0x000000500000780c */ /* 0x040fe20000784270 */
[C---:B------:R-:W-:Y:S01]  /*22600*/  FMUL.FTZ R64, R129.reuse, c[0x0][0x2d0] ;  /* 0x0000b40081407a20 */ /* 0x040fe20000410000 */
[----:B------:R-:W-:Y:S02]  /*22610*/  ISETP.GT.AND P0, PT, R0, 0x51, P3 ;  /* 0x000000510000780c */ /* 0x000fe40001f04270 */
[----:B------:R-:W-:Y:S01]  /*22620*/  FSETP.NEU.FTZ.AND P1, PT, R129, -INF , PT ;  /* 0xff8000008100780b */ /* 0x000fe20003f3d000 */
[--C-:B---3--:R-:W-:Y:S01]  /*22630*/  FFMA.FTZ R4, R176, c[0x0][0x2d0], -R43.reuse ;  /* 0x0000b400b0047a23 */ /* 0x108fe2000001082b */
[----:B------:R-:W-:Y:S02]  /*22640*/  ISETP.LT.OR P3, PT, R2, 0x51, P4 ;  /* 0x000000510200780c */ /* 0x000fe40002761670 */
[----:B------:R-:W-:Y:S01]  /*22650*/  FSEL R64, R64, RZ, P1 ;  /* 0x000000ff40407208 */ /* 0x000fe20000800000 */
[----:B------:R2:W-:Y:S01]  /*22660*/  MUFU.EX2 R239, R4 ;  /* 0x0000000400ef7308 */ /* 0x0005e20000000800 */
[----:B------:R-:W-:Y:S02]  /*22670*/  ISETP.LT.OR P0, PT, R2, 0x52, P0 ;  /* 0x000000520200780c */ /* 0x000fe40000701670 */
[----:B------:R-:W-:Y:S02]  /*22680*/  FSEL R174, R90, -INF , !P3 ;  /* 0xff8000005aae7808 */ /* 0x000fe40005800000 */
[----:B------:R-:W-:Y:S02]  /*22690*/  FSEL R175, R91, -INF , !P0 ;  /* 0xff8000005baf7808 */ /* 0x000fe40004000000 */
[----:B------:R-:W-:Y:S02]  /*226a0*/  PLOP3.LUT P3, PT, PT, PT, UP1, 0x40, 0x0 ;  /* 0x000000000000781c */ /* 0x000fe40003f6e818 */
[----:B------:R-:W-:Y:S01]  /*226b0*/  PLOP3.LUT P0, PT, PT, PT, UP0, 0x40, 0x0 ;  /* 0x000000000000781c */ /* 0x000fe20003f0e808 */
[----:B------:R-:W-:Y:S01]  /*226c0*/  UISETP.GT.AND UP0, UPT, UR19, UR18, UPT ;  /* 0x000000121300728c */ /* 0x000fe2000bf04270 */
[C---:B------:R-:W-:Y:S01]  /*226d0*/  ISETP.GT.AND P3, PT, R0.reuse, 0x58, P3 ;  /* 0x000000580000780c */ /* 0x040fe20001f64270 */
[----:B------:R-:W-:Y:S01]  /*226e0*/  UIADD3 UR19, UR19, -0x1, URZ ;  /* 0xffffffff13137890 */ /* 0x000fe2000fffe03f */
[----:B------:R-:W-:Y:S02]  /*226f0*/  ISETP.GT.AND P0, PT, R0, 0x59, P0 ;  /* 0x000000590000780c */ /* 0x000fe40000704270 */
[----:B-1----:R-:W-:Y:S02]  /*22700*/  FMNMX.FTZ R128, R128, R5, !PT ;  /* 0x0000000580807209 */ /* 0x002fe40007810000 */
[C---:B------:R-:W-:Y:S02]  /*22710*/  ISETP.LT.OR P0, PT, R2.reuse, 0x5a, P0 ;  /* 0x0000005a0200780c */ /* 0x040fe40000701670 */
[----:B------:R-:W-:Y:S01]  /*22720*/  ISETP.LT.OR P3, PT, R2, 0x59, P3 ;  /* 0x000000590200780c */ /* 0x000fe20001f61670 */
[----:B------:R-:W-:Y:S01]  /*22730*/  FMUL.FTZ R65, R128, c[0x0][0x2d0] ;  /* 0x0000b40080417a20 */ /* 0x000fe20000410000 */
[----:B------:R-:W-:Y:S01]  /*22740*/  FSEL R42, R95, -INF , !P0 ;  /* 0xff8000005f2a7808 */ /* 0x000fe20004000000 */
[--C-:B------:R-:W-:Y:S01]  /*22750*/  FFMA.FTZ R2, R18, c[0x0][0x2d0], -R64.reuse ;  /* 0x0000b40012027a23 */ /* 0x100fe20000010840 */
[----:B------:R-:W-:Y:S02]  /*22760*/  FSETP.NEU.FTZ.AND P0, PT, R128, -INF , PT ;  /* 0xff8000008000780b */ /* 0x000fe40003f1d000 */
[----:B--2---:R-:W-:Y:S01]  /*22770*/  FMNMX.FTZ R4, R92, R3, !PT ;  /* 0x000000035c047209 */ /* 0x004fe20007810000 */
[----:B------:R-:W-:Y:S01]  /*22780*/  MUFU.EX2 R88, R2 ;  /* 0x0000000200587308 */ /* 0x000fe20000000800 */
[--C-:B------:R-:W-:Y:S01]  /*22790*/  FFMA.FTZ R3, R17, c[0x0][0x2d0], -R43.reuse ;  /* 0x0000b40011037a23 */ /* 0x100fe2000001082b */
[----:B------:R-:W-:Y:S02]  /*227a0*/  FSEL R65, R65, RZ, P0 ;  /* 0x000000ff41417208 */ /* 0x000fe40000000000 */
[----:B------:R-:W-:Y:S02]  /*227b0*/  FMNMX.FTZ R4, R86, R4, !PT ;  /* 0x0000000456047209 */ /* 0x000fe40007810000 */
[----:B------:R-:W-:Y:S04]  /*227c0*/  FSEL R94, R94, -INF , !P3 ;  /* 0xff8000005e5e7808 */ /* 0x000fe80005800000 */
[----:B------:R1:W2:Y:S02]  /*227d0*/  MUFU.EX2 R76, R3 ;  /* 0x00000003004c7308 */ /* 0x0002a40000000800 */
[----:B-1----:R-:W-:Y:S01]  /*227e0*/  FMNMX.FTZ R3, R135, R4, !PT ;  /* 0x0000000487037209 */ /* 0x002fe20007810000 */
[--C-:B------:R-:W-:Y:S01]  /*227f0*/  FFMA.FTZ R4, R16, c[0x0][0x2d0], -R64.reuse ;  /* 0x0000b40010047a23 */ /* 0x100fe20000010840 */
[----:B--2---:R-:W-:Y:S01]  /*22800*/  F2FP.BF16.PACK_AB R46, R76, R239 ;  /* 0x000000ef4c2e723e */ /* 0x004fe200000010ff */
[----:B------:R-:W-:Y:S01]  /*22810*/  FFMA.FTZ R16, R178, c[0x0][0x2d0], -R43 ;  /* 0x0000b400b2107a23 */ /* 0x000fe2000001082b */
[----:B------:R-:W-:Y:S04]  /*22820*/  FMNMX.FTZ R3, R93, R3, !PT ;  /* 0x000000035d037209 */ /* 0x000fe80007810000 */
[----:B------:R1:W-:Y:S01]  /*22830*/  MUFU.EX2 R240, R4 ;  /* 0x0000000400f07308 */ /* 0x0003e20000000800 */
[----:B------:R-:W-:Y:S02]  /*22840*/  MOV R178, R239 ;  /* 0x000000ef00b27202 */ /* 0x000fe40000000f00 */
[----:B------:R-:W-:Y:S04]  /*22850*/  FMNMX.FTZ R3, R172, R3, !PT ;  /* 0x00000003ac037209 */ /* 0x000fe80007810000 */
[----:B------:R-:W-:Y:S03]  /*22860*/  FMNMX.FTZ R3, R173, R3, !PT ;  /* 0x00000003ad037209 */ /* 0x000fe60007810000 */
[----:B------:R-:W-:Y:S01]  /*22870*/  MUFU.EX2 R62, R16 ;  /* 0x00000010003e7308 */ /* 0x000fe20000000800 */
[----:B------:R-:W-:Y:S01]  /*22880*/  FMNMX.FTZ R0, R174, R3, !PT ;  /* 0x00000003ae007209 */ /* 0x000fe20007810000 */
[--C-:B------:R-:W-:Y:S03]  /*22890*/  FFMA.FTZ R3, R19, c[0x0][0x2d0], -R64.reuse ;  /* 0x0000b40013037a23 */ /* 0x100fe60000010840 */
[----:B------:R-:W-:Y:S04]  /*228a0*/  FMNMX.FTZ R0, R175, R0, !PT ;  /* 0x00000000af007209 */ /* 0x000fe80007810000 */
[----:B------:R-:W-:Y:S01]  /*228b0*/  FMNMX.FTZ R0, R94, R0, !PT ;  /* 0x000000005e007209 */ /* 0x000fe20007810000 */
[----:B------:R2:W3:Y:S03]  /*228c0*/  MUFU.EX2 R55, R3 ;  /* 0x0000000300377308 */ /* 0x0004e60000000800 */
[----:B------:R-:W-:Y:S01]  /*228d0*/  FMNMX.FTZ R0, R42, R0, !PT ;  /* 0x000000002a007209 */ /* 0x000fe20007810000 */
[--C-:B-1----:R-:W-:Y:S04]  /*228e0*/  FFMA.FTZ R4, R7, c[0x0][0x2d0], -R64.reuse ;  /* 0x0000b40007047a23 */ /* 0x102fe80000010840 */
[----:B------:R-:W1:Y:S02]  /*228f0*/  SHFL.BFLY PT, R2, R0, 0x2, 0x1f ;  /* 0x0c401f0000027f89 */ /* 0x000e6400000e0000 */
[----:B------:R4:W5:Y:S01]  /*22900*/  MUFU.EX2 R241, R4 ;  /* 0x0000000400f17308 */ /* 0x0009620000000800 */
[--C-:B--2---:R-:W-:Y:S01]  /*22910*/  FFMA.FTZ R3, R8, c[0x0][0x2d0], -R65.reuse ;  /* 0x0000b40008037a23 */ /* 0x104fe20000010841 */
[----:B---3--:R-:W-:Y:S01]  /*22920*/  F2FP.BF16.PACK_AB R47, R55, R88 ;  /* 0x00000058372f723e */ /* 0x008fe200000010ff */
[--C-:B------:R-:W-:Y:S07]  /*22930*/  FFMA.FTZ R8, R32, c[0x0][0x2d0], -R64.reuse ;  /* 0x0000b40020087a23 */ /* 0x100fee0000010840 */
[----:B------:R2:W-:Y:S01]  /*22940*/  MUFU.EX2 R24, R3 ;  /* 0x0000000300187308 */ /* 0x0005e20000000800 */
[----:B------:R-:W-:Y:S01]  /*22950*/  LDSM.16.MT88.4 R32, [R220+0x100] ;  /* 0x00010000dc20783b */ /* 0x000fe20000004200 */
[--C-:B----4-:R-:W-:Y:S01]  /*22960*/  FFMA.FTZ R4, R13, c[0x0][0x2d0], -R65.reuse ;  /* 0x0000b4000d047a23 */ /* 0x110fe20000010841 */
[----:B-----5:R-:W-:Y:S07]  /*22970*/  F2FP.BF16.PACK_AB R45, R241, R240 ;  /* 0x000000f0f12d723e */ /* 0x020fee00000010ff */
[----:B------:R-:W-:Y:S10]  /*22980*/  MUFU.EX2 R244, R4 ;  /* 0x0000000400f47308 */ /* 0x000ff40000000800 */
[----:B------:R-:W-:Y:S01]  /*22990*/  MUFU.EX2 R59, R8 ;  /* 0x00000008003b7308 */ /* 0x000fe20000000800 */
[--C-:B--2---:R-:W-:Y:S09]  /*229a0*/  FFMA.FTZ R3, R9, c[0x0][0x2d0], -R65.reuse ;  /* 0x0000b40009037a23 */ /* 0x104ff20000010841 */
[----:B------:R2:W-:Y:S02]  /*229b0*/  MUFU.EX2 R25, R3 ;  /* 0x0000000300197308 */ /* 0x0005e40000000800 */
[----:B--2---:R-:W-:Y:S02]  /*229c0*/  FFMA.FTZ R3, R12, c[0x0][0x2d0], -R65 ;  /* 0x0000b4000c037a23 */ /* 0x004fe40000010841 */
[----:B------:R-:W-:Y:S06]  /*229d0*/  FFMA.FTZ R12, R48, c[0x0][0x2d0], -R64 ;  /* 0x0000b400300c7a23 */ /* 0x000fec0000010840 */
[----:B------:R1:W2:Y:S02]  /*229e0*/  MUFU.EX2 R77, R3 ;  /* 0x00000003004d7308 */ /* 0x0002a40000000800 */
[----:B-1----:R-:W-:Y:S01]  /*229f0*/  FMNMX.FTZ R3, R0, R2, !PT ;  /* 0x0000000200037209 */ /* 0x002fe20007810000 */
[----:B------:R-:W-:Y:S01]  /*22a00*/  FFMA.FTZ R2, R20, c[0x0][0x2d0], -R43 ;  /* 0x0000b40014027a23 */ /* 0x000fe2000001082b */
[----:B------:R-:W-:Y:S01]  /*22a10*/  FSEL R0, R130, RZ, P2 ;  /* 0x000000ff82007208 */ /* 0x000fe20001000000 */
[----:B------:R-:W-:Y:S01]  /*22a20*/  LDSM.16.MT88.4 R20, [R217+0x100] ;  /* 0x00010000d914783b */ /* 0x000fe20000004200 */
[----:B--2---:R-:W-:Y:S04]  /*22a30*/  F2FP.BF16.PACK_AB R38, R244, R77 ;  /* 0x0000004df426723e */ /* 0x004fe800000010ff */
        /* <DEDUP_REMOVED lines=11> */
[C---:B------:R-:W-:Y:S01]  /*22af0*/  FSETP.NEU.FTZ.AND P0, PT, R3.reuse, -INF , PT ;  /* 0xff8000000300780b */ /* 0x040fe20003f1d000 */
[----:B------:R-:W1:Y:S01]  /*22b00*/  MUFU.EX2 R40, R2 ;  /* 0x0000000200287308 */ /* 0x000e620000000800 */
[----:B------:R-:W-:Y:S02]  /*22b10*/  FMUL.FTZ R66, R3, c[0x0][0x2d0] ;  /* 0x0000b40003427a20 */ /* 0x000fe40000410000 */
[----:B------:R-:W-:Y:S02]  /*22b20*/  FADD.FTZ R0, -R0, R133 ;  /* 0x0000008500007221 */ /* 0x000fe40000010100 */
[C---:B------:R-:W-:Y:S01]  /*22b30*/  FMUL.FTZ R5, R41.reuse, R137 ;  /* 0x0000008929057220 */ /* 0x040fe20000410000 */
[----:B------:R-:W-:Y:S01]  /*22b40*/  FSEL R66, R66, RZ, P0 ;  /* 0x000000ff42427208 */ /* 0x000fe20000000000 */
[----:B------:R-:W-:Y:S02]  /*22b50*/  FMUL.FTZ R0, R0, c[0x0][0x2d0] ;  /* 0x0000b40000007a20 */ /* 0x000fe40000410000 */
[C---:B------:R-:W-:Y:S01]  /*22b60*/  FMUL.FTZ R17, R41.reuse, R149 ;  /* 0x0000009529117220 */ /* 0x040fe20000410000 */
[----:B------:R-:W-:Y:S01]  /*22b70*/  MUFU.EX2 R137, R12 ;  /* 0x0000000c00897308 */ /* 0x000fe20000000800 */
[C---:B------:R-:W-:Y:S02]  /*22b80*/  FMUL.FTZ R104, R41.reuse, R104 ;  /* 0x0000006829687220 */ /* 0x040fe40000410000 */
[C---:B------:R-:W-:Y:S02]  /*22b90*/  FMUL.FTZ R105, R41.reuse, R105 ;  /* 0x0000006929697220 */ /* 0x040fe40000410000 */
[C---:B------:R-:W-:Y:S02]  /*22ba0*/  FMUL.FTZ R112, R41.reuse, R112 ;  /* 0x0000007029707220 */ /* 0x040fe40000410000 */
[C---:B------:R-:W-:Y:S02]  /*22bb0*/  FMUL.FTZ R113, R41.reuse, R113 ;  /* 0x0000007129717220 */ /* 0x040fe40000410000 */
[C---:B------:R-:W-:Y:S01]  /*22bc0*/  FMUL.FTZ R100, R41.reuse, R100 ;  /* 0x0000006429647220 */ /* 0x040fe20000410000 */
[----:B------:R2:W3:Y:S01]  /*22bd0*/  MUFU.EX2 R2, R0 ;  /* 0x0000000000027308 */ /* 0x0004e20000000800 */
[----:B------:R-:W-:Y:S02]  /*22be0*/  FFMA.FTZ R4, R14, c[0x0][0x2d0], -R66 ;  /* 0x0000b4000e047a23 */ /* 0x000fe40000010842 */
[----:B------:R-:W-:Y:S02]  /*22bf0*/  FMUL.FTZ R101, R41, R101 ;  /* 0x0000006529657220 */ /* 0x000fe40000410000 */
[C---:B-1----:R-:W-:Y:S02]  /*22c00*/  FMUL.FTZ R18, R40.reuse, R150 ;  /* 0x0000009628127220 */ /* 0x042fe40000410000 */
[C---:B------:R-:W-:Y:S02]  /*22c10*/  FMUL.FTZ R19, R40.reuse, R151 ;  /* 0x0000009728137220 */ /* 0x040fe40000410000 */
[----:B------:R-:W-:Y:S01]  /*22c20*/  LDSM.16.MT88.4 R148, [R217+0x2900] ;  /* 0x00290000d994783b */ /* 0x000fe20000004200 */
[----:B------:R1:W-:Y:S01]  /*22c30*/  MUFU.EX2 R132, R4 ;  /* 0x0000000400847308 */ /* 0x0003e20000000800 */
[C---:B------:R-:W-:Y:S02]  /*22c40*/  FMUL.FTZ R6, R40.reuse, R138 ;  /* 0x0000008a28067220 */ /* 0x040fe40000410000 */
[C---:B------:R-:W-:Y:S01]  /*22c50*/  FMUL.FTZ R7, R40.reuse, R139 ;  /* 0x0000008b28077220 */ /* 0x040fe20000410000 */
[----:B------:R-:W-:Y:S01]  /*22c60*/  MOV R139, R24 ;  /* 0x00000018008b7202 */ /* 0x000fe20000000f00 */
[----:B------:R-:W-:Y:S02]  /*22c70*/  FFMA.FTZ R24, R49, c[0x0][0x2d0], -R64 ;  /* 0x0000b40031187a23 */ /* 0x000fe40000010840 */
[----:B------:R-:W4:Y:S01]  /*22c80*/  LDSM.16.MT88.4 R48, [R218+0x100] ;  /* 0x00010000da30783b */ /* 0x000f220000004200 */
[----:B------:R-:W-:Y:S02]  /*22c90*/  IMAD.MOV.U32 R138, RZ, RZ, R240 ;  /* 0x000000ffff8a7224 */ /* 0x000fe400078e00f0 */
[----:B------:R5:W-:Y:S01]  /*22ca0*/  MUFU.EX2 R31, R24 ;  /* 0x00000018001f7308 */ /* 0x000be20000000800 */
[C---:B------:R-:W-:Y:S02]  /*22cb0*/  FMUL.FTZ R102, R40.reuse, R102 ;  /* 0x0000006628667220 */ /* 0x040fe40000410000 */
[----:B------:R-:W-:Y:S02]  /*22cc0*/  FMUL.FTZ R103, R40, R103 ;  /* 0x0000006728677220 */ /* 0x000fe40000410000 */
[--C-:B--2---:R-:W-:Y:S02]  /*22cd0*/  FFMA.FTZ R0, R10, c[0x0][0x2d0], -R66.reuse ;  /* 0x0000b4000a007a23 */ /* 0x104fe40000010842 */
[----:B---3--:R-:W-:Y:S02]  /*22ce0*/  FMUL.FTZ R8, R2, R140 ;  /* 0x0000008c02087220 */ /* 0x008fe40000410000 */
[----:B------:R-:W-:Y:S01]  /*22cf0*/  FMUL.FTZ R106, R40, R106 ;  /* 0x0000006a286a7220 */ /* 0x000fe20000410000 */
[----:B------:R2:W-:Y:S01]  /*22d00*/  MUFU.EX2 R95, R0 ;  /* 0x00000000005f7308 */ /* 0x0005e20000000800 */
[C---:B------:R-:W-:Y:S02]  /*22d10*/  FMUL.FTZ R9, R2.reuse, R141 ;  /* 0x0000008d02097220 */ /* 0x040fe40000410000 */
[----:B------:R-:W-:Y:S02]  /*22d20*/  FMUL.FTZ R12, R2, R144 ;  /* 0x00000090020c7220 */ /* 0x000fe40000410000 */
[--C-:B-1----:R-:W-:Y:S02]  /*22d30*/  FFMA.FTZ R4, R15, c[0x0][0x2d0], -R66.reuse ;  /* 0x0000b4000f047a23 */ /* 0x102fe40000010842 */
[----:B------:R-:W-:Y:S02]  /*22d40*/  FMUL.FTZ R107, R40, R107 ;  /* 0x0000006b286b7220 */ /* 0x000fe40000410000 */
[C---:B------:R-:W-:Y:S01]  /*22d50*/  FMUL.FTZ R108, R2.reuse, R108 ;  /* 0x0000006c026c7220 */ /* 0x040fe20000410000 */
[----:B------:R1:W3:Y:S01]  /*22d60*/  MUFU.EX2 R133, R4 ;  /* 0x0000000400857308 */ /* 0x0002e20000000800 */
[C---:B------:R-:W-:Y:S01]  /*22d70*/  FMUL.FTZ R13, R2.reuse, R145 ;  /* 0x00000091020d7220 */ /* 0x040fe20000410000 */
[----:B------:R-:W-:Y:S01]  /*22d80*/  MOV R145, R77 ;  /* 0x0000004d00917202 */ /* 0x000fe20000000f00 */
[C---:B------:R-:W-:Y:S02]  /*22d90*/  FMUL.FTZ R29, R2.reuse, R161 ;  /* 0x000000a1021d7220 */ /* 0x040fe40000410000 */
[C---:B-----5:R-:W-:Y:S02]  /*22da0*/  FMUL.FTZ R24, R2.reuse, R156 ;  /* 0x0000009c02187220 */ /* 0x060fe40000410000 */
[----:B------:R-:W-:Y:S02]  /*22db0*/  FMUL.FTZ R109, R2, R109 ;  /* 0x0000006d026d7220 */ /* 0x000fe40000410000 */
[C---:B------:R-:W-:Y:S02]  /*22dc0*/  FMUL.FTZ R114, R40.reuse, R114 ;  /* 0x0000007228727220 */ /* 0x040fe40000410000 */
[C---:B------:R-:W-:Y:S02]  /*22dd0*/  FMUL.FTZ R115, R40.reuse, R115 ;  /* 0x0000007328737220 */ /* 0x040fe40000410000 */
[----:B------:R-:W-:Y:S02]  /*22de0*/  FMUL.FTZ R116, R41, R116 ;  /* 0x0000007429747220 */ /* 0x000fe40000410000 */
[----:B--2---:R-:W-:Y:S02]  /*22df0*/  FFMA.FTZ R0, R11, c[0x0][0x2d0], -R66 ;  /* 0x0000b4000b007a23 */ /* 0x004fe40000010842 */
[----:B------:R-:W-:Y:S02]  /*22e00*/  IMAD.MOV.U32 R144, RZ, RZ, R88 ;  /* 0x000000ffff907224 */ /* 0x000fe400078e0058 */
[----:B------:R2:W5:Y:S01]  /*22e10*/  MUFU.EX2 R131, R0 ;  /* 0x0000000000837308 */ /* 0x0005620000000800 */
[----:B------:R-:W-:Y:S02]  /*22e20*/  FMUL.FTZ R117, R41, R117 ;  /* 0x0000007529757220 */ /* 0x000fe40000410000 */
[----:B------:R-:W-:Y:S02]  /*22e30*/  FMUL.FTZ R118, R40, R118 ;  /* 0x0000007628767220 */ /* 0x000fe40000410000 */
[----:B-1----:R-:W-:Y:S01]  /*22e40*/  FFMA.FTZ R4, R177, c[0x0][0x2d0], -R43 ;  /* 0x0000b400b1047a23 */ /* 0x002fe2000001082b */
[----:B---3--:R-:W-:Y:S01]  /*22e50*/  F2FP.BF16.PACK_AB R39, R133, R132 ;  /* 0x000000848527723e */ /* 0x008fe200000010ff */
[----:B------:R-:W-:Y:S02]  /*22e60*/  IMAD.MOV.U32 R177, RZ, RZ, R25 ;  /* 0x000000ffffb17224 */ /* 0x000fe400078e0019 */
[----:B------:R-:W-:Y:S01]  /*22e70*/  FMUL.FTZ R25, R2, R157 ;  /* 0x0000009d02197220 */ /* 0x000fe20000410000 */
[----:B------:R1:W3:Y:S01]  /*22e80*/  MUFU.EX2 R58, R4 ;  /* 0x00000004003a7308 */ /* 0x0002e20000000800 */
[----:B------:R-:W-:Y:S01]  /*22e90*/  FMUL.FTZ R119, R40, R119 ;  /* 0x0000007728777220 */ /* 0x000fe20000410000 */
[----:B------:R-:W-:Y:S01]  /*22ea0*/  F2FP.BF16.PACK_AB R36, R177, R139 ;  /* 0x0000008bb124723e */ /* 0x000fe200000010ff */
[C---:B------:R-:W-:Y:S02]  /*22eb0*/  FMUL.FTZ R120, R2.reuse, R120 ;  /* 0x0000007802787220 */ /* 0x040fe40000410000 */
[C---:B------:R-:W-:Y:S02]  /*22ec0*/  FMUL.FTZ R121, R2.reuse, R121 ;  /* 0x0000007902797220 */ /* 0x040fe40000410000 */
[C---:B------:R-:W-:Y:S02]  /*22ed0*/  FMUL.FTZ R124, R2.reuse, R124 ;  /* 0x0000007c027c7220 */ /* 0x040fe40000410000 */
[----:B------:R-:W-:Y:S02]  /*22ee0*/  FMUL.FTZ R125, R2, R125 ;  /* 0x0000007d027d7220 */ /* 0x000fe40000410000 */
[----:B------:R-:W-:Y:S02]  /*22ef0*/  IMAD.MOV.U32 R157, RZ, RZ, R59 ;  /* 0x000000ffff9d7224 */ /* 0x000fe400078e003b */
[----:B------:R-:W-:Y:S01]  /*22f00*/  IMAD.MOV.U32 R141, RZ, RZ, R242 ;  /* 0x000000ffff8d7224 */ /* 0x000fe200078e00f2 */
[----:B--2---:R-:W-:Y:S02]  /*22f10*/  FSEL R0, R3, RZ, P0 ;  /* 0x000000ff03007208 */ /* 0x004fe40000000000 */
[----:B-----5:R-:W-:Y:S02]  /*22f20*/  F2FP.BF16.PACK_AB R37, R131, R95 ;  /* 0x0000005f8325723e */ /* 0x020fe400000010ff */
[----:B------:R-:W-:Y:S01]  /*22f30*/  PLOP3.LUT P0, PT, PT, PT, UP0, 0x80, 0x0 ;  /* 0x000000000000781c */ /* 0x000fe20003f0f008 */
[----:B------:R-:W-:Y:S01]  /*22f40*/  FADD.FTZ R0, -R0, R134 ;  /* 0x0000008600007221 */ /* 0x000fe20000010100 */
[----:B------:R-:W-:Y:S01]  /*22f50*/  MOV R134, R28 ;  /* 0x0000001c00867202 */ /* 0x000fe20000000f00 */
[----:B------:R-:W-:Y:S02]  /*22f60*/  FFMA.FTZ R28, R68, c[0x0][0x2d0], -R64 ;  /* 0x0000b400441c7a23 */ /* 0x000fe40000010840 */
[----:B------:R-:W-:Y:S01]  /*22f70*/  FMUL.FTZ R0, R0, c[0x0][0x2d0] ;  /* 0x0000b40000007a20 */ /* 0x000fe20000410000 */
[----:B------:R-:W-:Y:S01]  /*22f80*/  F2FP.BF16.PACK_AB R44, R242, R134 ;  /* 0x00000086f22c723e */ /* 0x000fe200000010ff */
[----:B-1----:R-:W-:Y:S01]  /*22f90*/  FMUL.FTZ R4, R41, R136 ;  /* 0x0000008829047220 */ /* 0x002fe20000410000 */
[----:B------:R1:W-:Y:S01]  /*22fa0*/  MUFU.EX2 R140, R28 ;  /* 0x0000001c008c7308 */ /* 0x0003e20000000800 */
[----:B---3--:R-:W-:Y:S05]  /*22fb0*/  MOV R136, R58 ;  /* 0x0000003a00887202 */ /* 0x008fea0000000f00 */
[-C--:B------:R-:W-:Y:S04]  /*22fc0*/  HMMA.16816.F32.BF16 R4, R44, R20.reuse, R4 ;  /* 0x000000142c04723c */ /* 0x080fe80000041804 */
[----:B------:R-:W2:Y:S01]  /*22fd0*/  MUFU.EX2 R0, R0 ;  /* 0x0000000000007308 */ /* 0x000ea20000000800 */
[----:B-1----:R-:W-:Y:S02]  /*22fe0*/  FMUL.FTZ R28, R2, R160 ;  /* 0x000000a0021c7220 */ /* 0x002fe40000410000 */
[C---:B--2---:R-:W-:Y:S02]  /*22ff0*/  FMUL.FTZ R10, R0.reuse, R142 ;  /* 0x0000008e000a7220 */ /* 0x044fe40000410000 */
[C---:B------:R-:W-:Y:S03]  /*23000*/  FMUL.FTZ R11, R0.reuse, R143 ;  /* 0x0000008f000b7220 */ /* 0x040fe60000410000 */
[----:B------:R-:W-:Y:S01]  /*23010*/  MOV R143, R241 ;  /* 0x000000f1008f7202 */ /* 0x000fe20000000f00 */
[C---:B------:R-:W-:Y:S01]  /*23020*/  FMUL.FTZ R15, R0.reuse, R147 ;  /* 0x00000093000f7220 */ /* 0x040fe20000410000 */
[----:B------:R-:W-:Y:S01]  /*23030*/  MOV R147, R55 ;  /* 0x0000003700937202 */ /* 0x000fe20000000f00 */
[C---:B------:R-:W-:Y:S02]  /*23040*/  FMUL.FTZ R110, R0.reuse, R110 ;  /* 0x0000006e006e7220 */ /* 0x040fe40000410000 */
[C---:B------:R-:W-:Y:S01]  /*23050*/  FMUL.FTZ R111, R0.reuse, R111 ;  /* 0x0000006f006f7220 */ /* 0x040fe20000410000 */
[C---:B------:R-:W-:Y:S01]  /*23060*/  HMMA.16816.F32.BF16 R8, R36.reuse, R20, R8 ;  /* 0x000000142408723c */ /* 0x040fe20000041808 */
[C---:B------:R-:W-:Y:S02]  /*23070*/  FMUL.FTZ R14, R0.reuse, R146 ;  /* 0x00000092000e7220 */ /* 0x040fe40000410000 */
[C---:B------:R-:W-:Y:S01]  /*23080*/  FMUL.FTZ R26, R0.reuse, R158 ;  /* 0x0000009e001a7220 */ /* 0x040fe20000410000 */
[----:B------:R-:W-:Y:S01]  /*23090*/  MOV R158, R245 ;  /* 0x000000f5009e7202 */ /* 0x000fe20000000f00 */
[C---:B------:R-:W-:Y:S02]  /*230a0*/  FMUL.FTZ R27, R0.reuse, R159 ;  /* 0x0000009f001b7220 */ /* 0x040fe40000410000 */
[----:B------:R-:W-:Y:S01]  /*230b0*/  FFMA.FTZ R20, R179, c[0x0][0x2d0], -R43 ;  /* 0x0000b400b3147a23 */ /* 0x000fe2000001082b */
[-C--:B------:R-:W-:Y:S01]  /*230c0*/  HMMA.16816.F32.BF16 R12, R36, R22.reuse, R12 ;  /* 0x00000016240c723c */ /* 0x080fe2000004180c */
[C---:B------:R-:W-:Y:S02]  /*230d0*/  FMUL.FTZ R21, R41.reuse, R153 ;  /* 0x0000009929157220 */ /* 0x040fe40000410000 */
[----:B------:R1:W-:Y:S01]  /*230e0*/  MUFU.EX2 R176, R20 ;  /* 0x0000001400b07308 */ /* 0x0003e20000000800 */
[C---:B------:R-:W-:Y:S01]  /*230f0*/  FMUL.FTZ R30, R0.reuse, R162 ;  /* 0x000000a2001e7220 */ /* 0x040fe20000410000 */
[----:B------:R-:W-:Y:S01]  /*23100*/  MOV R153, R145 ;  /* 0x0000009100997202 */ /* 0x000fe20000000f00 */
[----:B------:R-:W-:Y:S02]  /*23110*/  IMAD.MOV.U32 R162, RZ, RZ, R31 ;  /* 0x000000ffffa27224 */ /* 0x000fe400078e001f */
[C---:B------:R-:W-:Y:S01]  /*23120*/  HMMA.16816.F32.BF16 R16, R44.reuse, R22, R16 ;  /* 0x000000162c10723c */ /* 0x040fe20000041810 */
[C---:B------:R-:W-:Y:S03]  /*23130*/  FMUL.FTZ R31, R0.reuse, R163 ;  /* 0x000000a3001f7220 */ /* 0x040fe60000410000 */
[C---:B------:R-:W-:Y:S01]  /*23140*/  FMUL.FTZ R122, R0.reuse, R122 ;  /* 0x0000007a007a7220 */ /* 0x040fe20000410000 */
[----:B------:R-:W-:Y:S01]  /*23150*/  MOV R163, R62 ;  /* 0x0000003e00a37202 */ /* 0x000fe20000000f00 */
[----:B------:R-:W-:Y:S02]  /*23160*/  FMUL.FTZ R123, R0, R123 ;  /* 0x0000007b007b7220 */ /* 0x000fe40000410000 */
[C---:B------:R-:W-:Y:S04]  /*23170*/  FMUL.FTZ R22, R40.reuse, R154 ;  /* 0x0000009a28167220 */ /* 0x040fe80000410000 */
[----:B------:R-:W-:Y:S01]  /*23180*/  FMUL.FTZ R23, R40, R155 ;  /* 0x0000009b28177220 */ /* 0x000fe20000410000 */
[----:B------:R-:W-:Y:S01]  /*23190*/  MOV R155, R178 ;  /* 0x000000b2009b7202 */ /* 0x000fe20000000f00 */
[C---:B------:R-:W-:Y:S02]  /*231a0*/  FMUL.FTZ R126, R0.reuse, R126 ;  /* 0x0000007e007e7220 */ /* 0x040fe40000410000 */
[----:B------:R-:W-:Y:S02]  /*231b0*/  FMUL.FTZ R127, R0, R127 ;  /* 0x0000007f007f7220 */ /* 0x000fe40000410000 */
[----:B------:R-:W-:Y:S02]  /*231c0*/  IMAD.MOV.U32 R159, RZ, RZ, R244 ;  /* 0x000000ffff9f7224 */ /* 0x000fe400078e00f4 */
[----:B-1----:R-:W-:Y:S02]  /*231d0*/  FMUL.FTZ R20, R41, R152 ;  /* 0x0000009829147220 */ /* 0x002fe40000410000 */
[----:B------:R-:W-:Y:S02]  /*231e0*/  IMAD.MOV.U32 R146, RZ, RZ, R76 ;  /* 0x000000ffff927224 */ /* 0x000fe400078e004c */
[----:B------:R-:W-:Y:S03]  /*231f0*/  IMAD.MOV.U32 R154, RZ, RZ, R144 ;  /* 0x000000ffff9a7224 */ /* 0x000fe600078e0090 */
[-C--:B------:R-:W-:Y:S01]  /*23200*/  HMMA.16816.F32.BF16 R20, R44, R32.reuse, R20 ;  /* 0x000000202c14723c */ /* 0x080fe20000041814 */
[----:B------:R-:W-:Y:S07]  /*23210*/  MOV R152, R146 ;  /* 0x0000009200987202 */ /* 0x000fee0000000f00 */
[C---:B------:R-:W-:Y:S07]  /*23220*/  HMMA.16816.F32.BF16 R24, R36.reuse, R32, R24 ;  /* 0x000000202418723c */ /* 0x040fee0000041818 */
[--C-:B------:R-:W-:Y:S01]  /*23230*/  FFMA.FTZ R32, R52, c[0x0][0x2d0], -R65.reuse ;  /* 0x0000b40034207a23 */ /* 0x100fe20000010841 */
[-C--:B------:R-:W-:Y:S01]  /*23240*/  HMMA.16816.F32.BF16 R28, R36, R34.reuse, R28 ;  /* 0x00000022241c723c */ /* 0x080fe2000004181c */
[----:B------:R-:W-:Y:S02]  /*23250*/  FMUL.FTZ R33, R2, R165 ;  /* 0x000000a502217220 */ /* 0x000fe40000410000 */
[----:B------:R1:W-:Y:S05]  /*23260*/  MUFU.EX2 R156, R32 ;  /* 0x00000020009c7308 */ /* 0x0003ea0000000800 */
[C---:B------:R-:W-:Y:S07]  /*23270*/  HMMA.16816.F32.BF16 R100, R44.reuse, R34, R100 ;  /* 0x000000222c64723c */ /* 0x040fee0000041864 */
[C---:B------:R-:W-:Y:S01]  /*23280*/  FMUL.FTZ R34, R0.reuse, R166 ;  /* 0x000000a600227220 */ /* 0x040fe20000410000 */
[-C--:B----4-:R-:W-:Y:S01]  /*23290*/  HMMA.16816.F32.BF16 R104, R44, R48.reuse, R104 ;  /* 0x000000302c68723c */ /* 0x090fe20000041868 */
[----:B------:R-:W-:Y:S07]  /*232a0*/  FMUL.FTZ R35, R0, R167 ;  /* 0x000000a700237220 */ /* 0x000fee0000410000 */
[C---:B------:R-:W-:Y:S01]  /*232b0*/  HMMA.16816.F32.BF16 R108, R36.reuse, R48, R108 ;  /* 0x00000030246c723c */ /* 0x040fe2000004186c */
[----:B-1----:R-:W-:Y:S06]  /*232c0*/  FFMA.FTZ R32, R53, c[0x0][0x2d0], -R65 ;  /* 0x0000b40035207a23 */ /* 0x002fec0000010841 */
[----:B------:R-:W-:Y:S01]  /*232d0*/  FFMA.FTZ R48, R180, c[0x0][0x2d0], -R43 ;  /* 0x0000b400b4307a23 */ /* 0x000fe2000001082b */
[----:B------:R1:W-:Y:S10]  /*232e0*/  MUFU.EX2 R161, R32 ;  /* 0x0000002000a17308 */ /* 0x0003f40000000800 */
[----:B------:R2:W-:Y:S01]  /*232f0*/  MUFU.EX2 R142, R48 ;  /* 0x00000030008e7308 */ /* 0x0005e20000000800 */
[--C-:B-1----:R-:W-:Y:S02]  /*23300*/  FFMA.FTZ R32, R54, c[0x0][0x2d0], -R65.reuse ;  /* 0x0000b40036207a23 */ /* 0x102fe40000010841 */
[----:B------:R-:W1:Y:S07]  /*23310*/  LDSM.16.MT88.4 R52, [R219+0x100] ;  /* 0x00010000db34783b */ /* 0x000e6e0000004200 */
[----:B------:R3:W-:Y:S01]  /*23320*/  MUFU.EX2 R160, R32 ;  /* 0x0000002000a07308 */ /* 0x0007e20000000800 */
[--C-:B--2---:R-:W-:Y:S02]  /*23330*/  FFMA.FTZ R48, R56, c[0x0][0x2d0], -R66.reuse ;  /* 0x0000b40038307a23 */ /* 0x104fe40000010842 */
[----:B------:R-:W-:Y:S07]  /*23340*/  FFMA.FTZ R56, R60, c[0x0][0x2d0], -R66 ;  /* 0x0000b4003c387a23 */ /* 0x000fee0000010842 */
[----:B------:R2:W-:Y:S01]  /*23350*/  MUFU.EX2 R91, R48 ;  /* 0x00000030005b7308 */ /* 0x0005e20000000800 */
[----:B------:R-:W-:Y:S09]  /*23360*/  FFMA.FTZ R60, R80, c[0x0][0x2d0], -R64 ;  /* 0x0000b400503c7a23 */ /* 0x000ff20000010840 */
[----:B------:R4:W-:Y:S01]  /*23370*/  MUFU.EX2 R88, R56 ;  /* 0x0000003800587308 */ /* 0x0009e20000000800 */
[----:B---3--:R-:W-:Y:S09]  /*23380*/  FFMA.FTZ R32, R67, c[0x0][0x2d0], -R65 ;  /* 0x0000b40043207a23 */ /* 0x008ff20000010841 */
[----:B------:R3:W-:Y:S01]  /*23390*/  MUFU.EX2 R68, R32 ;  /* 0x0000002000447308 */ /* 0x0007e20000000800 */
[--C-:B--2---:R-:W-:Y:S09]  /*233a0*/  FFMA.FTZ R48, R57, c[0x0][0x2d0], -R66.reuse ;  /* 0x0000b40039307a23 */ /* 0x104ff20000010842 */
[----:B------:R2:W5:Y:S01]  /*233b0*/  MUFU.EX2 R90, R48 ;  /* 0x00000030005a7308 */ /* 0x0005620000000800 */
[----:B----4-:R-:W-:Y:S09]  /*233c0*/  LDSM.16.MT88.4 R56, [R220+0x900] ;  /* 0x00090000dc38783b */ /* 0x010ff20000004200 */
[----:B------:R4:W-:Y:S01]  /*233d0*/  MUFU.EX2 R251, R60 ;  /* 0x0000003c00fb7308 */ /* 0x0009e20000000800 */
[----:B---3--:R-:W-:Y:S07]  /*233e0*/  FMUL.FTZ R32, R2, R164 ;  /* 0x000000a402207220 */ /* 0x008fee0000410000 */
[-C--:B------:R-:W-:Y:S08]  /*233f0*/  HMMA.16816.F32.BF16 R32, R36, R50.reuse, R32 ;  /* 0x000000322420723c */ /* 0x080ff00000041820 */
[C---:B------:R-:W-:Y:S01]  /*23400*/  HMMA.16816.F32.BF16 R112, R44.reuse, R50, R112 ;  /* 0x000000322c70723c */ /* 0x040fe20000041870 */
[----:B--2---:R-:W2:Y:S07]  /*23410*/  LDSM.16.MT88.4 R48, [R217+0x900] ;  /* 0x00090000d930783b */ /* 0x004eae0000004200 */
[-C--:B-1----:R-:W-:Y:S08]  /*23420*/  HMMA.16816.F32.BF16 R116, R44, R52.reuse, R116 ;  /* 0x000000342c74723c */ /* 0x082ff00000041874 */
[C---:B------:R-:W-:Y:S07]  /*23430*/  HMMA.16816.F32.BF16 R120, R36.reuse, R52, R120 ;  /* 0x000000342478723c */ /* 0x040fee0000041878 */
[----:B------:R-:W-:Y:S01]  /*23440*/  FFMA.FTZ R52, R61, c[0x0][0x2d0], -R66 ;  /* 0x0000b4003d347a23 */ /* 0x000fe20000010842 */
[-C--:B------:R-:W-:Y:S01]  /*23450*/  HMMA.16816.F32.BF16 R124, R36, R54.reuse, R124 ;  /* 0x00000036247c723c */ /* 0x080fe2000004187c */
[----:B-----5:R-:W-:Y:S01]  /*23460*/  F2FP.BF16.PACK_AB R53, R90, R91 ;  /* 0x0000005b5a35723e */ /* 0x020fe200000010ff */
[----:B----4-:R-:W1:Y:S01]  /*23470*/  LDSM.16.MT88.4 R60, [R218+0x900] ;  /* 0x00090000da3c783b */ /* 0x010e620000004200 */
[----:B------:R3:W4:Y:S04]  /*23480*/  MUFU.EX2 R79, R52 ;  /* 0x00000034004f7308 */ /* 0x0007280000000800 */
[C---:B------:R-:W-:Y:S02]  /*23490*/  FMUL.FTZ R36, R41.reuse, R168 ;  /* 0x000000a829247220 */ /* 0x040fe40000410000 */
[----:B------:R-:W-:Y:S03]  /*234a0*/  FMUL.FTZ R37, R41, R169 ;  /* 0x000000a929257220 */ /* 0x000fe60000410000 */
[C---:B------:R-:W-:Y:S02]  /*234b0*/  FMUL.FTZ R38, R40.reuse, R170 ;  /* 0x000000aa28267220 */ /* 0x040fe40000410000 */
[----:B------:R-:W-:Y:S07]  /*234c0*/  FMUL.FTZ R39, R40, R171 ;  /* 0x000000ab28277220 */ /* 0x000fee0000410000 */
[----:B------:R-:W-:Y:S01]  /*234d0*/  HMMA.16816.F32.BF16 R36, R44, R54, R36 ;  /* 0x000000362c24723c */ /* 0x000fe20000041824 */
[--C-:B---3--:R-:W-:Y:S06]  /*234e0*/  FFMA.FTZ R52, R181, c[0x0][0x2d0], -R43.reuse ;  /* 0x0000b400b5347a23 */ /* 0x108fec000001082b */
[----:B------:R-:W-:Y:S02]  /*234f0*/  F2FP.BF16.PACK_AB R47, R140, R162 ;  /* 0x000000a28c2f723e */ /* 0x000fe400000010ff */
[----:B------:R-:W-:Y:S01]  /*23500*/  F2FP.BF16.PACK_AB R44, R136, R158 ;  /* 0x0000009e882c723e */ /* 0x000fe200000010ff */
[----:B------:R3:W-:Y:S02]  /*23510*/  MUFU.EX2 R252, R52 ;  /* 0x0000003400fc7308 */ /* 0x0007e40000000800 */
[----:B------:R-:W-:Y:S02]  /*23520*/  F2FP.BF16.PACK_AB R45, R137, R157 ;  /* 0x0000009d892d723e */ /* 0x000fe400000010ff */
[----:B------:R-:W-:Y:S02]  /*23530*/  F2FP.BF16.PACK_AB R46, R176, R163 ;  /* 0x000000a3b02e723e */ /* 0x000fe400000010ff */
[----:B------:R-:W-:Y:S02]  /*23540*/  F2FP.BF16.PACK_AB R54, R68, R160 ;  /* 0x000000a04436723e */ /* 0x000fe400000010ff */
[----:B----4-:R-:W-:Y:S03]  /*23550*/  F2FP.BF16.PACK_AB R55, R79, R88 ;  /* 0x000000584f37723e */ /* 0x010fe600000010ff */
[-C--:B--2---:R-:W-:Y:S01]  /*23560*/  HMMA.16816.F32.BF16 R4, R44, R48.reuse, R4 ;  /* 0x000000302c04723c */ /* 0x084fe20000041804 */
[--C-:B---3--:R-:W-:Y:S04]  /*23570*/  FFMA.FTZ R52, R69, c[0x0][0x2d0], -R64.reuse ;  /* 0x0000b40045347a23 */ /* 0x108fe80000010840 */
[----:B------:R2:W-:Y:S02]  /*23580*/  MUFU.EX2 R248, R52 ;  /* 0x0000003400f87308 */ /* 0x0005e40000000800 */
[----:B--2---:R-:W-:Y:S07]  /*23590*/  F2FP.BF16.PACK_AB R52, R161, R156 ;  /* 0x0000009ca134723e */ /* 0x004fee00000010ff */
[C---:B------:R-:W-:Y:S07]  /*235a0*/  HMMA.16816.F32.BF16 R8, R52.reuse, R48, R8 ;  /* 0x000000303408723c */ /* 0x040fee0000041808 */
[--C-:B------:R-:W-:Y:S01]  /*235b0*/  FFMA.FTZ R48, R182, c[0x0][0x2d0], -R43.reuse ;  /* 0x0000b400b6307a23 */ /* 0x100fe2000001082b */
[-C--:B------:R-:W-:Y:S03]  /*235c0*/  HMMA.16816.F32.BF16 R12, R52, R50.reuse, R12 ;  /* 0x00000032340c723c */ /* 0x080fe6000004180c */
[----:B------:R2:W-:Y:S05]  /*235d0*/  MUFU.EX2 R249, R48 ;  /* 0x0000003000f97308 */ /* 0x0005ea0000000800 */
[C---:B------:R-:W-:Y:S08]  /*235e0*/  HMMA.16816.F32.BF16 R16, R44.reuse, R50, R16 ;  /* 0x000000322c10723c */ /* 0x040ff00000041810 */
[-C--:B------:R-:W-:Y:S08]  /*235f0*/  HMMA.16816.F32.BF16 R20, R44, R56.reuse, R20 ;  /* 0x000000382c14723c */ /* 0x080ff00000041814 */
[C---:B------:R-:W-:Y:S01]  /*23600*/  HMMA.16816.F32.BF16 R24, R52.reuse, R56, R24 ;  /* 0x000000383418723c */ /* 0x040fe20000041818 */
[----:B--2---:R-:W-:Y:S06]  /*23610*/  FFMA.FTZ R48, R183, c[0x0][0x2d0], -R43 ;  /* 0x0000b400b7307a23 */ /* 0x004fec000001082b */
[--C-:B------:R-:W-:Y:S01]  /*23620*/  FFMA.FTZ R56, R82, c[0x0][0x2d0], -R65.reuse ;  /* 0x0000b40052387a23 */ /* 0x100fe20000010841 */
[-C--:B------:R-:W-:Y:S01]  /*23630*/  HMMA.16816.F32.BF16 R28, R52, R58.reuse, R28 ;  /* 0x0000003a341c723c */ /* 0x080fe2000004181c */
[----:B------:R2:W-:Y:S07]  /*23640*/  MUFU.EX2 R250, R48 ;  /* 0x0000003000fa7308 */ /* 0x0005ee0000000800 */
[C---:B------:R-:W-:Y:S03]  /*23650*/  HMMA.16816.F32.BF16 R100, R44.reuse, R58, R100 ;  /* 0x0000003a2c64723c */ /* 0x040fe60000041864 */
[----:B------:R3:W-:Y:S05]  /*23660*/  MUFU.EX2 R242, R56 ;  /* 0x0000003800f27308 */ /* 0x0007ea0000000800 */
[-C--:B-1----:R-:W-:Y:S08]  /*23670*/  HMMA.16816.F32.BF16 R104, R44, R60.reuse, R104 ;  /* 0x0000003c2c68723c */ /* 0x082ff00000041868 */
[C---:B------:R-:W-:Y:S01]  /*23680*/  HMMA.16816.F32.BF16 R108, R52.reuse, R60, R108 ;  /* 0x0000003c346c723c */ /* 0x040fe2000004186c */
[----:B--2---:R-:W-:Y:S04]  /*23690*/  FFMA.FTZ R48, R84, c[0x0][0x2d0], -R64 ;  /* 0x0000b40054307a23 */ /* 0x004fe80000010840 */
[----:B------:R1:W-:Y:S02]  /*236a0*/  MUFU.EX2 R247, R48 ;  /* 0x0000003000f77308 */ /* 0x0003e40000000800 */
[----:B------:R-:W-:Y:S01]  /*236b0*/  FFMA.FTZ R60, R71, c[0x0][0x2d0], -R66 ;  /* 0x0000b400473c7a23 */ /* 0x000fe20000010842 */
[-C--:B------:R-:W-:Y:S01]  /*236c0*/  HMMA.16816.F32.BF16 R32, R52, R62.reuse, R32 ;  /* 0x0000003e3420723c */ /* 0x080fe20000041820 */
[--C-:B---3--:R-:W-:Y:S06]  /*236d0*/  FFMA.FTZ R56, R83, c[0x0][0x2d0], -R65.reuse ;  /* 0x0000b40053387a23 */ /* 0x108fec0000010841 */
        /* <DEDUP_REMOVED lines=8> */
[----:B------:R3:W-:Y:S01]  /*23760*/  MUFU.EX2 R241, R56 ;  /* 0x0000003800f17308 */ /* 0x0007e20000000800 */
        /* <DEDUP_REMOVED lines=14> */
[-C--:B------:R-:W-:Y:S01]  /*23850*/  HMMA.16816.F32.BF16 R124, R52, R50.reuse, R124 ;  /* 0x00000032347c723c */ /* 0x080fe2000004187c */
[----:B------:R-:W2:Y:S02]  /*23860*/  LDSM.16.MT88.4 R52, [R220+0x1100] ;  /* 0x00110000dc34783b */ /* 0x000ea40000004200 */
[----:B------:R4:W5:Y:S01]  /*23870*/  MUFU.EX2 R75, R48 ;  /* 0x00000030004b7308 */ /* 0x0009620000000800 */
[----:B---3--:R-:W-:Y:S04]  /*23880*/  F2FP.BF16.PACK_AB R49, R77, R78 ;  /* 0x0000004e4d31723e */ /* 0x008fe800000010ff */
[----:B------:R-:W-:Y:S07]  /*23890*/  HMMA.16816.F32.BF16 R36, R44, R50, R36 ;  /* 0x000000322c24723c */ /* 0x000fee0000041824 */
[----:B------:R-:W-:Y:S02]  /*238a0*/  F2FP.BF16.PACK_AB R44, R252, R142 ;  /* 0x0000008efc2c723e */ /* 0x000fe400000010ff */
[----:B------:R-:W-:Y:S03]  /*238b0*/  F2FP.BF16.PACK_AB R45, R251, R248 ;  /* 0x000000f8fb2d723e */ /* 0x000fe600000010ff */
[----:B------:R-:W-:Y:S02]  /*238c0*/  F2FP.BF16.PACK_AB R46, R250, R249 ;  /* 0x000000f9fa2e723e */ /* 0x000fe400000010ff */
[----:B------:R-:W-:Y:S02]  /*238d0*/  F2FP.BF16.PACK_AB R47, R246, R247 ;  /* 0x000000f7f62f723e */ /* 0x000fe400000010ff */
[----:B------:R-:W-:Y:S01]  /*238e0*/  F2FP.BF16.PACK_AB R50, R241, R244 ;  /* 0x000000f4f132723e */ /* 0x000fe200000010ff */
[--C-:B----4-:R-:W-:Y:S01]  /*238f0*/  FFMA.FTZ R48, R186, c[0x0][0x2d0], -R43.reuse ;  /* 0x0000b400ba307a23 */ /* 0x110fe2000001082b */
[----:B-----5:R-:W-:Y:S03]  /*23900*/  F2FP.BF16.PACK_AB R51, R75, R76 ;  /* 0x0000004c4b33723e */ /* 0x020fe600000010ff */
[----:B------:R3:W-:Y:S01]  /*23910*/  MUFU.EX2 R167, R48 ;  /* 0x0000003000a77308 */ /* 0x0007e20000000800 */
[-C--:B-1----:R-:W-:Y:S01]  /*23920*/  HMMA.16816.F32.BF16 R4, R44, R56.reuse, R4 ;  /* 0x000000382c04723c */ /* 0x082fe20000041804 */
[--C-:B---3--:R-:W-:Y:S08]  /*23930*/  FFMA.FTZ R48, R97, c[0x0][0x2d0], -R64.reuse ;  /* 0x0000b40061307a23 */ /* 0x108ff00000010840 */
[----:B------:R1:W-:Y:S03]  /*23940*/  MUFU.EX2 R166, R48 ;  /* 0x0000003000a67308 */ /* 0x0003e60000000800 */
        /* <DEDUP_REMOVED lines=18> */
[----:B------:R-:W-:Y:S01]  /*23a70*/  IMAD.MOV.U32 R188, RZ, RZ, R68 ;  /* 0x000000ffffbc7224 */ /* 0x000fe200078e0044 */
        /* <DEDUP_REMOVED lines=12> */
[----:B---3--:R-:W-:Y:S01]  /*23b40*/  FFMA.FTZ R52, R187, c[0x0][0x2d0], -R65 ;  /* 0x0000b400bb347a23 */ /* 0x008fe20000010841 */
[----:B------:R-:W-:Y:S08]  /*23b50*/  MOV R187, R176 ;  /* 0x000000b000bb7202 */ /* 0x000ff00000000f00 */
[----:B------:R3:W-:Y:S01]  /*23b60*/  MUFU.EX2 R182, R52 ;  /* 0x0000003400b67308 */ /* 0x0007e20000000800 */
[----:B-1----:R-:W1:Y:S01]  /*23b70*/  LDSM.16.MT88.4 R56, [R219+0x1100] ;  /* 0x00110000db38783b */ /* 0x002e620000004200 */
[----:B--2---:R-:W-:Y:S02]  /*23b80*/  FFMA.FTZ R60, R195, c[0x0][0x2d0], -R64 ;  /* 0x0000b400c33c7a23 */ /* 0x004fe40000010840 */
[----:B------:R-:W-:Y:S06]  /*23b90*/  IMAD.MOV.U32 R195, RZ, RZ, R143 ;  /* 0x000000ffffc37224 */ /* 0x000fec00078e008f */
[----:B------:R2:W-:Y:S01]  /*23ba0*/  MUFU.EX2 R179, R60 ;  /* 0x0000003c00b37308 */ /* 0x0005e20000000800 */
[----:B---3--:R-:W-:Y:S02]  /*23bb0*/  FFMA.FTZ R52, R189, c[0x0][0x2d0], -R65 ;  /* 0x0000b400bd347a23 */ /* 0x008fe40000010841 */
[----:B------:R-:W-:Y:S07]  /*23bc0*/  IMAD.MOV.U32 R189, RZ, RZ, R137 ;  /* 0x000000ffffbd7224 */ /* 0x000fee00078e0089 */
[----:B------:R3:W4:Y:S01]  /*23bd0*/  MUFU.EX2 R183, R52 ;  /* 0x0000003400b77308 */ /* 0x0007220000000800 */
[----:B--2---:R-:W-:Y:S01]  /*23be0*/  LDSM.16.MT88.4 R60, [R218+0x1900] ;  /* 0x00190000da3c783b */ /* 0x004fe20000004200 */
[-C--:B-1----:R-:W-:Y:S08]  /*23bf0*/  HMMA.16816.F32.BF16 R116, R44, R56.reuse, R116 ;  /* 0x000000382c74723c */ /* 0x082ff00000041874 */
[C---:B------:R-:W-:Y:S01]  /*23c00*/  HMMA.16816.F32.BF16 R120, R48.reuse, R56, R120 ;  /* 0x000000383078723c */ /* 0x040fe20000041878 */
[--C-:B---3--:R-:W-:Y:S03]  /*23c10*/  FFMA.FTZ R52, R193, c[0x0][0x2d0], -R43.reuse ;  /* 0x0000b400c1347a23 */ /* 0x108fe6000001082b */
[----:B------:R-:W-:Y:S01]  /*23c20*/  MOV R193, R136 ;  /* 0x0000008800c17202 */ /* 0x000fe20000000f00 */
[----:B------:R1:W-:Y:S02]  /*23c30*/  MUFU.EX2 R181, R52 ;  /* 0x0000003400b57308 */ /* 0x0003e40000000800 */
[--C-:B------:R-:W-:Y:S01]  /*23c40*/  FFMA.FTZ R56, R86, c[0x0][0x2d0], -R66.reuse ;  /* 0x0000b40056387a23 */ /* 0x100fe20000010842 */
[-C--:B------:R-:W-:Y:S07]  /*23c50*/  HMMA.16816.F32.BF16 R124, R48, R58.reuse, R124 ;  /* 0x0000003a307c723c */ /* 0x080fee000004187c */
[----:B------:R-:W-:Y:S01]  /*23c60*/  FFMA.FTZ R48, R198, c[0x0][0x2d0], -R43 ;  /* 0x0000b400c6307a23 */ /* 0x000fe2000001082b */
[----:B------:R-:W-:Y:S01]  /*23c70*/  HMMA.16816.F32.BF16 R36, R44, R58, R36 ;  /* 0x0000003a2c24723c */ /* 0x000fe20000041824 */
[----:B------:R-:W2:Y:S03]  /*23c80*/  MUFU.EX2 R71, R56 ;  /* 0x0000003800477308 */ /* 0x000ea60000000800 */
[----:B----4-:R-:W-:Y:S01]  /*23c90*/  F2FP.BF16.PACK_AB R50, R183, R182 ;  /* 0x000000b6b732723e */ /* 0x010fe200000010ff */
[----:B------:R-:W-:Y:S02]  /*23ca0*/  IMAD.MOV.U32 R198, RZ, RZ, R147 ;  /* 0x000000ffffc67224 */ /* 0x000fe400078e0093 */
[----:B------:R-:W-:Y:S02]  /*23cb0*/  F2FP.BF16.PACK_AB R44, R167, R240 ;  /* 0x000000f0a72c723e */ /* 0x000fe400000010ff */
[----:B------:R-:W-:Y:S02]  /*23cc0*/  F2FP.BF16.PACK_AB R45, R165, R166 ;  /* 0x000000a6a52d723e */ /* 0x000fe400000010ff */
[----:B------:R3:W-:Y:S01]  /*23cd0*/  MUFU.EX2 R180, R48 ;  /* 0x0000003000b47308 */ /* 0x0007e20000000800 */
[----:B------:R-:W-:Y:S01]  /*23ce0*/  F2FP.BF16.PACK_AB R46, R191, R239 ;  /* 0x000000efbf2e723e */ /* 0x000fe200000010ff */
[----:B-1----:R-:W-:Y:S01]  /*23cf0*/  FFMA.FTZ R52, R87, c[0x0][0x2d0], -R66 ;  /* 0x0000b40057347a23 */ /* 0x002fe20000010842 */
[----:B------:R-:W-:Y:S07]  /*23d00*/  F2FP.BF16.PACK_AB R47, R186, R185 ;  /* 0x000000b9ba2f723e */ /* 0x000fee00000010ff */
[----:B------:R1:W4:Y:S01]  /*23d10*/  MUFU.EX2 R74, R52 ;  /* 0x00000034004a7308 */ /* 0x0003220000000800 */
[----:B--2---:R-:W-:Y:S01]  /*23d20*/  F2FP.BF16.PACK_AB R51, R71, R72 ;  /* 0x000000484733723e */ /* 0x004fe200000010ff */
[----:B------:R-:W-:Y:S01]  /*23d30*/  LDSM.16.MT88.4 R56, [R220+0x1900] ;  /* 0x00190000dc38783b */ /* 0x000fe20000004200 */
[--C-:B---3--:R-:W-:Y:S01]  /*23d40*/  FFMA.FTZ R48, R194, c[0x0][0x2d0], -R64.reuse ;  /* 0x0000b400c2307a23 */ /* 0x108fe20000010840 */
[----:B------:R-:W-:Y:S06]  /*23d50*/  MOV R194, R177 ;  /* 0x000000b100c27202 */ /* 0x000fec0000000f00 */
[----:B------:R2:W-:Y:S01]  /*23d60*/  MUFU.EX2 R177, R48 ;  /* 0x0000003000b17308 */ /* 0x0005e20000000800 */
[----:B-1----:R-:W1:Y:S01]  /*23d70*/  LDSM.16.MT88.4 R52, [R217+0x1900] ;  /* 0x00190000d934783b */ /* 0x002e620000004200 */
[----:B----4-:R-:W-:Y:S02]  /*23d80*/  F2FP.BF16.PACK_AB R49, R73, R74 ;  /* 0x0000004a4931723e */ /* 0x010fe400000010ff */
[----:B--2---:R-:W-:Y:S01]  /*23d90*/  F2FP.BF16.PACK_AB R48, R184, R164 ;  /* 0x000000a4b830723e */ /* 0x004fe200000010ff */
[-C--:B-1----:R-:W-:Y:S08]  /*23da0*/  HMMA.16816.F32.BF16 R4, R44, R52.reuse, R4 ;  /* 0x000000342c04723c */ /* 0x082ff00000041804 */
[C---:B------:R-:W-:Y:S07]  /*23db0*/  HMMA.16816.F32.BF16 R8, R48.reuse, R52, R8 ;  /* 0x000000343008723c */ /* 0x040fee0000041808 */
[--C-:B------:R-:W-:Y:S01]  /*23dc0*/  FFMA.FTZ R52, R203, c[0x0][0x2d0], -R43.reuse ;  /* 0x0000b400cb347a23 */ /* 0x100fe2000001082b */
[-C--:B------:R-:W-:Y:S01]  /*23dd0*/  HMMA.16816.F32.BF16 R12, R48, R54.reuse, R12 ;  /* 0x00000036300c723c */ /* 0x080fe2000004180c */
[----:B------:R-:W-:Y:S02]  /*23de0*/  MOV R203, R141 ;  /* 0x0000008d00cb7202 */ /* 0x000fe40000000f00 */
[----:B------:R1:W-:Y:S01]  /*23df0*/  MUFU.EX2 R176, R52 ;  /* 0x0000003400b07308 */ /* 0x0003e20000000800 */
[----:B------:R-:W-:Y:S04]  /*23e00*/  MOV R141, R134 ;  /* 0x00000086008d7202 */ /* 0x000fe80000000f00 */
[C---:B------:R-:W-:Y:S08]  /*23e10*/  HMMA.16816.F32.BF16 R16, R44.reuse, R54, R16 ;  /* 0x000000362c10723c */ /* 0x040ff00000041810 */
[-C--:B------:R-:W-:Y:S08]  /*23e20*/  HMMA.16816.F32.BF16 R20, R44, R56.reuse, R20 ;  /* 0x000000382c14723c */ /* 0x080ff00000041814 */
[C---:B------:R-:W-:Y:S01]  /*23e30*/  HMMA.16816.F32.BF16 R24, R48.reuse, R56, R24 ;  /* 0x000000383018723c */ /* 0x040fe20000041818 */
[----:B-1----:R-:W-:Y:S02]  /*23e40*/  FFMA.FTZ R52, R204, c[0x0][0x2d0], -R43 ;  /* 0x0000b400cc347a23 */ /* 0x002fe4000001082b */
[----:B------:R-:W4:Y:S04]  /*23e50*/  LDL.LU R204, [R1+0xc] ;  /* 0x00000c0001cc7983 */ /* 0x000f280000300800 */
[----:B------:R-:W-:Y:S01]  /*23e60*/  FFMA.FTZ R56, R197, c[0x0][0x2d0], -R65 ;  /* 0x0000b400c5387a23 */ /* 0x000fe20000010841 */
[-C--:B------:R-:W-:Y:S01]  /*23e70*/  HMMA.16816.F32.BF16 R28, R48, R58.reuse, R28 ;  /* 0x0000003a301c723c */ /* 0x080fe2000004181c */
[----:B------:R1:W-:Y:S01]  /*23e80*/  MUFU.EX2 R178, R52 ;  /* 0x0000003400b27308 */ /* 0x0003e20000000800 */
[----:B------:R-:W3:Y:S06]  /*23e90*/  LDL.LU R140, [R1+0x4] ;  /* 0x00000400018c7983 */ /* 0x000eec0000300800 */
[C---:B------:R-:W-:Y:S03]  /*23ea0*/  HMMA.16816.F32.BF16 R100, R44.reuse, R58, R100 ;  /* 0x0000003a2c64723c */ /* 0x040fe60000041864 */
[----:B------:R4:W-:Y:S05]  /*23eb0*/  MUFU.EX2 R98, R56 ;  /* 0x0000003800627308 */ /* 0x0009ea0000000800 */
[-C--:B------:R-:W-:Y:S08]  /*23ec0*/  HMMA.16816.F32.BF16 R104, R44, R60.reuse, R104 ;  /* 0x0000003c2c68723c */ /* 0x080ff00000041868 */
[C---:B------:R-:W-:Y:S01]  /*23ed0*/  HMMA.16816.F32.BF16 R108, R48.reuse, R60, R108 ;  /* 0x0000003c306c723c */ /* 0x040fe2000004186c */
[----:B-1----:R-:W-:Y:S03]  /*23ee0*/  FFMA.FTZ R52, R200, c[0x0][0x2d0], -R64 ;  /* 0x0000b400c8347a23 */ /* 0x002fe60000010840 */
[----:B------:R-:W-:Y:S01]  /*23ef0*/  IMAD.MOV.U32 R200, RZ, RZ, R139 ;  /* 0x000000ffffc87224 */ /* 0x000fe200078e008b */
[----:B------:R1:W-:Y:S01]  /*23f00*/  MUFU.EX2 R99, R52 ;  /* 0x0000003400637308 */ /* 0x0003e20000000800 */
[----:B------:R-:W-:Y:S01]  /*23f10*/  MOV R139, R138 ;  /* 0x0000008a008b7202 */ /* 0x000fe20000000f00 */
[----:B------:R-:W-:Y:S01]  /*23f20*/  FFMA.FTZ R60, R93, c[0x0][0x2d0], -R66 ;  /* 0x0000b4005d3c7a23 */ /* 0x000fe20000010842 */
[-C--:B------:R-:W-:Y:S01]  /*23f30*/  HMMA.16816.F32.BF16 R32, R48, R62.reuse, R32 ;  /* 0x0000003e3020723c */ /* 0x080fe20000041820 */
[----:B------:R-:W5:Y:S03]  /*23f40*/  LDL.LU R138, [R1+0x8] ;  /* 0x00000800018a7983 */ /* 0x000f660000300800 */
[--C-:B----4-:R-:W-:Y:S03]  /*23f50*/  FFMA.FTZ R56, R199, c[0x0][0x2d0], -R65.reuse ;  /* 0x0000b400c7387a23 */ /* 0x110fe60000010841 */
[----:B------:R4:W-:Y:S01]  /*23f60*/  MUFU.EX2 R69, R60 ;  /* 0x0000003c00457308 */ /* 0x0009e20000000800 */
[C---:B------:R-:W-:Y:S09]  /*23f70*/  HMMA.16816.F32.BF16 R112, R44.reuse, R62, R112 ;  /* 0x0000003e2c70723c */ /* 0x040ff20000041870 */
[----:B------:R4:W-:Y:S03]  /*23f80*/  MUFU.EX2 R97, R56 ;  /* 0x0000003800617308 */ /* 0x0009e60000000800 */
[----:B-1----:R-:W-:Y:S07]  /*23f90*/  FFMA.FTZ R52, R202, c[0x0][0x2d0], -R64 ;  /* 0x0000b400ca347a23 */ /* 0x002fee0000010840 */
[----:B------:R1:W-:Y:S01]  /*23fa0*/  MUFU.EX2 R134, R52 ;  /* 0x0000003400867308 */ /* 0x0003e20000000800 */
[----:B----4-:R-:W-:Y:S09]  /*23fb0*/  FFMA.FTZ R60, R172, c[0x0][0x2d0], -R66 ;  /* 0x0000b400ac3c7a23 */ /* 0x010ff20000010842 */
[----:B------:R4:W-:Y:S01]  /*23fc0*/  MUFU.EX2 R68, R60 ;  /* 0x0000003c00447308 */ /* 0x0009e20000000800 */
[--C-:B------:R-:W-:Y:S09]  /*23fd0*/  FFMA.FTZ R56, R201, c[0x0][0x2d0], -R65.reuse ;  /* 0x0000b400c9387a23 */ /* 0x100ff20000010841 */
[----:B------:R4:W4:Y:S01]  /*23fe0*/  MUFU.EX2 R92, R56 ;  /* 0x00000038005c7308 */ /* 0x0009220000000800 */
[----:B-1----:R-:W-:Y:S09]  /*23ff0*/  FFMA.FTZ R52, R196, c[0x0][0x2d0], -R65 ;  /* 0x0000b400c4347a23 */ /* 0x002ff20000010841 */
[----:B------:R1:W-:Y:S01]  /*24000*/  MUFU.EX2 R96, R52 ;  /* 0x0000003400607308 */ /* 0x0003e20000000800 */
[----:B----4-:R-:W-:Y:S09]  /*24010*/  FFMA.FTZ R60, R207, c[0x0][0x2d0], -R64 ;  /* 0x0000b400cf3c7a23 */ /* 0x010ff20000010840 */
[----:B------:R4:W-:Y:S01]  /*24020*/  MUFU.EX2 R84, R60 ;  /* 0x0000003c00547308 */ /* 0x0009e20000000800 */
[--C-:B------:R-:W-:Y:S09]  /*24030*/  FFMA.FTZ R56, R205, c[0x0][0x2d0], -R43.reuse ;  /* 0x0000b400cd387a23 */ /* 0x100ff2000001082b */
[----:B------:R4:W-:Y:S01]  /*24040*/  MUFU.EX2 R89, R56 ;  /* 0x0000003800597308 */ /* 0x0009e20000000800 */
[----:B-1----:R-:W1:Y:S08]  /*24050*/  LDSM.16.MT88.4 R52, [R219+0x1900] ;  /* 0x00190000db34783b */ /* 0x002e700000004200 */
[----:B----4-:R-:W-:Y:S01]  /*24060*/  LDSM.16.MT88.4 R60, [R218+0x2100] ;  /* 0x00210000da3c783b */ /* 0x010fe20000004200 */
[--C-:B------:R-:W-:Y:S04]  /*24070*/  FFMA.FTZ R56, R135, c[0x0][0x2d0], -R66.reuse ;  /* 0x0000b40087387a23 */ /* 0x100fe80000010842 */
[----:B------:R4:W4:Y:S01]  /*24080*/  MUFU.EX2 R70, R56 ;  /* 0x0000003800467308 */ /* 0x0009220000000800 */
[-C--:B-1----:R-:W-:Y:S08]  /*24090*/  HMMA.16816.F32.BF16 R116, R44, R52.reuse, R116 ;  /* 0x000000342c74723c */ /* 0x082ff00000041874 */
[C---:B------:R-:W-:Y:S01]  /*240a0*/  HMMA.16816.F32.BF16 R120, R48.reuse, R52, R120 ;  /* 0x000000343078723c */ /* 0x040fe20000041878 */
[----:B----4-:R-:W1:Y:S06]  /*240b0*/  LDSM.16.MT88.4 R56, [R217+0x2100] ;  /* 0x00210000d938783b */ /* 0x010e6c0000004200 */
[----:B------:R-:W-:Y:S01]  /*240c0*/  FFMA.FTZ R52, R173, c[0x0][0x2d0], -R66 ;  /* 0x0000b400ad347a23 */ /* 0x000fe20000010842 */
[-C--:B------:R-:W-:Y:S03]  /*240d0*/  HMMA.16816.F32.BF16 R124, R48, R54.reuse, R124 ;  /* 0x00000036307c723c */ /* 0x080fe6000004187c */
[----:B------:R4:W4:Y:S04]  /*240e0*/  MUFU.EX2 R67, R52 ;  /* 0x0000003400437308 */ /* 0x0009280000000800 */
[--C-:B------:R-:W-:Y:S01]  /*240f0*/  FFMA.FTZ R48, R208, c[0x0][0x2d0], -R43.reuse ;  /* 0x0000b400d0307a23 */ /* 0x100fe2000001082b */
[----:B------:R-:W-:Y:S01]  /*24100*/  HMMA.16816.F32.BF16 R36, R44, R54, R36 ;  /* 0x000000362c24723c */ /* 0x000fe20000041824 */
[----:B------:R-:W-:Y:S03]  /*24110*/  F2FP.BF16.PACK_AB R50, R92, R97 ;  /* 0x000000615c32723e */ /* 0x000fe600000010ff */
[----:B------:R-:W-:Y:S01]  /*24120*/  F2FP.BF16.PACK_AB R49, R69, R70 ;  /* 0x000000464531723e */ /* 0x000fe200000010ff */
[----:B------:R1:W1:Y:S02]  /*24130*/  MUFU.EX2 R87, R48 ;  /* 0x0000003000577308 */ /* 0x0002640000000800 */
[----:B------:R-:W-:Y:S02]  /*24140*/  F2FP.BF16.PACK_AB R46, R178, R176 ;  /* 0x000000b0b22e723e */ /* 0x000fe400000010ff */
[----:B------:R-:W-:Y:S03]  /*24150*/  F2FP.BF16.PACK_AB R44, R180, R181 ;  /* 0x000000b5b42c723e */ /* 0x000fe600000010ff */
[----:B------:R-:W-:Y:S02]  /*24160*/  F2FP.BF16.PACK_AB R45, R179, R177 ;  /* 0x000000b1b32d723e */ /* 0x000fe400000010ff */
[----:B------:R-:W-:Y:S01]  /*24170*/  F2FP.BF16.PACK_AB R47, R134, R99 ;  /* 0x00000063862f723e */ /* 0x000fe200000010ff */
[----:B----4-:R-:W4:Y:S01]  /*24180*/  LDSM.16.MT88.4 R52, [R220+0x2100] ;  /* 0x00210000dc34783b */ /* 0x010f220000004200 */
[----:B------:R-:W-:Y:S05]  /*24190*/  F2FP.BF16.PACK_AB R51, R67, R68 ;  /* 0x000000444333723e */ /* 0x000fea00000010ff */
[-C--:B-1----:R-:W-:Y:S01]  /*241a0*/  HMMA.16816.F32.BF16 R4, R44, R56.reuse, R4 ;  /* 0x000000382c04723c */ /* 0x082fe20000041804 */
[--C-:B------:R-:W-:Y:S01]  /*241b0*/  FFMA.FTZ R48, R206, c[0x0][0x2d0], -R64.reuse ;  /* 0x0000b400ce307a23 */ /* 0x100fe20000010840 */
[----:B------:R-:W-:Y:S03]  /*241c0*/  F2FP.BF16.PACK_AB R168, R87, R89 ;  /* 0x0000005957a8723e */ /* 0x000fe600000010ff */
[----:B------:R1:W1:Y:S02]  /*241d0*/  MUFU.EX2 R86, R48 ;  /* 0x0000003000567308 */ /* 0x0002640000000800 */
[----:B-1----:R-:W-:Y:S02]  /*241e0*/  F2FP.BF16.PACK_AB R48, R98, R96 ;  /* 0x000000606230723e */ /* 0x002fe400000010ff */
[----:B------:R-:W-:Y:S05]  /*241f0*/  F2FP.BF16.PACK_AB R169, R84, R86 ;  /* 0x0000005654a9723e */ /* 0x000fea00000010ff */
[C---:B------:R-:W-:Y:S07]  /*24200*/  HMMA.16816.F32.BF16 R8, R48.reuse, R56, R8 ;  /* 0x000000383008723c */ /* 0x040fee0000041808 */
[--C-:B------:R-:W-:Y:S01]  /*24210*/  FFMA.FTZ R56, R215, c[0x0][0x2d0], -R43.reuse ;  /* 0x0000b400d7387a23 */ /* 0x100fe2000001082b */
[-C--:B------:R-:W-:Y:S01]  /*24220*/  HMMA.16816.F32.BF16 R12, R48, R58.reuse, R12 ;  /* 0x0000003a300c723c */ /* 0x080fe2000004180c */
[----:B------:R-:W-:Y:S02]  /*24230*/  FFMA.FTZ R43, R238, c[0x0][0x2d0], -R43 ;  /* 0x0000b400ee2b7a23 */ /* 0x000fe4000001082b */
[----:B------:R1:W-:Y:S05]  /*24240*/  MUFU.EX2 R85, R56 ;  /* 0x0000003800557308 */ /* 0x0003ea0000000800 */
[C---:B------:R-:W-:Y:S05]  /*24250*/  HMMA.16816.F32.BF16 R16, R44.reuse, R58, R16 ;  /* 0x0000003a2c10723c */ /* 0x040fea0000041810 */
[----:B------:R1:W1:Y:S03]  /*24260*/  MUFU.EX2 R83, R43 ;  /* 0x0000002b00537308 */ /* 0x0002660000000800 */
[-C--:B----4-:R-:W-:Y:S08]  /*24270*/  HMMA.16816.F32.BF16 R20, R44, R52.reuse, R20 ;  /* 0x000000342c14723c */ /* 0x090ff00000041814 */
[C---:B------:R-:W-:Y:S01]  /*24280*/  HMMA.16816.F32.BF16 R24, R48.reuse, R52, R24 ;  /* 0x000000343018723c */ /* 0x040fe20000041818 */
[----:B-1----:R-:W1:Y:S07]  /*24290*/  LDSM.16.MT88.4 R56, [R219+0x2100] ;  /* 0x00210000db38783b */ /* 0x002e6e0000004200 */
[-C--:B------:R-:W-:Y:S01]  /*242a0*/  HMMA.16816.F32.BF16 R28, R48, R54.reuse, R28 ;  /* 0x00000036301c723c */ /* 0x080fe2000004181c */
[--C-:B------:R-:W-:Y:S03]  /*242b0*/  FFMA.FTZ R43, R211, c[0x0][0x2d0], -R64.reuse ;  /* 0x0000b400d32b7a23 */ /* 0x100fe60000010840 */
[----:B------:R-:W-:Y:S01]  /*242c0*/  F2FP.BF16.PACK_AB R170, R83, R85 ;  /* 0x0000005553aa723e */ /* 0x000fe200000010ff */
[----:B------:R-:W-:Y:S03]  /*242d0*/  FFMA.FTZ R64, R213, c[0x0][0x2d0], -R64 ;  /* 0x0000b400d5407a23 */ /* 0x000fe60000010840 */
[C---:B------:R-:W-:Y:S01]  /*242e0*/  HMMA.16816.F32.BF16 R100, R44.reuse, R54, R100 ;  /* 0x000000362c64723c */ /* 0x040fe20000041864 */
[----:B------:R4:W-:Y:S07]  /*242f0*/  MUFU.EX2 R82, R43 ;  /* 0x0000002b00527308 */ /* 0x0009ee0000000800 */
[-C--:B------:R-:W-:Y:S03]  /*24300*/  HMMA.16816.F32.BF16 R104, R44, R60.reuse, R104 ;  /* 0x0000003c2c68723c */ /* 0x080fe60000041868 */
[----:B------:R-:W1:Y:S05]  /*24310*/  MUFU.EX2 R81, R64 ;  /* 0x0000004000517308 */ /* 0x000e6a0000000800 */
[C---:B------:R-:W-:Y:S08]  /*24320*/  HMMA.16816.F32.BF16 R108, R48.reuse, R60, R108 ;  /* 0x0000003c306c723c */ /* 0x040ff0000004186c */
[-C--:B------:R-:W-:Y:S01]  /*24330*/  HMMA.16816.F32.BF16 R32, R48, R62.reuse, R32 ;  /* 0x0000003e3020723c */ /* 0x080fe20000041820 */
[--C-:B----4-:R-:W-:Y:S04]  /*24340*/  FFMA.FTZ R43, R209, c[0x0][0x2d0], -R65.reuse ;  /* 0x0000b400d12b7a23 */ /* 0x110fe80000010841 */
[----:B------:R4:W-:Y:S03]  /*24350*/  MUFU.EX2 R80, R43 ;  /* 0x0000002b00507308 */ /* 0x0009e60000000800 */
[C---:B------:R-:W-:Y:S01]  /*24360*/  HMMA.16816.F32.BF16 R112, R44.reuse, R62, R112 ;  /* 0x0000003e2c70723c */ /* 0x040fe20000041870 */
[----:B-1----:R-:W-:Y:S07]  /*24370*/  F2FP.BF16.PACK_AB R171, R81, R82 ;  /* 0x0000005251ab723e */ /* 0x002fee00000010ff */
[-C--:B------:R-:W-:Y:S08]  /*24380*/  HMMA.16816.F32.BF16 R116, R44, R56.reuse, R116 ;  /* 0x000000382c74723c */ /* 0x080ff00000041874 */
[C---:B------:R-:W-:Y:S01]  /*24390*/  HMMA.16816.F32.BF16 R120, R48.reuse, R56, R120 ;  /* 0x000000383078723c */ /* 0x040fe20000041878 */
[----:B----4-:R-:W-:Y:S07]  /*243a0*/  FFMA.FTZ R43, R210, c[0x0][0x2d0], -R65 ;  /* 0x0000b400d22b7a23 */ /* 0x010fee0000010841 */
[-C--:B------:R-:W-:Y:S01]  /*243b0*/  HMMA.16816.F32.BF16 R124, R48, R58.reuse, R124 ;  /* 0x0000003a307c723c */ /* 0x080fe2000004187c */
[----:B------:R1:W4:Y:S01]  /*243c0*/  MUFU.EX2 R55, R43 ;  /* 0x0000002b00377308 */ /* 0x0003220000000800 */
[----:B------:R-:W4:Y:S06]  /*243d0*/  LDSM.16.MT88.4 R48, [R220+0x2900] ;  /* 0x00290000dc30783b */ /* 0x000f2c0000004200 */
[----:B------:R-:W-:Y:S02]  /*243e0*/  HMMA.16816.F32.BF16 R36, R44, R58, R36 ;  /* 0x0000003a2c24723c */ /* 0x000fe40000041824 */
[----:B------:R-:W2:Y:S05]  /*243f0*/  LDL.LU R46, [R1+0x10] ;  /* 0x00001000012e7983 */ /* 0x000eaa0000300800 */
[----:B-----5:R-:W-:Y:S02]  /*24400*/  FFMA.FTZ R44, R40, R138, R139 ;  /* 0x0000008a282c7223 */ /* 0x020fe4000001008b */
[----:B---3--:R-:W-:Y:S01]  /*24410*/  FFMA.FTZ R45, R41, R140, R141 ;  /* 0x0000008c292d7223 */ /* 0x008fe2000001008d */
[-C--:B------:R-:W-:Y:S01]  /*24420*/  HMMA.16816.F32.BF16 R136, R168, R148.reuse, R4 ;  /* 0x00000094a888723c */ /* 0x080fe20000041804 */
[----:B------:R-:W3:Y:S01]  /*24430*/  LDSM.16.MT88.4 R4, [R218+0x2900] ;  /* 0x00290000da04783b */ /* 0x000ee20000004200 */
[--C-:B-1----:R-:W-:Y:S01]  /*24440*/  FFMA.FTZ R43, R212, c[0x0][0x2d0], -R65.reuse ;  /* 0x0000b400d42b7a23 */ /* 0x102fe20000010841 */
[----:B----4-:R-:W-:Y:S01]  /*24450*/  F2FP.BF16.PACK_AB R40, R55, R80 ;  /* 0x000000503728723e */ /* 0x010fe200000010ff */
[----:B------:R-:W-:Y:S02]  /*24460*/  FFMA.FTZ R65, R214, c[0x0][0x2d0], -R65 ;  /* 0x0000b400d6417a23 */ /* 0x000fe40000010841 */
[----:B------:R1:W-:Y:S10]  /*24470*/  MUFU.EX2 R64, R43 ;  /* 0x0000002b00407308 */ /* 0x0003f40000000800 */
[----:B------:R-:W-:Y:S01]  /*24480*/  MUFU.EX2 R65, R65 ;  /* 0x0000004100417308 */ /* 0x000fe20000000800 */
[--C-:B-1----:R-:W-:Y:S09]  /*24490*/  FFMA.FTZ R43, R174, c[0x0][0x2d0], -R66.reuse ;  /* 0x0000b400ae2b7a23 */ /* 0x102ff20000010842 */
[----:B------:R1:W-:Y:S02]  /*244a0*/  MUFU.EX2 R54, R43 ;  /* 0x0000002b00367308 */ /* 0x0003e40000000800 */
[--C-:B-1----:R-:W-:Y:S08]  /*244b0*/  FFMA.FTZ R43, R175, c[0x0][0x2d0], -R66.reuse ;  /* 0x0000b400af2b7a23 */ /* 0x102ff00000010842 */
[----:B------:R1:W4:Y:S02]  /*244c0*/  MUFU.EX2 R53, R43 ;  /* 0x0000002b00357308 */ /* 0x0003240000000800 */
[--C-:B-1----:R-:W-:Y:S01]  /*244d0*/  FFMA.FTZ R43, R94, c[0x0][0x2d0], -R66.reuse ;  /* 0x0000b4005e2b7a23 */ /* 0x102fe20000010842 */
[----:B----4-:R-:W-:Y:S01]  /*244e0*/  F2FP.BF16.PACK_AB R41, R53, R54 ;  /* 0x000000363529723e */ /* 0x010fe200000010ff */
[----:B------:R-:W-:Y:S01]  /*244f0*/  FFMA.FTZ R66, R42, c[0x0][0x2d0], -R66 ;  /* 0x0000b4002a427a23 */ /* 0x000fe20000010842 */
[----:B------:R-:W-:Y:S05]  /*24500*/  F2FP.BF16.PACK_AB R42, R65, R64 ;  /* 0x00000040412a723e */ /* 0x000fea00000010ff */
[----:B------:R-:W-:Y:S10]  /*24510*/  MUFU.EX2 R52, R43 ;  /* 0x0000002b00347308 */ /* 0x000ff40000000800 */
[----:B------:R-:W1:Y:S02]  /*24520*/  MUFU.EX2 R66, R66 ;  /* 0x0000004200427308 */ /* 0x000e640000000800 */
[----:B-1----:R-:W-:Y:S07]  /*24530*/  F2FP.BF16.PACK_AB R43, R66, R52 ;  /* 0x00000034422b723e */ /* 0x002fee00000010ff */
[C---:B------:R-:W-:Y:S07]  /*24540*/  HMMA.16816.F32.BF16 R140, R40.reuse, R148, R8 ;  /* 0x00000094288c723c */ /* 0x040fee0000041808 */
[----:B------:R-:W-:Y:S01]  /*24550*/  FFMA.FTZ R8, R2, R204, R200 ;  /* 0x000000cc02087223 */ /* 0x000fe200000100c8 */
[-C--:B------:R-:W-:Y:S01]  /*24560*/  HMMA.16816.F32.BF16 R144, R40, R150.reuse, R12 ;  /* 0x000000962890723c */ /* 0x080fe2000004180c */
[----:B------:R-:W-:Y:S03]  /*24570*/  FADD.FTZ R2, R203, R45 ;  /* 0x0000002dcb027221 */ /* 0x000fe60000010000 */
[----:B------:R-:W-:Y:S02]  /*24580*/  FADD.FTZ R10, R195, R44 ;  /* 0x0000002cc30a7221 */ /* 0x000fe40000010000 */
[----:B------:R-:W-:Y:S02]  /*24590*/  FADD.FTZ R8, R194, R8 ;  /* 0x00000008c2087221 */ /* 0x000fe40000010000 */
[----:B------:R-:W-:Y:S01]  /*245a0*/  FADD.FTZ R2, R155, R2 ;  /* 0x000000029b027221 */ /* 0x000fe20000010000 */
[C---:B------:R-:W-:Y:S03]  /*245b0*/  HMMA.16816.F32.BF16 R148, R168.reuse, R150, R16 ;  /* 0x00000096a894723c */ /* 0x040fe60000041810 */
[----:B------:R-:W-:Y:S02]  /*245c0*/  FADD.FTZ R10, R154, R10 ;  /* 0x0000000a9a0a7221 */ /* 0x000fe40000010000 */
[----:B------:R-:W-:Y:S02]  /*245d0*/  FADD.FTZ R9, R153, R8 ;  /* 0x0000000899097221 */ /* 0x000fe40000010000 */
[----:B------:R-:W-:Y:S02]  /*245e0*/  FADD.FTZ R11, R152, R2 ;  /* 0x00000002980b7221 */ /* 0x000fe40000010000 */
[----:B------:R-:W-:Y:S01]  /*245f0*/  FADD.FTZ R8, R198, R10 ;  /* 0x0000000ac6087221 */ /* 0x000fe20000010000 */
[-C--:B------:R-:W-:Y:S02]  /*24600*/  HMMA.16816.F32.BF16 R152, R168, R48.reuse, R20 ;  /* 0x00000030a898723c */ /* 0x080fe40000041814 */
[----:B------:R-:W-:Y:S02]  /*24610*/  FADD.FTZ R2, R159, R9 ;  /* 0x000000099f027221 */ /* 0x000fe40000010000 */
[----:B------:R-:W-:Y:S02]  /*24620*/  FADD.FTZ R11, R158, R11 ;  /* 0x0000000b9e0b7221 */ /* 0x000fe40000010000 */
[----:B------:R-:W-:Y:S02]  /*24630*/  FADD.FTZ R10, R157, R8 ;  /* 0x000000089d0a7221 */ /* 0x000fe40000010000 */
[----:B------:R-:W-:Y:S02]  /*24640*/  FADD.FTZ R9, R156, R2 ;  /* 0x000000029c097221 */ /* 0x000fe40000010000 */
[C---:B------:R-:W-:Y:S02]  /*24650*/  HMMA.16816.F32.BF16 R156, R40.reuse, R48, R24 ;  /* 0x00000030289c723c */ /* 0x040fe40000041818 */
[----:B------:R-:W-:Y:S02]  /*24660*/  FADD.FTZ R8, R193, R11 ;  /* 0x0000000bc1087221 */ /* 0x000fe40000010000 */
[----:B------:R-:W-:Y:S02]  /*24670*/  FADD.FTZ R2, R189, R10 ;  /* 0x0000000abd027221 */ /* 0x000fe40000010000 */
[----:B------:R-:W-:Y:S02]  /*24680*/  FADD.FTZ R11, R163, R8 ;  /* 0x00000008a30b7221 */ /* 0x000fe40000010000 */
[----:B------:R-:W-:Y:S04]  /*24690*/  FADD.FTZ R10, R162, R2 ;  /* 0x00000002a20a7221 */ /* 0x000fe80000010000 */
[----:B------:R-:W-:Y:S04]  /*246a0*/  FADD.FTZ R2, R187, R11 ;  /* 0x0000000bbb027221 */ /* 0x000fe80000010000 */
[----:B------:R-:W-:Y:S02]  /*246b0*/  FADD.FTZ R13, R192, R2 ;  /* 0x00000002c00d7221 */ /* 0x000fe40000010000 */
[----:B--2---:R-:W-:Y:S04]  /*246c0*/  FFMA.FTZ R0, R0, R46, R95 ;  /* 0x0000002e00007223 */ /* 0x004fe8000001005f */
[----:B------:R-:W-:Y:S02]  /*246d0*/  FADD.FTZ R12, R131, R0 ;  /* 0x00000000830c7221 */ /* 0x000fe40000010000 */
[----:B------:R-:W-:Y:S02]  /*246e0*/  FADD.FTZ R0, R161, R9 ;  /* 0x00000009a1007221 */ /* 0x000fe40000010000 */
[----:B------:R-:W-:Y:S01]  /*246f0*/  FADD.FTZ R12, R132, R12 ;  /* 0x0000000c840c7221 */ /* 0x000fe20000010000 */
[----:B------:R-:W-:Y:S01]  /*24700*/  MOV R132, R129 ;  /* 0x0000008100847202 */ /* 0x000fe20000000f00 */
[----:B------:R-:W-:Y:S02]  /*24710*/  FADD.FTZ R9, R160, R0 ;  /* 0x00000000a0097221 */ /* 0x000fe40000010000 */
[----:B------:R-:W-:Y:S01]  /*24720*/  FADD.FTZ R8, R133, R12 ;  /* 0x0000000c85087221 */ /* 0x000fe20000010000 */
[-C--:B------:R-:W-:Y:S01]  /*24730*/  HMMA.16816.F32.BF16 R160, R40, R50.reuse, R28 ;  /* 0x0000003228a0723c */ /* 0x080fe2000004181c */
[----:B------:R-:W-:Y:S01]  /*24740*/  FADD.FTZ R0, R190, R10 ;  /* 0x0000000abe007221 */ /* 0x000fe20000010000 */
[----:B------:R-:W-:Y:S01]  /*24750*/  MOV R133, R128 ;  /* 0x0000008000857202 */ /* 0x000fe20000000f00 */
[----:B------:R-:W-:Y:S02]  /*24760*/  FADD.FTZ R12, R188, R9 ;  /* 0x00000009bc0c7221 */ /* 0x000fe40000010000 */
[----:B------:R-:W-:Y:S02]  /*24770*/  FADD.FTZ R15, R91, R8 ;  /* 0x000000085b0f7221 */ /* 0x000fe40000010000 */
[----:B------:R-:W-:Y:S01]  /*24780*/  FADD.FTZ R14, R248, R0 ;  /* 0x00000000f80e7221 */ /* 0x000fe20000010000 */
[----:B------:R-:W1:Y:S01]  /*24790*/  LDSM.16.MT88.4 R8, [R219+0x2900] ;  /* 0x00290000db08783b */ /* 0x000e620000004200 */
[----:B------:R-:W-:Y:S01]  /*247a0*/  FADD.FTZ R2, R245, R12 ;  /* 0x0000000cf5027221 */ /* 0x000fe20000010000 */
[C---:B------:R-:W-:Y:S02]  /*247b0*/  HMMA.16816.F32.BF16 R100, R168.reuse, R50, R100 ;  /* 0x00000032a864723c */ /* 0x040fe40000041864 */
[----:B------:R-:W-:Y:S02]  /*247c0*/  FADD.FTZ R12, R90, R15 ;  /* 0x0000000f5a0c7221 */ /* 0x000fe40000010000 */
[----:B------:R-:W-:Y:S02]  /*247d0*/  FADD.FTZ R0, R252, R13 ;  /* 0x0000000dfc007221 */ /* 0x000fe40000010000 */
[----:B------:R-:W-:Y:S02]  /*247e0*/  FADD.FTZ R14, R251, R14 ;  /* 0x0000000efb0e7221 */ /* 0x000fe40000010000 */
[----:B------:R-:W-:Y:S01]  /*247f0*/  FADD.FTZ R12, R88, R12 ;  /* 0x0000000c580c7221 */ /* 0x000fe20000010000 */
[-C--:B---3--:R-:W-:Y:S03]  /*24800*/  HMMA.16816.F32.BF16 R104, R168, R4.reuse, R104 ;  /* 0x00000004a868723c */ /* 0x088fe60000041868 */
        /* <DEDUP_REMOVED lines=26> */
[----:B------:R-:W-:Y:S01]  /*249b0*/  FADD.FTZ R13, R182, R2 ;  /* 0x00000002b60d7221 */ /* 0x000fe20000010000 */
[-C--:B-1----:R-:W-:Y:S03]  /*249c0*/  HMMA.16816.F32.BF16 R116, R168, R8.reuse, R116 ;  /* 0x00000008a874723c */ /* 0x082fe60000041874 */
        /* <DEDUP_REMOVED lines=8> */
[-C--:B------:R-:W-:Y:S03]  /*24a50*/  HMMA.16816.F32.BF16 R124, R40, R10.reuse, R124 ;  /* 0x0000000a287c723c */ /* 0x080fe6000004187c */
[----:B------:R-:W-:Y:S02]  /*24a60*/  FADD.FTZ R5, R96, R0 ;  /* 0x0000000060057221 */ /* 0x000fe40000010000 */
[----:B------:R-:W-:Y:S02]  /*24a70*/  FADD.FTZ R0, R179, R7 ;  /* 0x00000007b3007221 */ /* 0x000fe40000010000 */
[----:B------:R-:W-:Y:S01]  /*24a80*/  FADD.FTZ R7, R176, R2 ;  /* 0x00000002b0077221 */ /* 0x000fe20000010000 */
[----:B------:R-:W-:Y:S01]  /*24a90*/  HMMA.16816.F32.BF16 R168, R168, R10, R36 ;  /* 0x0000000aa8a8723c */ /* 0x000fe20000041824 */
[----:B------:R-:W-:Y:S03]  /*24aa0*/  FADD.FTZ R4, R70, R4 ;  /* 0x0000000446047221 */ /* 0x000fe60000010000 */
[----:B------:R-:W-:Y:S02]  /*24ab0*/  FADD.FTZ R5, R98, R5 ;  /* 0x0000000562057221 */ /* 0x000fe40000010000 */
[----:B------:R-:W-:Y:S02]  /*24ac0*/  FADD.FTZ R6, R99, R0 ;  /* 0x0000000063067221 */ /* 0x000fe40000010000 */
[----:B------:R-:W-:Y:S04]  /*24ad0*/  FADD.FTZ R4, R69, R4 ;  /* 0x0000000445047221 */ /* 0x000fe80000010000 */
[----:B------:R-:W-:Y:S02]  /*24ae0*/  FADD.FTZ R0, R178, R7 ;  /* 0x00000007b2007221 */ /* 0x000fe40000010000 */
[----:B------:R-:W-:Y:S02]  /*24af0*/  FADD.FTZ R2, R97, R5 ;  /* 0x0000000561027221 */ /* 0x000fe40000010000 */
        /* <DEDUP_REMOVED lines=19> */
[----:B------:R-:W-:Y:S02]  /*24c30*/  FADD.FTZ R2, R65, R2 ;  /* 0x0000000241027221 */ /* 0x000fe40000010000 */
[----:B------:R-:W-:Y:S01]  /*24c40*/  FADD.FTZ R0, R52, R0 ;  /* 0x0000000034007221 */ /* 0x000fe20000010000 */
[----:B------:R1:W-:Y:S01]  /*24c50*/  STL [R1+0x8], R4 ;  /* 0x0000080401007387 */ /* 0x0003e20000100800 */
[----:B------:R-:W-:Y:S02]  /*24c60*/  IMAD.MOV.U32 R131, RZ, RZ, R130 ;  /* 0x000000ffff837224 */ /* 0x000fe400078e0082 */
[----:B------:R-:W-:Y:S01]  /*24c70*/  FADD.FTZ R0, R66, R0 ;  /* 0x0000000042007221 */ /* 0x000fe20000010000 */
[----:B------:R1:W-:Y:S04]  /*24c80*/  STL [R1+0xc], R2 ;  /* 0x00000c0201007387 */ /* 0x0003e80000100800 */
[----:B------:R1:W-:Y:S01]  /*24c90*/  STL [R1+0x10], R0 ;  /* 0x0000100001007387 */ /* 0x0003e20000100800 */
[----:B------:R-:W-:-:S05]  /*24ca0*/  @P0 BRA `(.L_x_499) ;  /* 0xffff9b6000000947 */ /* 0x000fca000383ffff */
.L_x_481:
[----:B-1----:R-:W2:Y:S04]  /*24cb0*/  LDL.LU R0, [R1+0x4] ;  /* 0x0000040001007983 */ /* 0x002ea80000300800 */
[----:B------:R-:W3:Y:S04]  /*24cc0*/  LDL.LU R4, [R1+0x8] ;  /* 0x0000080001047983 */ /* 0x000ee80000300800 */
[----:B------:R-:W4:Y:S04]  /*24cd0*/  LDL.LU R9, [R1+0xc] ;  /* 0x00000c0001097983 */ /* 0x000f280000300800 */
[----:B------:R-:W4:Y:S01]  /*24ce0*/  LDL.LU R2, [R1+0x10] ;  /* 0x0000100001027983 */ /* 0x000f220000300800 */
[----:B------:R-:W-:-:S02]  /*24cf0*/  MOV R36, 0xff800000 ;  /* 0xff80000000247802 */ /* 0x000fc40000000f00 */
[----:B------:R-:W-:Y:S02]  /*24d00*/  MOV R37, 0xff800000 ;  /* 0xff80000000257802 */ /* 0x000fe40000000f00 */
[----:B------:R-:W-:Y:S02]  /*24d10*/  MOV R38, 0xff800000 ;  /* 0xff80000000267802 */ /* 0x000fe40000000f00 */
[----:B------:R-:W-:Y:S02]  /*24d20*/  MOV R39, 0xff800000 ;  /* 0xff80000000277802 */ /* 0x000fe40000000f00 */
[----:B------:R-:W-:Y:S01]  /*24d30*/  PLOP3.LUT P4, PT, PT, PT, PT, 0x8, 0x0 ;  /* 0x000000000000781c */ /* 0x000fe20003f8e170 */
[----:B--2---:R-:W1:Y:S04]  /*24d40*/  SHFL.BFLY PT, R5, R0, 0x2, 0x1f ;  /* 0x0c401f0000057f89 */ /* 0x004e6800000e0000 */
[----:B---3--:R-:W2:Y:S04]  /*24d50*/  SHFL.BFLY PT, R6, R4, 0x2, 0x1f ;  /* 0x0c401f0004067f89 */ /* 0x008ea800000e0000 */
[----:B----4-:R-:W3:Y:S04]  /*24d60*/  SHFL.BFLY PT, R7, R9, 0x2, 0x1f ;  /* 0x0c401f0009077f89 */ /* 0x010ee800000e0000 */
[----:B------:R-:W4:Y:S01]  /*24d70*/  SHFL.BFLY PT, R8, R2, 0x2, 0x1f ;  /* 0x0c401f0002087f89 */ /* 0x000f2200000e0000 */
[----:B-1----:R-:W-:-:S02]  /*24d80*/  FADD.FTZ R5, R5, R0 ;  /* 0x0000000005057221 */ /* 0x002fc40000010000 */
[----:B--2---:R-:W-:-:S03]  /*24d90*/  FADD.FTZ R6, R6, R4 ;  /* 0x0000000406067221 */ /* 0x004fc60000010000 */
[----:B------:R-:W1:Y:S01]  /*24da0*/  SHFL.BFLY PT, R0, R5, 0x1, 0x1f ;  /* 0x0c201f0005007f89 */ /* 0x000e6200000e0000 */
[----:B---3--:R-:W-:-:S03]  /*24db0*/  FADD.FTZ R7, R7, R9 ;  /* 0x0000000907077221 */ /* 0x008fc60000010000 */
[----:B------:R-:W2:Y:S01]  /*24dc0*/  SHFL.BFLY PT, R4, R6, 0x1, 0x1f ;  /* 0x0c201f0006047f89 */ /* 0x000ea200000e0000 */
[----:B----4-:R-:W-:-:S03]  /*24dd0*/  FADD.FTZ R8, R8, R2 ;  /* 0x0000000208087221 */ /* 0x010fc60000010000 */
[----:B------:R-:W3:Y:S04]  /*24de0*/  SHFL.BFLY PT, R2, R7, 0x1, 0x1f ;  /* 0x0c201f0007027f89 */ /* 0x000ee800000e0000 */
[----:B------:R-:W4:Y:S01]  /*24df0*/  SHFL.BFLY PT, R9, R8, 0x1, 0x1f ;  /* 0x0c201f0008097f89 */ /* 0x000f2200000e0000 */
[----:B-1----:R-:W-:Y:S01]  /*24e00*/  FADD.FTZ R5, R5, R0 ;  /* 0x0000000005057221 */ /* 0x002fe20000010000 */
[----:B------:R-:W-:Y:S01]  /*24e10*/  MOV R0, RZ ;  /* 0x000000ff00007202 */ /* 0x000fe20000000f00 */
[----:B--2---:R-:W-:-:S03]  /*24e20*/  FADD.FTZ R6, R6, R4 ;  /* 0x0000000406067221 */ /* 0x004fc60000010000 */
[----:B------:R-:W-:Y:S02]  /*24e30*/  FSETP.NE.FTZ.AND P3, PT, R5, RZ, PT ;  /* 0x000000ff0500720b */ /* 0x000fe40003f75000 */
[----:B------:R-:W-:Y:S01]  /*24e40*/  MOV R4, RZ ;  /* 0x000000ff00047202 */ /* 0x000fe20000000f00 */
[----:B---3--:R-:W-:Y:S01]  /*24e50*/  FADD.FTZ R7, R7, R2 ;  /* 0x0000000207077221 */ /* 0x008fe20000010000 */
[----:B------:R-:W-:Y:S02]  /*24e60*/  FSETP.NE.FTZ.AND P2, PT, R6, RZ, PT ;  /* 0x000000ff0600720b */ /* 0x000fe40003f55000 */
[----:B------:R-:W-:Y:S01]  /*24e70*/  MOV R2, RZ ;  /* 0x000000ff00027202 */ /* 0x000fe20000000f00 */
[----:B----4-:R-:W-:Y:S01]  /*24e80*/  FADD.FTZ R8, R9, R8 ;  /* 0x0000000809087221 */ /* 0x010fe20000010000 */
[----:B------:R-:W-:-:S05]  /*24e90*/  FSETP.NE.FTZ.AND P1, PT, R7, RZ, PT ;  /* 0x000000ff0700720b */ /* 0x000fca0003f35000 */
[----:B------:R-:W1:Y:S01]  /*24ea0*/  @P3 MUFU.RCP R0, R5 ;  /* 0x0000000500003308 */ /* 0x000e620000001000 */
[----:B------:R-:W-:-:S07]  /*24eb0*/  FSETP.NE.FTZ.AND P0, PT, R8, RZ, PT ;  /* 0x000000ff0800720b */ /* 0x000fce0003f15000 */
[----:B------:R-:W-:Y:S01]  /*24ec0*/  @P2 MUFU.RCP R4, R6 ;  /* 0x0000000600042308 */ /* 0x000fe20000001000 */
[----:B-1----:R-:W-:-:S07]  /*24ed0*/  FMUL.FTZ R136, R0, R136 ;  /* 0x0000008800887220 */ /* 0x002fce0000410000 */
[----:B------:R-:W1:Y:S01]  /*24ee0*/  @P1 MUFU.RCP R2, R7 ;  /* 0x0000000700021308 */ /* 0x000e620000001000 */
[C---:B------:R-:W-:Y:S02]  /*24ef0*/  FMUL.FTZ R137, R0.reuse, R137 ;  /* 0x0000008900897220 */ /* 0x040fe40000410000 */
[C---:B------:R-:W-:Y:S02]  /*24f00*/  FMUL.FTZ R148, R0.reuse, R148 ;  /* 0x0000009400947220 */ /* 0x040fe40000410000 */
[C---:B------:R-:W-:Y:S02]  /*24f10*/  FMUL.FTZ R149, R0.reuse, R149 ;  /* 0x0000009500957220 */ /* 0x040fe40000410000 */
[C---:B------:R-:W-:Y:S01]  /*24f20*/  FMUL.FTZ R152, R0.reuse, R152 ;  /* 0x0000009800987220 */ /* 0x040fe20000410000 */
[----:B------:R-:W-:Y:S01]  /*24f30*/  @P2 MUFU.LG2 R9, R6 ;  /* 0x0000000600092308 */ /* 0x000fe20000000c00 */
[C---:B------:R-:W-:Y:S02]  /*24f40*/  FMUL.FTZ R28, R0.reuse, R153 ;  /* 0x00000099001c7220 */ /* 0x040fe40000410000 */
[----:B------:R-:W-:-:S02]  /*24f50*/  FMUL.FTZ R100, R0, R100 ;  /* 0x0000006400647220 */ /* 0x000fc40000410000 */
[C---:B------:R-:W-:Y:S02]  /*24f60*/  FMUL.FTZ R21, R0.reuse, R101 ;  /* 0x0000006500157220 */ /* 0x040fe40000410000 */
[C---:B------:R-:W-:Y:S01]  /*24f70*/  FMUL.FTZ R104, R0.reuse, R104 ;  /* 0x0000006800687220 */ /* 0x040fe20000410000 */
[----:B------:R-:W-:Y:S01]  /*24f80*/  @P3 MUFU.LG2 R11, R5 ;  /* 0x00000005000b3308 */ /* 0x000fe20000000c00 */
[C---:B------:R-:W-:Y:S02]  /*24f90*/  FMUL.FTZ R24, R0.reuse, R105 ;  /* 0x0000006900187220 */ /* 0x040fe40000410000 */
[C---:B------:R-:W-:Y:S02]  /*24fa0*/  FMUL.FTZ R112, R0.reuse, R112 ;  /* 0x0000007000707220 */ /* 0x040fe40000410000 */
[C---:B------:R-:W-:Y:S02]  /*24fb0*/  FMUL.FTZ R19, R0.reuse, R113 ;  /* 0x0000007100137220 */ /* 0x040fe40000410000 */
[C---:B------:R-:W-:Y:S01]  /*24fc0*/  FMUL.FTZ R116, R0.reuse, R116 ;  /* 0x0000007400747220 */ /* 0x040fe20000410000 */
[----:B------:R-:W-:Y:S01]  /*24fd0*/  @P1 MUFU.LG2 R7, R7 ;  /* 0x0000000700071308 */ /* 0x000fe20000000c00 */
[----:B------:R-:W-:-:S02]  /*24fe0*/  FMUL.FTZ R18, R0, R117 ;  /* 0x0000007500127220 */ /* 0x000fc40000410000 */
[C---:B------:R-:W-:Y:S02]  /*24ff0*/  FMUL.FTZ R168, R0.reuse, R168 ;  /* 0x000000a800a87220 */ /* 0x040fe40000410000 */
[----:B------:R-:W-:Y:S01]  /*25000*/  FMUL.FTZ R169, R0, R169 ;  /* 0x000000a900a97220 */ /* 0x000fe20000410000 */
[----:B------:R-:W-:Y:S01]  /*25010*/  MOV R0, RZ ;  /* 0x000000ff00007202 */ /* 0x000fe20000000f00 */
[C---:B-1----:R-:W-:Y:S01]  /*25020*/  FMUL.FTZ R140, R2.reuse, R140 ;  /* 0x0000008c028c7220 */ /* 0x042fe20000410000 */
[----:B------:R-:W-:Y:S01]  /*25030*/  @P0 MUFU.LG2 R6, R8 ;  /* 0x0000000800060308 */ /* 0x000fe20000000c00 */
[C---:B------:R-:W-:Y:S02]  /*25040*/  FMUL.FTZ R33, R2.reuse, R141 ;  /* 0x0000008d02217220 */ /* 0x040fe40000410000 */
[C---:B------:R-:W-:Y:S02]  /*25050*/  FMUL.FTZ R144, R2.reuse, R144 ;  /* 0x0000009002907220 */ /* 0x040fe40000410000 */
[----:B------:R-:W-:-:S02]  /*25060*/  FMUL.FTZ R32, R2, R145 ;  /* 0x0000009102207220 */ /* 0x000fc40000410000 */
[C---:B------:R-:W-:Y:S01]  /*25070*/  FMUL.FTZ R156, R2.reuse, R156 ;  /* 0x0000009c029c7220 */ /* 0x040fe20000410000 */
[----:B------:R1:W2:Y:S01]  /*25080*/  @P0 MUFU.RCP R0, R8 ;  /* 0x0000000800000308 */ /* 0x0002a20000001000 */
[C---:B------:R-:W-:Y:S02]  /*25090*/  FMUL.FTZ R31, R2.reuse, R157 ;  /* 0x0000009d021f7220 */ /* 0x040fe40000410000 */
[C---:B------:R-:W-:Y:S02]  /*250a0*/  FMUL.FTZ R160, R2.reuse, R160 ;  /* 0x000000a002a07220 */ /* 0x040fe40000410000 */
[C---:B------:R-:W-:Y:S02]  /*250b0*/  FMUL.FTZ R30, R2.reuse, R161 ;  /* 0x000000a1021e7220 */ /* 0x040fe40000410000 */
[C---:B------:R-:W-:Y:S02]  /*250c0*/  FMUL.FTZ R108, R2.reuse, R108 ;  /* 0x0000006c026c7220 */ /* 0x040fe40000410000 */
[----:B------:R-:W-:-:S02]  /*250d0*/  FMUL.FTZ R22, R2, R109 ;  /* 0x0000006d02167220 */ /* 0x000fc40000410000 */
[C---:B------:R-:W-:Y:S02]  /*250e0*/  FMUL.FTZ R164, R2.reuse, R164 ;  /* 0x000000a402a47220 */ /* 0x040fe40000410000 */
[C---:B------:R-:W-:Y:S02]  /*250f0*/  FMUL.FTZ R14, R2.reuse, R165 ;  /* 0x000000a5020e7220 */ /* 0x040fe40000410000 */
[C---:B------:R-:W-:Y:S01]  /*25100*/  FMUL.FTZ R120, R2.reuse, R120 ;  /* 0x0000007802787220 */ /* 0x040fe20000410000 */
[----:B-1----:R-:W-:Y:S01]  /*25110*/  @P0 MOV R8, 0x3f317218 ;  /* 0x3f31721800080802 */ /* 0x002fe20000000f00 */
[C---:B------:R-:W-:Y:S02]  /*25120*/  FMUL.FTZ R13, R2.reuse, R121 ;  /* 0x00000079020d7220 */ /* 0x040fe40000410000 */
[C---:B------:R-:W-:Y:S02]  /*25130*/  FMUL.FTZ R124, R2.reuse, R124 ;  /* 0x0000007c027c7220 */ /* 0x040fe40000410000 */
[----:B------:R-:W-:Y:S01]  /*25140*/  FMUL.FTZ R125, R2, R125 ;  /* 0x0000007d027d7220 */ /* 0x000fe20000410000 */
[----:B------:R-:W-:Y:S01]  /*25150*/  @P2 MOV R2, 0x3f317218 ;  /* 0x3f31721800022802 */ /* 0x000fe20000000f00 */
        /* <DEDUP_REMOVED lines=16> */
[----:B------:R-:W-:Y:S01]  /*25260*/  @P3 MOV R4, 0x3f317218 ;  /* 0x3f31721800043802 */ /* 0x000fe20000000f00 */
[C---:B--2---:R-:W-:Y:S02]  /*25270*/  FMUL.FTZ R142, R0.reuse, R142 ;  /* 0x0000008e008e7220 */ /* 0x044fe40000410000 */
        /* <DEDUP_REMOVED lines=16> */
[----:B------:R-:W-:Y:S02]  /*25380*/  @P2 FMUL.FTZ R5, R2, c[0x0][0x2d0] ;  /* 0x0000b40002052a20 */ /* 0x000fe40000410000 */
[----:B------:R-:W-:Y:S02]  /*25390*/  @P3 FMUL.FTZ R10, R4, c[0x0][0x2d0] ;  /* 0x0000b400040a3a20 */ /* 0x000fe40000410000 */
[----:B------:R-:W-:Y:S02]  /*253a0*/  @P1 FMUL.FTZ R2, R0, c[0x0][0x2d0] ;  /* 0x0000b40000021a20 */ /* 0x000fe40000410000 */
[----:B------:R-:W-:Y:S02]  /*253b0*/  @P3 FMUL.FTZ R11, R11, 0.69314718246459960938 ;  /* 0x3f3172180b0b3820 */ /* 0x000fe40000410000 */
[----:B------:R-:W-:-:S02]  /*253c0*/  @P2 FMUL.FTZ R9, R9, 0.69314718246459960938 ;  /* 0x3f31721809092820 */ /* 0x000fc40000410000 */
[----:B------:R-:W-:Y:S02]  /*253d0*/  @P1 FMUL.FTZ R7, R7, 0.69314718246459960938 ;  /* 0x3f31721807071820 */ /* 0x000fe40000410000 */
[----:B------:R-:W-:Y:S02]  /*253e0*/  @P0 FMUL.FTZ R4, R6, 0.69314718246459960938 ;  /* 0x3f31721806040820 */ /* 0x000fe40000410000 */
[----:B------:R-:W-:Y:S02]  /*253f0*/  @P0 FMUL.FTZ R0, R8, c[0x0][0x2d0] ;  /* 0x0000b40008000a20 */ /* 0x000fe40000410000 */
[----:B------:R-:W-:Y:S02]  /*25400*/  @P3 FFMA.FTZ R36, R10, R130, R11 ;  /* 0x000000820a243223 */ /* 0x000fe4000001000b */
[----:B------:R-:W-:Y:S02]  /*25410*/  @P2 FFMA.FTZ R37, R5, R129, R9 ;  /* 0x0000008105252223 */ /* 0x000fe40000010009 */
[----:B------:R-:W-:-:S02]  /*25420*/  @P1 FFMA.FTZ R38, R2, R128, R7 ;  /* 0x0000008002261223 */ /* 0x000fc40000010007 */
[----:B------:R-:W-:Y:S02]  /*25430*/  @P0 FFMA.FTZ R39, R0, R3, R4 ;  /* 0x0000000300270223 */ /* 0x000fe40000010004 */
.L_x_383:
[----:B------:R-:W-:Y:S01]  /*25440*/  USHF.R.S32.HI UR10, URZ, 0x1f, UR8 ;  /* 0x0000001f3f0a7899 */ /* 0x000fe20008011408 */
[----:B------:R-:W-:Y:S05]  /*25450*/  @P4 BRA `(.L_x_500) ;  /* 0x000014d000004947 */ /* 0x000fea0003800000 */
[----:B------:R-:W1:Y:S01]  /*25460*/  S2R R40, SR_TID.X ;  /* 0x0000000000287919 */ /* 0x000e620000002100 */
[----:B------:R-:W-:Y:S01]  /*25470*/  IMAD.MOV.U32 R6, RZ, RZ, -0x10 ;  /* 0xfffffff0ff067424 */ /* 0x000fe200078e00ff */
[----:B------:R-:W-:Y:S01]  /*25480*/  F2FP.BF16.PACK_AB R5, R137, R136 ;  /* 0x000000888905723e */ /* 0x000fe200000010ff */
[----:B------:R-:W-:Y:S01]  /*25490*/  ULDC.64 UR6, c[0x0][0x500] ;  /* 0x0001400000067ab9 */ /* 0x000fe20000000a00 */
[----:B------:R-:W-:Y:S01]  /*254a0*/  F2FP.BF16.PACK_AB R26, R26, R138 ;  /* 0x0000008a1a1a723e */ /* 0x000fe200000010ff */
[----:B------:R-:W-:Y:S01]  /*254b0*/  UISETP.NE.U32.AND UP1, UPT, URZ, UR6, UPT ;  /* 0x000000063f00728c */ /* 0x000fe2000bf25070 */
[----:B------:R-:W-:Y:S01]  /*254c0*/  F2FP.BF16.PACK_AB R7, R149, R148 ;  /* 0x000000949507723e */ /* 0x000fe200000010ff */
[----:B------:R-:W-:Y:S01]  /*254d0*/  ULDC.64 UR4, c[0x0][0x508] ;  /* 0x0001420000047ab9 */ /* 0x000fe20000000a00 */
[----:B------:R-:W-:Y:S01]  /*254e0*/  F2FP.BF16.PACK_AB R29, R29, R150 ;  /* 0x000000961d1d723e */ /* 0x000fe200000010ff */
[----:B------:R-:W-:Y:S01]  /*254f0*/  UISETP.NE.AND.EX UP1, UPT, URZ, UR7, UPT, UP1 ;  /* 0x000000073f00728c */ /* 0x000fe2000bf25310 */
[----:B------:R-:W-:Y:S01]  /*25500*/  F2FP.BF16.PACK_AB R33, R33, R140 ;  /* 0x0000008c2121723e */ /* 0x000fe200000010ff */
[----:B------:R-:W-:Y:S01]  /*25510*/  UISETP.NE.U32.AND UP0, UPT, URZ, UR4, UPT ;  /* 0x000000043f00728c */ /* 0x000fe2000bf05070 */
[----:B------:R-:W-:Y:S01]  /*25520*/  F2FP.BF16.PACK_AB R142, R143, R142 ;  /* 0x0000008e8f8e723e */ /* 0x000fe200000010ff */
[----:B------:R-:W-:Y:S01]  /*25530*/  ULDC.64 UR6, c[0x0][0x500] ;  /* 0x0001400000067ab9 */ /* 0x000fe20000000a00 */
[----:B------:R-:W-:Y:S01]  /*25540*/  F2FP.BF16.PACK_AB R32, R32, R144 ;  /* 0x000000902020723e */ /* 0x000fe200000010ff */
[----:B------:R-:W-:Y:S01]  /*25550*/  UMOV UR4, 0x4 ;  /* 0x0000000400047882 */ /* 0x000fe20000000000 */
[----:B------:R-:W-:Y:S01]  /*25560*/  F2FP.BF16.PACK_AB R146, R147, R146 ;  /* 0x000000929392723e */ /* 0x000fe200000010ff */
[----:B------:R-:W-:Y:S01]  /*25570*/  UIMAD.WIDE UR6, UR11, UR4, UR6 ;  /* 0x000000040b0672a5 */ /* 0x000fe2000f8e0206 */
[----:B------:R-:W-:Y:S01]  /*25580*/  F2FP.BF16.PACK_AB R28, R28, R152 ;  /* 0x000000981c1c723e */ /* 0x000fe200000010ff */
[----:B------:R-:W-:Y:S01]  /*25590*/  UISETP.NE.AND.EX UP0, UPT, URZ, UR5, UPT, UP0 ;  /* 0x000000053f00728c */ /* 0x000fe2000bf05300 */
[----:B------:R-:W-:-:S02]  /*255a0*/  F2FP.BF16.PACK_AB R27, R27, R154 ;  /* 0x0000009a1b1b723e */ /* 0x000fc400000010ff */
[----:B------:R-:W-:Y:S02]  /*255b0*/  F2FP.BF16.PACK_AB R21, R21, R100 ;  /* 0x000000641515723e */ /* 0x000fe400000010ff */
[----:B-1----:R-:W-:Y:S02]  /*255c0*/  SHF.R.S32.HI R41, RZ, 0x1f, R40 ;  /* 0x0000001fff297819 */ /* 0x002fe40000011428 */
[----:B------:R-:W-:Y:S02]  /*255d0*/  F2FP.BF16.PACK_AB R25, R25, R102 ;  /* 0x000000661919723e */ /* 0x000fe400000010ff */
[CC--:B------:R-:W-:Y:S02]  /*255e0*/  LEA.HI R2, R41.reuse, R40.reuse, RZ, 0x2 ;  /* 0x0000002829027211 */ /* 0x0c0fe400078f10ff */
[----:B------:R-:W-:Y:S02]  /*255f0*/  LEA.HI R35, R41, R40, RZ, 0x5 ;  /* 0x0000002829237211 */ /* 0x000fe400078f28ff */
[----:B------:R-:W-:-:S02]  /*25600*/  SHF.R.S32.HI R3, RZ, 0x2, R2 ;  /* 0x00000002ff037819 */ /* 0x000fc40000011402 */
[----:B------:R-:W-:Y:S02]  /*25610*/  SHF.R.S32.HI R0, RZ, 0x1f, R2 ;  /* 0x0000001fff007819 */ /* 0x000fe40000011402 */
[----:B------:R-:W-:Y:S02]  /*25620*/  SHF.R.S32.HI R34, RZ, 0x5, R35 ;  /* 0x00000005ff227819 */ /* 0x000fe40000011423 */
[----:B------:R-:W-:Y:S02]  /*25630*/  LEA.HI R0, R0, R3, RZ, 0x3 ;  /* 0x0000000300007211 */ /* 0x000fe400078f18ff */
[----:B------:R-:W-:Y:S02]  /*25640*/  F2FP.BF16.PACK_AB R31, R31, R156 ;  /* 0x0000009c1f1f723e */ /* 0x000fe400000010ff */
[----:B------:R-:W-:Y:S02]  /*25650*/  LOP3.LUT R0, R0, 0xfffffff8, RZ, 0xc0, !PT ;  /* 0xfffffff800007812 */ /* 0x000fe400078ec0ff */
[----:B------:R-:W-:-:S02]  /*25660*/  F2FP.BF16.PACK_AB R158, R159, R158 ;  /* 0x0000009e9f9e723e */ /* 0x000fc400000010ff */
[----:B------:R-:W-:Y:S01]  /*25670*/  F2FP.BF16.PACK_AB R30, R30, R160 ;  /* 0x000000a01e1e723e */ /* 0x000fe200000010ff */
[----:B------:R-:W-:Y:S01]  /*25680*/  IMAD.IADD R3, R3, 0x1, -R0 ;  /* 0x0000000103037824 */ /* 0x000fe200078e0a00 */
[----:B------:R-:W-:Y:S02]  /*25690*/  LOP3.LUT R0, R2, 0xfffffffc, RZ, 0xc0, !PT ;  /* 0xfffffffc02007812 */ /* 0x000fe400078ec0ff */
[----:B------:R-:W-:Y:S01]  /*256a0*/  F2FP.BF16.PACK_AB R162, R163, R162 ;  /* 0x000000a2a3a2723e */ /* 0x000fe200000010ff */
[----:B------:R-:W-:Y:S01]  /*256b0*/  IMAD.SHL.U32 R2, R3, 0x40, RZ ;  /* 0x0000004003027824 */ /* 0x000fe200078e00ff */
[----:B------:R-:W-:Y:S01]  /*256c0*/  F2FP.BF16.PACK_AB R24, R24, R104 ;  /* 0x000000681818723e */ /* 0x000fe200000010ff */
[----:B------:R-:W-:Y:S01]  /*256d0*/  IMAD.IADD R17, R40, 0x1, -R0 ;  /* 0x0000000128117824 */ /* 0x000fe200078e0a00 */
[----:B------:R-:W-:Y:S02]  /*256e0*/  F2FP.BF16.PACK_AB R23, R23, R106 ;  /* 0x0000006a1717723e */ /* 0x000fe400000010ff */
[----:B------:R-:W-:Y:S01]  /*256f0*/  LOP3.LUT R0, R2, 0x1c0, RZ, 0xc0, !PT ;  /* 0x000001c002007812 */ /* 0x000fe200078ec0ff */
[----:B------:R-:W-:Y:S01]  /*25700*/  IMAD R4, R34, 0x200, R17 ;  /* 0x0000020022047824 */ /* 0x000fe200078e0211 */
[----:B------:R-:W-:-:S02]  /*25710*/  F2FP.BF16.PACK_AB R19, R19, R112 ;  /* 0x000000701313723e */ /* 0x000fc400000010ff */
[----:B------:R-:W-:Y:S02]  /*25720*/  LEA.HI R2, R0, R0, RZ, 0x1d ;  /* 0x0000000000027211 */ /* 0x000fe400078fe8ff */
[----:B------:R-:W-:Y:S02]  /*25730*/  LOP3.LUT R0, R3, 0x1, RZ, 0xc0, !PT ;  /* 0x0000000103007812 */ /* 0x000fe400078ec0ff */
[----:B------:R-:W-:Y:S01]  /*25740*/  F2FP.BF16.PACK_AB R15, R15, R114 ;  /* 0x000000720f0f723e */ /* 0x000fe200000010ff */
[----:B------:R-:W-:Y:S01]  /*25750*/  IMAD.U32 R2, R4, 0x2, R2 ;  /* 0x0000000204027824 */ /* 0x000fe200078e0002 */
[----:B------:R-:W-:Y:S02]  /*25760*/  ISETP.NE.U32.AND P0, PT, R0, 0x1, PT ;  /* 0x000000010000780c */ /* 0x000fe40003f05070 */
[----:B------:R-:W-:Y:S01]  /*25770*/  F2FP.BF16.PACK_AB R22, R22, R108 ;  /* 0x0000006c1616723e */ /* 0x000fe200000010ff */
[----:B------:R-:W-:Y:S01]  /*25780*/  IMAD.SHL.U32 R2, R2, 0x2, RZ ;  /* 0x0000000202027824 */ /* 0x000fe200078e00ff */
[----:B------:R-:W-:Y:S01]  /*25790*/  BAR.SYNC.DEFER_BLOCKING 0x1, 0x80 ;  /* 0x0042000000007b1d */ /* 0x000fe20000010000 */
[----:B------:R-:W-:-:S02]  /*257a0*/  SEL R6, R6, 0x10, !P0 ;  /* 0x0000001006067807 */ /* 0x000fc40004000000 */
[----:B------:R-:W-:Y:S02]  /*257b0*/  R2P PR, R3, 0x6 ;  /* 0x0000000603007804 */ /* 0x000fe40000000000 */
[C---:B------:R-:W-:Y:S01]  /*257c0*/  IADD3 R4, R2.reuse, 0x80, RZ ;  /* 0x0000008002047810 */ /* 0x040fe20007ffe0ff */
[C---:B------:R-:W-:Y:S01]  /*257d0*/  IMAD.IADD R3, R2.reuse, 0x1, R6 ;  /* 0x0000000102037824 */ /* 0x040fe200078e0206 */
[----:B------:R-:W-:Y:S02]  /*257e0*/  IADD3 R0, R2, 0xc0, RZ ;  /* 0x000000c002007810 */ /* 0x000fe40007ffe0ff */
[----:B------:R-:W-:Y:S02]  /*257f0*/  F2FP.BF16.PACK_AB R110, R111, R110 ;  /* 0x0000006e6f6e723e */ /* 0x000fe400000010ff */
[----:B------:R-:W-:Y:S02]  /*25800*/  F2FP.BF16.PACK_AB R14, R14, R164 ;  /* 0x000000a40e0e723e */ /* 0x000fe400000010ff */
[----:B------:R-:W-:-:S02]  /*25810*/  F2FP.BF16.PACK_AB R20, R20, R166 ;  /* 0x000000a61414723e */ /* 0x000fc400000010ff */
[----:B------:R-:W-:Y:S02]  /*25820*/  F2FP.BF16.PACK_AB R18, R18, R116 ;  /* 0x000000741212723e */ /* 0x000fe400000010ff */
[----:B------:R-:W-:Y:S02]  /*25830*/  @P2 IADD3 R0, R4, -0x40, RZ ;  /* 0xffffffc004002810 */ /* 0x000fe40007ffe0ff */
[----:B------:R-:W-:Y:S02]  /*25840*/  F2FP.BF16.PACK_AB R16, R16, R118 ;  /* 0x000000761010723e */ /* 0x000fe400000010ff */
[----:B------:R-:W-:Y:S02]  /*25850*/  F2FP.BF16.PACK_AB R11, R169, R168 ;  /* 0x000000a8a90b723e */ /* 0x000fe400000010ff */
[----:B------:R-:W-:Y:S01]  /*25860*/  F2FP.BF16.PACK_AB R10, R171, R170 ;  /* 0x000000aaab0a723e */ /* 0x000fe200000010ff */
[----:B------:R1:W-:Y:S01]  /*25870*/  STS [R2+0x80], R5 ;  /* 0x0000800502007388 */ /* 0x0003e20000000800 */
[----:B------:R-:W-:-:S02]  /*25880*/  F2FP.BF16.PACK_AB R13, R13, R120 ;  /* 0x000000780d0d723e */ /* 0x000fc400000010ff */
[----:B------:R-:W-:Y:S01]  /*25890*/  F2FP.BF16.PACK_AB R12, R12, R122 ;  /* 0x0000007a0c0c723e */ /* 0x000fe200000010ff */
[----:B------:R-:W-:Y:S01]  /*258a0*/  STS [R2+0x480], R26 ;  /* 0x0004801a02007388 */ /* 0x000fe20000000800 */
[----:B------:R-:W-:Y:S02]  /*258b0*/  F2FP.BF16.PACK_AB R9, R125, R124 ;  /* 0x0000007c7d09723e */ /* 0x000fe400000010ff */
[----:B------:R-:W-:Y:S01]  /*258c0*/  F2FP.BF16.PACK_AB R8, R127, R126 ;  /* 0x0000007e7f08723e */ /* 0x000fe200000010ff */
[----:B------:R2:W-:Y:S01]  /*258d0*/  STS [R3+0x80], R7 ;  /* 0x0000800703007388 */ /* 0x0005e20000000800 */
[----:B------:R-:W-:-:S03]  /*258e0*/  PLOP3.LUT P0, PT, PT, PT, UP1, 0x80, 0x0 ;  /* 0x000000000000781c */ /* 0x000fc60003f0f018 */
[----:B------:R-:W-:Y:S04]  /*258f0*/  STS [R3+0x480], R29 ;  /* 0x0004801d03007388 */ /* 0x000fe80000000800 */
[----:B------:R-:W-:Y:S04]  /*25900*/  STS [R2+0x2080], R33 ;  /* 0x0020802102007388 */ /* 0x000fe80000000800 */
[----:B------:R3:W-:Y:S04]  /*25910*/  STS [R2+0x2480], R142 ;  /* 0x0024808e02007388 */ /* 0x0007e80000000800 */
[----:B------:R-:W-:Y:S01]  /*25920*/  STS [R3+0x2080], R32 ;  /* 0x0020802003007388 */ /* 0x000fe20000000800 */
[----:B-1----:R-:W-:-:S03]  /*25930*/  IMAD.MOV.U32 R5, RZ, RZ, 0x20 ;  /* 0x00000020ff057424 */ /* 0x002fc600078e00ff */
[----:B------:R-:W-:Y:S02]  /*25940*/  STS [R3+0x2480], R146 ;  /* 0x0024809203007388 */ /* 0x000fe40000000800 */
[----:B--2---:R-:W-:Y:S02]  /*25950*/  SEL R7, R5, 0xffffffe0, !P1 ;  /* 0xffffffe005077807 */ /* 0x004fe40004800000 */
[----:B------:R-:W-:-:S03]  /*25960*/  PLOP3.LUT P1, PT, PT, PT, UP0, 0x80, 0x0 ;  /* 0x000000000000781c */ /* 0x000fc60003f2f008 */
[----:B------:R-:W-:Y:S02]  /*25970*/  IMAD.IADD R5, R2, 0x1, R7 ;  /* 0x0000000102057824 */ /* 0x000fe400078e0207 */
[----:B------:R-:W-:-:S03]  /*25980*/  IMAD.IADD R4, R7, 0x1, R3 ;  /* 0x0000000107047824 */ /* 0x000fc600078e0203 */
[----:B------:R-:W-:Y:S01]  /*25990*/  STS [R5+0x80], R28 ;  /* 0x0000801c05007388 */ /* 0x000fe20000000800 */
[----:B---3--:R-:W-:-:S03]  /*259a0*/  IADD3 R2, R7, 0x400, R0 ;  /* 0x0000040007027810 */ /* 0x008fc60007ffe000 */
[----:B------:R-:W-:Y:S04]  /*259b0*/  STS [R5+0x480], R27 ;  /* 0x0004801b05007388 */ /* 0x000fe80000000800 */
[----:B------:R-:W-:Y:S04]  /*259c0*/  STS [R4+0x80], R21 ;  /* 0x0000801504007388 */ /* 0x000fe80000000800 */
        /* <DEDUP_REMOVED lines=8> */
[----:B------:R-:W-:-:S04]  /*25a50*/  IMAD.IADD R2, R6, 0x1, R0 ;  /* 0x0000000106027824 */ /* 0x000fc800078e0200 */
[----:B------:R-:W-:Y:S01]  /*25a60*/  IMAD.IADD R3, R7, 0x1, R2 ;  /* 0x0000000107037824 */ /* 0x000fe200078e0202 */
[----:B------:R-:W-:Y:S01]  /*25a70*/  STS [R2], R19 ;  /* 0x0000001302007388 */ /* 0x000fe20000000800 */
[----:B--2---:R-:W-:-:S03]  /*25a80*/  IMAD.U32 R4, RZ, RZ, UR6 ;  /* 0x00000006ff047e24 */ /* 0x004fc6000f8e00ff */
        /* <DEDUP_REMOVED lines=8> */
[----:B------:R-:W-:Y:S04]  /*25b10*/  STS [R3], R11 ;  /* 0x0000000b03007388 */ /* 0x000fe80000000800 */
[----:B------:R-:W-:Y:S04]  /*25b20*/  STS [R5], R10 ;  /* 0x0000000a05007388 */ /* 0x000fe80000000800 */
[----:B------:R-:W-:Y:S04]  /*25b30*/  STS [R0+0x2000], R13 ;  /* 0x0020000d00007388 */ /* 0x000fe80000000800 */
[----:B------:R-:W-:Y:S04]  /*25b40*/  STS [R0+0x2400], R12 ;  /* 0x0024000c00007388 */ /* 0x000fe80000000800 */
[----:B------:R-:W-:Y:S04]  /*25b50*/  STS [R3+0x2000], R9 ;  /* 0x0020000903007388 */ /* 0x000fe80000000800 */
[----:B------:R1:W-:Y:S02]  /*25b60*/  STS [R5+0x2000], R8 ;  /* 0x0020000805007388 */ /* 0x0003e40000000800 */
[----:B-1----:R-:W-:-:S02]  /*25b70*/  IMAD.U32 R5, RZ, RZ, UR7 ;  /* 0x00000007ff057e24 */ /* 0x002fc4000f8e00ff */
[----:B------:R-:W-:Y:S06]  /*25b80*/  BAR.SYNC.DEFER_BLOCKING 0x1, 0x80 ;  /* 0x0042000000007b1d */ /* 0x000fec0000010000 */
[----:B------:R-:W-:Y:S02]  /*25b90*/  ULDC.64 UR6, c[0x0][0x508] ;  /* 0x0001420000067ab9 */ /* 0x000fe40000000a00 */
[----:B------:R-:W-:Y:S01]  /*25ba0*/  @UP0 UIMAD.WIDE UR6, UR11, UR4, UR6 ;  /* 0x000000040b0602a5 */ /* 0x000fe2000f8e0206 */
[----:B------:R-:W2:Y:S01]  /*25bb0*/  @P0 LDG.E R0, [R4.64] ;  /* 0x0000000e04000981 */ /* 0x000ea2000c1e1900 */
[----:B------:R-:W-:-:S04]  /*25bc0*/  IMAD.MOV.U32 R12, RZ, RZ, c[0x0][0x388] ;  /* 0x0000e200ff0c7624 */ /* 0x000fc800078e00ff */
[----:B------:R-:W-:Y:S02]  /*25bd0*/  IMAD.U32 R2, RZ, RZ, UR6 ;  /* 0x00000006ff027e24 */ /* 0x000fe4000f8e00ff */
[----:B------:R-:W-:-:S05]  /*25be0*/  IMAD.U32 R3, RZ, RZ, UR7 ;  /* 0x00000007ff037e24 */ /* 0x000fca000f8e00ff */
[----:B------:R1:W5:Y:S02]  /*25bf0*/  @P1 LDG.E R12, [R2.64] ;  /* 0x0000000e020c1981 */ /* 0x000364000c1e1900 */
[----:B-1----:R-:W-:Y:S02]  /*25c00*/  CS2R R2, SRZ ;  /* 0x0000000000027805 */ /* 0x002fe4000001ff00 */
[--C-:B--2---:R-:W-:Y:S01]  /*25c10*/  @P0 SHF.R.S32.HI R3, RZ, 0x1f, R0.reuse ;  /* 0x0000001fff030819 */ /* 0x104fe20000011400 */
[----:B------:R-:W-:Y:S01]  /*25c20*/  @P0 IMAD.MOV.U32 R2, RZ, RZ, R0 ;  /* 0x000000ffff020224 */ /* 0x000fe200078e0000 */
[----:B------:R-:W-:Y:S05]  /*25c30*/  @P1 BRA `(.L_x_501) ;  /* 0x0000004000001947 */ /* 0x000fea0003800000 */
[----:B------:R-:W-:Y:S05]  /*25c40*/  @!P0 BRA `(.L_x_501) ;  /* 0x0000003000008947 */ /* 0x000fea0003800000 */
[----:B------:R1:W2:Y:S04]  /*25c50*/  LDG.E R0, [R4.64] ;  /* 0x0000000e04007981 */ /* 0x0002a8000c1e1900 */
[----:B-1----:R-:W2:Y:S02]  /*25c60*/  LDG.E R4, [R4.64+0x4] ;  /* 0x0000040e04047981 */ /* 0x002ea4000c1e1900 */
[----:B--2--5:R-:W-:-:S02]  /*25c70*/  IADD3 R12, -R0, R4, RZ ;  /* 0x00000004000c7210 */ /* 0x024fc40007ffe1ff */
.L_x_501:
[----:B------:R-:W-:Y:S01]  /*25c80*/  LEA.HI R0, R17, R17, RZ, 0x1 ;  /* 0x0000001111007211 */ /* 0x000fe200078f08ff */
[----:B------:R1:W2:Y:S01]  /*25c90*/  R2UR UR6, R2 ;  /* 0x00000000020673c2 */ /* 0x0002a200000e0000 */
[----:B------:R-:W-:Y:S01]  /*25ca0*/  IMAD.MOV.U32 R5, RZ, RZ, c[0x0][0x4e8] ;  /* 0x00013a00ff057624 */ /* 0x000fe200078e00ff */
[----:B------:R-:W3:Y:S01]  /*25cb0*/  S2R R22, SR_CTAID.X ;  /* 0x0000000000167919 */ /* 0x000ee20000002500 */
[C---:B------:R-:W-:Y:S01]  /*25cc0*/  LOP3.LUT R4, R0.reuse, 0x1ffffffe, RZ, 0xc0, !PT ;  /* 0x1ffffffe00047812 */ /* 0x040fe200078ec0ff */
[----:B------:R-:W-:Y:S01]  /*25cd0*/  IMAD.SHL.U32 R0, R0, 0x20, RZ ;  /* 0x0000002000007824 */ /* 0x000fe200078e00ff */
[----:B------:R-:W-:Y:S01]  /*25ce0*/  ULDC.64 UR18, c[0x0][0x490] ;  /* 0x0001240000127ab9 */ /* 0x000fe20000000a00 */
[----:B------:R-:W-:Y:S01]  /*25cf0*/  ISETP.NE.AND P0, PT, R5, 0x1, PT ;  /* 0x000000010500780c */ /* 0x000fe20003f05270 */
[----:B------:R-:W-:Y:S01]  /*25d00*/  USHF.R.S32.HI UR12, URZ, 0x1f, UR11 ;  /* 0x0000001f3f0c7899 */ /* 0x000fe2000801140b */
[----:B------:R1:W4:Y:S01]  /*25d10*/  R2UR UR4, R2 ;  /* 0x00000000020473c2 */ /* 0x00032200000e0000 */
[----:B------:R-:W-:Y:S01]  /*25d20*/  LOP3.LUT R0, R0, 0xffffffc0, RZ, 0xc0, !PT ;  /* 0xffffffc000007812 */ /* 0x000fe200078ec0ff */
[----:B------:R-:W-:Y:S01]  /*25d30*/  IMAD.IADD R4, R17, 0x1, -R4 ;  /* 0x0000000111047824 */ /* 0x000fe200078e0a04 */
[----:B----4-:R-:W-:Y:S01]  /*25d40*/  UIMAD UR4, UR10, UR18, URZ ;  /* 0x000000120a0472a4 */ /* 0x010fe2000f8e023f */
[----:B------:R-:W-:Y:S01]  /*25d50*/  LEA.HI R21, R41, R40, RZ, 0x6 ;  /* 0x0000002829157211 */ /* 0x000fe200078f30ff */
[----:B------:R-:W-:-:S02]  /*25d60*/  USEL UR12, UR12, URZ, !UP1 ;  /* 0x0000003f0c0c7287 */ /* 0x000fc4000c800000 */
[----:B------:R-:W-:Y:S01]  /*25d70*/  UIMAD UR19, UR8, UR19, UR4 ;  /* 0x00000013081372a4 */ /* 0x000fe2000f8e0204 */
[----:B------:R1:W4:Y:S01]  /*25d80*/  R2UR UR16, R2 ;  /* 0x00000000021073c2 */ /* 0x00032200000e0000 */
[----:B------:R-:W-:Y:S02]  /*25d90*/  USEL UR13, UR11, URZ, !UP1 ;  /* 0x0000003f0b0d7287 */ /* 0x000fe4000c800000 */
[----:B------:R-:W-:-:S05]  /*25da0*/  ULDC UR9, c[0x0][0x3a4] ;  /* 0x0000e90000097ab9 */ /* 0x000fca0000000800 */
[----:B------:R1:W2:Y:S08]  /*25db0*/  R2UR UR20, R2 ;  /* 0x00000000021473c2 */ /* 0x0002b000000e0000 */
[----:B------:R2:W2:Y:S08]  /*25dc0*/  R2UR UR7, R3 ;  /* 0x00000000030773c2 */ /* 0x0004b000000e0000 */
[----:B------:R-:W2:Y:S01]  /*25dd0*/  R2UR UR5, R3 ;  /* 0x00000000030573c2 */ /* 0x000ea200000e0000 */
[----:B-1----:R-:W-:-:S07]  /*25de0*/  LOP3.LUT R2, R35, 0xffffffe0, RZ, 0xc0, !PT ;  /* 0xffffffe023027812 */ /* 0x002fce00078ec0ff */
[----:B------:R1:W1:Y:S02]  /*25df0*/  R2UR UR17, R3 ;  /* 0x00000000031173c2 */ /* 0x00026400000e0000 */
[----:B-1----:R-:W-:Y:S02]  /*25e00*/  ULDC UR17, c[0x0][0x3a0] ;  /* 0x0000e80000117ab9 */ /* 0x002fe40000000800 */
[----:B----4-:R-:W-:Y:S01]  /*25e10*/  UIMAD.WIDE.U32 UR24, UR16, UR17, URZ ;  /* 0x00000011101872a5 */ /* 0x010fe2000f8e003f */
[----:B------:R-:W-:-:S03]  /*25e20*/  IMAD.IADD R5, R40, 0x1, -R2 ;  /* 0x0000000128057824 */ /* 0x000fc600078e0a02 */
[----:B------:R1:W4:Y:S02]  /*25e30*/  R2UR UR21, R3 ;  /* 0x00000000031573c2 */ /* 0x00032400000e0000 */
[----:B------:R-:W-:Y:S02]  /*25e40*/  SHF.R.S32.HI R2, RZ, 0x1f, R5 ;  /* 0x0000001fff027819 */ /* 0x000fe40000011405 */
[----:B------:R-:W-:Y:S02]  /*25e50*/  LOP3.LUT P1, RZ, R5, 0x3, RZ, 0xc0, !PT ;  /* 0x0000000305ff7812 */ /* 0x000fe4000782c0ff */
[----:B------:R-:W-:Y:S01]  /*25e60*/  LEA.HI R2, R2, R5, RZ, 0x2 ;  /* 0x0000000502027211 */ /* 0x000fe200078f10ff */
[----:B--2---:R-:W-:-:S03]  /*25e70*/  UMOV UR7, UR5 ;  /* 0x0000000500077c82 */ /* 0x004fc60008000000 */
[----:B------:R-:W-:Y:S01]  /*25e80*/  SHF.R.S32.HI R2, RZ, 0x2, R2 ;  /* 0x00000002ff027819 */ /* 0x000fe20000011402 */
[----:B------:R-:W-:Y:S02]  /*25e90*/  UIMAD.WIDE.U32 UR22, UR8, UR18, UR6 ;  /* 0x00000012081672a5 */ /* 0x000fe4000f8e0006 */
[----:B------:R-:W-:Y:S02]  /*25ea0*/  ULDC.64 UR4, c[0x0][0x3e8] ;  /* 0x0000fa0000047ab9 */ /* 0x000fe40000000a00 */
[----:B------:R-:W-:Y:S02]  /*25eb0*/  ULDC.64 UR6, c[0x0][0x498] ;  /* 0x0001260000067ab9 */ /* 0x000fe40000000a00 */
[----:B------:R-:W-:Y:S02]  /*25ec0*/  UIMAD UR18, UR12, UR6, URZ ;  /* 0x000000060c1272a4 */ /* 0x000fe4000f8e023f */
[----:B------:R-:W-:Y:S02]  /*25ed0*/  UIADD3 UR23, UR23, UR19, URZ ;  /* 0x0000001317177290 */ /* 0x000fe4000fffe03f */
[----:B------:R-:W-:-:S02]  /*25ee0*/  UIMAD UR7, UR13, UR7, UR18 ;  /* 0x000000070d0772a4 */ /* 0x000fc4000f8e0212 */
[----:B------:R-:W-:Y:S01]  /*25ef0*/  UIMAD.WIDE.U32 UR22, UR13, UR6, UR22 ;  /* 0x000000060d1672a5 */ /* 0x000fe2000f8e0016 */
[----:B-1----:R-:W-:Y:S01]  /*25f00*/  IMAD R3, R4, 0x8, R0 ;  /* 0x0000000804037824 */ /* 0x002fe200078e0200 */
[----:B------:R-:W-:Y:S01]  /*25f10*/  SHF.R.S32.HI R0, RZ, 0x1f, R34 ;  /* 0x0000001fff007819 */ /* 0x000fe20000011422 */
[----:B----4-:R-:W-:Y:S01]  /*25f20*/  UIMAD UR17, UR21, UR17, URZ ;  /* 0x00000011151172a4 */ /* 0x010fe2000f8e023f */
[----:B------:R-:W-:Y:S01]  /*25f30*/  LEA.HI R4, R41, R40, RZ, 0x3 ;  /* 0x0000002829047211 */ /* 0x000fe200078f18ff */
[----:B------:R-:W-:Y:S01]  /*25f40*/  UIMAD UR16, UR10, UR4, URZ ;  /* 0x000000040a1072a4 */ /* 0x000fe2000f8e023f */
[----:B------:R-:W-:Y:S01]  /*25f50*/  LEA.HI R0, R0, R34, RZ, 0x2 ;  /* 0x0000002200007211 */ /* 0x000fe200078f10ff */
[----:B------:R-:W-:Y:S01]  /*25f60*/  UIMAD UR9, UR20, UR9, UR17 ;  /* 0x00000009140972a4 */ /* 0x000fe2000f8e0211 */
[----:B------:R-:W-:Y:S01]  /*25f70*/  SHF.R.S32.HI R19, RZ, 0x3, R4 ;  /* 0x00000003ff137819 */ /* 0x000fe20000011404 */
[----:B------:R-:W-:Y:S01]  /*25f80*/  UIMAD UR16, UR8, UR5, UR16 ;  /* 0x00000005081072a4 */ /* 0x000fe2000f8e0210 */
[----:B------:R-:W-:Y:S01]  /*25f90*/  LOP3.LUT R0, R0, 0xffffffc, RZ, 0xc0, !PT ;  /* 0x0ffffffc00007812 */ /* 0x000fe200078ec0ff */
[----:B------:R-:W-:-:S04]  /*25fa0*/  UIADD3 UR25, UR25, UR9, URZ ;  /* 0x0000000919197290 */ /* 0x000fc8000fffe03f */
[----:B------:R-:W-:Y:S01]  /*25fb0*/  IMAD.IADD R0, R34, 0x1, -R0 ;  /* 0x0000000122007824 */ /* 0x000fe200078e0a00 */
[----:B------:R-:W-:-:S03]  /*25fc0*/  UIMAD.WIDE.U32 UR24, UR8, UR4, UR24 ;  /* 0x00000004081872a5 */ /* 0x000fc6000f8e0018 */
[----:B------:R-:W-:Y:S01]  /*25fd0*/  IMAD R11, R0, 0x10, R2 ;  /* 0x00000010000b7824 */ /* 0x000fe200078e0202 */
[----:B------:R-:W-:Y:S01]  /*25fe0*/  LOP3.LUT R2, R4, 0xfffffff8, RZ, 0xc0, !PT ;  /* 0xfffffff804027812 */ /* 0x000fe200078ec0ff */
[----:B------:R-:W-:Y:S02]  /*25ff0*/  ULDC.64 UR4, c[0x0][0x3f0] ;  /* 0x0000fc0000047ab9 */ /* 0x000fe40000000a00 */
[----:B------:R-:W-:Y:S01]  /*26000*/  IMAD.IADD R3, R11, 0x1, R3 ;  /* 0x000000010b037824 */ /* 0x000fe200078e0203 */
[----:B------:R-:W-:Y:S01]  /*26010*/  UIMAD UR12, UR12, UR4, URZ ;  /* 0x000000040c0c72a4 */ /* 0x000fe2000f8e023f */
[----:B------:R-:W-:Y:S01]  /*26020*/  IMAD.IADD R2, R40, 0x1, -R2 ;  /* 0x0000000128027824 */ /* 0x000fe200078e0a02 */
[----:B------:R-:W-:Y:S01]  /*26030*/  UIADD3 UR17, UR25, UR16, URZ ;  /* 0x0000001019117290 */ /* 0x000fe2000fffe03f */
[----:B---3--:R-:W-:Y:S01]  /*26040*/  IMAD R3, R22, 0x80, R3 ;  /* 0x0000008016037824 */ /* 0x008fe200078e0203 */
[----:B------:R-:W-:Y:S01]  /*26050*/  UIMAD UR5, UR13, UR5, UR12 ;  /* 0x000000050d0572a4 */ /* 0x000fe2000f8e020c */
[----:B------:R-:W-:Y:S01]  /*26060*/  IMAD R6, R2, 0x10, R19 ;  /* 0x0000001002067824 */ /* 0x000fe200078e0213 */
[----:B------:R-:W-:Y:S01]  /*26070*/  UMOV UR16, UR24 ;  /* 0x0000001800107c82 */ /* 0x000fe20008000000 */
[----:B------:R-:W-:Y:S01]  /*26080*/  @P0 IMAD.HI.U32 R4, R3, c[0x0][0x4ec], RZ ;  /* 0x00013b0003040a27 */ /* 0x000fe200078e00ff */
[----:B------:R-:W-:-:S03]  /*26090*/  UIMAD.WIDE.U32 UR16, UR13, UR4, UR16 ;  /* 0x000000040d1072a5 */ /* 0x000fc6000f8e0010 */
[----:B------:R-:W-:Y:S01]  /*260a0*/  IMAD R10, R22, 0x80, R6 ;  /* 0x00000080160a7824 */ /* 0x000fe200078e0206 */
[----:B------:R-:W-:Y:S01]  /*260b0*/  UIADD3 UR5, UR17, UR5, URZ ;  /* 0x0000000511057290 */ /* 0x000fe2000fffe03f */
[----:B------:R-:W-:Y:S01]  /*260c0*/  IMAD.MOV.U32 R0, RZ, RZ, R3 ;  /* 0x000000ffff007224 */ /* 0x000fe200078e0003 */
[----:B------:R-:W-:Y:S01]  /*260d0*/  @P0 SHF.R.U32.HI R0, RZ, c[0x0][0x4f0], R4 ;  /* 0x00013c00ff000a19 */ /* 0x000fe20000011604 */
[----:B------:R-:W-:-:S03]  /*260e0*/  @P0 IMAD.HI.U32 R4, R10, c[0x0][0x4ec], RZ ;  /* 0x00013b000a040a27 */ /* 0x000fc600078e00ff */
[----:B------:R-:W-:Y:S01]  /*260f0*/  SHF.R.S32.HI R7, RZ, 0x1f, R0 ;  /* 0x0000001fff077819 */ /* 0x000fe20000011400 */
[----:B------:R-:W-:Y:S01]  /*26100*/  IMAD.MOV.U32 R8, RZ, RZ, R10 ;  /* 0x000000ffff087224 */ /* 0x000fe200078e000a */
[----:B------:R-:W-:Y:S01]  /*26110*/  @P0 SHF.R.U32.HI R8, RZ, c[0x0][0x4f0], R4 ;  /* 0x00013c00ff080a19 */ /* 0x000fe20000011604 */
[----:B------:R-:W-:Y:S02]  /*26120*/  IMAD.SHL.U32 R4, R19, 0x40, RZ ;  /* 0x0000004013047824 */ /* 0x000fe400078e00ff */
[----:B------:R-:W-:Y:S02]  /*26130*/  IMAD.MOV R5, RZ, RZ, -R0 ;  /* 0x000000ffff057224 */ /* 0x000fe400078e0a00 */
[----:B------:R-:W-:Y:S01]  /*26140*/  IMAD.SHL.U32 R2, R2, 0x8, RZ ;  /* 0x0000000802027824 */ /* 0x000fe200078e00ff */
[----:B------:R-:W-:Y:S01]  /*26150*/  LOP3.LUT R4, R4, 0x1c0, RZ, 0xc0, !PT ;  /* 0x000001c004047812 */ /* 0x000fe200078ec0ff */
[----:B------:R-:W-:Y:S02]  /*26160*/  IMAD R3, R5, c[0x0][0x4e8], R3 ;  /* 0x00013a0005037a24 */ /* 0x000fe400078e0203 */
[----:B------:R-:W-:Y:S01]  /*26170*/  IMAD.U32 R5, RZ, RZ, UR7 ;  /* 0x00000007ff057e24 */ /* 0x000fe2000f8e00ff */
[----:B------:R-:W-:Y:S01]  /*26180*/  LOP3.LUT R9, R4, 0x38, R2, 0xf8, !PT ;  /* 0x0000003804097812 */ /* 0x000fe200078ef802 */
[----:B------:R-:W-:Y:S01]  /*26190*/  IMAD.MOV R16, RZ, RZ, -R8 ;  /* 0x000000ffff107224 */ /* 0x000fe200078e0a08 */
[----:B------:R-:W-:-:S02]  /*261a0*/  SHF.R.U32.HI R6, RZ, 0x3, R4 ;  /* 0x00000003ff067819 */ /* 0x000fc40000011604 */
[----:B------:R-:W-:Y:S01]  /*261b0*/  IADD3 R4, P0, R0, UR22, RZ ;  /* 0x0000001600047c10 */ /* 0x000fe2000ff1e0ff */
[----:B------:R-:W-:Y:S01]  /*261c0*/  IMAD R16, R16, c[0x0][0x4e8], R10 ;  /* 0x00013a0010107a24 */ /* 0x000fe200078e020a */
[----:B------:R-:W-:Y:S02]  /*261d0*/  SHF.R.S32.HI R0, RZ, 0x1f, R3 ;  /* 0x0000001fff007819 */ /* 0x000fe40000011403 */
[----:B------:R-:W-:Y:S02]  /*261e0*/  IADD3.X R5, R7, UR23, R5, P0, !PT ;  /* 0x0000001707057c10 */ /* 0x000fe400087fe405 */
[----:B------:R-:W-:Y:S01]  /*261f0*/  LOP3.LUT R20, R9, R6, RZ, 0x3c, !PT ;  /* 0x0000000609147212 */ /* 0x000fe200078e3cff */
[----:B------:R-:W-:Y:S01]  /*26200*/  IMAD R0, R0, c[0x0][0x488], RZ ;  /* 0x0001220000007a24 */ /* 0x000fe200078e02ff */
[----:B------:R-:W-:Y:S01]  /*26210*/  SHF.R.S32.HI R9, RZ, 0x1f, R8 ;  /* 0x0000001fff097819 */ /* 0x000fe20000011408 */
[----:B------:R-:W-:Y:S01]  /*26220*/  IMAD.WIDE.U32 R6, R3, c[0x0][0x488], R4 ;  /* 0x0001220003067a25 */ /* 0x000fe200078e0004 */
[----:B------:R-:W-:-:S03]  /*26230*/  SHF.R.S32.HI R53, RZ, 0x1f, R2 ;  /* 0x0000001fff357819 */ /* 0x000fc60000011402 */
[----:B------:R-:W-:Y:S02]  /*26240*/  IMAD R3, R3, c[0x0][0x48c], R0 ;  /* 0x0001230003037a24 */ /* 0x000fe400078e0200 */
[----:B------:R-:W-:Y:S01]  /*26250*/  IMAD R0, R9, c[0x0][0x3e0], RZ ;  /* 0x0000f80009007a24 */ /* 0x000fe200078e02ff */
[C---:B------:R-:W-:Y:S01]  /*26260*/  LEA R9, P0, R6.reuse, c[0x0][0x450], 0x2 ;  /* 0x0001140006097a11 */ /* 0x040fe200078010ff */
[----:B------:R-:W-:Y:S02]  /*26270*/  IMAD.IADD R3, R7, 0x1, R3 ;  /* 0x0000000107037824 */ /* 0x000fe400078e0203 */
[----:B------:R-:W-:Y:S02]  /*26280*/  IMAD.U32 R5, RZ, RZ, UR17 ;  /* 0x00000011ff057e24 */ /* 0x000fe4000f8e00ff */
[----:B------:R-:W-:Y:S01]  /*26290*/  IMAD.U32 R4, RZ, RZ, UR16 ;  /* 0x00000010ff047e24 */ /* 0x000fe2000f8e00ff */
[----:B------:R-:W-:Y:S01]  /*262a0*/  LEA.HI.X R3, R6, c[0x0][0x454], R3, 0x2, P0 ;  /* 0x0001150006037a11 */ /* 0x000fe200000f1403 */
[----:B------:R-:W-:Y:S01]  /*262b0*/  IMAD.U32 R5, RZ, RZ, UR5 ;  /* 0x00000005ff057e24 */ /* 0x000fe2000f8e00ff */
[----:B------:R-:W-:Y:S01]  /*262c0*/  SHFL.IDX PT, R14, R9, RZ, 0x1c1f ;  /* 0x001c1fff090e7589 */ /* 0x000fe200000e0000 */
[----:B------:R-:W-:-:S02]  /*262d0*/  IMAD R7, R8, c[0x0][0x3e4], R0 ;  /* 0x0000f90008077a24 */ /* 0x000fc400078e0200 */
[----:B------:R-:W-:Y:S01]  /*262e0*/  IMAD.WIDE.U32 R4, R8, c[0x0][0x3e0], R4 ;  /* 0x0000f80008047a25 */ /* 0x000fe200078e0004 */
[----:B------:R-:W1:Y:S01]  /*262f0*/  SHFL.IDX PT, R15, R3, RZ, 0x1c1f ;  /* 0x001c1fff030f7589 */ /* 0x000e6200000e0000 */
[----:B------:R-:W-:Y:S02]  /*26300*/  SHF.R.S32.HI R8, RZ, 0x1f, R16 ;  /* 0x0000001fff087819 */ /* 0x000fe40000011410 */
[----:B-----5:R-:W-:Y:S01]  /*26310*/  IMAD R0, R12, c[0x0][0x4e8], RZ ;  /* 0x00013a000c007a24 */ /* 0x020fe200078e02ff */
[----:B------:R-:W-:Y:S01]  /*26320*/  SHFL.IDX PT, R13, R3, 0x1, 0x1c1f ;  /* 0x003c1f00030d7f89 */ /* 0x000fe200000e0000 */
[----:B------:R-:W-:Y:S02]  /*26330*/  IMAD R6, R22, 0x80, R11 ;  /* 0x0000008016067824 */ /* 0x000fe400078e020b */
[----:B------:R-:W-:Y:S01]  /*26340*/  IMAD.IADD R5, R5, 0x1, R7 ;  /* 0x0000000105057824 */ /* 0x000fe200078e0207 */
[----:B------:R-:W2:Y:S01]  /*26350*/  SHFL.IDX PT, R12, R9, 0x1, 0x1c1f ;  /* 0x003c1f00090c7f89 */ /* 0x000ea200000e0000 */
[----:B------:R-:W-:Y:S01]  /*26360*/  IMAD R7, R8, c[0x0][0x3d8], RZ ;  /* 0x0000f60008077a24 */ /* 0x000fe200078e02ff */
[----:B------:R-:W-:Y:S01]  /*26370*/  IADD3 R17, R6, 0x8, RZ ;  /* 0x0000000806117810 */ /* 0x000fe20007ffe0ff */
[----:B------:R-:W-:Y:S01]  /*26380*/  IMAD.WIDE.U32 R4, R16, c[0x0][0x3d8], R4 ;  /* 0x0000f60010047a25 */ /* 0x000fe200078e0004 */
[----:B------:R-:W-:Y:S01]  /*26390*/  SHFL.IDX PT, R10, R9, 0x2, 0x1c1f ;  /* 0x005c1f00090a7f89 */ /* 0x000fe200000e0000 */
[----:B------:R-:W-:-:S02]  /*263a0*/  ISETP.GE.OR P5, PT, R6, R0, P1 ;  /* 0x000000000600720c */ /* 0x000fc40000fa6670 */
[-C--:B------:R-:W-:Y:S01]  /*263b0*/  ISETP.GE.OR P4, PT, R17, R0.reuse, P1 ;  /* 0x000000001100720c */ /* 0x080fe20000f86670 */
[----:B------:R-:W3:Y:S01]  /*263c0*/  SHFL.IDX PT, R11, R3, 0x2, 0x1c1f ;  /* 0x005c1f00030b7f89 */ /* 0x000ee200000e0000 */
[----:B------:R-:W-:Y:S01]  /*263d0*/  IMAD R18, R16, c[0x0][0x3dc], R7 ;  /* 0x0000f70010127a24 */ /* 0x000fe200078e0207 */
[----:B------:R-:W-:Y:S01]  /*263e0*/  IADD3 R16, R6, 0x48, RZ ;  /* 0x0000004806107810 */ /* 0x000fe20007ffe0ff */
[----:B------:R-:W-:Y:S01]  /*263f0*/  IMAD.SHL.U32 R7, R21, 0x8, RZ ;  /* 0x0000000815077824 */ /* 0x000fe200078e00ff */
[----:B------:R-:W-:Y:S02]  /*26400*/  SHFL.IDX PT, R8, R9, 0x3, 0x1c1f ;  /* 0x007c1f0009087f89 */ /* 0x000fe400000e0000 */
[----:B------:R-:W-:Y:S02]  /*26410*/  ISETP.GE.OR P0, PT, R16, R0, P1 ;  /* 0x000000001000720c */ /* 0x000fe40000f06670 */
[----:B------:R4:W3:Y:S01]  /*26420*/  SHFL.IDX PT, R9, R3, 0x3, 0x1c1f ;  /* 0x007c1f0003097f89 */ /* 0x0008e200000e0000 */
[----:B------:R-:W-:-:S03]  /*26430*/  LOP3.LUT R7, R20, 0x7ffffe00, R7, 0xf8, !PT ;  /* 0x7ffffe0014077812 */ /* 0x000fc600078ef807 */
[----:B-1----:R-:W-:Y:S04]  /*26440*/  @!P5 ST.E [R14.64], R36 ;  /* 0x000000240e00d985 */ /* 0x002fe8000c10190e */
[----:B--2---:R-:W-:Y:S01]  /*26450*/  @!P4 ST.E [R12.64], R37 ;  /* 0x000000250c00c985 */ /* 0x004fe2000c10190e */
[----:B----4-:R-:W-:Y:S01]  /*26460*/  IADD3 R3, R6, 0x40, RZ ;  /* 0x0000004006037810 */ /* 0x010fe20007ffe0ff */
[----:B------:R-:W-:Y:S01]  /*26470*/  IMAD.IADD R6, R5, 0x1, R18 ;  /* 0x0000000105067824 */ /* 0x000fe200078e0212 */
[----:B------:R-:W-:Y:S02]  /*26480*/  LEA R5, P2, R4, c[0x0][0x380], 0x1 ;  /* 0x0000e00004057a11 */ /* 0x000fe400078408ff */
[----:B------:R-:W-:Y:S01]  /*26490*/  ISETP.GE.OR P3, PT, R3, R0, P1 ;  /* 0x000000000300720c */ /* 0x000fe20000f66670 */
[----:B------:R-:W-:Y:S01]  /*264a0*/  IMAD R3, R22, 0x80, R19 ;  /* 0x0000008016037824 */ /* 0x000fe200078e0213 */
[----:B------:R-:W-:Y:S01]  /*264b0*/  LEA.HI.X R4, R4, c[0x0][0x384], R6, 0x1, P2 ;  /* 0x0000e10004047a11 */ /* 0x000fe200010f0c06 */
[----:B------:R-:W-:Y:S01]  /*264c0*/  IMAD.SHL.U32 R6, R7, 0x2, RZ ;  /* 0x0000000207067824 */ /* 0x000fe200078e00ff */
[----:B------:R-:W-:Y:S02]  /*264d0*/  SHFL.IDX PT, R12, R5, RZ, 0x181f ;  /* 0x00181fff050c7589 */ /* 0x000fe400000e0000 */
[----:B------:R-:W-:-:S02]  /*264e0*/  IADD3 R7, R3, 0x10, RZ ;  /* 0x0000001003077810 */ /* 0x000fc40007ffe0ff */
[----:B------:R-:W-:Y:S01]  /*264f0*/  SHFL.IDX PT, R15, R4, 0x2, 0x181f ;  /* 0x00581f00040f7f89 */ /* 0x000fe200000e0000 */
[C---:B------:R-:W-:Y:S02]  /*26500*/  IADD3 R32, R3.reuse, 0x40, RZ ;  /* 0x0000004003207810 */ /* 0x040fe40007ffe0ff */
[C---:B------:R-:W-:Y:S01]  /*26510*/  IADD3 R45, R3.reuse, 0x50, RZ ;  /* 0x00000050032d7810 */ /* 0x040fe20007ffe0ff */
[----:B------:R-:W-:Y:S01]  /*26520*/  SHFL.IDX PT, R14, R5, 0x3, 0x181f ;  /* 0x00781f00050e7f89 */ /* 0x000fe200000e0000 */
[----:B------:R-:W-:-:S03]  /*26530*/  IADD3 R54, R3, 0x60, RZ ;  /* 0x0000006003367810 */ /* 0x000fc60007ffe0ff */
[----:B---3--:R-:W-:Y:S04]  /*26540*/  @!P3 ST.E [R10.64], R38 ;  /* 0x000000260a00b985 */ /* 0x008fe8000c10190e */
[----:B------:R-:W1:Y:S04]  /*26550*/  SHFL.IDX PT, R10, R5, 0x1, 0x181f ;  /* 0x00381f00050a7f89 */ /* 0x000e6800000e0000 */
[----:B------:R-:W-:Y:S01]  /*26560*/  @!P0 ST.E [R8.64], R39 ;  /* 0x0000002708008985 */ /* 0x000fe2000c10190e */
        /* <DEDUP_REMOVED lines=8> */
[C---:B------:R-:W-:Y:S01]  /*265f0*/  IADD3 R7, R3.reuse, 0x30, RZ ;  /* 0x0000003003077810 */ /* 0x040fe20007ffe0ff */
[----:B------:R-:W4:Y:S01]  /*26600*/  SHFL.IDX PT, R9, R5, 0x2, 0x181f ;  /* 0x00581f0005097f89 */ /* 0x000f2200000e0000 */
[----:B------:R-:W-:Y:S02]  /*26610*/  IADD3 R3, R3, 0x70, RZ ;  /* 0x0000007003037810 */ /* 0x000fe40007ffe0ff */
[----:B------:R-:W-:Y:S01]  /*26620*/  ISETP.GE.OR P2, PT, R7, R0, P0 ;  /* 0x000000000700720c */ /* 0x000fe20000746670 */
[----:B------:R-:W-:Y:S01]  /*26630*/  LDS.128 R20, [R6+0x880] ;  /* 0x0008800006147984 */ /* 0x000fe20000000c00 */
[C---:B-1----:R-:W-:Y:S02]  /*26640*/  @!P4 LEA R10, P6, R2.reuse, R10, 0x1 ;  /* 0x0000000a020ac211 */ /* 0x042fe400078c08ff */
[C---:B------:R-:W-:Y:S01]  /*26650*/  @!P1 LEA R12, P5, R2.reuse, R12, 0x1 ;  /* 0x0000000c020c9211 */ /* 0x040fe200078a08ff */
[----:B------:R-:W-:Y:S04]  /*26660*/  LDS.128 R16, [R6+0x1080] ;  /* 0x0010800006107984 */ /* 0x000fe80000000c00 */
[----:B------:R-:W1:Y:S01]  /*26670*/  SHFL.IDX PT, R44, R4, 0x3, 0x181f ;  /* 0x00781f00042c7f89 */ /* 0x000e6200000e0000 */
[----:B--2---:R-:W-:-:S03]  /*26680*/  @!P1 LEA.HI.X R13, R2, R11, R53, 0x1, P5 ;  /* 0x0000000b020d9211 */ /* 0x004fc600028f0c35 */
[----:B------:R-:W2:Y:S02]  /*26690*/  LDS.128 R28, [R6+0x1880] ;  /* 0x00188000061c7984 */ /* 0x000ea40000000c00 */
[----:B------:R-:W-:Y:S02]  /*266a0*/  P2R R7, PR, RZ, 0x40 ;  /* 0x00000040ff077803 */ /* 0x000fe40000000000 */
[----:B------:R-:W-:Y:S01]  /*266b0*/  ISETP.GE.OR P6, PT, R32, R0, P0 ;  /* 0x000000002000720c */ /* 0x000fe200007c6670 */
[----:B------:R-:W-:Y:S01]  /*266c0*/  LDS.128 R36, [R6+0x2880] ;  /* 0x0028800006247984 */ /* 0x000fe20000000c00 */
[----:B------:R-:W-:-:S03]  /*266d0*/  ISETP.NE.AND P5, PT, R7, RZ, PT ;  /* 0x000000ff0700720c */ /* 0x000fc60003fa5270 */
[----:B------:R-:W-:Y:S01]  /*266e0*/  LDS.128 R32, [R6+0x2080] ;  /* 0x0020800006207984 */ /* 0x000fe20000000c00 */
[C-C-:B---3--:R-:W-:Y:S02]  /*266f0*/  @!P4 LEA.HI.X R11, R2.reuse, R8, R53.reuse, 0x1, P5 ;  /* 0x00000008020bc211 */ /* 0x148fe400028f0c35 */
[C---:B----4-:R-:W-:Y:S01]  /*26700*/  @!P3 LEA R8, P5, R2.reuse, R9, 0x1 ;  /* 0x000000090208b211 */ /* 0x050fe200078a08ff */
[----:B------:R-:W-:Y:S03]  /*26710*/  LDS.128 R40, [R6+0x3080] ;  /* 0x0030800006287984 */ /* 0x000fe60000000c00 */
[C---:B------:R-:W-:Y:S01]  /*26720*/  @!P3 LEA.HI.X R9, R2.reuse, R15, R53, 0x1, P5 ;  /* 0x0000000f0209b211 */ /* 0x040fe200028f0c35 */
[----:B------:R-:W-:Y:S01]  /*26730*/  SHFL.IDX PT, R48, R5, 0x4, 0x181f ;  /* 0x00981f0005307f89 */ /* 0x000fe200000e0000 */
[----:B------:R-:W-:-:S03]  /*26740*/  @!P2 LEA R14, P5, R2, R14, 0x1 ;  /* 0x0000000e020ea211 */ /* 0x000fc600078a08ff */
[----:B------:R-:W-:Y:S01]  /*26750*/  SHFL.IDX PT, R7, R5, 0x5, 0x181f ;  /* 0x00b81f0005077f89 */ /* 0x000fe200000e0000 */
[----:B-1----:R-:W-:Y:S02]  /*26760*/  @!P2 LEA.HI.X R15, R2, R44, R53, 0x1, P5 ;  /* 0x0000002c020fa211 */ /* 0x002fe400028f0c35 */
[-C--:B------:R-:W-:Y:S01]  /*26770*/  ISETP.GE.OR P5, PT, R45, R0.reuse, P0 ;  /* 0x000000002d00720c */ /* 0x080fe200007a6670 */
[----:B------:R-:W1:Y:S04]  /*26780*/  SHFL.IDX PT, R49, R5, 0x6, 0x181f ;  /* 0x00d81f0005317f89 */ /* 0x000e6800000e0000 */
[----:B------:R-:W3:Y:S04]  /*26790*/  SHFL.IDX PT, R52, R4, 0x4, 0x181f ;  /* 0x00981f0004347f89 */ /* 0x000ee800000e0000 */
[----:B------:R-:W4:Y:S04]  /*267a0*/  SHFL.IDX PT, R51, R4, 0x5, 0x181f ;  /* 0x00b81f0004337f89 */ /* 0x000f2800000e0000 */
[----:B------:R-:W1:Y:S04]  /*267b0*/  SHFL.IDX PT, R50, R4, 0x6, 0x181f ;  /* 0x00d81f0004327f89 */ /* 0x000e6800000e0000 */
[----:B------:R1:W3:Y:S04]  /*267c0*/  LDS.128 R44, [R6+0x3880] ;  /* 0x00388000062c7984 */ /* 0x0002e80000000c00 */
[----:B------:R-:W-:Y:S01]  /*267d0*/  @!P1 ST.E.128 [R12.64], R24 ;  /* 0x000000180c009985 */ /* 0x000fe2000c101d0e */
[----:B------:R-:W-:-:S02]  /*267e0*/  ISETP.GE.OR P1, PT, R54, R0, P0 ;  /* 0x000000003600720c */ /* 0x000fc40000726670 */
[----:B------:R-:W-:Y:S01]  /*267f0*/  ISETP.GE.OR P0, PT, R3, R0, P0 ;  /* 0x000000000300720c */ /* 0x000fe20000706670 */
[----:B------:R3:W-:Y:S04]  /*26800*/  @!P4 ST.E.128 [R10.64], R20 ;  /* 0x000000140a00c985 */ /* 0x0007e8000c101d0e */
[----:B------:R4:W-:Y:S04]  /*26810*/  @!P3 ST.E.128 [R8.64], R16 ;  /* 0x000000100800b985 */ /* 0x0009e8000c101d0e */
[----:B--2---:R2:W-:Y:S02]  /*26820*/  @!P2 ST.E.128 [R14.64], R28 ;  /* 0x0000001c0e00a985 */ /* 0x0045e4000c101d0e */
[----:B-1----:R-:W-:-:S02]  /*26830*/  @!P1 LEA R6, P2, R2, R49, 0x1 ;  /* 0x0000003102069211 */ /* 0x002fc400078408ff */
[C---:B---3--:R-:W-:Y:S02]  /*26840*/  @!P6 LEA R10, P4, R2.reuse, R48, 0x1 ;  /* 0x00000030020ae211 */ /* 0x048fe400078808ff */
[C---:B----4-:R-:W-:Y:S02]  /*26850*/  @!P5 LEA R8, P3, R2.reuse, R7, 0x1 ;  /* 0x000000070208d211 */ /* 0x050fe400078608ff */
[C-C-:B------:R-:W-:Y:S02]  /*26860*/  @!P6 LEA.HI.X R11, R2.reuse, R52, R53.reuse, 0x1, P4 ;  /* 0x00000034020be211 */ /* 0x140fe400020f0c35 */
[C-C-:B------:R-:W-:Y:S02]  /*26870*/  @!P5 LEA.HI.X R9, R2.reuse, R51, R53.reuse, 0x1, P3 ;  /* 0x000000330209d211 */ /* 0x140fe400018f0c35 */
[----:B------:R-:W-:Y:S01]  /*26880*/  @!P1 LEA.HI.X R7, R2, R50, R53, 0x1, P2 ;  /* 0x0000003202079211 */ /* 0x000fe200010f0c35 */
[----:B------:R2:W-:Y:S04]  /*26890*/  @!P6 ST.E.128 [R10.64], R32 ;  /* 0x000000200a00e985 */ /* 0x0005e8000c101d0e */
[----:B------:R2:W1:Y:S04]  /*268a0*/  SHFL.IDX PT, R10, R5, 0x7, 0x181f ;  /* 0x00f81f00050a7f89 */ /* 0x00046800000e0000 */
[----:B------:R2:W-:Y:S04]  /*268b0*/  @!P5 ST.E.128 [R8.64], R36 ;  /* 0x000000240800d985 */ /* 0x0005e8000c101d0e */
[----:B------:R2:W3:Y:S04]  /*268c0*/  SHFL.IDX PT, R5, R4, 0x7, 0x181f ;  /* 0x00f81f0004057f89 */ /* 0x0004e800000e0000 */
[----:B------:R2:W-:Y:S01]  /*268d0*/  @!P1 ST.E.128 [R6.64], R40 ;  /* 0x0000002806009985 */ /* 0x0005e2000c101d0e */
[----:B------:R-:W-:Y:S05]  /*268e0*/  @P0 EXIT ;  /* 0x000000000000094d */ /* 0x000fea0003800000 */
[----:B-12---:R-:W-:-:S04]  /*268f0*/  LEA R4, P0, R2, R10, 0x1 ;  /* 0x0000000a02047211 */ /* 0x006fc800078008ff */
[----:B---3--:R-:W-:-:S05]  /*26900*/  LEA.HI.X R5, R2, R5, R53, 0x1, P0 ;  /* 0x0000000502057211 */ /* 0x008fca00000f0c35 */
[----:B------:R-:W-:Y:S01]  /*26910*/  ST.E.128 [R4.64], R44 ;  /* 0x0000002c04007985 */ /* 0x000fe2000c101d0e */
[----:B------:R-:W-:Y:S05]  /*26920*/  EXIT ;  /* 0x000000000000794d */ /* 0x000fea0003800000 */
.L_x_500:
[----:B------:R-:W-:Y:S02]  /*26930*/  ULDC.64 UR6, c[0x0][0x500] ;  /* 0x0001400000067ab9 */ /* 0x000fe40000000a00 */
[----:B------:R-:W-:Y:S02]  /*26940*/  UISETP.NE.U32.AND UP1, UPT, URZ, UR6, UPT ;  /* 0x000000063f00728c */ /* 0x000fe4000bf25070 */
[----:B------:R-:W-:Y:S02]  /*26950*/  ULDC.64 UR4, c[0x0][0x508] ;  /* 0x0001420000047ab9 */ /* 0x000fe40000000a00 */
[----:B------:R-:W-:Y:S02]  /*26960*/  UISETP.NE.AND.EX UP1, UPT, URZ, UR7, UPT, UP1 ;  /* 0x000000073f00728c */ /* 0x000fe4000bf25310 */
[----:B------:R-:W-:Y:S02]  /*26970*/  UISETP.NE.U32.AND UP0, UPT, URZ, UR4, UPT ;  /* 0x000000043f00728c */ /* 0x000fe4000bf05070 */
[----:B------:R-:W-:-:S02]  /*26980*/  ULDC.64 UR6, c[0x0][0x500] ;  /* 0x0001400000067ab9 */ /* 0x000fc40000000a00 */
[----:B------:R-:W-:Y:S01]  /*26990*/  UMOV UR4, 0x4 ;  /* 0x0000000400047882 */ /* 0x000fe20000000000 */
[----:B------:R-:W-:Y:S01]  /*269a0*/  PLOP3.LUT P0, PT, PT, PT, UP1, 0x80, 0x0 ;  /* 0x000000000000781c */ /* 0x000fe20003f0f018 */
[----:B------:R-:W-:Y:S02]  /*269b0*/  UIMAD.WIDE UR6, UR11, UR4, UR6 ;  /* 0x000000040b0672a5 */ /* 0x000fe4000f8e0206 */
[----:B------:R-:W-:-:S04]  /*269c0*/  UISETP.NE.AND.EX UP0, UPT, URZ, UR5, UPT, UP0 ;  /* 0x000000053f00728c */ /* 0x000fc8000bf05300 */
[----:B------:R-:W-:Y:S02]  /*269d0*/  IMAD.U32 R4, RZ, RZ, UR6 ;  /* 0x00000006ff047e24 */ /* 0x000fe4000f8e00ff */
[----:B------:R-:W-:Y:S01]  /*269e0*/  IMAD.U32 R5, RZ, RZ, UR7 ;  /* 0x00000007ff057e24 */ /* 0x000fe2000f8e00ff */
[----:B------:R-:W-:Y:S01]  /*269f0*/  ULDC.64 UR6, c[0x0][0x508] ;  /* 0x0001420000067ab9 */ /* 0x000fe20000000a00 */
[----:B------:R-:W-:-:S03]  /*26a00*/  PLOP3.LUT P1, PT, PT, PT, UP0, 0x80, 0x0 ;  /* 0x000000000000781c */ /* 0x000fc60003f2f008 */
[----:B------:R-:W2:Y:S01]  /*26a10*/  @P0 LDG.E R0, [R4.64] ;  /* 0x0000000e04000981 */ /* 0x000ea2000c1e1900 */
[----:B------:R-:W-:Y:S01]  /*26a20*/  @UP0 UIMAD.WIDE UR6, UR11, UR4, UR6 ;  /* 0x000000040b0602a5 */ /* 0x000fe2000f8e0206 */
[----:B------:R-:W-:-:S05]  /*26a30*/  MOV R9, c[0x0][0x388] ;  /* 0x0000e20000097a02 */ /* 0x000fca0000000f00 */
[----:B------:R-:W-:Y:S01]  /*26a40*/  IMAD.U32 R2, RZ, RZ, UR6 ;  /* 0x00000006ff027e24 */ /* 0x000fe2000f8e00ff */
[----:B------:R-:W-:-:S05]  /*26a50*/  MOV R3, UR7 ;  /* 0x0000000700037c02 */ /* 0x000fca0008000f00 */
        /* <DEDUP_REMOVED lines=9> */
.L_x_502:
[----:B------:R-:W1:Y:S01]  /*26af0*/  S2R R8, SR_TID.X ;  /* 0x0000000000087919 */ /* 0x000e620000002100 */
        /* <DEDUP_REMOVED lines=11> */
[----:B------:R-:W1:Y:S01]  /*26bb0*/  R2UR UR16, R2 ;  /* 0x00000000021073c2 */ /* 0x000e6200000e0000 */
[----:B------:R-:W-:Y:S01]  /*26bc0*/  IMAD.MOV.U32 R0, RZ, RZ, c[0x0][0x4e8] ;  /* 0x00013a00ff007624 */ /* 0x000fe200078e00ff */
[----:B------:R-:W-:Y:S02]  /*26bd0*/  ULDC.64 UR4, c[0x0][0x490] ;  /* 0x0001240000047ab9 */ /* 0x000fe40000000a00 */
[----:B------:R-:W-:Y:S02]  /*26be0*/  UIMAD UR7, UR10, UR4, URZ ;  /* 0x000000040a0772a4 */ /* 0x000fe4000f8e023f */
[----:B------:R-:W-:Y:S01]  /*26bf0*/  ISETP.NE.AND P0, PT, R0, 0x1, PT ;  /* 0x000000010000780c */ /* 0x000fe20003f05270 */
[----:B------:R-:W-:Y:S01]  /*26c00*/  IMAD.MOV.U32 R0, RZ, RZ, R4 ;  /* 0x000000ffff007224 */ /* 0x000fe200078e0004 */
[----:B------:R-:W2:Y:S01]  /*26c10*/  R2UR UR13, R3 ;  /* 0x00000000030d73c2 */ /* 0x000ea200000e0000 */
[----:B------:R-:W-:-:S07]  /*26c20*/  UIMAD UR7, UR8, UR5, UR7 ;  /* 0x00000005080772a4 */ /* 0x000fce000f8e0207 */
[----:B------:R3:W1:Y:S03]  /*26c30*/  R2UR UR12, R2 ;  /* 0x00000000020c73c2 */ /* 0x00066600000e0000 */
[----:B------:R-:W-:Y:S01]  /*26c40*/  @P0 IMAD.HI.U32 R5, R4, c[0x0][0x4ec], RZ ;  /* 0x00013b0004050a27 */ /* 0x000fe200078e00ff */
[----:B-1----:R-:W-:-:S04]  /*26c50*/  UMOV UR12, UR16 ;  /* 0x00000010000c7c82 */ /* 0x002fc80008000000 */
[----:B------:R-:W-:Y:S01]  /*26c60*/  @P0 SHF.R.U32.HI R0, RZ, c[0x0][0x4f0], R5 ;  /* 0x00013c00ff000a19 */ /* 0x000fe20000011605 */
[----:B------:R3:W1:Y:S03]  /*26c70*/  R2UR UR17, R3 ;  /* 0x00000000031173c2 */ /* 0x00066600000e0000 */
[----:B------:R-:W-:Y:S02]  /*26c80*/  IADD3 R6, -R0, RZ, RZ ;  /* 0x000000ff00067210 */ /* 0x000fe40007ffe1ff */
[----:B------:R-:W-:Y:S01]  /*26c90*/  SHF.R.S32.HI R5, RZ, 0x1f, R0 ;  /* 0x0000001fff057819 */ /* 0x000fe20000011400 */
[----:B--2---:R-:W-:Y:S02]  /*26ca0*/  UIMAD.WIDE.U32 UR12, UR8, UR4, UR12 ;  /* 0x00000004080c72a5 */ /* 0x004fe4000f8e000c */
[----:B------:R-:W-:Y:S01]  /*26cb0*/  IMAD R6, R6, c[0x0][0x4e8], R4 ;  /* 0x00013a0006067a24 */ /* 0x000fe200078e0204 */
[----:B------:R-:W-:-:S02]  /*26cc0*/  ULDC.64 UR4, c[0x0][0x498] ;  /* 0x0001260000047ab9 */ /* 0x000fc40000000a00 */
[----:B------:R-:W-:Y:S02]  /*26cd0*/  UIADD3 UR13, UR7, UR13, URZ ;  /* 0x0000000d070d7290 */ /* 0x000fe4000fffe03f */
[----:B------:R-:W-:Y:S02]  /*26ce0*/  UIMAD UR7, UR6, UR4, URZ ;  /* 0x00000004060772a4 */ /* 0x000fe4000f8e023f */
[----:B------:R-:W-:Y:S02]  /*26cf0*/  UIMAD.WIDE.U32 UR12, UR11, UR4, UR12 ;  /* 0x000000040b0c72a5 */ /* 0x000fe4000f8e000c */
[----:B------:R-:W-:-:S04]  /*26d00*/  UIMAD UR5, UR11, UR5, UR7 ;  /* 0x000000050b0572a4 */ /* 0x000fc8000f8e0207 */
[----:B------:R-:W-:Y:S02]  /*26d10*/  IADD3 R4, P0, R0, UR12, RZ ;  /* 0x0000000c00047c10 */ /* 0x000fe4000ff1e0ff */
[----:B------:R-:W-:Y:S01]  /*26d20*/  IMAD.U32 R7, RZ, RZ, UR5 ;  /* 0x00000005ff077e24 */ /* 0x000fe2000f8e00ff */
[----:B------:R-:W-:-:S04]  /*26d30*/  SHF.R.S32.HI R0, RZ, 0x1f, R6 ;  /* 0x0000001fff007819 */ /* 0x000fc80000011406 */
[----:B------:R-:W-:Y:S01]  /*26d40*/  IADD3.X R5, R5, UR13, R7, P0, !PT ;  /* 0x0000000d05057c10 */ /* 0x000fe200087fe407 */
[----:B------:R-:W-:-:S04]  /*26d50*/  IMAD R0, R0, c[0x0][0x488], RZ ;  /* 0x0001220000007a24 */ /* 0x000fc800078e02ff */
[C---:B------:R-:W-:Y:S02]  /*26d60*/  IMAD R0, R6.reuse, c[0x0][0x48c], R0 ;  /* 0x0001230006007a24 */ /* 0x040fe400078e0200 */
[----:B------:R-:W-:-:S05]  /*26d70*/  IMAD.WIDE.U32 R4, R6, c[0x0][0x488], R4 ;  /* 0x0001220006047a25 */ /* 0x000fca00078e0004 */
[----:B------:R-:W-:Y:S02]  /*26d80*/  IADD3 R0, R5, R0, RZ ;  /* 0x0000000005007210 */ /* 0x000fe40007ffe0ff */
[----:B------:R-:W-:-:S04]  /*26d90*/  LEA R6, P0, R4, c[0x0][0x450], 0x2 ;  /* 0x0001140004067a11 */ /* 0x000fc800078010ff */
[----:B------:R-:W-:Y:S01]  /*26da0*/  LEA.HI.X R7, R4, c[0x0][0x454], R0, 0x2, P0 ;  /* 0x0001150004077a11 */ /* 0x000fe200000f1400 */
[----:B------:R-:W-:-:S05]  /*26db0*/  IMAD.MOV.U32 R0, RZ, RZ, -0x800000 ;  /* 0xff800000ff007424 */ /* 0x000fca00078e00ff */
[----:B------:R3:W-:Y:S01]  /*26dc0*/  STG.E [R6.64], R0 ;  /* 0x0000000006007986 */ /* 0x0007e2000c10190e */
[----:B------:R-:W-:-:S04]  /*26dd0*/  DEPBAR.LE SB1, 0x0, {3} ;  /* 0x000090080000791a */ /* 0x000fc80000000000 */
.L_x_504:
[----:B------:R-:W-:Y:S05]  /*26de0*/  BSYNC B0 ;  /* 0x0000000000007941 */ /* 0x000fea0003800000 */
.L_x_503:
[----:B------:R-:W1:Y:S01]  /*26df0*/  R2UR UR17, R3 ;  /* 0x00000000031173c2 */ /* 0x000e6200000e0000 */
[----:B------:R-:W2:Y:S01]  /*26e00*/  S2R R10, SR_CTAID.X ;  /* 0x00000000000a7919 */ /* 0x000ea20000002500 */
[----:B------:R-:W-:Y:S01]  /*26e10*/  SHF.R.S32.HI R0, RZ, 0x1f, R8 ;  /* 0x0000001fff007819 */ /* 0x000fe20000011408 */
[----:B------:R-:W-:Y:S01]  /*26e20*/  ULDC UR12, c[0x0][0x3a0] ;  /* 0x0000e800000c7ab9 */ /* 0x000fe20000000800 */
[----:B-----5:R-:W-:Y:S01]  /*26e30*/  IMAD R19, R9, c[0x0][0x4e8], RZ ;  /* 0x00013a0009137a24 */ /* 0x020fe200078e02ff */
[----:B------:R-:W-:Y:S01]  /*26e40*/  ULDC UR7, c[0x0][0x3a4] ;  /* 0x0000e90000077ab9 */ /* 0x000fe20000000800 */
[----:B------:R-:W-:Y:S02]  /*26e50*/  LEA.HI R0, R0, R8, RZ, 0x3 ;  /* 0x0000000800007211 */ /* 0x000fe400078f18ff */
[----:B------:R-:W3:Y:S08]  /*26e60*/  R2UR UR16, R2 ;  /* 0x00000000021073c2 */ /* 0x000ef000000e0000 */
[----:B------:R4:W2:Y:S08]  /*26e70*/  R2UR UR18, R2 ;  /* 0x00000000021273c2 */ /* 0x0008b000000e0000 */
[----:B------:R2:W2:Y:S01]  /*26e80*/  R2UR UR19, R3 ;  /* 0x00000000031373c2 */ /* 0x0004a200000e0000 */
[----:B-1----:R-:W-:-:S04]  /*26e90*/  UIMAD UR4, UR17, UR12, URZ ;  /* 0x0000000c110472a4 */ /* 0x002fc8000f8e023f */
[----:B---3--:R-:W-:-:S03]  /*26ea0*/  UIMAD UR7, UR16, UR7, UR4 ;  /* 0x00000007100772a4 */ /* 0x008fc6000f8e0204 */
[----:B------:R-:W-:Y:S01]  /*26eb0*/  ULDC.64 UR4, c[0x0][0x3e8] ;  /* 0x0000fa0000047ab9 */ /* 0x000fe20000000a00 */
[----:B----4-:R-:W-:Y:S01]  /*26ec0*/  LOP3.LUT R2, R0, 0xfffffff8, RZ, 0xc0, !PT ;  /* 0xfffffff800027812 */ /* 0x010fe200078ec0ff */
[----:B--2---:R-:W-:-:S04]  /*26ed0*/  UIMAD.WIDE.U32 UR12, UR18, UR12, URZ ;  /* 0x0000000c120c72a5 */ /* 0x004fc8000f8e003f */
[----:B------:R-:W-:Y:S01]  /*26ee0*/  IMAD.IADD R7, R8, 0x1, -R2 ;  /* 0x0000000108077824 */ /* 0x000fe200078e0a02 */
[----:B------:R-:W-:Y:S01]  /*26ef0*/  SHF.R.S32.HI R8, RZ, 0x3, R0 ;  /* 0x00000003ff087819 */ /* 0x000fe20000011400 */
[----:B------:R-:W-:Y:S01]  /*26f00*/  UIADD3 UR13, UR13, UR7, URZ ;  /* 0x000000070d0d7290 */ /* 0x000fe2000fffe03f */
[----:B------:R-:W-:Y:S01]  /*26f10*/  IMAD.MOV.U32 R3, RZ, RZ, c[0x0][0x4e8] ;  /* 0x00013a00ff037624 */ /* 0x000fe200078e00ff */
[----:B------:R-:W-:Y:S02]  /*26f20*/  UIMAD UR7, UR10, UR4, URZ ;  /* 0x000000040a0772a4 */ /* 0x000fe4000f8e023f */
[----:B------:R-:W-:Y:S01]  /*26f30*/  IMAD R0, R7, 0x10, R8 ;  /* 0x0000001007007824 */ /* 0x000fe200078e0208 */
[----:B------:R-:W-:Y:S01]  /*26f40*/  UIMAD.WIDE.U32 UR12, UR8, UR4, UR12 ;  /* 0x00000004080c72a5 */ /* 0x000fe2000f8e000c */
[----:B------:R-:W-:Y:S01]  /*26f50*/  ISETP.NE.AND P0, PT, R3, 0x1, PT ;  /* 0x000000010300780c */ /* 0x000fe20003f05270 */
[----:B------:R-:W-:Y:S01]  /*26f60*/  UIMAD UR7, UR8, UR5, UR7 ;  /* 0x00000005080772a4 */ /* 0x000fe2000f8e0207 */
[----:B------:R-:W-:-:S02]  /*26f70*/  IMAD R0, R10, 0x80, R0 ;  /* 0x000000800a007824 */ /* 0x000fc400078e0200 */
[----:B------:R-:W-:Y:S02]  /*26f80*/  ULDC.64 UR4, c[0x0][0x3f0] ;  /* 0x0000fc0000047ab9 */ /* 0x000fe40000000a00 */
[----:B------:R-:W-:Y:S01]  /*26f90*/  UIMAD UR9, UR6, UR4, URZ ;  /* 0x00000004060972a4 */ /* 0x000fe2000f8e023f */
[----:B------:R-:W-:Y:S01]  /*26fa0*/  IMAD.MOV.U32 R4, RZ, RZ, R0 ;  /* 0x000000ffff047224 */ /* 0x000fe200078e0000 */
[----:B------:R-:W-:Y:S02]  /*26fb0*/  UIADD3 UR13, UR7, UR13, URZ ;  /* 0x0000000d070d7290 */ /* 0x000fe4000fffe03f */
[----:B------:R-:W-:Y:S02]  /*26fc0*/  UIMAD UR5, UR11, UR5, UR9 ;  /* 0x000000050b0572a4 */ /* 0x000fe4000f8e0209 */
[----:B------:R-:W-:Y:S01]  /*26fd0*/  UIMAD.WIDE.U32 UR12, UR11, UR4, UR12 ;  /* 0x000000040b0c72a5 */ /* 0x000fe2000f8e000c */
[----:B------:R-:W-:-:S03]  /*26fe0*/  @P0 IMAD.HI.U32 R2, R0, c[0x0][0x4ec], RZ ;  /* 0x00013b0000020a27 */ /* 0x000fc600078e00ff */
[----:B------:R-:W-:Y:S02]  /*26ff0*/  UIADD3 UR5, UR13, UR5, URZ ;  /* 0x000000050d057290 */ /* 0x000fe4000fffe03f */
[----:B------:R-:W-:-:S04]  /*27000*/  @P0 SHF.R.U32.HI R4, RZ, c[0x0][0x4f0], R2 ;  /* 0x00013c00ff040a19 */ /* 0x000fc80000011602 */
[--C-:B------:R-:W-:Y:S01]  /*27010*/  SHF.R.S32.HI R3, RZ, 0x1f, R4.reuse ;  /* 0x0000001fff037819 */ /* 0x100fe20000011404 */
[----:B------:R-:W-:-:S04]  /*27020*/  IMAD.MOV R2, RZ, RZ, -R4 ;  /* 0x000000ffff027224 */ /* 0x000fc800078e0a04 */
        /* <DEDUP_REMOVED lines=21> */
[C---:B------:R-:W-:Y:S01]  /*27180*/  IADD3 R8, R2.reuse, 0x10, RZ ;  /* 0x0000001002087810 */ /* 0x040fe20007ffe0ff */
[----:B------:R-:W3:Y:S01]  /*27190*/  SHFL.IDX PT, R5, R4, 0x1, 0x181f ;  /* 0x00381f0004057f89 */ /* 0x000ee200000e0000 */
[----:B------:R-:W-:-:S02]  /*271a0*/  ISETP.GE.OR P1, PT, R2, R19, P0 ;  /* 0x000000130200720c */ /* 0x000fc40000726670 */
[-C--:B------:R-:W-:Y:S01]  /*271b0*/  ISETP.GE.OR P5, PT, R8, R19.reuse, P0 ;  /* 0x000000130800720c */ /* 0x080fe200007a6670 */
[----:B------:R-:W4:Y:S01]  /*271c0*/  SHFL.IDX PT, R9, R3, 0x1, 0x181f ;  /* 0x00381f0003097f89 */ /* 0x000f2200000e0000 */
[C---:B------:R-:W-:Y:S02]  /*271d0*/  IADD3 R14, R2.reuse, 0x20, RZ ;  /* 0x00000020020e7810 */ /* 0x040fe40007ffe0ff */
[----:B------:R-:W-:Y:S01]  /*271e0*/  IADD3 R10, R2, 0x40, RZ ;  /* 0x00000040020a7810 */ /* 0x000fe20007ffe0ff */
[----:B------:R-:W3:Y:S01]  /*271f0*/  SHFL.IDX PT, R8, R4, 0x2, 0x181f ;  /* 0x00581f0004087f89 */ /* 0x000ee200000e0000 */
[-C--:B------:R-:W-:Y:S02]  /*27200*/  ISETP.GE.OR P4, PT, R14, R19.reuse, P0 ;  /* 0x000000130e00720c */ /* 0x080fe40000786670 */
[----:B------:R-:W-:Y:S01]  /*27210*/  IADD3 R13, R2, 0x30, RZ ;  /* 0x00000030020d7810 */ /* 0x000fe20007ffe0ff */
[----:B------:R-:W3:Y:S01]  /*27220*/  SHFL.IDX PT, R12, R3, 0x2, 0x181f ;  /* 0x00581f00030c7f89 */ /* 0x000ee200000e0000 */
[----:B------:R-:W-:-:S02]  /*27230*/  ISETP.GE.OR P6, PT, R10, R19, P0 ;  /* 0x000000130a00720c */ /* 0x000fc400007c6670 */
[----:B------:R-:W-:Y:S01]  /*27240*/  ISETP.GE.OR P3, PT, R13, R19, P0 ;  /* 0x000000130d00720c */ /* 0x000fe20000766670 */
[----:B------:R-:W3:Y:S01]  /*27250*/  SHFL.IDX PT, R11, R4, 0x3, 0x181f ;  /* 0x00781f00040b7f89 */ /* 0x000ee200000e0000 */
[----:B-1----:R-:W-:-:S03]  /*27260*/  @!P1 LEA R6, P2, R0, R6, 0x1 ;  /* 0x0000000600069211 */ /* 0x002fc600078408ff */
[----:B------:R-:W1:Y:S01]  /*27270*/  SHFL.IDX PT, R14, R3, 0x3, 0x181f ;  /* 0x00781f00030e7f89 */ /* 0x000e6200000e0000 */
[----:B--2---:R-:W-:-:S03]  /*27280*/  @!P1 LEA.HI.X R7, R0, R7, R20, 0x1, P2 ;  /* 0x0000000700079211 */ /* 0x004fc600010f0c14 */
[----:B------:R-:W2:Y:S04]  /*27290*/  SHFL.IDX PT, R10, R4, 0x4, 0x181f ;  /* 0x00981f00040a7f89 */ /* 0x000ea800000e0000 */
[----:B------:R1:W-:Y:S04]  /*272a0*/  @!P1 ST.E.128 [R6.64], RZ ;  /* 0x000000ff06009985 */ /* 0x0003e8000c101d0e */
[----:B------:R-:W-:Y:S04]  /*272b0*/  SHFL.IDX PT, R13, R4, 0x5, 0x181f ;  /* 0x00b81f00040d7f89 */ /* 0x000fe800000e0000 */
[----:B------:R-:W-:Y:S04]  /*272c0*/  SHFL.IDX PT, R15, R4, 0x6, 0x181f ;  /* 0x00d81f00040f7f89 */ /* 0x000fe800000e0000 */
[----:B------:R-:W2:Y:S04]  /*272d0*/  SHFL.IDX PT, R18, R3, 0x4, 0x181f ;  /* 0x00981f0003127f89 */ /* 0x000ea800000e0000 */
[----:B------:R-:W2:Y:S04]  /*272e0*/  SHFL.IDX PT, R17, R3, 0x5, 0x181f ;  /* 0x00b81f0003117f89 */ /* 0x000ea800000e0000 */
[----:B------:R-:W2:Y:S04]  /*272f0*/  SHFL.IDX PT, R16, R3, 0x6, 0x181f ;  /* 0x00d81f0003107f89 */ /* 0x000ea800000e0000 */
[----:B------:R-:W2:Y:S01]  /*27300*/  SHFL.IDX PT, R4, R4, 0x7, 0x181f ;  /* 0x00f81f0004047f89 */ /* 0x000ea200000e0000 */
[----:B-1----:R-:W-:-:S02]  /*27310*/  IADD3 R7, R2, 0x50, RZ ;  /* 0x0000005002077810 */ /* 0x002fc40007ffe0ff */
[C---:B---3--:R-:W-:Y:S01]  /*27320*/  @!P5 LEA R6, P1, R0.reuse, R5, 0x1 ;  /* 0x000000050006d211 */ /* 0x048fe200078208ff */
[----:B------:R-:W1:Y:S01]  /*27330*/  SHFL.IDX PT, R3, R3, 0x7, 0x181f ;  /* 0x00f81f0003037f89 */ /* 0x000e6200000e0000 */
[----:B------:R-:W-:Y:S02]  /*27340*/  ISETP.GE.OR P2, PT, R7, R19, P0 ;  /* 0x000000130700720c */ /* 0x000fe40000746670 */
[C---:B----4-:R-:W-:Y:S02]  /*27350*/  @!P5 LEA.HI.X R7, R0.reuse, R9, R20, 0x1, P1 ;  /* 0x000000090007d211 */ /* 0x050fe400008f0c14 */
        /* <DEDUP_REMOVED lines=10> */
[----:B---3--:R-:W-:-:S04]  /*27400*/  @!P3 LEA R6, P5, R0, R11, 0x1 ;  /* 0x0000000b0006b211 */ /* 0x008fc800078a08ff */
[C---:B------:R-:W-:Y:S02]  /*27410*/  @!P3 LEA.HI.X R7, R0.reuse, R14, R20, 0x1, P5 ;  /* 0x0000000e0007b211 */ /* 0x040fe400028f0c14 */
[----:B--2---:R-:W-:-:S03]  /*27420*/  @!P6 LEA R10, P5, R0, R10, 0x1 ;  /* 0x0000000a000ae211 */ /* 0x004fc600078a08ff */
        /* <DEDUP_REMOVED lines=14> */
.L_x_505:
        /* <DEDUP_REMOVED lines=15> */
.L_x_803:


//--------------------- .text._ZN7cutlass13device_kernelIN5flash19enable_sm80_to_sm89INS1_16FlashAttnFwdSm80INS1_25CollectiveMainloopFwdSm80ILi4ELi1ELb0EN4cute5tupleIJNS5_1CILi128EEENS7_ILi112EEENS7_ILi64EEEEEELi64ENS_10bfloat16_tEfNS_4arch4Sm80ELb1ELb0ELb0ELb0ELb1ELb0ELb1ELb0EEENS1_21CollectiveEpilogueFwdINS6_IJS8_SA_S9_EEENS6_IJNS7_ILi1EEESI_SI_EEESC_SE_Li128ELb0ELb1ELb0ELb0EEENS1_30DynamicPersistentTileSchedulerILi128ELi128ELb0ELb1ELb0EEEEEEEEEvNT_6ParamsE --------------------------
	.section	.text._ZN7cutlass13device_kernelIN5flash19enable_sm80_to_sm89INS1_16FlashAttnFwdSm80INS1_25CollectiveMainloopFwdSm80ILi4ELi1ELb0EN4cute5tupleIJNS5_1CILi128EEENS7_ILi112EEENS7_ILi64EEEEEELi64ENS_10bfloat16_tEfNS_4arch4Sm80ELb1ELb0ELb0ELb0ELb1ELb0ELb1ELb0EEENS1_21CollectiveEpilogueFwdINS6_IJS8_SA_S9_EEENS6_IJNS7_ILi1EEESI_SI_EEESC_SE_Li128ELb0ELb1ELb0ELb0EEENS1_30DynamicPersistentTileSchedulerILi128ELi128ELb0ELb1ELb0EEEEEEEEEvNT_6ParamsE,"ax",@progbits
	.sectioninfo	@"SHI_REGISTERS=255"
	.align	128
.text._ZN7cutlass13device_kernelIN5flash19enable_sm80_to_sm89INS1_16FlashAttnFwdSm80INS1_25CollectiveMainloopFwdSm80ILi4ELi1ELb0EN4cute5tupleIJNS5_1CILi128EEENS7_ILi112EEENS7_ILi64EEEEEELi64ENS_10bfloat16_tEfNS_4arch4Sm80ELb1ELb0ELb0ELb0ELb1ELb0ELb1ELb0EEENS1_21CollectiveEpilogueFwdINS6_IJS8_SA_S9_EEENS6_IJNS7_ILi1EEESI_SI_EEESC_SE_Li128ELb0ELb1ELb0ELb0EEENS1_30DynamicPersistentTileSchedulerILi128ELi128ELb0ELb1ELb0EEEEEEEEEvNT_6ParamsE:
        .type           _ZN7cutlass13device_kernelIN5flash19enable_sm80_to_sm89INS1_16FlashAttnFwdSm80INS1_25CollectiveMainloopFwdSm80ILi4ELi1ELb0EN4cute5tupleIJNS5_1CILi128EEENS7_ILi112EEENS7_ILi64EEEEEELi64ENS_10bfloat16_tEfNS_4arch4Sm80ELb1ELb0ELb0ELb0ELb1ELb0ELb1ELb0EEENS1_21CollectiveEpilogueFwdINS6_IJS8_SA_S9_EEENS6_IJNS7_ILi1EEESI_SI_EEESC_SE_Li128ELb0ELb1ELb0ELb0EEENS1_30DynamicPersistentTileSchedulerILi128ELi128ELb0ELb1ELb0EEEEEEEEEvNT_6ParamsE,@function
        .size           _ZN7cutlass13device_kernelIN5flash19enable_sm80_to_sm89INS1_16FlashAttnFwdSm80INS1_25CollectiveMainloopFwdSm80ILi4ELi1ELb0EN4cute5tupleIJNS5_1CILi128EEENS7_ILi112EEENS7_ILi64EEEEEELi64ENS_10bfloat16_tEfNS_4arch4Sm80ELb1ELb0ELb0ELb0ELb1ELb0ELb1ELb0EEENS1_21CollectiveEpilogueFwdINS6_IJS8_SA_S9_EEENS6_IJNS7_ILi1EEESI_SI_EEESC_SE_Li128ELb0ELb1ELb0ELb0EEENS1_30DynamicPersistentTileSchedulerILi128ELi128ELb0ELb1ELb0EEEEEEEEEvNT_6ParamsE,(.L_x_804 - _ZN7cutlass13device_kernelIN5flash19enable_sm80_to_sm89INS1_16FlashAttnFwdSm80INS1_25CollectiveMainloopFwdSm80ILi4ELi1ELb0EN4cute5tupleIJNS5_1CILi128EEENS7_ILi112EEENS7_ILi64EEEEEELi64ENS_10bfloat16_tEfNS_4arch4Sm80ELb1ELb0ELb0ELb0ELb1ELb0ELb1ELb0EEENS1_21CollectiveEpilogueFwdINS6_IJS8_SA_S9_EEENS6_IJNS7_ILi1EEESI_SI_EEESC_SE_Li128ELb0ELb1ELb0ELb0EEENS1_30DynamicPersistentTileSchedulerILi128ELi128ELb0ELb1ELb0EEEEEEEEEvNT_6ParamsE)
        .other          _ZN7cutlass13device_kernelIN5flash19enable_sm80_to_sm89INS1_16FlashAttnFwdSm80INS1_25CollectiveMainloopFwdSm80ILi4ELi1ELb0EN4cute5tupleIJNS5_1CILi128EEENS7_ILi112EEENS7_ILi64EEEEEELi64ENS_10bfloat16_tEfNS_4arch4Sm80ELb1ELb0ELb0ELb0ELb1ELb0ELb1ELb0EEENS1_21CollectiveEpilogueFwdINS6_IJS8_SA_S9_EEENS6_IJNS7_ILi1EEESI_SI_EEESC_SE_Li128ELb0ELb1ELb0ELb0EEENS1_30DynamicPersistentTileSchedulerILi128ELi128ELb0ELb1ELb0EEEEEEEEEvNT_6ParamsE,@"STO_CUDA_ENTRY STV_DEFAULT"
_ZN7cutlass13device_kernelIN5flash19enable_sm80_to_sm89INS1_16FlashAttnFwdSm80INS1_25CollectiveMainloopFwdSm80ILi4ELi1ELb0EN4cute5tupleIJNS5_1CILi128EEENS7_ILi112EEENS7_ILi64EEEEEELi64ENS_10bfloat16_tEfNS_4arch4Sm80ELb1ELb0ELb0ELb0ELb1ELb0ELb1ELb0EEENS1_21CollectiveEpilogueFwdINS6_IJS8_SA_S9_EEENS6_IJNS7_ILi1EEESI_SI_EEESC_SE_Li128ELb0ELb1ELb0ELb0EEENS1_30DynamicPersistentTileSchedulerILi128ELi128ELb0ELb1ELb0EEEEEEEEEvNT_6ParamsE:
[----:B------:R-:W-:-:S03]  /*0000*/  MOV R1, c[0x0][0x28] ;  /* 0x00000a0000017a02 */ /* 0x000fc60000000f00 */
[----:B------:R-:W1:Y:S01]  /*0010*/  S2R R21, SR_TID.X ;  /* 0x0000000000157919 */ /* 0x000e620000002100 */
[----:B------:R-:W-:-:S03]  /*0020*/  IADD3 R1, R1, -0x98, RZ ;  /* 0xffffff6801017810 */ /* 0x000fc60007ffe0ff */
[----:B------:R-:W2:Y:S01]  /*0030*/  S2R R17, SR_CTAID.X ;  /* 0x0000000000117919 */ /* 0x000ea20000002500 */
[----:B-1----:R-:W-:-:S05]  /*0040*/  SHF.R.U32.HI R2, RZ, 0x5, R21 ;  /* 0x00000005ff027819 */ /* 0x002fca0000011615 */
[----:B------:R-:W1:Y:S02]  /*0050*/  SHFL.IDX PT, R0, R2, RZ, 0x1f ;  /* 0x00001fff02007589 */ /* 0x000e6400000e0000 */
[----:B-1----:R-:W-:Y:S02]  /*0060*/  ISETP.GE.AND P0, PT, R0, 0x1, PT ;  /* 0x000000010000780c */ /* 0x002fe40003f06270 */
[----:B------:R1:W-:Y:S11]  /*0070*/  STL [R1+0x80], R0 ;  /* 0x0000800001007387 */ /* 0x0003f60000100800 */
[----:B------:R-:W-:Y:S06]  /*0080*/  @P0 BAR.ARV 0x4, 0x80 ;  /* 0x0102000000000b1d */ /* 0x000fec0000002000 */
[----:B--2---:R-:W-:-:S13]  /*0090*/  ISETP.GE.AND P0, PT, R17, c[0x0][0x538], PT ;  /* 0x00014e0011007a0c */ /* 0x004fda0003f06270 */
[----:B------:R-:W-:Y:S05]  /*00a0*/  @P0 EXIT ;  /* 0x000000000000094d */ /* 0x000fea0003800000 */
[----:B-1----:R-:W-:Y:S01]  /*00b0*/  SHF.R.S32.HI R16, RZ, 0x1f, R21 ;  /* 0x0000001fff107819 */ /* 0x002fe20000011415 */
[----:B------:R-:W-:Y:S01]  /*00c0*/  IMAD.MOV.U32 R228, RZ, RZ, 0x20 ;  /* 0x00000020ffe47424 */ /* 0x000fe200078e00ff */
[----:B------:R-:W-:Y:S01]  /*00d0*/  ULDC.64 UR6, c[0x0][0x118] ;  /* 0x0000460000067ab9 */ /* 0x000fe20000000a00 */
[----:B------:R-:W-:Y:S01]  /*00e0*/  IMAD.MOV.U32 R226, RZ, RZ, 0x40 ;  /* 0x00000040ffe27424 */ /* 0x000fe200078e00ff */
[CC--:B------:R-:W-:Y:S02]  /*00f0*/  LEA.HI R2, R16.reuse, R21.reuse, RZ, 0x4 ;  /* 0x0000001510027211 */ /* 0x0c0fe400078f20ff */
[----:B------:R-:W-:Y:S02]  /*0100*/  LEA.HI R13, R16, R21, RZ, 0x3 ;  /* 0x00000015100d7211 */ /* 0x000fe400078f18ff */
[----:B------:R-:W-:Y:S02]  /*0110*/  SHF.R.S32.HI R3, RZ, 0x4, R2 ;  /* 0x00000004ff037819 */ /* 0x000fe40000011402 */
[----:B------:R-:W-:-:S02]  /*0120*/  SHF.R.S32.HI R20, RZ, 0x3, R13 ;  /* 0x00000003ff147819 */ /* 0x000fc4000001140d */
[----:B------:R-:W-:Y:S02]  /*0130*/  LEA.HI R0, R2, R3, RZ, 0x1 ;  /* 0x0000000302007211 */ /* 0x000fe400078f08ff */
[----:B------:R-:W-:Y:S02]  /*0140*/  LOP3.LUT R4, R13, 0xfffffff8, RZ, 0xc0, !PT ;  /* 0xfffffff80d047812 */ /* 0x000fe400078ec0ff */
[----:B------:R-:W-:Y:S02]  /*0150*/  LOP3.LUT R0, R0, 0xfffffffe, RZ, 0xc0, !PT ;  /* 0xfffffffe00007812 */ /* 0x000fe400078ec0ff */
[----:B------:R-:W-:Y:S01]  /*0160*/  LEA.HI R10, R16, R21, RZ, 0x2 ;  /* 0x00000015100a7211 */ /* 0x000fe200078f10ff */
[----:B------:R-:W-:Y:S02]  /*0170*/  IMAD.IADD R8, R21, 0x1, -R4 ;  /* 0x0000000115087824 */ /* 0x000fe400078e0a04 */
[----:B------:R-:W-:Y:S01]  /*0180*/  IMAD.IADD R14, R3, 0x1, -R0 ;  /* 0x00000001030e7824 */ /* 0x000fe200078e0a00 */
[----:B------:R-:W-:Y:S01]  /*0190*/  LOP3.LUT R0, R2, 0xfffffff0, RZ, 0xc0, !PT ;  /* 0xfffffff002007812 */ /* 0x000fe200078ec0ff */
[----:B------:R-:W-:Y:S01]  /*01a0*/  IMAD.SHL.U32 R2, R20, 0x40, RZ ;  /* 0x0000004014027824 */ /* 0x000fe200078e00ff */
[--C-:B------:R-:W-:Y:S01]  /*01b0*/  SHF.R.S32.HI R7, RZ, 0x2, R10.reuse ;  /* 0x00000002ff077819 */ /* 0x100fe2000001140a */
[----:B------:R-:W-:Y:S01]  /*01c0*/  IMAD.SHL.U32 R242, R8, 0x8, RZ ;  /* 0x0000000808f27824 */ /* 0x000fe200078e00ff */
[----:B------:R-:W-:Y:S01]  /*01d0*/  SHF.R.S32.HI R3, RZ, 0x1f, R10 ;  /* 0x0000001fff037819 */ /* 0x000fe2000001140a */
[----:B------:R-:W-:Y:S01]  /*01e0*/  IMAD.IADD R0, R21, 0x1, -R0 ;  /* 0x0000000115007824 */ /* 0x000fe200078e0a00 */
[----:B------:R-:W-:Y:S01]  /*01f0*/  LOP3.LUT R2, R2, 0x1c0, RZ, 0xc0, !PT ;  /* 0x000001c002027812 */ /* 0x000fe200078ec0ff */
[----:B------:R-:W-:Y:S01]  /*0200*/  IMAD.SHL.U32 R9, R8, 0x40, RZ ;  /* 0x0000004008097824 */ /* 0x000fe200078e00ff */
[----:B------:R-:W-:Y:S01]  /*0210*/  LEA.HI R3, R3, R7, RZ, 0x3 ;  /* 0x0000000703037211 */ /* 0x000fe200078f18ff */
[----:B------:R-:W-:Y:S01]  /*0220*/  IMAD.SHL.U32 R225, R14, 0x8, RZ ;  /* 0x000000080ee17824 */ /* 0x000fe200078e00ff */
[----:B------:R-:W-:-:S02]  /*0230*/  SHF.R.S32.HI R4, RZ, 0x1f, R0 ;  /* 0x0000001fff047819 */ /* 0x000fc40000011400 */
[----:B------:R-:W-:Y:S02]  /*0240*/  LOP3.LUT R6, R2, 0x38, R242, 0xf8, !PT ;  /* 0x0000003802067812 */ /* 0x000fe400078ef8f2 */
[----:B------:R-:W-:Y:S02]  /*0250*/  LEA.HI R11, R4, R0, RZ, 0x3 ;  /* 0x00000000040b7211 */ /* 0x000fe400078f18ff */
[----:B------:R-:W-:Y:S02]  /*0260*/  SHF.R.U32.HI R4, RZ, 0x3, R2 ;  /* 0x00000003ff047819 */ /* 0x000fe40000011602 */
[----:B------:R-:W-:Y:S02]  /*0270*/  LOP3.LUT R3, R3, 0xfffffff8, RZ, 0xc0, !PT ;  /* 0xfffffff803037812 */ /* 0x000fe400078ec0ff */
[----:B------:R-:W-:Y:S02]  /*0280*/  LOP3.LUT R5, R11, 0xfffffff8, RZ, 0xc0, !PT ;  /* 0xfffffff80b057812 */ /* 0x000fe400078ec0ff */
[----:B------:R-:W-:Y:S01]  /*0290*/  LOP3.LUT R12, R6, R4, RZ, 0x3c, !PT ;  /* 0x00000004060c7212 */ /* 0x000fe200078e3cff */
[----:B------:R-:W-:Y:S01]  /*02a0*/  IMAD.IADD R7, R7, 0x1, -R3 ;  /* 0x0000000107077824 */ /* 0x000fe200078e0a03 */
[----:B------:R-:W-:-:S02]  /*02b0*/  LOP3.LUT R4, R10, 0xfffffffc, RZ, 0xc0, !PT ;  /* 0xfffffffc0a047812 */ /* 0x000fc400078ec0ff */
[----:B------:R-:W-:Y:S01]  /*02c0*/  LOP3.LUT R2, R9, 0x1c0, RZ, 0xc0, !PT ;  /* 0x000001c009027812 */ /* 0x000fe200078ec0ff */
[----:B------:R-:W-:Y:S01]  /*02d0*/  IMAD.IADD R9, R0, 0x1, -R5 ;  /* 0x0000000100097824 */ /* 0x000fe200078e0a05 */
[----:B------:R-:W-:Y:S01]  /*02e0*/  LOP3.LUT R3, R7, 0x1, RZ, 0xc0, !PT ;  /* 0x0000000107037812 */ /* 0x000fe200078ec0ff */
[----:B------:R-:W-:Y:S01]  /*02f0*/  IMAD.IADD R6, R21, 0x1, -R4 ;  /* 0x0000000115067824 */ /* 0x000fe200078e0a04 */
[----:B------:R-:W-:Y:S02]  /*0300*/  LOP3.LUT R5, R2, 0x8, R13, 0xf8, !PT ;  /* 0x0000000802057812 */ /* 0x000fe400078ef80d */
[----:B------:R-:W-:Y:S02]  /*0310*/  SHF.R.U32.HI R0, RZ, 0x3, R2 ;  /* 0x00000003ff007819 */ /* 0x000fe40000011602 */
[----:B------:R-:W-:Y:S02]  /*0320*/  LEA.HI R4, R16, R21, RZ, 0x5 ;  /* 0x0000001510047211 */ /* 0x000fe400078f28ff */
[----:B------:R-:W-:Y:S01]  /*0330*/  LOP3.LUT R13, R5, R0, RZ, 0x3c, !PT ;  /* 0x00000000050d7212 */ /* 0x000fe200078e3cff */
[----:B------:R-:W-:Y:S01]  /*0340*/  IMAD.SHL.U32 R5, R11, 0x40, RZ ;  /* 0x000000400b057824 */ /* 0x000fe200078e00ff */
[----:B------:R-:W-:-:S02]  /*0350*/  LEA.HI R0, R6, R6, RZ, 0x1 ;  /* 0x0000000606007211 */ /* 0x000fc400078f08ff */
[----:B------:R-:W-:Y:S02]  /*0360*/  LOP3.LUT R2, R4, 0xffffffe0, RZ, 0xc0, !PT ;  /* 0xffffffe004027812 */ /* 0x000fe400078ec0ff */
[----:B------:R-:W-:Y:S02]  /*0370*/  ISETP.NE.U32.AND P0, PT, R3, 0x1, PT ;  /* 0x000000010300780c */ /* 0x000fe40003f05070 */
[----:B------:R-:W-:Y:S01]  /*0380*/  SHF.R.S32.HI R231, RZ, 0x5, R4 ;  /* 0x00000005ffe77819 */ /* 0x000fe20000011404 */
[----:B------:R-:W-:Y:S01]  /*0390*/  IMAD.IADD R19, R21, 0x1, -R2 ;  /* 0x0000000115137824 */ /* 0x000fe200078e0a02 */
[----:B------:R-:W-:Y:S02]  /*03a0*/  SHF.R.S32.HI R3, RZ, 0x1f, R4 ;  /* 0x0000001fff037819 */ /* 0x000fe40000011404 */
[C---:B------:R-:W-:Y:S01]  /*03b0*/  LOP3.LUT R4, R0.reuse, 0x1ffffffe, RZ, 0xc0, !PT ;  /* 0x1ffffffe00047812 */ /* 0x040fe200078ec0ff */
[----:B------:R-:W-:Y:S01]  /*03c0*/  IMAD.SHL.U32 R0, R0, 0x20, RZ ;  /* 0x0000002000007824 */ /* 0x000fe200078e00ff */
[----:B------:R-:W-:-:S02]  /*03d0*/  LEA.HI R2, R3, R231, RZ, 0x2 ;  /* 0x000000e703027211 */ /* 0x000fc400078f10ff */
[----:B------:R-:W-:Y:S01]  /*03e0*/  SHF.R.S32.HI R10, RZ, 0x1f, R19 ;  /* 0x0000001fff0a7819 */ /* 0x000fe20000011413 */
[----:B------:R-:W-:Y:S01]  /*03f0*/  IMAD.IADD R3, R6, 0x1, -R4 ;  /* 0x0000000106037824 */ /* 0x000fe200078e0a04 */
[----:B------:R-:W-:Y:S02]  /*0400*/  LOP3.LUT R0, R0, 0xffffffc0, RZ, 0xc0, !PT ;  /* 0xffffffc000007812 */ /* 0x000fe400078ec0ff */
[----:B------:R-:W-:Y:S02]  /*0410*/  LOP3.LUT R2, R2, 0xffffffc, RZ, 0xc0, !PT ;  /* 0x0ffffffc02027812 */ /* 0x000fe400078ec0ff */
[----:B------:R-:W-:Y:S01]  /*0420*/  LEA.HI R10, R10, R19, RZ, 0x2 ;  /* 0x000000130a0a7211 */ /* 0x000fe200078f10ff */
[----:B------:R-:W-:Y:S01]  /*0430*/  IMAD R15, R3, 0x8, R0 ;  /* 0x00000008030f7824 */ /* 0x000fe200078e0200 */
[----:B------:R-:W-:Y:S01]  /*0440*/  LEA.HI R4, R16, R21, RZ, 0x6 ;  /* 0x0000001510047211 */ /* 0x000fe200078f30ff */
[----:B------:R-:W-:Y:S01]  /*0450*/  IMAD.SHL.U32 R0, R9, 0x40, RZ ;  /* 0x0000004009007824 */ /* 0x000fe200078e00ff */
[----:B------:R-:W-:Y:S01]  /*0460*/  R2P PR, R7, 0x6 ;  /* 0x0000000607007804 */ /* 0x000fe20000000000 */
[C---:B------:R-:W-:Y:S01]  /*0470*/  IMAD.IADD R3, R231.reuse, 0x1, -R2 ;  /* 0x00000001e7037824 */ /* 0x040fe200078e0a02 */
[----:B------:R-:W-:Y:S01]  /*0480*/  SHF.R.S32.HI R2, RZ, 0x2, R10 ;  /* 0x00000002ff027819 */ /* 0x000fe2000001140a */
[----:B------:R-:W-:Y:S01]  /*0490*/  IMAD.SHL.U32 R4, R4, 0x8, RZ ;  /* 0x0000000804047824 */ /* 0x000fe200078e00ff */
[----:B------:R-:W-:Y:S01]  /*04a0*/  LOP3.LUT R0, R0, 0x1c0, RZ, 0xc0, !PT ;  /* 0x000001c000007812 */ /* 0x000fe200078ec0ff */
[----:B------:R-:W-:Y:S01]  /*04b0*/  IMAD.SHL.U32 R231, R231, 0x400, RZ ;  /* 0x00000400e7e77824 */ /* 0x000fe200078e00ff */
[----:B------:R-:W-:Y:S01]  /*04c0*/  LOP3.LUT P4, RZ, R8, 0x2, RZ, 0xc0, !PT ;  /* 0x0000000208ff7812 */ /* 0x000fe2000788c0ff */
[----:B------:R-:W-:Y:S01]  /*04d0*/  IMAD R18, R3, 0x10, R2 ;  /* 0x0000001003127824 */ /* 0x000fe200078e0202 */
[----:B------:R-:W-:Y:S01]  /*04e0*/  LOP3.LUT R225, R0, 0x8, R225, 0xf8, !PT ;  /* 0x0000000800e17812 */ /* 0x000fe200078ef8e1 */
[----:B------:R-:W-:Y:S01]  /*04f0*/  IMAD.SHL.U32 R2, R7, 0x40, RZ ;  /* 0x0000004007027824 */ /* 0x000fe200078e00ff */
[----:B------:R-:W-:-:S02]  /*0500*/  SHF.R.U32.HI R0, RZ, 0x3, R0 ;  /* 0x00000003ff007819 */ /* 0x000fc40000011600 */
[----:B------:R-:W-:Y:S01]  /*0510*/  LOP3.LUT R12, R12, 0x7ffffe00, R4, 0xf8, !PT ;  /* 0x7ffffe000c0c7812 */ /* 0x000fe200078ef804 */
[----:B------:R-:W-:Y:S01]  /*0520*/  IMAD R4, R6, 0x2, R231 ;  /* 0x0000000206047824 */ /* 0x000fe200078e02e7 */
[----:B------:R-:W-:Y:S01]  /*0530*/  LOP3.LUT R3, R2, 0x1c0, RZ, 0xc0, !PT ;  /* 0x000001c002037812 */ /* 0x000fe200078ec0ff */
[----:B------:R-:W-:Y:S01]  /*0540*/  STL [R1+0x84], R18 ;  /* 0x0000841201007387 */ /* 0x000fe20000100800 */
[----:B------:R-:W-:Y:S01]  /*0550*/  LOP3.LUT R225, R225, R0, RZ, 0x3c, !PT ;  /* 0x00000000e1e17212 */ /* 0x000fe200078e3cff */
[----:B------:R-:W-:Y:S01]  /*0560*/  IMAD R0, R14, 0x200, R13 ;  /* 0x000002000e007824 */ /* 0x000fe200078e020d */
[----:B------:R-:W-:Y:S01]  /*0570*/  LOP3.LUT R2, R5, 0xfffffe00, RZ, 0xc0, !PT ;  /* 0xfffffe0005027812 */ /* 0x000fe200078ec0ff */
[----:B------:R-:W-:Y:S01]  /*0580*/  IMAD.MOV.U32 R5, RZ, RZ, -0x10 ;  /* 0xfffffff0ff057424 */ /* 0x000fe200078e00ff */
[----:B------:R-:W-:Y:S01]  /*0590*/  LEA.HI R3, R3, R3, RZ, 0x1d ;  /* 0x0000000303037211 */ /* 0x000fe200078fe8ff */
[----:B------:R-:W-:Y:S01]  /*05a0*/  STL [R1+0x58], R17 ;  /* 0x0000581101007387 */ /* 0x000fe20000100800 */
[CC--:B------:R-:W-:Y:S01]  /*05b0*/  IADD3 R231, R225.reuse, R2.reuse, R231 ;  /* 0x00000002e1e77210 */ /* 0x0c0fe20007ffe0e7 */
[----:B------:R-:W-:Y:S01]  /*05c0*/  IMAD.SHL.U32 R243, R12, 0x2, RZ ;  /* 0x000000020cf37824 */ /* 0x000fe200078e00ff */
[----:B------:R-:W-:Y:S01]  /*05d0*/  LOP3.LUT R225, R225, R2, RZ, 0xfc, !PT ;  /* 0x00000002e1e17212 */ /* 0x000fe200078efcff */
[----:B------:R-:W-:Y:S01]  /*05e0*/  IMAD.IADD R4, R4, 0x1, R3 ;  /* 0x0000000104047824 */ /* 0x000fe200078e0203 */
[----:B------:R-:W-:Y:S01]  /*05f0*/  LEA.HI R2, R16, R21, RZ, 0x7 ;  /* 0x0000001510027211 */ /* 0x000fe200078f38ff */
[----:B------:R-:W-:Y:S01]  /*0600*/  IMAD R3, R8, 0x10, R20 ;  /* 0x0000001008037824 */ /* 0x000fe200078e0214 */
[----:B------:R-:W-:Y:S01]  /*0610*/  SHF.R.S32.HI R6, RZ, 0x1f, R242 ;  /* 0x0000001fff067819 */ /* 0x000fe200000114f2 */
[----:B------:R-:W-:Y:S01]  /*0620*/  IMAD.IADD R6, R18, 0x1, R15 ;  /* 0x0000000112067824 */ /* 0x000fe200078e020f */
[----:B------:R-:W-:-:S02]  /*0630*/  SHF.R.S32.HI R2, RZ, 0x7, R2 ;  /* 0x00000007ff027819 */ /* 0x000fc40000011402 */
[----:B------:R-:W-:Y:S01]  /*0640*/  LOP3.LUT R2, R10, 0x7ffffffc, RZ, 0xc0, !PT ;  /* 0x7ffffffc0a027812 */ /* 0x000fe200078ec0ff */
[----:B------:R1:W-:Y:S01]  /*0650*/  STL [R1+0x18], R3 ;  /* 0x0000180301007387 */ /* 0x0003e20000100800 */
[----:B------:R-:W-:Y:S02]  /*0660*/  LEA R4, R4, 0x80, 0x1 ;  /* 0x0000008004047811 */ /* 0x000fe400078e08ff */
[----:B------:R-:W-:Y:S01]  /*0670*/  LEA R224, R0, 0x3900, 0x1 ;  /* 0x0000390000e07811 */ /* 0x000fe200078e08ff */
[----:B------:R-:W-:Y:S01]  /*0680*/  IMAD.IADD R2, R19, 0x1, -R2 ;  /* 0x0000000113027824 */ /* 0x000fe200078e0a02 */
[----:B------:R-:W-:Y:S01]  /*0690*/  SEL R0, R5, 0x10, !P0 ;  /* 0x0000001005007807 */ /* 0x000fe20004000000 */
[----:B------:R2:W-:Y:S01]  /*06a0*/  STL [R1+0x54], R6 ;  /* 0x0000540601007387 */ /* 0x0005e20000100800 */
[----:B------:R-:W-:Y:S01]  /*06b0*/  LOP3.LUT P3, RZ, R8, 0x4, RZ, 0xc0, !PT ;  /* 0x0000000408ff7812 */ /* 0x000fe2000786c0ff */
[----:B------:R-:W-:Y:S01]  /*06c0*/  IMAD.SHL.U32 R2, R2, 0x2, RZ ;  /* 0x0000000202027824 */ /* 0x000fe200078e00ff */
[----:B------:R-:W-:Y:S01]  /*06d0*/  LOP3.LUT P5, RZ, R9, 0x4, RZ, 0xc0, !PT ;  /* 0x0000000409ff7812 */ /* 0x000fe200078ac0ff */
[----:B------:R-:W-:Y:S01]  /*06e0*/  IMAD.IADD R7, R4, 0x1, R0 ;  /* 0x0000000104077824 */ /* 0x000fe200078e0200 */
[----:B------:R-:W-:-:S02]  /*06f0*/  SEL R227, R226, 0xffffffc0, !P3 ;  /* 0xffffffc0e2e37807 */ /* 0x000fc40005800000 */
[----:B------:R3:W-:Y:S01]  /*0700*/  STL [R1+0x50], R2 ;  /* 0x0000500201007387 */ /* 0x0007e20000100800 */
[----:B------:R-:W-:Y:S02]  /*0710*/  LOP3.LUT P6, RZ, R9, 0x2, RZ, 0xc0, !PT ;  /* 0x0000000209ff7812 */ /* 0x000fe400078cc0ff */
[----:B------:R-:W-:Y:S01]  /*0720*/  SEL R226, R226, 0xffffffc0, !P5 ;  /* 0xffffffc0e2e27807 */ /* 0x000fe20006800000 */
[----:B------:R4:W-:Y:S01]  /*0730*/  STL [R1+0x5c], R4 ;  /* 0x00005c0401007387 */ /* 0x0009e20000100800 */
[----:B------:R-:W-:Y:S01]  /*0740*/  LEA R231, R231, 0x7100, 0x1 ;  /* 0x00007100e7e77811 */ /* 0x000fe200078e08ff */
[C---:B------:R-:W-:Y:S01]  /*0750*/  IMAD.IADD R230, R224.reuse, 0x1, R227 ;  /* 0x00000001e0e67824 */ /* 0x040fe200078e02e3 */
[----:B------:R-:W-:Y:S02]  /*0760*/  LEA R225, R225, 0x100, 0x1 ;  /* 0x00000100e1e17811 */ /* 0x000fe400078e08ff */
[C---:B------:R-:W-:Y:S01]  /*0770*/  IADD3 R235, R224.reuse, 0x20, RZ ;  /* 0x00000020e0eb7810 */ /* 0x040fe20007ffe0ff */
[----:B------:R-:W-:Y:S01]  /*0780*/  IMAD.IADD R232, R231, 0x1, R226 ;  /* 0x00000001e7e87824 */ /* 0x000fe200078e02e2 */
[----:B------:R-:W-:Y:S01]  /*0790*/  @P4 IADD3 R235, R224, -0x20, RZ ;  /* 0xffffffe0e0eb4810 */ /* 0x000fe20007ffe0ff */
[----:B------:R-:W-:Y:S01]  /*07a0*/  IMAD.IADD R226, R226, 0x1, R225 ;  /* 0x00000001e2e27824 */ /* 0x000fe200078e02e1 */
[----:B-1----:R-:W-:-:S02]  /*07b0*/  SEL R3, R228, 0xffffffe0, !P1 ;  /* 0xffffffe0e4037807 */ /* 0x002fc40004800000 */
[----:B------:R-:W-:Y:S01]  /*07c0*/  SEL R228, R228, 0xffffffe0, !P6 ;  /* 0xffffffe0e4e47807 */ /* 0x000fe20007000000 */
[----:B------:R-:W-:Y:S01]  /*07d0*/  IMAD.IADD R227, R227, 0x1, R235 ;  /* 0x00000001e3e37824 */ /* 0x000fe200078e02eb */
[----:B------:R-:W-:Y:S02]  /*07e0*/  IADD3 R241, R235, 0x800, RZ ;  /* 0x00000800ebf17810 */ /* 0x000fe40007ffe0ff */
[C---:B--2---:R-:W-:Y:S01]  /*07f0*/  IADD3 R6, R4.reuse, 0x40, RZ ;  /* 0x0000004004067810 */ /* 0x044fe20007ffe0ff */
[----:B------:R-:W-:Y:S01]  /*0800*/  IMAD.IADD R234, R231, 0x1, R228 ;  /* 0x00000001e7ea7824 */ /* 0x000fe200078e02e4 */
[----:B------:R-:W-:Y:S01]  /*0810*/  @P2 IADD3 R6, R4, -0x40, RZ ;  /* 0xffffffc004062810 */ /* 0x000fe20007ffe0ff */
[C---:B------:R-:W-:Y:S01]  /*0820*/  IMAD.IADD R229, R228.reuse, 0x1, R225 ;  /* 0x00000001e4e57824 */ /* 0x040fe200078e02e1 */
[C---:B------:R-:W-:Y:S01]  /*0830*/  IADD3 R240, R235.reuse, 0x1000, RZ ;  /* 0x00001000ebf07810 */ /* 0x040fe20007ffe0ff */
[----:B------:R-:W-:Y:S01]  /*0840*/  IMAD.IADD R233, R228, 0x1, R232 ;  /* 0x00000001e4e97824 */ /* 0x000fe200078e02e8 */
[C---:B------:R-:W-:Y:S01]  /*0850*/  IADD3 R239, R235.reuse, 0x1800, RZ ;  /* 0x00001800ebef7810 */ /* 0x040fe20007ffe0ff */
[----:B---3--:R-:W-:Y:S01]  /*0860*/  IMAD.IADD R2, R4, 0x1, R3 ;  /* 0x0000000104027824 */ /* 0x008fe200078e0203 */
[C---:B------:R-:W-:Y:S01]  /*0870*/  IADD3 R238, R235.reuse, 0x2000, RZ ;  /* 0x00002000ebee7810 */ /* 0x040fe20007ffe0ff */
[----:B------:R-:W-:Y:S01]  /*0880*/  IMAD.IADD R228, R228, 0x1, R226 ;  /* 0x00000001e4e47824 */ /* 0x000fe200078e02e2 */
[----:B------:R-:W-:Y:S01]  /*0890*/  IADD3 R237, R235, 0x2800, RZ ;  /* 0x00002800ebed7810 */ /* 0x000fe20007ffe0ff */
[----:B----4-:R-:W-:Y:S01]  /*08a0*/  IMAD.IADD R4, R3, 0x1, R6 ;  /* 0x0000000103047824 */ /* 0x010fe200078e0206 */
[----:B------:R1:W-:Y:S01]  /*08b0*/  STL [R1+0x74], R2 ;  /* 0x0000740201007387 */ /* 0x0003e20000100800 */
[----:B------:R-:W-:-:S03]  /*08c0*/  IADD3 R236, R235, 0x3000, RZ ;  /* 0x00003000ebec7810 */ /* 0x000fc60007ffe0ff */
[----:B------:R-:W-:Y:S01]  /*08d0*/  STL [R1+0x6c], R7 ;  /* 0x00006c0701007387 */ /* 0x000fe20000100800 */
[----:B-1----:R-:W-:-:S05]  /*08e0*/  IMAD.IADD R2, R7, 0x1, R3 ;  /* 0x0000000107027824 */ /* 0x002fca00078e0203 */
[----:B------:R1:W-:Y:S04]  /*08f0*/  STL [R1+0x70], R2 ;  /* 0x0000700201007387 */ /* 0x0003e80000100800 */
[----:B------:R-:W-:Y:S04]  /*0900*/  STL [R1+0x60], R6 ;  /* 0x0000600601007387 */ /* 0x000fe80000100800 */
[----:B------:R2:W-:Y:S01]  /*0910*/  STL [R1+0x64], R4 ;  /* 0x0000640401007387 */ /* 0x0005e20000100800 */
[----:B-1----:R-:W-:-:S05]  /*0920*/  IMAD.IADD R2, R0, 0x1, R6 ;  /* 0x0000000100027824 */ /* 0x002fca00078e0206 */
[----:B------:R1:W-:Y:S01]  /*0930*/  STL [R1+0x68], R2 ;  /* 0x0000680201007387 */ /* 0x0003e20000100800 */
[----:B--2---:R-:W-:Y:S02]  /*0940*/  IMAD.IADD R4, R0, 0x1, R4 ;  /* 0x0000000100047824 */ /* 0x004fe400078e0204 */
[----:B------:R-:W-:-:S03]  /*0950*/  IMAD.IADD R0, R3, 0x1, R2 ;  /* 0x0000000103007824 */ /* 0x000fc600078e0202 */
[----:B------:R1:W-:Y:S04]  /*0960*/  STL [R1+0x7c], R4 ;  /* 0x00007c0401007387 */ /* 0x0003e80000100800 */
[----:B------:R1:W-:Y:S02]  /*0970*/  STL [R1+0x78], R0 ;  /* 0x0000780001007387 */ /* 0x0003e40000100800 */
.L_x_589:
[----:B-1----:R-:W2:Y:S01]  /*0980*/  LDL R4, [R1+0x58] ;  /* 0x0000580001047983 */ /* 0x002ea20000100800 */
[----:B------:R-:W-:Y:S01]  /*0990*/  IMAD.MOV.U32 R0, RZ, RZ, c[0x0][0x560] ;  /* 0x00015800ff007624 */ /* 0x000fe200078e00ff */
[----:B------:R-:W-:Y:S01]  /*09a0*/  YIELD ;  /* 0x0000000000007946 */ /* 0x000fe20003800000 */
[----:B------:R-:W-:Y:S03]  /*09b0*/  BSSY B0, `(.L_x_506) ;  /* 0x0000016000007945 */ /* 0x000fe60003800000 */
[----:B------:R-:W-:-:S13]  /*09c0*/  ISETP.NE.AND P0, PT, R0, 0x1, PT ;  /* 0x000000010000780c */ /* 0x000fda0003f05270 */
[----:B--2---:R-:W-:Y:S01]  /*09d0*/  @P0 IMAD.HI.U32 R0, R4, c[0x0][0x564], RZ ;  /* 0x0001590004000a27 */ /* 0x004fe200078e00ff */
[----:B------:R-:W-:-:S04]  /*09e0*/  MOV R3, R4 ;  /* 0x0000000400037202 */ /* 0x000fc80000000f00 */
[----:B------:R-:W-:-:S04]  /*09f0*/  @P0 SHF.R.U32.HI R3, RZ, c[0x0][0x568], R0 ;  /* 0x00015a00ff030a19 */ /* 0x000fc80000011600 */
[----:B------:R-:W-:Y:S01]  /*0a00*/  ISETP.GE.AND P0, PT, R3, c[0x0][0x578], PT ;  /* 0x00015e0003007a0c */ /* 0x000fe20003f06270 */
[----:B------:R-:W-:-:S04]  /*0a10*/  IMAD.MOV R2, RZ, RZ, -R3 ;  /* 0x000000ffff027224 */ /* 0x000fc800078e0a03 */
[----:B------:R-:W-:-:S08]  /*0a20*/  IMAD R2, R2, c[0x0][0x560], R4 ;  /* 0x0001580002027a24 */ /* 0x000fd000078e0204 */
[----:B------:R-:W-:Y:S05]  /*0a30*/  @!P0 BRA `(.L_x_507) ;  /* 0x0000007000008947 */ /* 0x000fea0003800000 */
[----:B------:R-:W-:-:S04]  /*0a40*/  MOV R0, c[0x0][0x56c] ;  /* 0x00015b0000007a02 */ /* 0x000fc80000000f00 */
[----:B------:R-:W-:Y:S02]  /*0a50*/  ISETP.NE.AND P0, PT, R0, 0x1, PT ;  /* 0x000000010000780c */ /* 0x000fe40003f05270 */
[----:B------:R-:W-:-:S11]  /*0a60*/  MOV R0, R2 ;  /* 0x0000000200007202 */ /* 0x000fd60000000f00 */
[----:B------:R-:W-:-:S05]  /*0a70*/  @P0 IMAD.HI.U32 R4, R2, c[0x0][0x570], RZ ;  /* 0x00015c0002040a27 */ /* 0x000fca00078e00ff */
[----:B------:R-:W-:-:S05]  /*0a80*/  @P0 SHF.R.U32.HI R0, RZ, c[0x0][0x574], R4 ;  /* 0x00015d00ff000a19 */ /* 0x000fca0000011604 */
[----:B------:R-:W-:Y:S01]  /*0a90*/  IMAD R4, R0, c[0x0][0x56c], RZ ;  /* 0x00015b0000047a24 */ /* 0x000fe200078e02ff */
[----:B------:R-:W-:Y:S05]  /*0aa0*/  BRA `(.L_x_508) ;  /* 0x0000006000007947 */ /* 0x000fea0003800000 */
.L_x_507:
[----:B------:R-:W-:-:S04]  /*0ab0*/  MOV R0, c[0x0][0x554] ;  /* 0x0001550000007a02 */ /* 0x000fc80000000f00 */
[----:B------:R-:W-:Y:S02]  /*0ac0*/  ISETP.NE.AND P0, PT, R0, 0x1, PT ;  /* 0x000000010000780c */ /* 0x000fe40003f05270 */
[----:B------:R-:W-:-:S11]  /*0ad0*/  MOV R0, R2 ;  /* 0x0000000200007202 */ /* 0x000fd60000000f00 */
[----:B------:R-:W-:-:S05]  /*0ae0*/  @P0 IMAD.HI.U32 R4, R2, c[0x0][0x558], RZ ;  /* 0x0001560002040a27 */ /* 0x000fca00078e00ff */
[----:B------:R-:W-:-:S05]  /*0af0*/  @P0 SHF.R.U32.HI R0, RZ, c[0x0][0x55c], R4 ;  /* 0x00015700ff000a19 */ /* 0x000fca0000011604 */
[----:B------:R-:W-:Y:S02]  /*0b00*/  IMAD R4, R0, c[0x0][0x554], RZ ;  /* 0x0001550000047a24 */ /* 0x000fe400078e02ff */
.L_x_508:
[----:B------:R-:W-:Y:S05]  /*0b10*/  BSYNC B0 ;  /* 0x0000000000007941 */ /* 0x000fea0003800000 */
.L_x_506:
[----:B------:R-:W-:Y:S01]  /*0b20*/  IMAD.MOV.U32 R5, RZ, RZ, c[0x0][0x548] ;  /* 0x00015200ff057624 */ /* 0x000fe200078e00ff */
[----:B------:R-:W-:Y:S01]  /*0b30*/  ISETP.NE.U32.AND P0, PT, RZ, c[0x0][0x370], PT ;  /* 0x0000dc00ff007a0c */ /* 0x000fe20003f05070 */
[----:B------:R-:W-:Y:S02]  /*0b40*/  IMAD.IADD R4, R2, 0x1, -R4 ;  /* 0x0000000102047824 */ /* 0x000fe400078e0a04 */
[----:B------:R-:W-:Y:S01]  /*0b50*/  IMAD.MOV.U32 R7, RZ, RZ, RZ ;  /* 0x000000ffff077224 */ /* 0x000fe200078e00ff */
[----:B------:R-:W-:Y:S01]  /*0b60*/  ISETP.NE.AND P1, PT, R5, 0x1, PT ;  /* 0x000000010500780c */ /* 0x000fe20003f25270 */
[----:B------:R-:W-:Y:S01]  /*0b70*/  IMAD R6, R3, c[0x0][0x554], R4 ;  /* 0x0001550003067a24 */ /* 0x000fe200078e0204 */
[----:B------:R-:W-:-:S04]  /*0b80*/  ISETP.NE.AND.EX P0, PT, RZ, c[0x0][0x374], PT, P0 ;  /* 0x0000dd00ff007a0c */ /* 0x000fc80003f05300 */
[----:B------:R-:W-:-:S07]  /*0b90*/  MOV R35, R6 ;  /* 0x0000000600237202 */ /* 0x000fce0000000f00 */
[----:B------:R-:W-:-:S04]  /*0ba0*/  @P1 IMAD.HI.U32 R2, R6, c[0x0][0x54c], RZ ;  /* 0x0001530006021a27 */ /* 0x000fc800078e00ff */
[----:B------:R-:W-:Y:S01]  /*0bb0*/  @P0 IMAD.MOV.U32 R3, RZ, RZ, 0x4 ;  /* 0x00000004ff030424 */ /* 0x000fe200078e00ff */
[----:B------:R-:W-:-:S05]  /*0bc0*/  @P1 SHF.R.U32.HI R35, RZ, c[0x0][0x550], R2 ;  /* 0x00015400ff231a19 */ /* 0x000fca0000011602 */
[----:B------:R-:W-:Y:S01]  /*0bd0*/  @P0 IMAD.WIDE R2, R35, R3, c[0x0][0x370] ;  /* 0x0000dc0023020625 */ /* 0x000fe200078e0203 */
[----:B------:R-:W-:Y:S01]  /*0be0*/  LOP3.LUT R0, R0, 0x1ffffff, RZ, 0x3c, !PT ;  /* 0x01ffffff00007812 */ /* 0x000fe200078e3cff */
[----:B------:R-:W-:Y:S04]  /*0bf0*/  STL [R1+0x48], R35 ;  /* 0x0000482301007387 */ /* 0x000fe80000100800 */
[----:B------:R1:W2:Y:S01]  /*0c00*/  @P0 LDG.E R7, [R2.64] ;  /* 0x0000000602070981 */ /* 0x0002a2000c1e1900 */
[----:B------:R-:W-:Y:S01]  /*0c10*/  IADD3 R0, R0, c[0x0][0x53c], RZ ;  /* 0x00014f0000007a10 */ /* 0x000fe20007ffe0ff */
[----:B------:R-:W-:Y:S01]  /*0c20*/  IMAD.MOV.U32 R4, RZ, RZ, c[0x0][0x168] ;  /* 0x00005a00ff047624 */ /* 0x000fe200078e00ff */
[----:B------:R-:W-:Y:S01]  /*0c30*/  CS2R R126, SRZ ;  /* 0x00000000007e7805 */ /* 0x000fe2000001ff00 */
[----:B------:R-:W-:Y:S01]  /*0c40*/  CS2R R124, SRZ ;  /* 0x00000000007c7805 */ /* 0x000fe2000001ff00 */
[----:B------:R-:W-:Y:S01]  /*0c50*/  CS2R R130, SRZ ;  /* 0x0000000000827805 */ /* 0x000fe2000001ff00 */
[----:B------:R-:W-:Y:S01]  /*0c60*/  IMAD.SHL.U32 R37, R0, 0x80, RZ ;  /* 0x0000008000257824 */ /* 0x000fe200078e00ff */
[----:B------:R-:W-:Y:S01]  /*0c70*/  IADD3 R4, -R4, 0x70, RZ ;  /* 0x0000007004047810 */ /* 0x000fe20007ffe1ff */
[----:B------:R-:W-:Y:S01]  /*0c80*/  CS2R R128, SRZ ;  /* 0x0000000000807805 */ /* 0x000fe2000001ff00 */
[----:B------:R-:W-:Y:S01]  /*0c90*/  MOV R134, RZ ;  /* 0x000000ff00867202 */ /* 0x000fe20000000f00 */
[----:B------:R-:W-:Y:S01]  /*0ca0*/  CS2R R132, SRZ ;  /* 0x0000000000847805 */ /* 0x000fe2000001ff00 */
[----:B------:R-:W-:Y:S01]  /*0cb0*/  IADD3 R0, R37, 0x7f, RZ ;  /* 0x0000007f25007810 */ /* 0x000fe20007ffe0ff */
[----:B------:R-:W-:Y:S01]  /*0cc0*/  STL [R1+0x44], R37 ;  /* 0x0000442501007387 */ /* 0x000fe20000100800 */
[----:B------:R-:W-:Y:S01]  /*0cd0*/  IMAD.MOV.U32 R158, RZ, RZ, RZ ;  /* 0x000000ffff9e7224 */ /* 0x000fe200078e00ff */
[----:B------:R-:W-:Y:S01]  /*0ce0*/  CS2R R8, SRZ ;  /* 0x0000000000087805 */ /* 0x000fe2000001ff00 */
[----:B------:R-:W-:Y:S01]  /*0cf0*/  MOV R156, RZ ;  /* 0x000000ff009c7202 */ /* 0x000fe20000000f00 */
[----:B------:R-:W-:Y:S01]  /*0d00*/  IMAD.MOV.U32 R142, RZ, RZ, RZ ;  /* 0x000000ffff8e7224 */ /* 0x000fe200078e00ff */
[----:B------:R-:W-:Y:S01]  /*0d10*/  CS2R R10, SRZ ;  /* 0x00000000000a7805 */ /* 0x000fe2000001ff00 */
[----:B------:R-:W-:Y:S01]  /*0d20*/  IMAD.MOV.U32 R140, RZ, RZ, RZ ;  /* 0x000000ffff8c7224 */ /* 0x000fe200078e00ff */
[----:B------:R-:W-:Y:S01]  /*0d30*/  MOV R166, RZ ;  /* 0x000000ff00a67202 */ /* 0x000fe20000000f00 */
[----:B------:R-:W-:Y:S01]  /*0d40*/  CS2R R12, SRZ ;  /* 0x00000000000c7805 */ /* 0x000fe2000001ff00 */
[----:B------:R-:W-:Y:S01]  /*0d50*/  IMAD.MOV.U32 R164, RZ, RZ, RZ ;  /* 0x000000ffffa47224 */ /* 0x000fe200078e00ff */
[----:B------:R-:W-:Y:S01]  /*0d60*/  MOV R138, RZ ;  /* 0x000000ff008a7202 */ /* 0x000fe20000000f00 */
[----:B------:R-:W-:Y:S01]  /*0d70*/  CS2R R14, SRZ ;  /* 0x00000000000e7805 */ /* 0x000fe2000001ff00 */
[----:B------:R-:W-:Y:S01]  /*0d80*/  IMAD.MOV.U32 R136, RZ, RZ, RZ ;  /* 0x000000ffff887224 */ /* 0x000fe200078e00ff */
[----:B-1----:R-:W-:Y:S01]  /*0d90*/  MOV R2, c[0x0][0x2c4] ;  /* 0x0000b10000027a02 */ /* 0x002fe20000000f00 */
[----:B------:R-:W-:Y:S01]  /*0da0*/  CS2R R16, SRZ ;  /* 0x0000000000107805 */ /* 0x000fe2000001ff00 */
[----:B------:R-:W-:Y:S01]  /*0db0*/  MOV R3, c[0x0][0x2ac] ;  /* 0x0000ab0000037a02 */ /* 0x000fe20000000f00 */
[----:B------:R-:W-:Y:S01]  /*0dc0*/  IMAD.MOV.U32 R172, RZ, RZ, RZ ;  /* 0x000000ffffac7224 */ /* 0x000fe200078e00ff */
[----:B------:R-:W-:Y:S01]  /*0dd0*/  ISETP.NE.AND P4, PT, R2, 0x1, PT ;  /* 0x000000010200780c */ /* 0x000fe20003f85270 */
[----:B------:R-:W-:Y:S01]  /*0de0*/  CS2R R18, SRZ ;  /* 0x0000000000127805 */ /* 0x000fe2000001ff00 */
[----:B------:R-:W-:Y:S01]  /*0df0*/  MOV R174, RZ ;  /* 0x000000ff00ae7202 */ /* 0x000fe20000000f00 */
[C---:B------:R-:W-:Y:S01]  /*0e00*/  IMAD R5, R3.reuse, c[0x0][0x1d0], RZ ;  /* 0x0000740003057a24 */ /* 0x040fe200078e02ff */
[----:B------:R-:W-:Y:S01]  /*0e10*/  MOV R150, RZ ;  /* 0x000000ff00967202 */ /* 0x000fe20000000f00 */
[----:B------:R-:W-:Y:S01]  /*0e20*/  IMAD R3, R3, c[0x0][0x1d0], R4 ;  /* 0x0000740003037a24 */ /* 0x000fe200078e0204 */
[----:B------:R-:W-:Y:S01]  /*0e30*/  MOV R170, RZ ;  /* 0x000000ff00aa7202 */ /* 0x000fe20000000f00 */
[----:B------:R-:W-:Y:S01]  /*0e40*/  IMAD.MOV.U32 R4, RZ, RZ, RZ ;  /* 0x000000ffff047224 */ /* 0x000fe200078e00ff */
[----:B------:R-:W-:Y:S01]  /*0e50*/  IADD3 R5, R5, 0x6f, RZ ;  /* 0x0000006f05057810 */ /* 0x000fe20007ffe0ff */
[----:B------:R-:W-:Y:S01]  /*0e60*/  IMAD.MOV.U32 R148, RZ, RZ, RZ ;  /* 0x000000ffff947224 */ /* 0x000fe200078e00ff */
[----:B------:R-:W-:Y:S01]  /*0e70*/  CS2R R20, SRZ ;  /* 0x0000000000147805 */ /* 0x000fe2000001ff00 */
[----:B------:R-:W-:Y:S01]  /*0e80*/  IMAD.MOV.U32 R168, RZ, RZ, RZ ;  /* 0x000000ffffa87224 */ /* 0x000fe200078e00ff */
[----:B------:R-:W-:Y:S01]  /*0e90*/  MOV R146, RZ ;  /* 0x000000ff00927202 */ /* 0x000fe20000000f00 */
[----:B------:R-:W-:Y:S01]  /*0ea0*/  @P4 IMAD.HI.U32 R2, R0, c[0x0][0x2c8], RZ ;  /* 0x0000b20000024a27 */ /* 0x000fe200078e00ff */
[----:B------:R-:W-:Y:S01]  /*0eb0*/  CS2R R22, SRZ ;  /* 0x0000000000167805 */ /* 0x000fe2000001ff00 */
[----:B------:R-:W-:Y:S01]  /*0ec0*/  MOV R182, RZ ;  /* 0x000000ff00b67202 */ /* 0x000fe20000000f00 */
[----:B------:R-:W-:Y:S01]  /*0ed0*/  CS2R R24, SRZ ;  /* 0x0000000000187805 */ /* 0x000fe2000001ff00 */
[----:B------:R-:W-:Y:S01]  /*0ee0*/  IMAD.HI R4, R5, -0x6db6db6d, R4 ;  /* 0x9249249305047827 */ /* 0x000fe200078e0204 */
[----:B------:R-:W-:Y:S01]  /*0ef0*/  @P4 SHF.R.U32.HI R0, RZ, c[0x0][0x2cc], R2 ;  /* 0x0000b300ff004a19 */ /* 0x000fe20000011602 */
[----:B------:R-:W-:Y:S01]  /*0f00*/  CS2R R162, SRZ ;  /* 0x0000000000a27805 */ /* 0x000fe2000001ff00 */
[----:B------:R-:W-:Y:S01]  /*0f10*/  MOV R2, RZ ;  /* 0x000000ff00027202 */ /* 0x000fe20000000f00 */
[----:B------:R-:W-:Y:S01]  /*0f20*/  IMAD.MOV R5, RZ, RZ, -R35 ;  /* 0x000000ffff057224 */ /* 0x000fe200078e0a23 */
[----:B------:R-:W-:Y:S01]  /*0f30*/  MOV R160, RZ ;  /* 0x000000ff00a07202 */ /* 0x000fe20000000f00 */
[----:B------:R-:W-:Y:S01]  /*0f40*/  IMAD.IADD R3, R3, 0x1, R0 ;  /* 0x0000000103037824 */ /* 0x000fe200078e0200 */
[----:B------:R-:W-:Y:S01]  /*0f50*/  SHF.R.U32.HI R0, RZ, 0x1f, R4 ;  /* 0x0000001fff007819 */ /* 0x000fe20000011604 */
[----:B------:R-:W-:Y:S01]  /*0f60*/  IMAD R36, R5, c[0x0][0x548], R6 ;  /* 0x0001520005247a24 */ /* 0x000fe200078e0206 */
[----:B------:R-:W-:Y:S01]  /*0f70*/  CS2R R26, SRZ ;  /* 0x00000000001a7805 */ /* 0x000fe2000001ff00 */
[----:B------:R-:W-:Y:S01]  /*0f80*/  IMAD.HI R2, R3, -0x6db6db6d, R2 ;  /* 0x9249249303027827 */ /* 0x000fe200078e0202 */
[----:B------:R-:W-:Y:S01]  /*0f90*/  LEA.HI.SX32 R4, R4, R0, 0x1a ;  /* 0x0000000004047211 */ /* 0x000fe200078fd2ff */
[----:B------:R-:W-:Y:S01]  /*0fa0*/  CS2R R154, SRZ ;  /* 0x00000000009a7805 */ /* 0x000fe2000001ff00 */
[----:B------:R-:W-:Y:S01]  /*0fb0*/  STL [R1+0x4c], R36 ;  /* 0x00004c2401007387 */ /* 0x000fe20000100800 */
[----:B------:R-:W-:Y:S01]  /*0fc0*/  PRMT R0, RZ, 0x7610, R0 ;  /* 0x00007610ff007816 */ /* 0x000fe20000000000 */
[----:B------:R-:W-:Y:S01]  /*0fd0*/  IMAD.MOV.U32 R5, RZ, RZ, RZ ;  /* 0x000000ffff057224 */ /* 0x000fe200078e00ff */
[----:B------:R-:W-:Y:S01]  /*0fe0*/  SHF.R.U32.HI R3, RZ, 0x1f, R2 ;  /* 0x0000001fff037819 */ /* 0x000fe20000011602 */
[----:B------:R-:W-:Y:S01]  /*0ff0*/  IMAD.MOV.U32 R144, RZ, RZ, RZ ;  /* 0x000000ffff907224 */ /* 0x000fe200078e00ff */
[----:B------:R-:W-:Y:S01]  /*1000*/  MOV R176, RZ ;  /* 0x000000ff00b07202 */ /* 0x000fe20000000f00 */
[----:B------:R-:W-:Y:S01]  /*1010*/  IMAD.MOV.U32 R180, RZ, RZ, RZ ;  /* 0x000000ffffb47224 */ /* 0x000fe200078e00ff */
[----:B------:R-:W-:Y:S01]  /*1020*/  LEA.HI.SX32 R2, R2, R3, 0x1a ;  /* 0x0000000302027211 */ /* 0x000fe200078fd2ff */
[----:B------:R-:W-:Y:S01]  /*1030*/  IMAD.MOV.U32 R178, RZ, RZ, RZ ;  /* 0x000000ffffb27224 */ /* 0x000fe200078e00ff */
[----:B------:R-:W-:Y:S01]  /*1040*/  CS2R R28, SRZ ;  /* 0x00000000001c7805 */ /* 0x000fe2000001ff00 */
[----:B------:R-:W-:Y:S01]  /*1050*/  IMAD.MOV.U32 R152, RZ, RZ, RZ ;  /* 0x000000ffff987224 */ /* 0x000fe200078e00ff */
[----:B------:R-:W-:Y:S01]  /*1060*/  IMNMX R245, R4, R2, PT ;  /* 0x0000000204f57217 */ /* 0x000fe20003800200 */
[----:B------:R-:W-:Y:S01]  /*1070*/  CS2R R30, SRZ ;  /* 0x00000000001e7805 */ /* 0x000fe2000001ff00 */
[----:B------:R-:W-:Y:S01]  /*1080*/  MOV R186, RZ ;  /* 0x000000ff00ba7202 */ /* 0x000fe20000000f00 */
[----:B------:R-:W-:Y:S01]  /*1090*/  IMAD.MOV.U32 R184, RZ, RZ, RZ ;  /* 0x000000ffffb87224 */ /* 0x000fe200078e00ff */
[----:B------:R-:W-:Y:S01]  /*10a0*/  ISETP.GE.AND P0, PT, R245, 0x1, PT ;  /* 0x00000001f500780c */ /* 0x000fe20003f06270 */
[----:B------:R-:W-:Y:S01]  /*10b0*/  CS2R R32, SRZ ;  /* 0x0000000000207805 */ /* 0x000fe2000001ff00 */
[----:B------:R-:W-:Y:S01]  /*10c0*/  MOV R34, RZ ;  /* 0x000000ff00227202 */ /* 0x000fe20000000f00 */
[----:B--2---:R1:W-:Y:S02]  /*10d0*/  STL [R1+0x1c], R7 ;  /* 0x00001c0701007387 */ /* 0x0043e40000100800 */
[----:B-1----:R-:W-:-:S08]  /*10e0*/  IMAD.MOV.U32 R7, RZ, RZ, RZ ;  /* 0x000000ffff077224 */ /* 0x002fd000078e00ff */
[----:B------:R-:W-:Y:S05]  /*10f0*/  @!P0 BRA `(.L_x_509) ;  /* 0x0001098000008947 */ /* 0x000fea0003800000 */
[----:B------:R-:W-:-:S04]  /*1100*/  ISETP.NE.U32.AND P0, PT, RZ, c[0x0][0x340], PT ;  /* 0x0000d000ff007a0c */ /* 0x000fc80003f05070 */
[----:B------:R-:W-:-:S13]  /*1110*/  ISETP.NE.AND.EX P0, PT, RZ, c[0x0][0x344], PT, P0 ;  /* 0x0000d100ff007a0c */ /* 0x000fda0003f05300 */
[----:B------:R-:W-:Y:S05]  /*1120*/  @!P0 BRA `(.L_x_510) ;  /* 0x0000004000008947 */ /* 0x000fea0003800000 */
[----:B------:R-:W-:-:S05]  /*1130*/  MOV R2, 0x4 ;  /* 0x0000000400027802 */ /* 0x000fca0000000f00 */
[----:B------:R-:W-:-:S05]  /*1140*/  IMAD.WIDE R2, R35, R2, c[0x0][0x340] ;  /* 0x0000d00023027625 */ /* 0x000fca00078e0202 */
[----:B------:R1:W5:Y:S01]  /*1150*/  LDG.E R8, [R2.64] ;  /* 0x0000000602087981 */ /* 0x000362000c1e1900 */
[----:B------:R-:W-:Y:S05]  /*1160*/  BRA `(.L_x_511) ;  /* 0x0000001000007947 */ /* 0x000fea0003800000 */
.L_x_510:
[----:B------:R-:W-:Y:S02]  /*1170*/  MOV R8, R35 ;  /* 0x0000002300087202 */ /* 0x000fe40000000f00 */
.L_x_511:
[----:B------:R-:W2:Y:S01]  /*1180*/  LDL R0, [R1+0x18] ;  /* 0x0000180001007983 */ /* 0x000ea20000100800 */
[----:B------:R-:W-:Y:S01]  /*1190*/  SHF.R.S32.HI R58, RZ, 0x1f, R36 ;  /* 0x0000001fff3a7819 */ /* 0x000fe20000011424 */
[----:B-1----:R-:W-:Y:S01]  /*11a0*/  IMAD.WIDE.U32 R2, R36, c[0x0][0x1b8], RZ ;  /* 0x00006e0024027a25 */ /* 0x002fe200078e00ff */
[----:B------:R-:W-:Y:S02]  /*11b0*/  SHF.R.S32.HI R6, RZ, 0x1f, R35 ;  /* 0x0000001fff067819 */ /* 0x000fe40000011423 */
[----:B------:R-:W-:Y:S01]  /*11c0*/  ISETP.GE.AND P2, PT, R242, c[0x0][0x198], PT ;  /* 0x00006600f2007a0c */ /* 0x000fe20003f46270 */
[----:B------:R-:W-:Y:S02]  /*11d0*/  IMAD R5, R58, c[0x0][0x1b8], RZ ;  /* 0x00006e003a057a24 */ /* 0x000fe400078e02ff */
[----:B------:R-:W-:Y:S02]  /*11e0*/  IMAD R6, R6, c[0x0][0x1c0], RZ ;  /* 0x0000700006067a24 */ /* 0x000fe400078e02ff */
[----:B------:R-:W-:-:S05]  /*11f0*/  IMAD R5, R36, c[0x0][0x1bc], R5 ;  /* 0x00006f0024057a24 */ /* 0x000fca00078e0205 */
[----:B------:R-:W-:-:S05]  /*1200*/  IADD3 R3, R3, R5, RZ ;  /* 0x0000000503037210 */ /* 0x000fca0007ffe0ff */
[----:B------:R-:W-:Y:S01]  /*1210*/  IMAD.WIDE.U32 R2, R35, c[0x0][0x1c0], R2 ;  /* 0x0000700023027a25 */ /* 0x000fe200078e0002 */
[----:B--2---:R-:W-:-:S04]  /*1220*/  IADD3 R4, R0, R37, RZ ;  /* 0x0000002500047210 */ /* 0x004fc80007ffe0ff */
[----:B------:R-:W-:Y:S01]  /*1230*/  MOV R0, R4 ;  /* 0x0000000400007202 */ /* 0x000fe20000000f00 */
[----:B------:R-:W-:-:S05]  /*1240*/  @P4 IMAD.HI.U32 R7, R4, c[0x0][0x2c8], RZ ;  /* 0x0000b20004074a27 */ /* 0x000fca00078e00ff */
[----:B------:R-:W-:Y:S01]  /*1250*/  @P4 SHF.R.U32.HI R0, RZ, c[0x0][0x2cc], R7 ;  /* 0x0000b300ff004a19 */ /* 0x000fe20000011607 */
[----:B------:R-:W-:-:S03]  /*1260*/  IMAD R7, R35, c[0x0][0x1c4], R6 ;  /* 0x0000710023077a24 */ /* 0x000fc600078e0206 */
[----:B------:R-:W-:Y:S02]  /*1270*/  SHF.R.S32.HI R6, RZ, 0x1f, R0 ;  /* 0x0000001fff067819 */ /* 0x000fe40000011400 */
[----:B------:R-:W-:Y:S02]  /*1280*/  IADD3 R5, -R0, RZ, RZ ;  /* 0x000000ff00057210 */ /* 0x000fe40007ffe1ff */
[----:B------:R-:W-:Y:S01]  /*1290*/  IADD3 R3, R3, R7, RZ ;  /* 0x0000000703037210 */ /* 0x000fe20007ffe0ff */
[----:B------:R-:W-:Y:S02]  /*12a0*/  IMAD R6, R6, c[0x0][0x1b0], RZ ;  /* 0x00006c0006067a24 */ /* 0x000fe400078e02ff */
[----:B------:R-:W-:Y:S02]  /*12b0*/  IMAD R4, R5, c[0x0][0x2c4], R4 ;  /* 0x0000b10005047a24 */ /* 0x000fe400078e0204 */
[C---:B------:R-:W-:Y:S02]  /*12c0*/  IMAD R6, R0.reuse, c[0x0][0x1b4], R6 ;  /* 0x00006d0000067a24 */ /* 0x040fe400078e0206 */
[----:B------:R-:W-:Y:S01]  /*12d0*/  IMAD.WIDE.U32 R2, R0, c[0x0][0x1b0], R2 ;  /* 0x00006c0000027a25 */ /* 0x000fe200078e0002 */
[----:B------:R-:W-:-:S04]  /*12e0*/  SHF.R.S32.HI R0, RZ, 0x1f, R4 ;  /* 0x0000001fff007819 */ /* 0x000fc80000011404 */
[----:B------:R-:W-:Y:S01]  /*12f0*/  IADD3 R3, R3, R6, RZ ;  /* 0x0000000603037210 */ /* 0x000fe20007ffe0ff */
[----:B------:R-:W-:-:S04]  /*1300*/  IMAD R0, R0, c[0x0][0x1a8], RZ ;  /* 0x00006a0000007a24 */ /* 0x000fc800078e02ff */
[----:B------:R-:W-:-:S04]  /*1310*/  IMAD.WIDE.U32 R2, R4, c[0x0][0x1a8], R2 ;  /* 0x00006a0004027a25 */ /* 0x000fc800078e0002 */
[----:B------:R-:W-:Y:S01]  /*1320*/  IMAD R4, R4, c[0x0][0x1ac], R0 ;  /* 0x00006b0004047a24 */ /* 0x000fe200078e0200 */
[----:B------:R-:W-:-:S04]  /*1330*/  LEA R5, P0, R2, c[0x0][0x160], 0x1 ;  /* 0x0000580002057a11 */ /* 0x000fc800078008ff */
[----:B------:R-:W-:-:S04]  /*1340*/  IADD3 R4, R3, R4, RZ ;  /* 0x0000000403047210 */ /* 0x000fc80007ffe0ff */
[----:B------:R-:W-:Y:S01]  /*1350*/  LEA.HI.X R4, R2, c[0x0][0x164], R4, 0x1, P0 ;  /* 0x0000590002047a11 */ /* 0x000fe200000f0c04 */
[----:B------:R-:W-:Y:S05]  /*1360*/  BRA.DIV ~URZ, `(.L_x_512) ;  /* 0x000123227f007947 */ /* 0x000fea000b800000 */
[----:B------:R1:W2:Y:S02]  /*1370*/  SHFL.IDX PT, R6, R4, RZ, 0x181f ;  /* 0x00181fff04067589 */ /* 0x0002a400000e0000 */
.L_x_590:
[----:B------:R-:W-:Y:S05]  /*1380*/  BRA.DIV ~URZ, `(.L_x_513) ;  /* 0x000123727f007947 */ /* 0x000fea000b800000 */
[----:B------:R3:W4:Y:S02]  /*1390*/  SHFL.IDX PT, R2, R5, RZ, 0x181f ;  /* 0x00181fff05027589 */ /* 0x00072400000e0000 */
.L_x_591:
[----:B---3--:R-:W3:Y:S04]  /*13a0*/  LDL R3, [R1+0x44] ;  /* 0x0000440001037983 */ /* 0x008ee80000100800 */
[----:B------:R-:W1:Y:S02]  /*13b0*/  S2R R7, SR_TID.X ;  /* 0x0000000000077919 */ /* 0x000e640000002100 */
[----:B-1----:R-:W-:-:S04]  /*13c0*/  SHF.R.S32.HI R0, RZ, 0x1f, R7 ;  /* 0x0000001fff007819 */ /* 0x002fc80000011407 */
[----:B------:R-:W-:Y:S01]  /*13d0*/  LEA.HI R0, R0, R7, RZ, 0x3 ;  /* 0x0000000700007211 */ /* 0x000fe200078f18ff */
[----:B------:R-:W-:-:S03]  /*13e0*/  IMAD.MOV.U32 R7, RZ, RZ, c[0x0][0x2c4] ;  /* 0x0000b100ff077624 */ /* 0x000fc600078e00ff */
[----:B------:R-:W-:Y:S01]  /*13f0*/  SHF.R.S32.HI R0, RZ, 0x3, R0 ;  /* 0x00000003ff007819 */ /* 0x000fe20000011400 */
[----:B------:R-:W-:Y:S01]  /*1400*/  IMAD R7, R7, c[0x0][0x168], RZ ;  /* 0x00005a0007077a24 */ /* 0x000fe200078e02ff */
[----:B------:R-:W-:Y:S03]  /*1410*/  BSSY B0, `(.L_x_514) ;  /* 0x000000b000007945 */ /* 0x000fe60003800000 */
[----:B---3--:R-:W-:-:S05]  /*1420*/  IMAD.IADD R0, R0, 0x1, R3 ;  /* 0x0000000100007824 */ /* 0x008fca00078e0203 */
[----:B------:R-:W-:-:S13]  /*1430*/  ISETP.GE.AND P0, PT, R0, R7, PT ;  /* 0x000000070000720c */ /* 0x000fda0003f06270 */
[----:B------:R-:W-:Y:S05]  /*1440*/  @P0 BRA `(.L_x_515) ;  /* 0x0000007000000947 */ /* 0x000fea0003800000 */
[----:B------:R-:W-:Y:S02]  /*1450*/  SHF.R.S32.HI R9, RZ, 0x1f, R242 ;  /* 0x0000001fff097819 */ /* 0x000fe400000114f2 */
[----:B----4-:R-:W-:-:S04]  /*1460*/  LEA R2, P0, R242, R2, 0x1 ;  /* 0x00000002f2027211 */ /* 0x010fc800078008ff */
[----:B--2---:R-:W-:-:S05]  /*1470*/  LEA.HI.X R3, R242, R6, R9, 0x1, P0 ;  /* 0x00000006f2037211 */ /* 0x004fca00000f0c09 */
[----:B------:R-:W-:Y:S01]  /*1480*/  @!PT LDS RZ, [RZ] ;  /* 0x00000000fffff984 */ /* 0x000fe20000000800 */
[----:B------:R-:W-:Y:S01]  /*1490*/  @!PT LDS RZ, [RZ] ;  /* 0x00000000fffff984 */ /* 0x000fe20000000800 */
[----:B------:R-:W-:Y:S01]  /*14a0*/  @!PT LDS RZ, [RZ] ;  /* 0x00000000fffff984 */ /* 0x000fe20000000800 */
[----:B------:R1:W-:Y:S04]  /*14b0*/  LDGSTS.E.BYPASS.LTC128B.128 [R243+0x7100], [R2.64], !P2 ;  /* 0x0710000002f37fae */ /* 0x0003e8000d101d46 */
.L_x_515:
[----:B------:R-:W-:Y:S05]  /*14c0*/  BSYNC B0 ;  /* 0x0000000000007941 */ /* 0x000fea0003800000 */
.L_x_514:
[----:B------:R-:W-:Y:S05]  /*14d0*/  BRA.DIV ~URZ, `(.L_x_516) ;  /* 0x000122927f007947 */ /* 0x000fea000b800000 */
[----:B--2---:R2:W3:Y:S04]  /*14e0*/  SHFL.IDX PT, R6, R4, 0x1, 0x181f ;  /* 0x00381f0004067f89 */ /* 0x0044e800000e0000 */
[----:B-1--4-:R2:W1:Y:S02]  /*14f0*/  SHFL.IDX PT, R2, R5, 0x1, 0x181f ;  /* 0x00381f0005027f89 */ /* 0x01246400000e0000 */
.L_x_592:
[----:B------:R-:W-:Y:S01]  /*1500*/  IADD3 R3, R0, 0x10, RZ ;  /* 0x0000001000037810 */ /* 0x000fe20007ffe0ff */
[----:B------:R-:W-:Y:S03]  /*1510*/  BSSY B0, `(.L_x_517) ;  /* 0x000000a000007945 */ /* 0x000fe60003800000 */
[----:B------:R-:W-:-:S13]  /*1520*/  ISETP.GE.AND P0, PT, R3, R7, PT ;  /* 0x000000070300720c */ /* 0x000fda0003f06270 */
[----:B------:R-:W-:Y:S05]  /*1530*/  @P0 BRA `(.L_x_518) ;  /* 0x0000007000000947 */ /* 0x000fea0003800000 */
[----:B------:R-:W-:Y:S02]  /*1540*/  SHF.R.S32.HI R9, RZ, 0x1f, R242 ;  /* 0x0000001fff097819 */ /* 0x000fe400000114f2 */
[----:B-1----:R-:W-:-:S04]  /*1550*/  LEA R2, P0, R242, R2, 0x1 ;  /* 0x00000002f2027211 */ /* 0x002fc800078008ff */
[----:B---3--:R-:W-:-:S05]  /*1560*/  LEA.HI.X R3, R242, R6, R9, 0x1, P0 ;  /* 0x00000006f2037211 */ /* 0x008fca00000f0c09 */
[----:B------:R-:W-:Y:S01]  /*1570*/  @!PT LDS RZ, [RZ] ;  /* 0x00000000fffff984 */ /* 0x000fe20000000800 */
[----:B------:R-:W-:Y:S01]  /*1580*/  @!PT LDS RZ, [RZ] ;  /* 0x00000000fffff984 */ /* 0x000fe20000000800 */
[----:B------:R-:W-:Y:S01]  /*1590*/  @!PT LDS RZ, [RZ] ;  /* 0x00000000fffff984 */ /* 0x000fe20000000800 */
[----:B------:R1:W-:Y:S04]  /*15a0*/  LDGSTS.E.BYPASS.LTC128B.128 [R243+0x7900], [R2.64], !P2 ;  /* 0x0790000002f37fae */ /* 0x0003e8000d101d46 */
.L_x_518:
[----:B------:R-:W-:Y:S05]  /*15b0*/  BSYNC B0 ;  /* 0x0000000000007941 */ /* 0x000fea0003800000 */
.L_x_517:
[----:B------:R-:W-:Y:S05]  /*15c0*/  BRA.DIV ~URZ, `(.L_x_519) ;  /* 0x000122727f007947 */ /* 0x000fea000b800000 */
[----:B---3--:R3:W4:Y:S02]  /*15d0*/  SHFL.IDX PT, R6, R4, 0x2, 0x181f ;  /* 0x00581f0004067f89 */ /* 0x00872400000e0000 */
.L_x_593:
[----:B------:R-:W-:Y:S05]  /*15e0*/  BRA.DIV ~URZ, `(.L_x_520) ;  /* 0x000122c27f007947 */ /* 0x000fea000b800000 */
[----:B-1----:R1:W2:Y:S02]  /*15f0*/  SHFL.IDX PT, R2, R5, 0x2, 0x181f ;  /* 0x00581f0005027f89 */ /* 0x0022a400000e0000 */
.L_x_594:
[----:B------:R-:W-:Y:S01]  /*1600*/  IADD3 R3, R0, 0x20, RZ ;  /* 0x0000002000037810 */ /* 0x000fe20007ffe0ff */
[----:B------:R-:W-:Y:S03]  /*1610*/  BSSY B0, `(.L_x_521) ;  /* 0x000000a000007945 */ /* 0x000fe60003800000 */
[----:B------:R-:W-:-:S13]  /*1620*/  ISETP.GE.AND P0, PT, R3, R7, PT ;  /* 0x000000070300720c */ /* 0x000fda0003f06270 */
[----:B------:R-:W-:Y:S05]  /*1630*/  @P0 BRA `(.L_x_522) ;  /* 0x0000007000000947 */ /* 0x000fea0003800000 */
[----:B------:R-:W-:Y:S02]  /*1640*/  SHF.R.S32.HI R9, RZ, 0x1f, R242 ;  /* 0x0000001fff097819 */ /* 0x000fe400000114f2 */
[----:B--2---:R-:W-:-:S04]  /*1650*/  LEA R2, P0, R242, R2, 0x1 ;  /* 0x00000002f2027211 */ /* 0x004fc800078008ff */
[----:B----4-:R-:W-:-:S05]  /*1660*/  LEA.HI.X R3, R242, R6, R9, 0x1, P0 ;  /* 0x00000006f2037211 */ /* 0x010fca00000f0c09 */
[----:B------:R-:W-:Y:S01]  /*1670*/  @!PT LDS RZ, [RZ] ;  /* 0x00000000fffff984 */ /* 0x000fe20000000800 */
[----:B------:R-:W-:Y:S01]  /*1680*/  @!PT LDS RZ, [RZ] ;  /* 0x00000000fffff984 */ /* 0x000fe20000000800 */
[----:B------:R-:W-:Y:S01]  /*1690*/  @!PT LDS RZ, [RZ] ;  /* 0x00000000fffff984 */ /* 0x000fe20000000800 */
[----:B------:R2:W-:Y:S04]  /*16a0*/  LDGSTS.E.BYPASS.LTC128B.128 [R243+0x8100], [R2.64], !P2 ;  /* 0x0810000002f37fae */ /* 0x0005e8000d101d46 */
.L_x_522:
[----:B------:R-:W-:Y:S05]  /*16b0*/  BSYNC B0 ;  /* 0x0000000000007941 */ /* 0x000fea0003800000 */
.L_x_521:
[----:B------:R-:W-:Y:S05]  /*16c0*/  BRA.DIV ~URZ, `(.L_x_523) ;  /* 0x000122527f007947 */ /* 0x000fea000b800000 */
[----:B----4-:R4:W1:Y:S04]  /*16d0*/  SHFL.IDX PT, R6, R4, 0x3, 0x181f ;  /* 0x00781f0004067f89 */ /* 0x01086800000e0000 */
[----:B--2---:R4:W2:Y:S02]  /*16e0*/  SHFL.IDX PT, R2, R5, 0x3, 0x181f ;  /* 0x00781f0005027f89 */ /* 0x0048a400000e0000 */
.L_x_595:
[----:B------:R-:W-:Y:S01]  /*16f0*/  IADD3 R3, R0, 0x30, RZ ;  /* 0x0000003000037810 */ /* 0x000fe20007ffe0ff */
[----:B------:R-:W-:Y:S03]  /*1700*/  BSSY B0, `(.L_x_524) ;  /* 0x000000a000007945 */ /* 0x000fe60003800000 */
[----:B------:R-:W-:-:S13]  /*1710*/  ISETP.GE.AND P0, PT, R3, R7, PT ;  /* 0x000000070300720c */ /* 0x000fda0003f06270 */
[----:B------:R-:W-:Y:S05]  /*1720*/  @P0 BRA `(.L_x_525) ;  /* 0x0000007000000947 */ /* 0x000fea0003800000 */
[----:B------:R-:W-:Y:S02]  /*1730*/  SHF.R.S32.HI R9, RZ, 0x1f, R242 ;  /* 0x0000001fff097819 */ /* 0x000fe400000114f2 */
[----:B--2---:R-:W-:-:S04]  /*1740*/  LEA R2, P0, R242, R2, 0x1 ;  /* 0x00000002f2027211 */ /* 0x004fc800078008ff */
[----:B-1----:R-:W-:-:S05]  /*1750*/  LEA.HI.X R3, R242, R6, R9, 0x1, P0 ;  /* 0x00000006f2037211 */ /* 0x002fca00000f0c09 */
[----:B------:R-:W-:Y:S01]  /*1760*/  @!PT LDS RZ, [RZ] ;  /* 0x00000000fffff984 */ /* 0x000fe20000000800 */
[----:B------:R-:W-:Y:S01]  /*1770*/  @!PT LDS RZ, [RZ] ;  /* 0x00000000fffff984 */ /* 0x000fe20000000800 */
[----:B------:R-:W-:Y:S01]  /*1780*/  @!PT LDS RZ, [RZ] ;  /* 0x00000000fffff984 */ /* 0x000fe20000000800 */
[----:B------:R1:W-:Y:S04]  /*1790*/  LDGSTS.E.BYPASS.LTC128B.128 [R243+0x8900], [R2.64], !P2 ;  /* 0x0890000002f37fae */ /* 0x0003e8000d101d46 */
.L_x_525:
[----:B------:R-:W-:Y:S05]  /*17a0*/  BSYNC B0 ;  /* 0x0000000000007941 */ /* 0x000fea0003800000 */
.L_x_524:
[----:B------:R-:W-:Y:S05]  /*17b0*/  BRA.DIV ~URZ, `(.L_x_526) ;  /* 0x000122327f007947 */ /* 0x000fea000b800000 */
[----:B-1----:R1:W3:Y:S02]  /*17c0*/  SHFL.IDX PT, R6, R4, 0x4, 0x181f ;  /* 0x00981f0004067f89 */ /* 0x0022e400000e0000 */
.L_x_596:
[----:B------:R-:W-:Y:S05]  /*17d0*/  BRA.DIV ~URZ, `(.L_x_527) ;  /* 0x000122827f007947 */ /* 0x000fea000b800000 */
[----:B--2---:R2:W1:Y:S02]  /*17e0*/  SHFL.IDX PT, R2, R5, 0x4, 0x181f ;  /* 0x00981f0005027f89 */ /* 0x00446400000e0000 */
.L_x_597:
        /* <DEDUP_REMOVED lines=11> */
.L_x_529:
[----:B------:R-:W-:Y:S05]  /*18a0*/  BSYNC B0 ;  /* 0x0000000000007941 */ /* 0x000fea0003800000 */
.L_x_528:
[----:B------:R-:W-:Y:S05]  /*18b0*/  BRA.DIV ~URZ, `(.L_x_530) ;  /* 0x000122127f007947 */ /* 0x000fea000b800000 */
[----:B---3--:R3:W2:Y:S04]  /*18c0*/  SHFL.IDX PT, R6, R4, 0x5, 0x181f ;  /* 0x00b81f0004067f89 */ /* 0x0086a800000e0000 */
[----:B-1----:R3:W1:Y:S02]  /*18d0*/  SHFL.IDX PT, R2, R5, 0x5, 0x181f ;  /* 0x00b81f0005027f89 */ /* 0x00266400000e0000 */
.L_x_598:
[----:B------:R-:W-:Y:S01]  /*18e0*/  IADD3 R3, R0, 0x50, RZ ;  /* 0x0000005000037810 */ /* 0x000fe20007ffe0ff */
[----:B------:R-:W-:Y:S03]  /*18f0*/  BSSY B0, `(.L_x_531) ;  /* 0x000000a000007945 */ /* 0x000fe60003800000 */
[----:B------:R-:W-:-:S13]  /*1900*/  ISETP.GE.AND P0, PT, R3, R7, PT ;  /* 0x000000070300720c */ /* 0x000fda0003f06270 */
[----:B------:R-:W-:Y:S05]  /*1910*/  @P0 BRA `(.L_x_532) ;  /* 0x0000007000000947 */ /* 0x000fea0003800000 */
[----:B------:R-:W-:Y:S02]  /*1920*/  SHF.R.S32.HI R9, RZ, 0x1f, R242 ;  /* 0x0000001fff097819 */ /* 0x000fe400000114f2 */
[----:B-1----:R-:W-:-:S04]  /*1930*/  LEA R2, P0, R242, R2, 0x1 ;  /* 0x00000002f2027211 */ /* 0x002fc800078008ff */
[----:B--2---:R-:W-:-:S05]  /*1940*/  LEA.HI.X R3, R242, R6, R9, 0x1, P0 ;  /* 0x00000006f2037211 */ /* 0x004fca00000f0c09 */
[----:B------:R-:W-:Y:S01]  /*1950*/  @!PT LDS RZ, [RZ] ;  /* 0x00000000fffff984 */ /* 0x000fe20000000800 */
[----:B------:R-:W-:Y:S01]  /*1960*/  @!PT LDS RZ, [RZ] ;  /* 0x00000000fffff984 */ /* 0x000fe20000000800 */
[----:B------:R-:W-:Y:S01]  /*1970*/  @!PT LDS RZ, [RZ] ;  /* 0x00000000fffff984 */ /* 0x000fe20000000800 */
[----:B------:R1:W-:Y:S04]  /*1980*/  LDGSTS.E.BYPASS.LTC128B.128 [R243+0x9900], [R2.64], !P2 ;  /* 0x0990000002f37fae */ /* 0x0003e8000d101d46 */
.L_x_532:
[----:B------:R-:W-:Y:S05]  /*1990*/  BSYNC B0 ;  /* 0x0000000000007941 */ /* 0x000fea0003800000 */
.L_x_531:
[----:B------:R-:W-:Y:S05]  /*19a0*/  BRA.DIV ~URZ, `(.L_x_533) ;  /* 0x000121f27f007947 */ /* 0x000fea000b800000 */
[----:B--2---:R2:W3:Y:S02]  /*19b0*/  SHFL.IDX PT, R6, R4, 0x6, 0x181f ;  /* 0x00d81f0004067f89 */ /* 0x0044e400000e0000 */
.L_x_599:
[----:B------:R-:W-:Y:S05]  /*19c0*/  BRA.DIV ~URZ, `(.L_x_534) ;  /* 0x000122427f007947 */ /* 0x000fea000b800000 */
[----:B-1----:R1:W2:Y:S02]  /*19d0*/  SHFL.IDX PT, R2, R5, 0x6, 0x181f ;  /* 0x00d81f0005027f89 */ /* 0x0022a400000e0000 */
.L_x_600:
[----:B------:R-:W-:Y:S01]  /*19e0*/  IADD3 R3, R0, 0x60, RZ ;  /* 0x0000006000037810 */ /* 0x000fe20007ffe0ff */
[----:B------:R-:W-:Y:S03]  /*19f0*/  BSSY B0, `(.L_x_535) ;  /* 0x000000a000007945 */ /* 0x000fe60003800000 */
[----:B------:R-:W-:-:S13]  /*1a00*/  ISETP.GE.AND P0, PT, R3, R7, PT ;  /* 0x000000070300720c */ /* 0x000fda0003f06270 */
[----:B------:R-:W-:Y:S05]  /*1a10*/  @P0 BRA `(.L_x_536) ;  /* 0x0000007000000947 */ /* 0x000fea0003800000 */
[----:B------:R-:W-:Y:S02]  /*1a20*/  SHF.R.S32.HI R9, RZ, 0x1f, R242 ;  /* 0x0000001fff097819 */ /* 0x000fe400000114f2 */
[----:B--2---:R-:W-:-:S04]  /*1a30*/  LEA R2, P0, R242, R2, 0x1 ;  /* 0x00000002f2027211 */ /* 0x004fc800078008ff */
[----:B---3--:R-:W-:-:S05]  /*1a40*/  LEA.HI.X R3, R242, R6, R9, 0x1, P0 ;  /* 0x00000006f2037211 */ /* 0x008fca00000f0c09 */
[----:B------:R-:W-:Y:S01]  /*1a50*/  @!PT LDS RZ, [RZ] ;  /* 0x00000000fffff984 */ /* 0x000fe20000000800 */
[----:B------:R-:W-:Y:S01]  /*1a60*/  @!PT LDS RZ, [RZ] ;  /* 0x00000000fffff984 */ /* 0x000fe20000000800 */
[----:B------:R-:W-:Y:S01]  /*1a70*/  @!PT LDS RZ, [RZ] ;  /* 0x00000000fffff984 */ /* 0x000fe20000000800 */
[----:B------:R2:W-:Y:S04]  /*1a80*/  LDGSTS.E.BYPASS.LTC128B.128 [R243+0xa100], [R2.64], !P2 ;  /* 0x0a10000002f37fae */ /* 0x0005e8000d101d46 */
.L_x_536:
[----:B------:R-:W-:Y:S05]  /*1a90*/  BSYNC B0 ;  /* 0x0000000000007941 */ /* 0x000fea0003800000 */
.L_x_535:
[----:B------:R-:W-:Y:S05]  /*1aa0*/  BRA.DIV ~URZ, `(.L_x_537) ;  /* 0x000121d27f007947 */ /* 0x000fea000b800000 */
[----:B--234-:R-:W2:Y:S04]  /*1ab0*/  SHFL.IDX PT, R4, R4, 0x7, 0x181f ;  /* 0x00f81f0004047f89 */ /* 0x01cea800000e0000 */
[----:B------:R3:W4:Y:S02]  /*1ac0*/  SHFL.IDX PT, R2, R5, 0x7, 0x181f ;  /* 0x00f81f0005027f89 */ /* 0x00072400000e0000 */
.L_x_601:
[----:B------:R-:W-:Y:S01]  /*1ad0*/  IADD3 R0, R0, 0x70, RZ ;  /* 0x0000007000007810 */ /* 0x000fe20007ffe0ff */
[----:B-----5:R-:W-:Y:S01]  /*1ae0*/  IMAD.WIDE.U32 R10, R8, c[0x0][0x2b0], RZ ;  /* 0x0000ac00080a7a25 */ /* 0x020fe200078e00ff */
[----:B------:R-:W-:Y:S02]  /*1af0*/  SHF.R.S32.HI R188, RZ, 0x1f, R242 ;  /* 0x0000001fffbc7819 */ /* 0x000fe400000114f2 */
[----:B------:R-:W-:Y:S02]  /*1b00*/  ISETP.GE.AND P1, PT, R0, R7, PT ;  /* 0x000000070000720c */ /* 0x000fe40003f26270 */
[----:B------:R-:W-:Y:S01]  /*1b10*/  SHF.R.S32.HI R0, RZ, 0x1f, R8 ;  /* 0x0000001fff007819 */ /* 0x000fe20000011408 */
[----:B------:R1:W-:Y:S04]  /*1b20*/  STL.64 [R1+0x28], R10 ;  /* 0x0000280a01007387 */ /* 0x0003e80000100a00 */
[----:B------:R-:W-:-:S04]  /*1b30*/  IMAD R0, R0, c[0x0][0x2b0], RZ ;  /* 0x0000ac0000007a24 */ /* 0x000fc800078e02ff */
[----:B------:R-:W-:Y:S02]  /*1b40*/  IMAD R0, R8, c[0x0][0x2b4], R0 ;  /* 0x0000ad0008007a24 */ /* 0x000fe400078e0200 */
[C---:B----4-:R-:W-:Y:S02]  /*1b50*/  @!P1 LEA R2, P0, R242.reuse, R2, 0x1 ;  /* 0x00000002f2029211 */ /* 0x050fe400078008ff */
[----:B------:R-:W-:Y:S02]  /*1b60*/  IMAD.IADD R248, R11, 0x1, R0 ;  /* 0x000000010bf87824 */ /* 0x000fe400078e0200 */
[----:B--2---:R-:W-:-:S03]  /*1b70*/  @!P1 LEA.HI.X R3, R242, R4, R188, 0x1, P0 ;  /* 0x00000004f2039211 */ /* 0x004fc600000f0cbc */
[----:B------:R1:W-:Y:S04]  /*1b80*/  STL [R1+0x3c], R248 ;  /* 0x00003cf801007387 */ /* 0x0003e80000100800 */
[----:B------:R-:W-:Y:S01]  /*1b90*/  @!PT LDS RZ, [RZ] ;  /* 0x00000000fffff984 */ /* 0x000fe20000000800 */
[----:B------:R-:W-:Y:S01]  /*1ba0*/  @!PT LDS RZ, [RZ] ;  /* 0x00000000fffff984 */ /* 0x000fe20000000800 */
[----:B------:R-:W-:Y:S01]  /*1bb0*/  @!PT LDS RZ, [RZ] ;  /* 0x00000000fffff984 */ /* 0x000fe20000000800 */
[----:B------:R1:W-:Y:S04]  /*1bc0*/  @!P1 LDGSTS.E.BYPASS.LTC128B.128 [R243+0xa900], [R2.64], !P2 ;  /* 0x0a90000002f39fae */ /* 0x0003e8000d101d46 */
[----:B------:R-:W0:Y:S01]  /*1bd0*/  LDGDEPBAR ;  /* 0x00000000000079af */ /* 0x000e220000000000 */
[----:B------:R-:W-:Y:S02]  /*1be0*/  WARPSYNC 0xffffffff ;  /* 0xffffffff00007948 */ /* 0x000fe40003800000 */
[----:B------:R-:W2:Y:S04]  /*1bf0*/  LDL R249, [R1+0x18] ;  /* 0x0000180001f97983 */ /* 0x000ea80000100800 */
[----:B------:R-:W4:Y:S01]  /*1c00*/  LDL R251, [R1+0x1c] ;  /* 0x00001c0001fb7983 */ /* 0x000f220000100800 */
[----:B------:R-:W-:-:S02]  /*1c10*/  IMAD.MOV.U32 R6, RZ, RZ, 0x70 ;  /* 0x00000070ff067424 */ /* 0x000fc400078e00ff */
[----:B------:R-:W-:Y:S01]  /*1c20*/  IMAD.MOV.U32 R0, RZ, RZ, c[0x0][0x2b8] ;  /* 0x0000ae00ff007624 */ /* 0x000fe200078e00ff */
[----:B------:R-:W5:Y:S01]  /*1c30*/  LDL R114, [R1+0x4c] ;  /* 0x00004c0001727983 */ /* 0x000f620000100800 */
[----:B-1-3--:R-:W-:Y:S02]  /*1c40*/  IMAD.MOV.U32 R5, RZ, RZ, c[0x0][0x2ac] ;  /* 0x0000ab00ff057624 */ /* 0x00afe400078e00ff */
[----:B------:R-:W-:Y:S01]  /*1c50*/  IMAD R173, R245, R6, -0x70 ;  /* 0xffffff90f5ad7424 */ /* 0x000fe200078e0206 */
[----:B------:R-:W-:Y:S01]  /*1c60*/  ISETP.NE.AND P3, PT, R0, 0x1, PT ;  /* 0x000000010000780c */ /* 0x000fe20003f65270 */
[----:B------:R-:W-:Y:S02]  /*1c70*/  IMAD R5, R5, c[0x0][0x1d0], RZ ;  /* 0x0000740005057a24 */ /* 0x000fe400078e02ff */
[----:B------:R-:W-:Y:S01]  /*1c80*/  IMAD.MOV.U32 R244, RZ, RZ, RZ ;  /* 0x000000fffff47224 */ /* 0x000fe200078e00ff */
[----:B------:R-:W-:Y:S01]  /*1c90*/  BAR.SYNC.DEFER_BLOCKING 0x0 ;  /* 0x0000000000007b1d */ /* 0x000fe20000010000 */
[----:B--2---:R-:W-:-:S05]  /*1ca0*/  IMAD.IADD R2, R249, 0x1, R173 ;  /* 0x00000001f9027824 */ /* 0x004fca00078e02ad */
[C---:B------:R-:W-:Y:S01]  /*1cb0*/  ISETP.GE.AND P1, PT, R2.reuse, R5, PT ;  /* 0x000000050200720c */ /* 0x040fe20003f26270 */
[----:B----4-:R-:W-:-:S03]  /*1cc0*/  IMAD.IADD R2, R2, 0x1, R251 ;  /* 0x0000000102027824 */ /* 0x010fc600078e02fb */
[----:B------:R-:W-:Y:S01]  /*1cd0*/  ISETP.GT.OR P1, PT, R249, 0x6f, P1 ;  /* 0x0000006ff900780c */ /* 0x000fe20000f24670 */
[----:B------:R-:W-:-:S04]  /*1ce0*/  @P3 IMAD.HI.U32 R3, R2, c[0x0][0x2bc], RZ ;  /* 0x0000af0002033a27 */ /* 0x000fc800078e00ff */
[----:B------:R-:W-:Y:S01]  /*1cf0*/  IMAD.MOV.U32 R0, RZ, RZ, R2 ;  /* 0x000000ffff007224 */ /* 0x000fe200078e0002 */
[----:B------:R-:W-:-:S07]  /*1d00*/  @P3 SHF.R.U32.HI R0, RZ, c[0x0][0x2c0], R3 ;  /* 0x0000b000ff003a19 */ /* 0x000fce0000011603 */
[----:B------:R-:W-:-:S04]  /*1d10*/  @!P1 IADD3 R3, P0, R0, R10, RZ ;  /* 0x0000000a00039210 */ /* 0x000fc80007f1e0ff */
[----:B------:R-:W-:Y:S02]  /*1d20*/  @!P1 LEA.HI.X.SX32 R5, R0, R248, 0x1, P0 ;  /* 0x000000f800059211 */ /* 0x000fe400000f0eff */
[----:B------:R-:W-:-:S04]  /*1d30*/  @!P1 LEA R4, P0, R3, c[0x0][0x2a0], 0x2 ;  /* 0x0000a80003049a11 */ /* 0x000fc800078010ff */
[----:B------:R-:W-:-:S05]  /*1d40*/  @!P1 LEA.HI.X R5, R3, c[0x0][0x2a4], R5, 0x2, P0 ;  /* 0x0000a90003059a11 */ /* 0x000fca00000f1405 */
[----:B------:R1:W2:Y:S01]  /*1d50*/  @!P1 LDG.E R244, [R4.64] ;  /* 0x0000000604f49981 */ /* 0x0002a2000c1e1900 */
[----:B------:R-:W-:-:S05]  /*1d60*/  IADD3 R0, -R0, RZ, RZ ;  /* 0x000000ff00007210 */ /* 0x000fca0007ffe1ff */
[----:B------:R-:W-:Y:S01]  /*1d70*/  IMAD R250, R0, c[0x0][0x2b8], R2 ;  /* 0x0000ae0000fa7a24 */ /* 0x000fe200078e0202 */
[----:B------:R-:W3:Y:S04]  /*1d80*/  S2R R9, SR_TID.X ;  /* 0x0000000000097919 */ /* 0x000ee80000002100 */
[----:B------:R-:W-:Y:S01]  /*1d90*/  SHF.R.S32.HI R56, RZ, 0x1f, R250 ;  /* 0x0000001fff387819 */ /* 0x000fe200000114fa */
[----:B------:R-:W-:-:S04]  /*1da0*/  IMAD.WIDE.U32 R2, R250, c[0x0][0x1e0], RZ ;  /* 0x00007800fa027a25 */ /* 0x000fc800078e00ff */
[----:B------:R-:W-:-:S04]  /*1db0*/  IMAD R0, R56, c[0x0][0x1e0], RZ ;  /* 0x0000780038007a24 */ /* 0x000fc800078e02ff */
[----:B------:R-:W-:-:S04]  /*1dc0*/  IMAD R0, R250, c[0x0][0x1e4], R0 ;  /* 0x00007900fa007a24 */ /* 0x000fc800078e0200 */
[----:B------:R-:W-:Y:S02]  /*1dd0*/  IMAD.IADD R3, R3, 0x1, R0 ;  /* 0x0000000103037824 */ /* 0x000fe400078e0200 */
[----:B------:R-:W-:Y:S02]  /*1de0*/  IMAD R0, R58, c[0x0][0x1e8], RZ ;  /* 0x00007a003a007a24 */ /* 0x000fe400078e02ff */
[----:B-----5:R-:W-:-:S04]  /*1df0*/  IMAD.WIDE.U32 R246, R114, c[0x0][0x1e8], RZ ;  /* 0x00007a0072f67a25 */ /* 0x020fc800078e00ff */
[----:B------:R-:W-:-:S04]  /*1e00*/  IMAD R0, R114, c[0x0][0x1ec], R0 ;  /* 0x00007b0072007a24 */ /* 0x000fc800078e0200 */
[----:B------:R-:W-:Y:S01]  /*1e10*/  IMAD.IADD R175, R247, 0x1, R0 ;  /* 0x00000001f7af7824 */ /* 0x000fe200078e0200 */
[----:B---3--:R-:W-:Y:S01]  /*1e20*/  SHF.R.S32.HI R7, RZ, 0x1f, R9 ;  /* 0x0000001fff077819 */ /* 0x008fe20000011409 */
[----:B------:R-:W-:Y:S02]  /*1e30*/  IMAD.MOV.U32 R172, RZ, RZ, c[0x0][0x2ac] ;  /* 0x0000ab00ffac7624 */ /* 0x000fe400078e00ff */
[----:B-1----:R-:W-:Y:S01]  /*1e40*/  IMAD R5, R245, -0x70, R6 ;  /* 0xffffff90f5057824 */ /* 0x002fe200078e0206 */
[----:B------:R-:W-:-:S03]  /*1e50*/  LEA.HI R7, R7, R9, RZ, 0x3 ;  /* 0x0000000907077211 */ /* 0x000fc600078f18ff */
[----:B------:R-:W-:Y:S01]  /*1e60*/  IMAD R172, R172, c[0x0][0x1d0], R5 ;  /* 0x00007400acac7a24 */ /* 0x000fe200078e0205 */
[----:B------:R-:W-:Y:S02]  /*1e70*/  SHF.R.S32.HI R7, RZ, 0x3, R7 ;  /* 0x00000003ff077819 */ /* 0x000fe40000011407 */
[----:B------:R-:W-:Y:S01]  /*1e80*/  ISETP.GE.AND P5, PT, R242, c[0x0][0x1d4], PT ;  /* 0x00007500f2007a0c */ /* 0x000fe20003fa6270 */
[----:B------:R-:W-:Y:S01]  /*1e90*/  IMAD.WIDE.U32 R112, R114, c[0x0][0x210], RZ ;  /* 0x0000840072707a25 */ /* 0x000fe200078e00ff */
[----:B--2---:R-:W-:-:S03]  /*1ea0*/  SHF.R.S32.HI R57, RZ, 0x1f, R244 ;  /* 0x0000001fff397819 */ /* 0x004fc600000114f4 */
[----:B------:R-:W-:-:S04]  /*1eb0*/  IMAD.WIDE.U32 R2, R244, c[0x0][0x1f0], R2 ;  /* 0x00007c00f4027a25 */ /* 0x000fc800078e0002 */
[----:B------:R-:W-:Y:S01]  /*1ec0*/  IMAD R4, R57, c[0x0][0x1f0], RZ ;  /* 0x00007c0039047a24 */ /* 0x000fe200078e02ff */
[----:B------:R-:W-:-:S03]  /*1ed0*/  IADD3 R2, P0, R2, R246, RZ ;  /* 0x000000f602027210 */ /* 0x000fc60007f1e0ff */
[----:B------:R-:W-:-:S05]  /*1ee0*/  IMAD R0, R244, c[0x0][0x1f4], R4 ;  /* 0x00007d00f4007a24 */ /* 0x000fca00078e0204 */
[----:B------:R-:W-:Y:S02]  /*1ef0*/  IADD3.X R3, R175, R3, R0, P0, !PT ;  /* 0x00000003af037210 */ /* 0x000fe400007fe400 */
[----:B------:R-:W-:-:S04]  /*1f00*/  LEA R0, P0, R2, c[0x0][0x1c8], 0x1 ;  /* 0x0000720002007a11 */ /* 0x000fc800078008ff */
[----:B------:R-:W-:Y:S01]  /*1f10*/  LEA.HI.X R3, R2, c[0x0][0x1cc], R3, 0x1, P0 ;  /* 0x0000730002037a11 */ /* 0x000fe200000f0c03 */
[----:B------:R-:W1:Y:S01]  /*1f20*/  SHFL.IDX PT, R4, R0, RZ, 0x181f ;  /* 0x00181fff00047589 */ /* 0x000e6200000e0000 */
[----:B------:R-:W-:-:S03]  /*1f30*/  IMAD.IADD R2, R172, 0x1, -R7 ;  /* 0x00000001ac027824 */ /* 0x000fc600078e0a07 */
[----:B------:R-:W2:Y:S02]  /*1f40*/  SHFL.IDX PT, R5, R3, RZ, 0x181f ;  /* 0x00181fff03057589 */ /* 0x000ea400000e0000 */
[C---:B------:R-:W-:Y:S02]  /*1f50*/  ISETP.GE.AND P0, PT, R2.reuse, 0x1, PT ;  /* 0x000000010200780c */ /* 0x040fe40003f06270 */
[----:B------:R-:W3:Y:S04]  /*1f60*/  SHFL.IDX PT, R8, R0, 0x1, 0x181f ;  /* 0x00381f0000087f89 */ /* 0x000ee800000e0000 */
[----:B------:R-:W4:Y:S04]  /*1f70*/  SHFL.IDX PT, R7, R3, 0x1, 0x181f ;  /* 0x00381f0003077f89 */ /* 0x000f2800000e0000 */
[----:B------:R-:W5:Y:S01]  /*1f80*/  SHFL.IDX PT, R6, R0, 0x2, 0x181f ;  /* 0x00581f0000067f89 */ /* 0x000f6200000e0000 */
[----:B------:R-:W-:-:S03]  /*1f90*/  ISETP.GE.AND P6, PT, R2, 0x11, PT ;  /* 0x000000110200780c */ /* 0x000fc60003fc6270 */
[----:B------:R-:W5:Y:S01]  /*1fa0*/  SHFL.IDX PT, R14, R3, 0x2, 0x181f ;  /* 0x00581f00030e7f89 */ /* 0x000f6200000e0000 */
[----:B------:R-:W-:-:S03]  /*1fb0*/  ISETP.GE.AND P2, PT, R2, 0x21, PT ;  /* 0x000000210200780c */ /* 0x000fc60003f46270 */
[----:B------:R-:W5:Y:S01]  /*1fc0*/  SHFL.IDX PT, R15, R0, 0x3, 0x181f ;  /* 0x00781f00000f7f89 */ /* 0x000f6200000e0000 */
[----:B-1----:R-:W-:-:S03]  /*1fd0*/  @P0 LEA R4, P1, R242, R4, 0x1 ;  /* 0x00000004f2040211 */ /* 0x002fc600078208ff */
[----:B------:R-:W1:Y:S01]  /*1fe0*/  SHFL.IDX PT, R16, R3, 0x3, 0x181f ;  /* 0x00781f0003107f89 */ /* 0x000e6200000e0000 */
[----:B--2---:R-:W-:-:S03]  /*1ff0*/  @P0 LEA.HI.X R5, R242, R5, R188, 0x1, P1 ;  /* 0x00000005f2050211 */ /* 0x004fc600008f0cbc */
[----:B------:R-:W2:Y:S01]  /*2000*/  SHFL.IDX PT, R11, R0, 0x4, 0x181f ;  /* 0x00981f00000b7f89 */ /* 0x000ea200000e0000 */
[----:B---3--:R-:W-:-:S03]  /*2010*/  @P6 LEA R8, P1, R242, R8, 0x1 ;  /* 0x00000008f2086211 */ /* 0x008fc600078208ff */
[----:B------:R3:W-:Y:S01]  /*2020*/  @P0 LDGSTS.E.BYPASS.LTC128B.128 [R243+0x3900], [R4.64], !P5 ;  /* 0x0390000004f30fae */ /* 0x0007e2000e901d46 */
[----:B------:R-:W-:Y:S02]  /*2030*/  ISETP.GE.AND P0, PT, R2, 0x31, PT ;  /* 0x000000310200780c */ /* 0x000fe40003f06270 */
[C---:B----4-:R-:W-:Y:S01]  /*2040*/  @P6 LEA.HI.X R9, R242.reuse, R7, R188, 0x1, P1 ;  /* 0x00000007f2096211 */ /* 0x050fe200008f0cbc */
[----:B------:R-:W4:Y:S01]  /*2050*/  SHFL.IDX PT, R13, R3, 0x4, 0x181f ;  /* 0x00981f00030d7f89 */ /* 0x000f2200000e0000 */
[----:B-----5:R-:W-:-:S03]  /*2060*/  @P2 LEA R6, P1, R242, R6, 0x1 ;  /* 0x00000006f2062211 */ /* 0x020fc600078208ff */
[----:B------:R-:W5:Y:S01]  /*2070*/  SHFL.IDX PT, R12, R0, 0x5, 0x181f ;  /* 0x00b81f00000c7f89 */ /* 0x000f6200000e0000 */
[----:B------:R-:W-:-:S03]  /*2080*/  @P2 LEA.HI.X R7, R242, R14, R188, 0x1, P1 ;  /* 0x0000000ef2072211 */ /* 0x000fc600008f0cbc */
[----:B------:R-:W2:Y:S04]  /*2090*/  SHFL.IDX PT, R10, R3, 0x5, 0x181f ;  /* 0x00b81f00030a7f89 */ /* 0x000ea800000e0000 */
[----:B------:R2:W-:Y:S01]  /*20a0*/  @P6 LDGSTS.E.BYPASS.LTC128B.128 [R243+0x4100], [R8.64], !P5 ;  /* 0x0410000008f36fae */ /* 0x0005e2000e901d46 */
[----:B------:R-:W-:-:S03]  /*20b0*/  ISETP.GE.AND P6, PT, R2, 0x41, PT ;  /* 0x000000410200780c */ /* 0x000fc60003fc6270 */
[----:B------:R-:W4:Y:S04]  /*20c0*/  SHFL.IDX PT, R0, R0, 0x6, 0x181f ;  /* 0x00d81f0000007f89 */ /* 0x000f2800000e0000 */
[----:B------:R-:W5:Y:S01]  /*20d0*/  SHFL.IDX PT, R3, R3, 0x6, 0x181f ;  /* 0x00d81f0003037f89 */ /* 0x000f6200000e0000 */
[----:B---3--:R-:W-:-:S03]  /*20e0*/  @P0 LEA R4, P1, R242, R15, 0x1 ;  /* 0x0000000ff2040211 */ /* 0x008fc600078208ff */
[----:B------:R5:W-:Y:S01]  /*20f0*/  @P2 LDGSTS.E.BYPASS.LTC128B.128 [R243+0x4900], [R6.64], !P5 ;  /* 0x0490000006f32fae */ /* 0x000be2000e901d46 */
[----:B------:R-:W-:Y:S02]  /*2100*/  ISETP.GE.AND P2, PT, R2, 0x51, PT ;  /* 0x000000510200780c */ /* 0x000fe40003f46270 */
[----:B-1----:R-:W-:Y:S02]  /*2110*/  @P0 LEA.HI.X R5, R242, R16, R188, 0x1, P1 ;  /* 0x00000010f2050211 */ /* 0x002fe400008f0cbc */
[----:B------:R-:W-:-:S03]  /*2120*/  ISETP.GE.AND P1, PT, R2, 0x61, PT ;  /* 0x000000610200780c */ /* 0x000fc60003f26270 */
[----:B------:R1:W-:Y:S01]  /*2130*/  @P0 LDGSTS.E.BYPASS.LTC128B.128 [R243+0x5100], [R4.64], !P5 ;  /* 0x0510000004f30fae */ /* 0x0003e2000e901d46 */
[----:B--2---:R-:W-:-:S04]  /*2140*/  @P6 LEA R8, P0, R242, R11, 0x1 ;  /* 0x0000000bf2086211 */ /* 0x004fc800078008ff */
[----:B----4-:R-:W-:-:S05]  /*2150*/  @P6 LEA.HI.X R9, R242, R13, R188, 0x1, P0 ;  /* 0x0000000df2096211 */ /* 0x010fca00000f0cbc */
[----:B------:R2:W-:Y:S01]  /*2160*/  @P6 LDGSTS.E.BYPASS.LTC128B.128 [R243+0x5900], [R8.64], !P5 ;  /* 0x0590000008f36fae */ /* 0x0005e2000e901d46 */
[----:B-----5:R-:W-:-:S04]  /*2170*/  @P2 LEA R6, P0, R242, R12, 0x1 ;  /* 0x0000000cf2062211 */ /* 0x020fc800078008ff */
[C---:B------:R-:W-:Y:S02]  /*2180*/  @P2 LEA.HI.X R7, R242.reuse, R10, R188, 0x1, P0 ;  /* 0x0000000af2072211 */ /* 0x040fe400000f0cbc */
[----:B-1----:R-:W-:-:S03]  /*2190*/  @P1 LEA R4, P0, R242, R0, 0x1 ;  /* 0x00000000f2041211 */ /* 0x002fc600078008ff */
[----:B------:R1:W-:Y:S01]  /*21a0*/  @P2 LDGSTS.E.BYPASS.LTC128B.128 [R243+0x6100], [R6.64], !P5 ;  /* 0x0610000006f32fae */ /* 0x0003e2000e901d46 */
[----:B------:R-:W-:-:S05]  /*21b0*/  @P1 LEA.HI.X R5, R242, R3, R188, 0x1, P0 ;  /* 0x00000003f2051211 */ /* 0x000fca00000f0cbc */
[----:B------:R1:W-:Y:S04]  /*21c0*/  @P1 LDGSTS.E.BYPASS.LTC128B.128 [R243+0x6900], [R4.64], !P5 ;  /* 0x0690000004f31fae */ /* 0x0003e8000e901d46 */
[----:B------:R-:W0:Y:S01]  /*21d0*/  LDGDEPBAR ;  /* 0x00000000000079af */ /* 0x000e220000000000 */
[----:B------:R-:W-:-:S04]  /*21e0*/  DEPBAR.LE SB0, 0x1 ;  /* 0x000080400000791a */ /* 0x000fc80000000000 */
[----:B------:R-:W-:-:S04]  /*21f0*/  DEPBAR.LE SB0, 0x0 ;  /* 0x000080000000791a */ /* 0x000fc80000000000 */
[----:B------:R-:W-:Y:S06]  /*2200*/  BAR.SYNC.DEFER_BLOCKING 0x0 ;  /* 0x0000000000007b1d */ /* 0x000fec0000010000 */
[----:B------:R-:W-:Y:S04]  /*2210*/  LDSM.16.M88.4 R36, [R224] ;  /* 0x00000000e024783b */ /* 0x000fe80000000200 */
[----:B--2---:R-:W2:Y:S04]  /*2220*/  LDSM.16.M88.4 R8, [R231] ;  /* 0x00000000e708783b */ /* 0x004ea80000000200 */
[----:B-1----:R-:W1:Y:S04]  /*2230*/  LDSM.16.M88.4 R4, [R231+0x2000] ;  /* 0x00200000e704783b */ /* 0x002e680000000200 */
[----:B------:R-:W3:Y:S04]  /*2240*/  LDSM.16.M88.4 R32, [R224+0x800] ;  /* 0x00080000e020783b */ /* 0x000ee80000000200 */
[----:B------:R-:W4:Y:S04]  /*2250*/  LDSM.16.M88.4 R28, [R224+0x1000] ;  /* 0x00100000e01c783b */ /* 0x000f280000000200 */
[----:B------:R-:W5:Y:S04]  /*2260*/  LDSM.16.M88.4 R24, [R224+0x1800] ;  /* 0x00180000e018783b */ /* 0x000f680000000200 */
[----:B------:R-:W3:Y:S04]  /*2270*/  LDSM.16.M88.4 R20, [R224+0x2000] ;  /* 0x00200000e014783b */ /* 0x000ee80000000200 */
[----:B------:R-:W3:Y:S04]  /*2280*/  LDSM.16.M88.4 R16, [R224+0x2800] ;  /* 0x00280000e010783b */ /* 0x000ee80000000200 */
[----:B------:R-:W3:Y:S01]  /*2290*/  LDSM.16.M88.4 R12, [R224+0x3000] ;  /* 0x00300000e00c783b */ /* 0x000ee20000000200 */
[----:B------:R-:W-:-:S02]  /*22a0*/  IMAD R0, R56, c[0x0][0x208], RZ ;  /* 0x0000820038007a24 */ /* 0x000fc400078e02ff */
[----:B------:R-:W-:Y:S01]  /*22b0*/  IMAD R3, R57, c[0x0][0x218], RZ ;  /* 0x0000860039037a24 */ /* 0x000fe200078e02ff */
[----:B------:R-:W-:Y:S04]  /*22c0*/  LDSM.16.M88.4 R108, [R240] ;  /* 0x00000000f06c783b */ /* 0x000fe80000000200 */
[----:B------:R-:W-:Y:S01]  /*22d0*/  LDSM.16.M88.4 R76, [R235] ;  /* 0x00000000eb4c783b */ /* 0x000fe20000000200 */
[----:B--2---:R-:W-:Y:S01]  /*22e0*/  HMMA.16816.F32.BF16 R92, R8, R38, RZ ;  /* 0x00000026085c723c */ /* 0x004fe200000418ff */
[----:B------:R-:W-:Y:S02]  /*22f0*/  IMAD R0, R250, c[0x0][0x20c], R0 ;  /* 0x00008300fa007a24 */ /* 0x000fe400078e0200 */
[----:B------:R-:W-:Y:S04]  /*2300*/  LDSM.16.M88.4 R100, [R238] ;  /* 0x00000000ee64783b */ /* 0x000fe80000000200 */
[----:B------:R-:W-:Y:S01]  /*2310*/  LDSM.16.M88.4 R80, [R241] ;  /* 0x00000000f150783b */ /* 0x000fe20000000200 */
[C---:B-1----:R-:W-:Y:S03]  /*2320*/  HMMA.16816.F32.BF16 R48, R4.reuse, R36, RZ ;  /* 0x000000240430723c */ /* 0x042fe600000418ff */
[----:B------:R-:W-:Y:S04]  /*2330*/  LDSM.16.M88.4 R104, [R239] ;  /* 0x00000000ef68783b */ /* 0x000fe80000000200 */
[----:B------:R-:W-:Y:S01]  /*2340*/  LDSM.16.M88.4 R96, [R237] ;  /* 0x00000000ed60783b */ /* 0x000fe20000000200 */
[----:B------:R-:W-:Y:S08]  /*2350*/  HMMA.16816.F32.BF16 R72, R4, R38, RZ ;  /* 0x000000260448723c */ /* 0x000ff000000418ff */
[----:B------:R-:W-:Y:S01]  /*2360*/  HMMA.16816.F32.BF16 R144, R8, R36, RZ ;  /* 0x000000240890723c */ /* 0x000fe200000418ff */
[----:B------:R-:W-:-:S02]  /*2370*/  IMAD.MOV.U32 R39, RZ, RZ, R92 ;  /* 0x000000ffff277224 */ /* 0x000fc400078e005c */
[----:B------:R-:W-:-:S04]  /*2380*/  IMAD.MOV.U32 R38, RZ, RZ, R93 ;  /* 0x000000ffff267224 */ /* 0x000fc800078e005d */
[----:B------:R-:W-:Y:S01]  /*2390*/  MOV R37, R94 ;  /* 0x0000005e00257202 */ /* 0x000fe20000000f00 */
[----:B------:R-:W-:Y:S01]  /*23a0*/  IMAD.MOV.U32 R36, RZ, RZ, R95 ;  /* 0x000000ffff247224 */ /* 0x000fe200078e005f */
[C---:B---3--:R-:W-:Y:S08]  /*23b0*/  HMMA.16816.F32.BF16 R140, R8.reuse, R32, RZ ;  /* 0x00000020088c723c */ /* 0x048ff000000418ff */
[C---:B------:R-:W-:Y:S08]  /*23c0*/  HMMA.16816.F32.BF16 R92, R8.reuse, R34, RZ ;  /* 0x00000022085c723c */ /* 0x040ff000000418ff */
[C---:B----4-:R-:W-:Y:S08]  /*23d0*/  HMMA.16816.F32.BF16 R160, R8.reuse, R28, RZ ;  /* 0x0000001c08a0723c */ /* 0x050ff000000418ff */
[C---:B------:R-:W-:Y:S08]  /*23e0*/  HMMA.16816.F32.BF16 R120, R8.reuse, R30, RZ ;  /* 0x0000001e0878723c */ /* 0x040ff000000418ff */
[C---:B-----5:R-:W-:Y:S08]  /*23f0*/  HMMA.16816.F32.BF16 R184, R8.reuse, R24, RZ ;  /* 0x0000001808b8723c */ /* 0x060ff000000418ff */
[C---:B------:R-:W-:Y:S08]  /*2400*/  HMMA.16816.F32.BF16 R220, R8.reuse, R26, RZ ;  /* 0x0000001a08dc723c */ /* 0x040ff000000418ff */
[C---:B------:R-:W-:Y:S08]  /*2410*/  HMMA.16816.F32.BF16 R156, R8.reuse, R20, RZ ;  /* 0x00000014089c723c */ /* 0x040ff000000418ff */
[C---:B------:R-:W-:Y:S08]  /*2420*/  HMMA.16816.F32.BF16 R216, R8.reuse, R22, RZ ;  /* 0x0000001608d8723c */ /* 0x040ff000000418ff */
[C---:B------:R-:W-:Y:S08]  /*2430*/  HMMA.16816.F32.BF16 R152, R8.reuse, R16, RZ ;  /* 0x000000100898723c */ /* 0x040ff000000418ff */
[C---:B------:R-:W-:Y:S08]  /*2440*/  HMMA.16816.F32.BF16 R212, R8.reuse, R18, RZ ;  /* 0x0000001208d4723c */ /* 0x040ff000000418ff */
[C---:B------:R-:W-:Y:S08]  /*2450*/  HMMA.16816.F32.BF16 R148, R8.reuse, R12, RZ ;  /* 0x0000000c0894723c */ /* 0x040ff000000418ff */
[----:B------:R-:W-:Y:S07]  /*2460*/  HMMA.16816.F32.BF16 R208, R8, R14, RZ ;  /* 0x0000000e08d0723c */ /* 0x000fee00000418ff */
[----:B------:R-:W-:-:S04]  /*2470*/  IMAD.WIDE.U32 R8, R250, c[0x0][0x208], RZ ;  /* 0x00008200fa087a25 */ /* 0x000fc800078e00ff */
[----:B------:R-:W-:Y:S02]  /*2480*/  IMAD.IADD R9, R9, 0x1, R0 ;  /* 0x0000000109097824 */ /* 0x000fe400078e0200 */
[----:B------:R-:W-:Y:S02]  /*2490*/  IMAD R0, R58, c[0x0][0x210], RZ ;  /* 0x000084003a007a24 */ /* 0x000fe400078e02ff */
[----:B------:R-:W-:-:S04]  /*24a0*/  IMAD.WIDE.U32 R8, R244, c[0x0][0x218], R8 ;  /* 0x00008600f4087a25 */ /* 0x000fc800078e0008 */
[----:B------:R-:W-:-:S04]  /*24b0*/  IMAD R0, R114, c[0x0][0x214], R0 ;  /* 0x0000850072007a24 */ /* 0x000fc800078e0200 */
[----:B------:R-:W-:Y:S02]  /*24c0*/  IMAD.IADD R10, R113, 0x1, R0 ;  /* 0x00000001710a7824 */ /* 0x000fe400078e0200 */
[----:B------:R-:W-:Y:S01]  /*24d0*/  IMAD R0, R244, c[0x0][0x21c], R3 ;  /* 0x00008700f4007a24 */ /* 0x000fe200078e0203 */
[----:B------:R-:W-:-:S04]  /*24e0*/  IADD3 R3, P0, R8, R112, RZ ;  /* 0x0000007008037210 */ /* 0x000fc80007f1e0ff */
[----:B------:R-:W-:Y:S02]  /*24f0*/  IADD3.X R8, R10, R9, R0, P0, !PT ;  /* 0x000000090a087210 */ /* 0x000fe400007fe400 */
[C---:B------:R-:W-:Y:S01]  /*2500*/  LEA R0, P0, R3.reuse, c[0x0][0x1f8], 0x1 ;  /* 0x00007e0003007a11 */ /* 0x040fe200078008ff */
[C---:B------:R-:W-:Y:S03]  /*2510*/  HMMA.16816.F32.BF16 R68, R4.reuse, R12, RZ ;  /* 0x0000000c0444723c */ /* 0x040fe600000418ff */
[----:B------:R-:W-:Y:S01]  /*2520*/  LEA.HI.X R3, R3, c[0x0][0x1fc], R8, 0x1, P0 ;  /* 0x00007f0003037a11 */ /* 0x000fe200000f0c08 */
[----:B------:R-:W1:Y:S04]  /*2530*/  SHFL.IDX PT, R13, R0, 0x1, 0x181f ;  /* 0x00381f00000d7f89 */ /* 0x000e6800000e0000 */
[C---:B------:R-:W-:Y:S01]  /*2540*/  HMMA.16816.F32.BF16 R44, R4.reuse, R32, RZ ;  /* 0x00000020042c723c */ /* 0x040fe200000418ff */
[----:B------:R-:W2:Y:S07]  /*2550*/  SHFL.IDX PT, R12, R0, RZ, 0x181f ;  /* 0x00181fff000c7589 */ /* 0x000eae00000e0000 */
[----:B------:R-:W-:Y:S01]  /*2560*/  HMMA.16816.F32.BF16 R40, R4, R28, RZ ;  /* 0x0000001c0428723c */ /* 0x000fe200000418ff */
[----:B------:R-:W-:-:S02]  /*2570*/  IMAD.MOV.U32 R33, RZ, RZ, R94 ;  /* 0x000000ffff217224 */ /* 0x000fc400078e005e */
[----:B------:R-:W-:-:S05]  /*2580*/  IMAD.MOV.U32 R32, RZ, RZ, R95 ;  /* 0x000000ffff207224 */ /* 0x000fca00078e005f */
[C---:B------:R-:W-:Y:S08]  /*2590*/  HMMA.16816.F32.BF16 R52, R4.reuse, R24, RZ ;  /* 0x000000180434723c */ /* 0x040ff000000418ff */
[C---:B------:R-:W-:Y:S08]  /*25a0*/  HMMA.16816.F32.BF16 R60, R4.reuse, R20, RZ ;  /* 0x00000014043c723c */ /* 0x040ff000000418ff */
[C---:B------:R-:W-:Y:S01]  /*25b0*/  HMMA.16816.F32.BF16 R64, R4.reuse, R16, RZ ;  /* 0x000000100440723c */ /* 0x040fe200000418ff */
[----:B------:R-:W-:Y:S07]  /*25c0*/  SHFL.IDX PT, R17, R3, RZ, 0x181f ;  /* 0x00181fff03117589 */ /* 0x000fee00000e0000 */
[C---:B------:R-:W-:Y:S08]  /*25d0*/  HMMA.16816.F32.BF16 R84, R4.reuse, R34, RZ ;  /* 0x000000220454723c */ /* 0x040ff000000418ff */
[----:B------:R-:W-:Y:S01]  /*25e0*/  HMMA.16816.F32.BF16 R88, R4, R30, RZ ;  /* 0x0000001e0458723c */ /* 0x000fe200000418ff */
[----:B------:R-:W-:-:S02]  /*25f0*/  IMAD.MOV.U32 R35, RZ, RZ, R92 ;  /* 0x000000ffff237224 */ /* 0x000fc400078e005c */
[----:B------:R-:W-:Y:S02]  /*2600*/  IMAD.MOV.U32 R34, RZ, RZ, R93 ;  /* 0x000000ffff227224 */ /* 0x000fe400078e005d */
[----:B------:R-:W-:Y:S03]  /*2610*/  LDSM.16.M88.4 R92, [R236] ;  /* 0x00000000ec5c783b */ /* 0x000fe60000000200 */
[C---:B------:R-:W-:Y:S01]  /*2620*/  HMMA.16816.F32.BF16 R116, R4.reuse, R26, RZ ;  /* 0x0000001a0474723c */ /* 0x040fe200000418ff */
[----:B------:R-:W-:Y:S07]  /*2630*/  SHFL.IDX PT, R27, R3, 0x4, 0x181f ;  /* 0x00981f00031b7f89 */ /* 0x000fee00000e0000 */
[C---:B------:R-:W-:Y:S01]  /*2640*/  HMMA.16816.F32.BF16 R124, R4.reuse, R22, RZ ;  /* 0x00000016047c723c */ /* 0x040fe200000418ff */
[----:B------:R-:W-:Y:S07]  /*2650*/  SHFL.IDX PT, R23, R3, 0x2, 0x181f ;  /* 0x00581f0003177f89 */ /* 0x000fee00000e0000 */
[C---:B------:R-:W-:Y:S01]  /*2660*/  HMMA.16816.F32.BF16 R132, R4.reuse, R18, RZ ;  /* 0x000000120484723c */ /* 0x040fe200000418ff */
[----:B------:R-:W3:Y:S04]  /*2670*/  SHFL.IDX PT, R19, R3, 0x1, 0x181f ;  /* 0x00381f0003137f89 */ /* 0x000ee800000e0000 */
[----:B------:R-:W-:Y:S03]  /*2680*/  SHFL.IDX PT, R18, R0, 0x4, 0x181f ;  /* 0x00981f0000127f89 */ /* 0x000fe600000e0000 */
[----:B------:R-:W-:Y:S01]  /*2690*/  HMMA.16816.F32.BF16 R136, R4, R14, RZ ;  /* 0x0000000e0488723c */ /* 0x000fe200000418ff */
[----:B------:R-:W-:Y:S04]  /*26a0*/  LDSM.16.M88.4 R4, [R234+0x2000] ;  /* 0x00200000ea04783b */ /* 0x000fe80000000200 */
[----:B------:R-:W4:Y:S04]  /*26b0*/  SHFL.IDX PT, R14, R0, 0x2, 0x181f ;  /* 0x00581f00000e7f89 */ /* 0x000f2800000e0000 */
[----:B------:R-:W5:Y:S04]  /*26c0*/  SHFL.IDX PT, R15, R0, 0x3, 0x181f ;  /* 0x00781f00000f7f89 */ /* 0x000f6800000e0000 */
[----:B------:R-:W5:Y:S04]  /*26d0*/  SHFL.IDX PT, R26, R0, 0x5, 0x181f ;  /* 0x00b81f00001a7f89 */ /* 0x000f6800000e0000 */
[----:B------:R-:W5:Y:S01]  /*26e0*/  SHFL.IDX PT, R21, R3, 0x3, 0x181f ;  /* 0x00781f0003157f89 */ /* 0x000f6200000e0000 */
[----:B------:R-:W-:-:S03]  /*26f0*/  IMAD.SHL.U32 R174, R242, 0x2, RZ ;  /* 0x00000002f2ae7824 */ /* 0x000fc600078e00ff */
[----:B------:R-:W5:Y:S01]  /*2700*/  SHFL.IDX PT, R28, R3, 0x5, 0x181f ;  /* 0x00b81f00031c7f89 */ /* 0x000f6200000e0000 */
[----:B------:R-:W-:Y:S02]  /*2710*/  SHF.L.U64.HI R16, R242, 0x1, R188 ;  /* 0x00000001f2107819 */ /* 0x000fe400000102bc */
[-C--:B-1----:R-:W-:Y:S01]  /*2720*/  IADD3 R24, P1, R13, R174.reuse, RZ ;  /* 0x000000ae0d187210 */ /* 0x082fe20007f3e0ff */
[----:B------:R-:W1:Y:S01]  /*2730*/  SHFL.IDX PT, R0, R0, 0x6, 0x181f ;  /* 0x00d81f0000007f89 */ /* 0x000e6200000e0000 */
[----:B--2---:R-:W-:-:S03]  /*2740*/  IADD3 R12, P2, R12, R174, RZ ;  /* 0x000000ae0c0c7210 */ /* 0x004fc60007f5e0ff */
[--C-:B---3--:R-:W-:Y:S01]  /*2750*/  IMAD.X R25, R19, 0x1, R16.reuse, P1 ;  /* 0x0000000113197824 */ /* 0x108fe200008e0610 */
[-C--:B----4-:R-:W-:Y:S01]  /*2760*/  IADD3 R22, P0, R14, R174.reuse, RZ ;  /* 0x000000ae0e167210 */ /* 0x090fe20007f1e0ff */
[----:B------:R-:W2:Y:S01]  /*2770*/  SHFL.IDX PT, R3, R3, 0x6, 0x181f ;  /* 0x00d81f0003037f89 */ /* 0x000ea200000e0000 */
[-C--:B------:R-:W-:Y:S02]  /*2780*/  IADD3 R18, P1, R18, R174.reuse, RZ ;  /* 0x000000ae12127210 */ /* 0x080fe40007f3e0ff */
[----:B------:R-:W-:Y:S01]  /*2790*/  ISETP.GE.AND P6, PT, R242, c[0x0][0x1d4], PT ;  /* 0x00007500f2007a0c */ /* 0x000fe20003fc6270 */
[--C-:B------:R-:W-:Y:S01]  /*27a0*/  IMAD.X R13, R17, 0x1, R16.reuse, P2 ;  /* 0x00000001110d7824 */ /* 0x100fe200010e0610 */
[----:B-----5:R-:W-:Y:S01]  /*27b0*/  IADD3 R20, P2, R15, R174, RZ ;  /* 0x000000ae0f147210 */ /* 0x020fe20007f5e0ff */
[----:B------:R-:W-:Y:S01]  /*27c0*/  IMAD.X R19, R27, 0x1, R16, P1 ;  /* 0x000000011b137824 */ /* 0x000fe200008e0610 */
[----:B------:R-:W-:Y:S02]  /*27d0*/  IADD3.X R23, R23, R16, RZ, P0, !PT ;  /* 0x0000001017177210 */ /* 0x000fe400007fe4ff */
[----:B------:R-:W-:-:S02]  /*27e0*/  ISETP.LT.OR P0, PT, R2, 0x1, P6 ;  /* 0x000000010200780c */ /* 0x000fc40003701670 */
[----:B------:R-:W-:Y:S01]  /*27f0*/  IADD3 R14, P1, R26, R174, RZ ;  /* 0x000000ae1a0e7210 */ /* 0x000fe20007f3e0ff */
[--C-:B------:R-:W-:Y:S01]  /*2800*/  IMAD.X R21, R21, 0x1, R16.reuse, P2 ;  /* 0x0000000115157824 */ /* 0x100fe200010e0610 */
[----:B------:R-:W-:Y:S01]  /*2810*/  ISETP.LT.OR P2, PT, R2, 0x11, P6 ;  /* 0x000000110200780c */ /* 0x000fe20003741670 */
[----:B------:R-:W-:Y:S02]  /*2820*/  STL.64 [R1+0x20], R246 ;  /* 0x000020f601007387 */ /* 0x000fe40000100a00 */
[----:B------:R-:W-:Y:S01]  /*2830*/  IMAD.X R15, R28, 0x1, R16, P1 ;  /* 0x000000011c0f7824 */ /* 0x000fe200008e0610 */
[----:B------:R-:W-:Y:S01]  /*2840*/  ISETP.LT.OR P1, PT, R2, 0x21, P6 ;  /* 0x000000210200780c */ /* 0x000fe20003721670 */
[----:B------:R-:W-:Y:S01]  /*2850*/  STL [R1+0x38], R175 ;  /* 0x000038af01007387 */ /* 0x000fe20000100800 */
[----:B------:R-:W-:Y:S01]  /*2860*/  IMAD.MOV.U32 R59, RZ, RZ, R120 ;  /* 0x000000ffff3b7224 */ /* 0x000fe200078e0078 */
[----:B------:R-:W-:Y:S01]  /*2870*/  MOV R31, R121 ;  /* 0x00000079001f7202 */ /* 0x000fe20000000f00 */
[----:B------:R-:W-:Y:S01]  /*2880*/  IMAD.MOV.U32 R30, RZ, RZ, R122 ;  /* 0x000000ffff1e7224 */ /* 0x000fe200078e007a */
[C---:B------:R-:W-:Y:S01]  /*2890*/  HMMA.16816.F32.BF16 R168, R4.reuse, R108, R40 ;  /* 0x0000006c04a8723c */ /* 0x040fe20000041828 */
[----:B------:R-:W-:Y:S01]  /*28a0*/  IMAD.MOV.U32 R29, RZ, RZ, R123 ;  /* 0x000000ffff1d7224 */ /* 0x000fe200078e007b */
[----:B------:R3:W-:Y:S04]  /*28b0*/  STL.64 [R1+0x30], R112 ;  /* 0x0000307001007387 */ /* 0x0007e80000100a00 */
[----:B------:R-:W-:Y:S02]  /*28c0*/  STL [R1+0x40], R10 ;  /* 0x0000400a01007387 */ /* 0x000fe40000100800 */
[C---:B------:R-:W-:Y:S02]  /*28d0*/  HMMA.16816.F32.BF16 R120, R4.reuse, R78, R72 ;  /* 0x0000004e0478723c */ /* 0x040fe40000041848 */
[----:B------:R-:W4:Y:S04]  /*28e0*/  LDSM.16.M88.4 R8, [R234] ;  /* 0x00000000ea08783b */ /* 0x000f280000000200 */
[----:B------:R-:W-:Y:S01]  /*28f0*/  @!PT LDS RZ, [RZ] ;  /* 0x00000000fffff984 */ /* 0x000fe20000000800 */
[----:B------:R-:W-:Y:S01]  /*2900*/  @!PT LDS RZ, [RZ] ;  /* 0x00000000fffff984 */ /* 0x000fe20000000800 */
[----:B------:R-:W-:Y:S01]  /*2910*/  @!PT LDS RZ, [RZ] ;  /* 0x00000000fffff984 */ /* 0x000fe20000000800 */
[----:B------:R5:W-:Y:S01]  /*2920*/  LDGSTS.E.BYPASS.LTC128B.128 [R243+0x100], [R12.64], !P0 ;  /* 0x001000000cf37fae */ /* 0x000be2000c101d46 */
[----:B------:R-:W-:Y:S01]  /*2930*/  IMAD.MOV.U32 R72, RZ, RZ, R35 ;  /* 0x000000ffff487224 */ /* 0x000fe200078e0023 */
[----:B------:R-:W-:Y:S01]  /*2940*/  HMMA.16816.F32.BF16 R40, R4, R102, R124 ;  /* 0x000000660428723c */ /* 0x000fe2000004187c */
[----:B------:R-:W-:Y:S01]  /*2950*/  IMAD.MOV.U32 R73, RZ, RZ, R34 ;  /* 0x000000ffff497224 */ /* 0x000fe200078e0022 */
[----:B------:R4:W-:Y:S01]  /*2960*/  LDGSTS.E.BYPASS.LTC128B.128 [R243+0x900], [R24.64], !P2 ;  /* 0x0090000018f37fae */ /* 0x0009e2000d101d46 */
[----:B------:R-:W-:-:S02]  /*2970*/  IMAD.MOV.U32 R74, RZ, RZ, R33 ;  /* 0x000000ffff4a7224 */ /* 0x000fc400078e0021 */
[----:B------:R-:W-:Y:S02]  /*2980*/  IMAD.MOV.U32 R75, RZ, RZ, R32 ;  /* 0x000000ffff4b7224 */ /* 0x000fe400078e0020 */
[----:B------:R-:W-:Y:S01]  /*2990*/  MOV R124, R39 ;  /* 0x00000027007c7202 */ /* 0x000fe20000000f00 */
[----:B------:R-:W-:Y:S01]  /*29a0*/  HMMA.16816.F32.BF16 R176, R4, R80, R44 ;  /* 0x0000005004b0723c */ /* 0x000fe2000004182c */
[----:B------:R-:W-:Y:S02]  /*29b0*/  IMAD.MOV.U32 R125, RZ, RZ, R38 ;  /* 0x000000ffff7d7224 */ /* 0x000fe400078e0026 */
[----:B------:R-:W-:Y:S02]  /*29c0*/  IMAD.MOV.U32 R126, RZ, RZ, R37 ;  /* 0x000000ffff7e7224 */ /* 0x000fe400078e0025 */
[----:B------:R-:W-:-:S03]  /*29d0*/  IMAD.MOV.U32 R127, RZ, RZ, R36 ;  /* 0x000000ffff7f7224 */ /* 0x000fc600078e0024 */
[C---:B---3--:R-:W-:Y:S01]  /*29e0*/  HMMA.16816.F32.BF16 R112, R4.reuse, R82, R84 ;  /* 0x000000520470723c */ /* 0x048fe20000041854 */
[C---:B------:R-:W-:Y:S01]  /*29f0*/  ISETP.LT.OR P2, PT, R2.reuse, 0x31, P6 ;  /* 0x000000310200780c */ /* 0x040fe20003741670 */
[----:B------:R3:W-:Y:S06]  /*2a00*/  LDGSTS.E.BYPASS.LTC128B.128 [R243+0x1100], [R22.64], !P1 ;  /* 0x0110000016f37fae */ /* 0x0007ec000c901d46 */
        /* <DEDUP_REMOVED lines=9> */
[----:B------:R-:W-:Y:S01]  /*2aa0*/  ISETP.LT.OR P1, PT, R2, 0x51, P6 ;  /* 0x000000510200780c */ /* 0x000fe20003721670 */
[----:B------:R3:W-:Y:S05]  /*2ab0*/  LDGSTS.E.BYPASS.LTC128B.128 [R243+0x1900], [R20.64], !P2 ;  /* 0x0190000014f37fae */ /* 0x0007ea000d101d46 */
[----:B-1----:R-:W-:-:S05]  /*2ac0*/  IADD3 R4, P0, R0, R174, RZ ;  /* 0x000000ae00047210 */ /* 0x002fca0007f1e0ff */
[----:B--2---:R-:W-:Y:S01]  /*2ad0*/  IMAD.X R5, R3, 0x1, R16, P0 ;  /* 0x0000000103057824 */ /* 0x004fe200000e0610 */
[C---:B------:R-:W-:Y:S02]  /*2ae0*/  ISETP.LT.OR P0, PT, R2.reuse, 0x41, P6 ;  /* 0x000000410200780c */ /* 0x040fe40003701670 */
[----:B------:R-:W-:Y:S01]  /*2af0*/  ISETP.LT.OR P6, PT, R2, 0x61, P6 ;  /* 0x000000610200780c */ /* 0x000fe200037c1670 */
[----:B------:R-:W-:-:S10]  /*2b00*/  IMAD.MOV.U32 R116, RZ, RZ, R59 ;  /* 0x000000ffff747224 */ /* 0x000fd400078e003b */
[----:B------:R1:W-:Y:S04]  /*2b10*/  LDGSTS.E.BYPASS.LTC128B.128 [R243+0x2100], [R18.64], !P0 ;  /* 0x0210000012f37fae */ /* 0x0003e8000c101d46 */
[----:B------:R5:W-:Y:S04]  /*2b20*/  LDGSTS.E.BYPASS.LTC128B.128 [R243+0x2900], [R14.64], !P1 ;  /* 0x029000000ef37fae */ /* 0x000be8000c901d46 */
[----:B------:R2:W-:Y:S04]  /*2b30*/  LDGSTS.E.BYPASS.LTC128B.128 [R243+0x3100], [R4.64], !P6 ;  /* 0x0310000004f37fae */ /* 0x0005e8000f101d46 */
[----:B------:R-:W-:Y:S04]  /*2b40*/  LDSM.16.M88.4 R52, [R230+0x3000] ;  /* 0x00300000e634783b */ /* 0x000fe80000000200 */
[----:B---3--:R-:W-:Y:S04]  /*2b50*/  LDSM.16.M88.4 R20, [R230] ;  /* 0x00000000e614783b */ /* 0x008fe80000000200 */
[----:B------:R-:W-:Y:S04]  /*2b60*/  LDSM.16.M88.4 R48, [R230+0x800] ;  /* 0x00080000e630783b */ /* 0x000fe80000000200 */
[----:B------:R-:W-:Y:S04]  /*2b70*/  LDSM.16.M88.4 R68, [R230+0x1000] ;  /* 0x00100000e644783b */ /* 0x000fe80000000200 */
[----:B------:R-:W-:Y:S04]  /*2b80*/  LDSM.16.M88.4 R64, [R230+0x1800] ;  /* 0x00180000e640783b */ /* 0x000fe80000000200 */
[----:B------:R-:W-:Y:S04]  /*2b90*/  LDSM.16.M88.4 R60, [R230+0x2000] ;  /* 0x00200000e63c783b */ /* 0x000fe80000000200 */
[----:B--2---:R-:W2:Y:S04]  /*2ba0*/  LDSM.16.M88.4 R4, [R232+0x2000] ;  /* 0x00200000e804783b */ /* 0x004ea80000000200 */
[----:B------:R-:W3:Y:S04]  /*2bb0*/  LDSM.16.M88.4 R56, [R230+0x2800] ;  /* 0x00280000e638783b */ /* 0x000ee80000000200 */
[----:B-----5:R-:W5:Y:S01]  /*2bc0*/  LDSM.16.M88.4 R12, [R232] ;  /* 0x00000000e80c783b */ /* 0x020f620000000200 */
[----:B------:R-:W-:Y:S01]  /*2bd0*/  MOV R117, R31 ;  /* 0x0000001f00757202 */ /* 0x000fe20000000f00 */
[----:B------:R-:W-:Y:S01]  /*2be0*/  IMAD.MOV.U32 R118, RZ, RZ, R30 ;  /* 0x000000ffff767224 */ /* 0x000fe200078e001e */
[C---:B----4-:R-:W-:Y:S01]  /*2bf0*/  HMMA.16816.F32.BF16 R24, R8.reuse, R78, R124 ;  /* 0x0000004e0818723c */ /* 0x050fe2000004187c */
[----:B------:R-:W-:Y:S01]  /*2c00*/  IMAD.MOV.U32 R119, RZ, RZ, R29 ;  /* 0x000000ffff777224 */ /* 0x000fe200078e001d */
[----:B------:R-:W0:Y:S06]  /*2c10*/  LDGDEPBAR ;  /* 0x00000000000079af */ /* 0x000e2c0000000000 */
        /* <DEDUP_REMOVED lines=13> */
[----:B------:R-:W-:Y:S07]  /*2cf0*/  LDSM.16.M88.4 R8, [R233] ;  /* 0x00000000e908783b */ /* 0x000fee0000000200 */
        /* <DEDUP_REMOVED lines=8> */
[C---:B---3--:R-:W-:Y:S08]  /*2d80*/  HMMA.16816.F32.BF16 R156, R4.reuse, R56, R200 ;  /* 0x00000038049c723c */ /* 0x048ff000000418c8 */
[C---:B------:R-:W-:Y:S08]  /*2d90*/  HMMA.16816.F32.BF16 R124, R4.reuse, R70, R84 ;  /* 0x00000046047c723c */ /* 0x040ff00000041854 */
[C---:B------:R-:W-:Y:S01]  /*2da0*/  HMMA.16816.F32.BF16 R120, R4.reuse, R66, R44 ;  /* 0x000000420478723c */ /* 0x040fe2000004182c */
[----:B------:R-:W-:Y:S07]  /*2db0*/  LDSM.16.M88.4 R44, [R227] ;  /* 0x00000000e32c783b */ /* 0x000fee0000000200 */
[C---:B------:R-:W-:Y:S01]  /*2dc0*/  HMMA.16816.F32.BF16 R112, R4.reuse, R62, R40 ;  /* 0x0000003e0470723c */ /* 0x040fe20000041828 */
[----:B------:R-:W-:Y:S07]  /*2dd0*/  LDSM.16.M88.4 R40, [R227+0x800] ;  /* 0x00080000e328783b */ /* 0x000fee0000000200 */
[C---:B------:R-:W-:Y:S01]  /*2de0*/  HMMA.16816.F32.BF16 R108, R4.reuse, R58, R36 ;  /* 0x0000003a046c723c */ /* 0x040fe20000041824 */
[----:B------:R-:W-:Y:S07]  /*2df0*/  LDSM.16.M88.4 R36, [R227+0x1000] ;  /* 0x00100000e324783b */ /* 0x000fee0000000200 */
[----:B------:R-:W-:Y:S01]  /*2e00*/  HMMA.16816.F32.BF16 R104, R4, R54, R32 ;  /* 0x000000360468723c */ /* 0x000fe20000041820 */
[----:B------:R-:W-:Y:S04]  /*2e10*/  LDSM.16.M88.4 R4, [R233+0x2000] ;  /* 0x00200000e904783b */ /* 0x000fe80000000200 */
[----:B------:R-:W-:Y:S03]  /*2e20*/  LDSM.16.M88.4 R32, [R227+0x1800] ;  /* 0x00180000e320783b */ /* 0x000fe60000000200 */
[C---:B-----5:R-:W-:Y:S01]  /*2e30*/  HMMA.16816.F32.BF16 R100, R12.reuse, R20, R28 ;  /* 0x000000140c64723c */ /* 0x060fe2000004181c */
[----:B------:R-:W-:Y:S07]  /*2e40*/  LDSM.16.M88.4 R28, [R227+0x2000] ;  /* 0x00200000e31c783b */ /* 0x000fee0000000200 */
[----:B------:R-:W-:Y:S01]  /*2e50*/  HMMA.16816.F32.BF16 R96, R12, R22, R24 ;  /* 0x000000160c60723c */ /* 0x000fe20000041818 */
[----:B------:R-:W2:Y:S04]  /*2e60*/  LDSM.16.M88.4 R20, [R227+0x3000] ;  /* 0x00300000e314783b */ /* 0x000ea80000000200 */
[----:B------:R-:W3:Y:S01]  /*2e70*/  LDSM.16.M88.4 R24, [R227+0x2800] ;  /* 0x00280000e318783b */ /* 0x000ee20000000200 */
[----:B------:R-:W-:Y:S01]  /*2e80*/  ISETP.GE.AND P0, PT, R245, 0x2, PT ;  /* 0x00000002f500780c */ /* 0x000fe20003f06270 */
[----:B------:R-:W-:-:S04]  /*2e90*/  DEPBAR.LE SB0, 0x0 ;  /* 0x000080000000791a */ /* 0x000fc80000000000 */
        /* <DEDUP_REMOVED lines=12> */
[----:B------:R-:W-:Y:S01]  /*2f60*/  BSSY B0, `(.L_x_538) ;  /* 0x0000064000007945 */ /* 0x000fe20003800000 */
[----:B------:R-:W-:-:S06]  /*2f70*/  ISETP.GT.AND P2, PT, R249, 0x6f, PT ;  /* 0x0000006ff900780c */ /* 0x000fcc0003f44270 */
[C---:B--2---:R-:W-:Y:S08]  /*2f80*/  HMMA.16816.F32.BF16 R148, R4.reuse, R20, R148 ;  /* 0x000000140494723c */ /* 0x044ff00000041894 */
[----:B------:R-:W-:Y:S08]  /*2f90*/  HMMA.16816.F32.BF16 R104, R4, R22, R104 ;  /* 0x000000160468723c */ /* 0x000ff00000041868 */
        /* <DEDUP_REMOVED lines=27> */
[----:B------:R-:W-:Y:S01]  /*3150*/  @!UPT UIADD3 URZ, URZ, URZ, URZ ;  /* 0x0000003f3f3ff290 */ /* 0x000fe2000fffe03f */
[----:B------:R-:W-:Y:S11]  /*3160*/  @!P0 BRA `(.L_x_539) ;  /* 0x0000043000008947 */ /* 0x000ff60003800000 */
[----:B-1----:R-:W2:Y:S01]  /*3170*/  LDL.64 R18, [R1+0x28] ;  /* 0x0000280001127983 */ /* 0x002ea20000100a00 */
[----:B------:R-:W-:Y:S01]  /*3180*/  IADD3 R2, R249, R173, R251 ;  /* 0x000000adf9027210 */ /* 0x000fe20007ffe0fb */
[----:B------:R-:W-:-:S03]  /*3190*/  IMAD.MOV.U32 R244, RZ, RZ, RZ ;  /* 0x000000fffff47224 */ /* 0x000fc600078e00ff */
[----:B------:R-:W-:-:S05]  /*31a0*/  IADD3 R2, R2, -0x70, RZ ;  /* 0xffffff9002027810 */ /* 0x000fca0007ffe0ff */
[----:B------:R-:W-:-:S04]  /*31b0*/  @P3 IMAD.HI.U32 R3, R2, c[0x0][0x2bc], RZ ;  /* 0x0000af0002033a27 */ /* 0x000fc800078e00ff */
[----:B------:R-:W-:Y:S01]  /*31c0*/  IMAD.MOV.U32 R0, RZ, RZ, R2 ;  /* 0x000000ffff007224 */ /* 0x000fe200078e0002 */
[----:B------:R-:W-:-:S04]  /*31d0*/  @P3 SHF.R.U32.HI R0, RZ, c[0x0][0x2c0], R3 ;  /* 0x0000b000ff003a19 */ /* 0x000fc80000011603 */
[----:B--2---:R-:W-:-:S04]  /*31e0*/  @!P2 IADD3 R3, P0, R0, R18, RZ ;  /* 0x000000120003a210 */ /* 0x004fc80007f1e0ff */
[----:B------:R-:W-:Y:S02]  /*31f0*/  @!P2 LEA.HI.X.SX32 R5, R0, R248, 0x1, P0 ;  /* 0x000000f80005a211 */ /* 0x000fe400000f0eff */
        /* <DEDUP_REMOVED lines=13> */
[----:B------:R-:W-:-:S03]  /*32d0*/  IADD3 R0, P1, R246, R2, RZ ;  /* 0x00000002f6007210 */ /* 0x000fc60007f3e0ff */
[----:B------:R-:W-:Y:S01]  /*32e0*/  IMAD R2, R244, c[0x0][0x1f4], R4 ;  /* 0x00007d00f4027a24 */ /* 0x000fe200078e0204 */
[----:B------:R-:W-:-:S04]  /*32f0*/  LEA R4, P0, R0, c[0x0][0x1c8], 0x1 ;  /* 0x0000720000047a11 */ /* 0x000fc800078008ff */
[----:B------:R-:W-:-:S04]  /*3300*/  IADD3.X R2, R175, R3, R2, P1, !PT ;  /* 0x00000003af027210 */ /* 0x000fc80000ffe402 */
[----:B------:R-:W-:Y:S01]  /*3310*/  LEA.HI.X R0, R0, c[0x0][0x1cc], R2, 0x1, P0 ;  /* 0x0000730000007a11 */ /* 0x000fe200000f0c02 */
[----:B------:R-:W-:Y:S05]  /*3320*/  BRA.DIV ~URZ, `(.L_x_540) ;  /* 0x00010a227f007947 */ /* 0x000fea000b800000 */
[----:B------:R1:W2:Y:S02]  /*3330*/  SHFL.IDX PT, R7, R0, RZ, 0x181f ;  /* 0x00181fff00077589 */ /* 0x0002a400000e0000 */
.L_x_602:
[----:B------:R-:W-:Y:S05]  /*3340*/  BRA.DIV ~URZ, `(.L_x_541) ;  /* 0x00010a727f007947 */ /* 0x000fea000b800000 */
[----:B------:R-:W3:Y:S04]  /*3350*/  SHFL.IDX PT, R2, R4, RZ, 0x181f ;  /* 0x00181fff04027589 */ /* 0x000ee800000e0000 */
[----:B------:R-:W4:Y:S04]  /*3360*/  SHFL.IDX PT, R3, R4, 0x1, 0x181f ;  /* 0x00381f0004037f89 */ /* 0x000f2800000e0000 */
[----:B------:R-:W5:Y:S04]  /*3370*/  SHFL.IDX PT, R5, R4, 0x2, 0x181f ;  /* 0x00581f0004057f89 */ /* 0x000f6800000e0000 */
[----:B------:R-:W1:Y:S04]  /*3380*/  SHFL.IDX PT, R9, R0, 0x1, 0x181f ;  /* 0x00381f0000097f89 */ /* 0x000e6800000e0000 */
[----:B------:R-:W2:Y:S04]  /*3390*/  SHFL.IDX PT, R8, R4, 0x3, 0x181f ;  /* 0x00781f0004087f89 */ /* 0x000ea800000e0000 */
[----:B------:R-:W2:Y:S04]  /*33a0*/  SHFL.IDX PT, R11, R0, 0x2, 0x181f ;  /* 0x00581f00000b7f89 */ /* 0x000ea800000e0000 */
[----:B------:R-:W-:Y:S01]  /*33b0*/  SHFL.IDX PT, R12, R4, 0x4, 0x181f ;  /* 0x00981f00040c7f89 */ /* 0x000fe200000e0000 */
[----:B---3--:R-:W-:-:S03]  /*33c0*/  IADD3 R6, P0, R2, R174, RZ ;  /* 0x000000ae02067210 */ /* 0x008fc60007f1e0ff */
[----:B------:R-:W-:Y:S01]  /*33d0*/  SHFL.IDX PT, R13, R4, 0x5, 0x181f ;  /* 0x00b81f00040d7f89 */ /* 0x000fe200000e0000 */
[-C--:B----4-:R-:W-:Y:S01]  /*33e0*/  IADD3 R2, P1, R3, R174.reuse, RZ ;  /* 0x000000ae03027210 */ /* 0x090fe20007f3e0ff */
[----:B--2---:R-:W-:Y:S02]  /*33f0*/  IMAD.X R7, R7, 0x1, R16, P0 ;  /* 0x0000000107077824 */ /* 0x004fe400000e0610 */
[----:B------:R-:W2:Y:S01]  /*3400*/  SHFL.IDX PT, R17, R0, 0x3, 0x181f ;  /* 0x00781f0000117f89 */ /* 0x000ea200000e0000 */
[----:B-----5:R-:W-:-:S03]  /*3410*/  IADD3 R10, P0, R5, R174, RZ ;  /* 0x000000ae050a7210 */ /* 0x020fc60007f1e0ff */
[----:B------:R-:W3:Y:S01]  /*3420*/  SHFL.IDX PT, R15, R0, 0x4, 0x181f ;  /* 0x00981f00000f7f89 */ /* 0x000ee200000e0000 */
[----:B-1----:R-:W-:-:S03]  /*3430*/  IMAD.X R3, R9, 0x1, R16, P1 ;  /* 0x0000000109037824 */ /* 0x002fc600008e0610 */
[----:B------:R-:W1:Y:S01]  /*3440*/  SHFL.IDX PT, R14, R0, 0x5, 0x181f ;  /* 0x00b81f00000e7f89 */ /* 0x000e6200000e0000 */
[----:B------:R-:W-:-:S03]  /*3450*/  IADD3 R8, P6, R8, R174, RZ ;  /* 0x000000ae08087210 */ /* 0x000fc60007fde0ff */
[----:B------:R4:W-:Y:S01]  /*3460*/  LDGSTS.E.BYPASS.LTC128B.128 [R243+0x3900], [R6.64], !P5 ;  /* 0x0390000006f37fae */ /* 0x0009e2000e901d46 */
[----:B------:R-:W-:-:S03]  /*3470*/  IMAD.X R11, R11, 0x1, R16, P0 ;  /* 0x000000010b0b7824 */ /* 0x000fc600000e0610 */
[----:B------:R5:W-:Y:S04]  /*3480*/  LDGSTS.E.BYPASS.LTC128B.128 [R243+0x4100], [R2.64], !P5 ;  /* 0x0410000002f37fae */ /* 0x000be8000e901d46 */
[----:B------:R1:W-:Y:S01]  /*3490*/  LDGSTS.E.BYPASS.LTC128B.128 [R243+0x4900], [R10.64], !P5 ;  /* 0x049000000af37fae */ /* 0x0003e2000e901d46 */
[----:B--2---:R-:W-:-:S03]  /*34a0*/  IMAD.X R9, R17, 0x1, R16, P6 ;  /* 0x0000000111097824 */ /* 0x004fc600030e0610 */
[----:B------:R-:W2:Y:S04]  /*34b0*/  SHFL.IDX PT, R4, R4, 0x6, 0x181f ;  /* 0x00d81f0004047f89 */ /* 0x000ea800000e0000 */
[----:B------:R2:W-:Y:S04]  /*34c0*/  LDGSTS.E.BYPASS.LTC128B.128 [R243+0x5100], [R8.64], !P5 ;  /* 0x0510000008f37fae */ /* 0x0005e8000e901d46 */
[----:B------:R-:W2:Y:S01]  /*34d0*/  SHFL.IDX PT, R0, R0, 0x6, 0x181f ;  /* 0x00d81f0000007f89 */ /* 0x000ea200000e0000 */
[-C--:B----4-:R-:W-:Y:S02]  /*34e0*/  IADD3 R6, P1, R12, R174.reuse, RZ ;  /* 0x000000ae0c067210 */ /* 0x090fe40007f3e0ff */
[----:B-----5:R-:W-:-:S03]  /*34f0*/  IADD3 R2, P0, R13, R174, RZ ;  /* 0x000000ae0d027210 */ /* 0x020fc60007f1e0ff */
[--C-:B---3--:R-:W-:Y:S02]  /*3500*/  IMAD.X R7, R15, 0x1, R16.reuse, P1 ;  /* 0x000000010f077824 */ /* 0x108fe400008e0610 */
[----:B-1----:R-:W-:-:S03]  /*3510*/  IMAD.X R3, R14, 0x1, R16, P0 ;  /* 0x000000010e037824 */ /* 0x002fc600000e0610 */
[----:B------:R1:W-:Y:S04]  /*3520*/  LDGSTS.E.BYPASS.LTC128B.128 [R243+0x5900], [R6.64], !P5 ;  /* 0x0590000006f37fae */ /* 0x0003e8000e901d46 */
[----:B------:R1:W-:Y:S02]  /*3530*/  LDGSTS.E.BYPASS.LTC128B.128 [R243+0x6100], [R2.64], !P5 ;  /* 0x0610000002f37fae */ /* 0x0003e4000e901d46 */
.L_x_603:
[----:B-12---:R-:W-:-:S04]  /*3540*/  IADD3 R2, P0, R4, R174, RZ ;  /* 0x000000ae04027210 */ /* 0x006fc80007f1e0ff */
[----:B------:R-:W-:-:S05]  /*3550*/  IADD3.X R3, R0, R16, RZ, P0, !PT ;  /* 0x0000001000037210 */ /* 0x000fca00007fe4ff */
[----:B------:R-:W-:Y:S01]  /*3560*/  @!PT LDS RZ, [RZ] ;  /* 0x00000000fffff984 */ /* 0x000fe20000000800 */
[----:B------:R-:W-:Y:S01]  /*3570*/  @!PT LDS RZ, [RZ] ;  /* 0x00000000fffff984 */ /* 0x000fe20000000800 */
[----:B------:R-:W-:Y:S01]  /*3580*/  @!PT LDS RZ, [RZ] ;  /* 0x00000000fffff984 */ /* 0x000fe20000000800 */
[----:B------:R1:W-:Y:S04]  /*3590*/  LDGSTS.E.BYPASS.LTC128B.128 [R243+0x6900], [R2.64], !P5 ;  /* 0x0690000002f37fae */ /* 0x0003e8000e901d46 */
.L_x_539:
[----:B-1----:R-:W-:Y:S05]  /*35a0*/  BSYNC B0 ;  /* 0x0000000000007941 */ /* 0x002fea0003800000 */
.L_x_538:
[----:B------:R-:W2:Y:S04]  /*35b0*/  LDL R2, [R1+0x44] ;  /* 0x0000440001027983 */ /* 0x000ea80000100800 */
[----:B------:R-:W2:Y:S04]  /*35c0*/  LDL R0, [R1+0x54] ;  /* 0x0000540001007983 */ /* 0x000ea80000100800 */
[----:B------:R-:W3:Y:S04]  /*35d0*/  LDL R3, [R1+0x50] ;  /* 0x0000500001037983 */ /* 0x000ee80000100800 */
[----:B------:R-:W0:Y:S01]  /*35e0*/  LDGDEPBAR ;  /* 0x00000000000079af */ /* 0x000e220000000000 */
[----:B--2---:R-:W-:-:S04]  /*35f0*/  IMAD.IADD R0, R0, 0x1, R2 ;  /* 0x0000000100007824 */ /* 0x004fc800078e0202 */
[----:B------:R-:W-:Y:S01]  /*3600*/  @P4 IMAD.HI.U32 R2, R0, c[0x0][0x2c8], RZ ;  /* 0x0000b20000024a27 */ /* 0x000fe200078e00ff */
[----:B------:R-:W-:Y:S02]  /*3610*/  MOV R4, R0 ;  /* 0x0000000000047202 */ /* 0x000fe40000000f00 */
[----:B---3--:R-:W-:Y:S01]  /*3620*/  IADD3 R0, -R3, 0x1, R172 ;  /* 0x0000000103007810 */ /* 0x008fe20007ffe1ac */
[----:B------:R-:W-:Y:S01]  /*3630*/  IMAD.IADD R6, R172, 0x1, -R3 ;  /* 0x00000001ac067824 */ /* 0x000fe200078e0a03 */
[----:B------:R-:W-:Y:S02]  /*3640*/  @P4 SHF.R.U32.HI R4, RZ, c[0x0][0x2cc], R2 ;  /* 0x0000b300ff044a19 */ /* 0x000fe40000011602 */
[----:B------:R-:W-:Y:S01]  /*3650*/  IADD3 R5, R0, -c[0x0][0x168], RZ ;  /* 0x80005a0000057a10 */ /* 0x000fe20007ffe0ff */
[----:B------:R-:W-:Y:S05]  /*3660*/  BRA.DIV ~URZ, `(.L_x_542) ;  /* 0x00010e227f007947 */ /* 0x000fea000b800000 */
[----:B------:R1:W2:Y:S02]  /*3670*/  SHFL.IDX PT, R0, R4, RZ, 0x1c1f ;  /* 0x001c1fff04007589 */ /* 0x0002a400000e0000 */
.L_x_604:
[----:B--2---:R-:W-:-:S05]  /*3680*/  IMAD.IADD R0, R5, 0x1, R0 ;  /* 0x0000000105007824 */ /* 0x004fca00078e0200 */
[----:B------:R-:W-:-:S04]  /*3690*/  IMNMX R0, R6, R0, PT ;  /* 0x0000000006007217 */ /* 0x000fc80003800200 */
[C---:B------:R-:W-:Y:S02]  /*36a0*/  ISETP.GT.AND P0, PT, R0.reuse, RZ, PT ;  /* 0x000000ff0000720c */ /* 0x040fe40003f04270 */
[----:B------:R-:W-:Y:S02]  /*36b0*/  ISETP.GT.AND P6, PT, R0, 0x1, PT ;  /* 0x000000010000780c */ /* 0x000fe40003fc4270 */
[----:B------:R-:W-:Y:S02]  /*36c0*/  FSEL R9, R100, -INF , P0 ;  /* 0xff80000064097808 */ /* 0x000fe40000000000 */
[C---:B------:R-:W-:Y:S02]  /*36d0*/  ISETP.GT.AND P1, PT, R0.reuse, 0x8, PT ;  /* 0x000000080000780c */ /* 0x040fe40003f24270 */
[----:B------:R-:W-:Y:S02]  /*36e0*/  ISETP.GT.AND P0, PT, R0, 0x9, PT ;  /* 0x000000090000780c */ /* 0x000fe40003f04270 */
[----:B------:R-:W-:-:S02]  /*36f0*/  FSEL R10, R101, -INF , P6 ;  /* 0xff800000650a7808 */ /* 0x000fc40003000000 */
[----:B------:R-:W-:Y:S02]  /*3700*/  FSEL R18, R96, -INF , P1 ;  /* 0xff80000060127808 */ /* 0x000fe40000800000 */
[----:B------:R-:W-:Y:S02]  /*3710*/  FSEL R24, R97, -INF , P0 ;  /* 0xff80000061187808 */ /* 0x000fe40000000000 */
[C---:B------:R-:W-:Y:S02]  /*3720*/  ISETP.GT.AND P6, PT, R0.reuse, 0x10, PT ;  /* 0x000000100000780c */ /* 0x040fe40003fc4270 */
        /* <DEDUP_REMOVED lines=46> */
[----:B------:R-:W-:Y:S01]  /*3a10*/  FSEL R196, R21, -INF , P0 ;  /* 0xff80000015c47808 */ /* 0x000fe20000000000 */
[----:B------:R-:W-:Y:S05]  /*3a20*/  BRA.DIV ~URZ, `(.L_x_543) ;  /* 0x00010ad27f007947 */ /* 0x000fea000b800000 */
[----:B------:R-:W2:Y:S04]  /*3a30*/  SHFL.IDX PT, R3, R4, 0x1, 0x1c1f ;  /* 0x003c1f0004037f89 */ /* 0x000ea800000e0000 */
[----:B------:R-:W3:Y:S04]  /*3a40*/  SHFL.IDX PT, R2, R4, 0x2, 0x1c1f ;  /* 0x005c1f0004027f89 */ /* 0x000ee800000e0000 */
[----:B------:R-:W4:Y:S01]  /*3a50*/  SHFL.IDX PT, R0, R4, 0x3, 0x1c1f ;  /* 0x007c1f0004007f89 */ /* 0x000f2200000e0000 */
[----:B--2---:R-:W-:-:S02]  /*3a60*/  IMAD.IADD R3, R5, 0x1, R3 ;  /* 0x0000000105037824 */ /* 0x004fc400078e0203 */
[----:B---3--:R-:W-:-:S03]  /*3a70*/  IMAD.IADD R2, R5, 0x1, R2 ;  /* 0x0000000105027824 */ /* 0x008fc600078e0202 */
[----:B------:R-:W-:Y:S01]  /*3a80*/  IMNMX R3, R6, R3, PT ;  /* 0x0000000306037217 */ /* 0x000fe20003800200 */
[----:B----4-:R-:W-:-:S03]  /*3a90*/  IMAD.IADD R0, R5, 0x1, R0 ;  /* 0x0000000105007824 */ /* 0x010fc600078e0200 */
[C---:B------:R-:W-:Y:S02]  /*3aa0*/  ISETP.GT.AND P1, PT, R3.reuse, RZ, PT ;  /* 0x000000ff0300720c */ /* 0x040fe40003f24270 */
[C---:B------:R-:W-:Y:S02]  /*3ab0*/  ISETP.GT.AND P0, PT, R3.reuse, 0x1, PT ;  /* 0x000000010300780c */ /* 0x040fe40003f04270 */
[----:B------:R-:W-:Y:S02]  /*3ac0*/  FSEL R7, R102, -INF , P1 ;  /* 0xff80000066077808 */ /* 0x000fe40000800000 */
[----:B------:R-:W-:Y:S02]  /*3ad0*/  ISETP.GT.AND P1, PT, R3, 0x9, PT ;  /* 0x000000090300780c */ /* 0x000fe40003f24270 */
[----:B------:R-:W-:Y:S02]  /*3ae0*/  FSEL R8, R103, -INF , P0 ;  /* 0xff80000067087808 */ /* 0x000fe40000000000 */
[----:B------:R-:W-:-:S02]  /*3af0*/  ISETP.GT.AND P0, PT, R3, 0x10, PT ;  /* 0x000000100300780c */ /* 0x000fc40003f04270 */
[----:B------:R-:W-:Y:S02]  /*3b00*/  FSEL R14, R99, -INF , P1 ;  /* 0xff800000630e7808 */ /* 0x000fe40000800000 */
        /* <DEDUP_REMOVED lines=17> */
[----:B------:R-:W-:Y:S02]  /*3c20*/  ISETP.GT.AND P1, PT, R3, 0x40, PT ;  /* 0x000000400300780c */ /* 0x000fe40003f24270 */
[----:B------:R-:W-:Y:S02]  /*3c30*/  FSEL R144, R75, -INF , P0 ;  /* 0xff8000004b907808 */ /* 0x000fe40000000000 */
[C---:B------:R-:W-:Y:S02]  /*3c40*/  ISETP.GT.AND P0, PT, R3.reuse, 0x41, PT ;  /* 0x000000410300780c */ /* 0x040fe40003f04270 */
[----:B------:R-:W-:Y:S02]  /*3c50*/  FSEL R13, R98, -INF , P6 ;  /* 0xff800000620d7808 */ /* 0x000fe40003000000 */
[----:B------:R-:W-:Y:S02]  /*3c60*/  FSEL R195, R70, -INF , P1 ;  /* 0xff80000046c37808 */ /* 0x000fe40000800000 */
[----:B------:R-:W-:-:S02]  /*3c70*/  ISETP.GT.AND P6, PT, R3, 0x18, PT ;  /* 0x000000180300780c */ /* 0x000fc40003fc4270 */
[----:B------:R-:W-:Y:S02]  /*3c80*/  ISETP.GT.AND P1, PT, R3, 0x49, PT ;  /* 0x000000490300780c */ /* 0x000fe40003f24270 */
[----:B------:R-:W-:Y:S02]  /*3c90*/  FSEL R194, R71, -INF , P0 ;  /* 0xff80000047c27808 */ /* 0x000fe40000000000 */
[----:B------:R-:W-:Y:S02]  /*3ca0*/  ISETP.GT.AND P0, PT, R3, 0x50, PT ;  /* 0x000000500300780c */ /* 0x000fe40003f04270 */
[----:B------:R-:W-:Y:S02]  /*3cb0*/  FSEL R25, R90, -INF , P6 ;  /* 0xff8000005a197808 */ /* 0x000fe40003000000 */
[----:B------:R-:W-:Y:S02]  /*3cc0*/  FSEL R192, R67, -INF , P1 ;  /* 0xff80000043c07808 */ /* 0x000fe40000800000 */
[----:B------:R-:W-:-:S02]  /*3cd0*/  ISETP.GT.AND P6, PT, R3, 0x28, PT ;  /* 0x000000280300780c */ /* 0x000fc40003fc4270 */
[C---:B------:R-:W-:Y:S02]  /*3ce0*/  ISETP.GT.AND P1, PT, R3.reuse, 0x58, PT ;  /* 0x000000580300780c */ /* 0x040fe40003f24270 */
[----:B------:R-:W-:Y:S02]  /*3cf0*/  FSEL R191, R62, -INF , P0 ;  /* 0xff8000003ebf7808 */ /* 0x000fe40000000000 */
[C---:B------:R-:W-:Y:S02]  /*3d00*/  ISETP.GT.AND P0, PT, R3.reuse, 0x59, PT ;  /* 0x000000590300780c */ /* 0x040fe40003f04270 */
[----:B------:R-:W-:Y:S02]  /*3d10*/  FSEL R122, R82, -INF , P6 ;  /* 0xff800000527a7808 */ /* 0x000fe40003000000 */
[----:B------:R-:W-:Y:S02]  /*3d20*/  FSEL R189, R58, -INF , P1 ;  /* 0xff8000003abd7808 */ /* 0x000fe40000800000 */
[----:B------:R-:W-:-:S02]  /*3d30*/  ISETP.GT.AND P6, PT, R3, 0x38, PT ;  /* 0x000000380300780c */ /* 0x000fc40003fc4270 */
[----:B------:R-:W-:Y:S02]  /*3d40*/  FSEL R188, R59, -INF , P0 ;  /* 0xff8000003bbc7808 */ /* 0x000fe40000000000 */
[C---:B------:R-:W-:Y:S02]  /*3d50*/  ISETP.GT.AND P1, PT, R3.reuse, 0x61, PT ;  /* 0x000000610300780c */ /* 0x040fe40003f24270 */
[----:B------:R-:W-:Y:S02]  /*3d60*/  IMNMX R2, R6, R2, PT ;  /* 0x0000000206027217 */ /* 0x000fe40003800200 */
[----:B------:R-:W-:Y:S02]  /*3d70*/  ISETP.GT.AND P0, PT, R3, 0x68, PT ;  /* 0x000000680300780c */ /* 0x000fe40003f04270 */
[----:B------:R-:W-:Y:S02]  /*3d80*/  FSEL R145, R74, -INF , P6 ;  /* 0xff8000004a917808 */ /* 0x000fe40003000000 */
[----:B------:R-:W-:-:S02]  /*3d90*/  FSEL R186, R51, -INF , P1 ;  /* 0xff80000033ba7808 */ /* 0x000fc40000800000 */
[----:B------:R-:W-:Y:S02]  /*3da0*/  ISETP.GT.AND P6, PT, R3, 0x48, PT ;  /* 0x000000480300780c */ /* 0x000fe40003fc4270 */
[----:B------:R-:W-:Y:S02]  /*3db0*/  ISETP.GT.AND P1, PT, R2, RZ, PT ;  /* 0x000000ff0200720c */ /* 0x000fe40003f24270 */
[----:B------:R-:W-:Y:S02]  /*3dc0*/  FSEL R185, R22, -INF , P0 ;  /* 0xff80000016b97808 */ /* 0x000fe40000000000 */
[----:B------:R-:W-:Y:S02]  /*3dd0*/  IMNMX R0, R6, R0, PT ;  /* 0x0000000006007217 */ /* 0x000fe40003800200 */
[----:B------:R-:W-:Y:S02]  /*3de0*/  ISETP.GT.AND P0, PT, R2, 0x1, PT ;  /* 0x000000010200780c */ /* 0x000fe40003f04270 */
[----:B------:R-:W-:-:S02]  /*3df0*/  FSEL R193, R66, -INF , P6 ;  /* 0xff80000042c17808 */ /* 0x000fc40003000000 */
[----:B------:R-:W-:Y:S02]  /*3e00*/  FSEL R11, R180, -INF , P1 ;  /* 0xff800000b40b7808 */ /* 0x000fe40000800000 */
[----:B------:R-:W-:Y:S02]  /*3e10*/  ISETP.GT.AND P6, PT, R3, 0x51, PT ;  /* 0x000000510300780c */ /* 0x000fe40003fc4270 */
[C---:B------:R-:W-:Y:S02]  /*3e20*/  ISETP.GT.AND P1, PT, R0.reuse, RZ, PT ;  /* 0x000000ff0000720c */ /* 0x040fe40003f24270 */
[----:B------:R-:W-:Y:S02]  /*3e30*/  FSEL R12, R181, -INF , P0 ;  /* 0xff800000b50c7808 */ /* 0x000fe40000000000 */
[----:B------:R-:W-:Y:S02]  /*3e40*/  ISETP.GT.AND P0, PT, R0, 0x1, PT ;  /* 0x000000010000780c */ /* 0x000fe40003f04270 */
[----:B------:R-:W-:-:S02]  /*3e50*/  FSEL R190, R63, -INF , P6 ;  /* 0xff8000003fbe7808 */ /* 0x000fc40003000000 */
[----:B------:R-:W-:Y:S02]  /*3e60*/  FSEL R19, R182, -INF , P1 ;  /* 0xff800000b6137808 */ /* 0x000fe40000800000 */
[----:B------:R-:W-:Y:S02]  /*3e70*/  ISETP.GT.AND P6, PT, R3, 0x60, PT ;  /* 0x000000600300780c */ /* 0x000fe40003fc4270 */
[----:B------:R-:W-:Y:S02]  /*3e80*/  ISETP.GT.AND P1, PT, R2, 0x9, PT ;  /* 0x000000090200780c */ /* 0x000fe40003f24270 */
        /* <DEDUP_REMOVED lines=22> */
[----:B------:R-:W-:Y:S02]  /*3ff0*/  ISETP.GT.AND P1, PT, R0, 0x20, PT ;  /* 0x000000200000780c */ /* 0x000fe40003f24270 */
[----:B------:R-:W-:Y:S02]  /*4000*/  FSEL R114, R169, -INF , P0 ;  /* 0xff800000a9727808 */ /* 0x000fe40000000000 */
[----:B------:R-:W-:Y:S02]  /*4010*/  ISETP.GT.AND P6, PT, R2, 0x8, PT ;  /* 0x000000080200780c */ /* 0x000fe40003fc4270 */
[----:B------:R-:W-:Y:S02]  /*4020*/  ISETP.GT.AND P0, PT, R0, 0x21, PT ;  /* 0x000000210000780c */ /* 0x000fe40003f04270 */
[----:B------:R-:W-:-:S02]  /*4030*/  FSEL R69, R170, -INF , P1 ;  /* 0xff800000aa457808 */ /* 0x000fc40000800000 */
[----:B------:R-:W-:Y:S02]  /*4040*/  FSEL R16, R140, -INF , P6 ;  /* 0xff8000008c107808 */ /* 0x000fe40003000000 */
[C---:B------:R-:W-:Y:S02]  /*4050*/  ISETP.GT.AND P1, PT, R2.reuse, 0x29, PT ;  /* 0x000000290200780c */ /* 0x040fe40003f24270 */
[----:B------:R-:W-:Y:S02]  /*4060*/  FSEL R70, R171, -INF , P0 ;  /* 0xff800000ab467808 */ /* 0x000fe40000000000 */
[----:B------:R-:W-:Y:S02]  /*4070*/  ISETP.GT.AND P6, PT, R2, 0x10, PT ;  /* 0x000000100200780c */ /* 0x000fe40003fc4270 */
[----:B------:R-:W-:Y:S02]  /*4080*/  ISETP.GT.AND P0, PT, R0, 0x28, PT ;  /* 0x000000280000780c */ /* 0x000fe40003f04270 */
[----:B------:R-:W-:-:S02]  /*4090*/  FSEL R120, R133, -INF , P1 ;  /* 0xff80000085787808 */ /* 0x000fc40000800000 */
[----:B------:R-:W-:Y:S02]  /*40a0*/  FSEL R22, R176, -INF , P6 ;  /* 0xff800000b0167808 */ /* 0x000fe40003000000 */
[----:B------:R-:W-:Y:S02]  /*40b0*/  ISETP.GT.AND P1, PT, R0, 0x29, PT ;  /* 0x000000290000780c */ /* 0x000fe40003f24270 */
[----:B------:R-:W-:Y:S02]  /*40c0*/  FSEL R71, R134, -INF , P0 ;  /* 0xff80000086477808 */ /* 0x000fe40000000000 */
[C---:B------:R-:W-:Y:S02]  /*40d0*/  ISETP.GT.AND P6, PT, R2.reuse, 0x18, PT ;  /* 0x000000180200780c */ /* 0x040fe40003fc4270 */
[----:B------:R-:W-:Y:S02]  /*40e0*/  ISETP.GT.AND P0, PT, R2, 0x31, PT ;  /* 0x000000310200780c */ /* 0x000fe40003f04270 */
[----:B------:R-:W-:-:S02]  /*40f0*/  FSEL R112, R135, -INF , P1 ;  /* 0xff80000087707808 */ /* 0x000fc40000800000 */
        /* <DEDUP_REMOVED lines=50> */
[----:B------:R-:W-:Y:S02]  /*4420*/  ISETP.GT.AND P6, PT, R2, 0x60, PT ;  /* 0x000000600200780c */ /* 0x000fe40003fc4270 */
[C---:B------:R-:W-:Y:S02]  /*4430*/  ISETP.GT.AND P1, PT, R0.reuse, 0x58, PT ;  /* 0x000000580000780c */ /* 0x040fe40003f24270 */
[----:B------:R-:W-:Y:S02]  /*4440*/  ISETP.GT.AND P0, PT, R0, 0x59, PT ;  /* 0x000000590000780c */ /* 0x000fe40003f04270 */
[----:B------:R-:W-:-:S02]  /*4450*/  FMNMX.FTZ R3, R9, R10, !PT ;  /* 0x0000000a09037209 */ /* 0x000fc40007810000 */
[----:B------:R-:W-:Y:S02]  /*4460*/  FSEL R172, R148, -INF , P6 ;  /* 0xff80000094ac7808 */ /* 0x000fe40003000000 */
[----:B------:R-:W-:Y:S02]  /*4470*/  FSEL R157, R110, -INF , P1 ;  /* 0xff8000006e9d7808 */ /* 0x000fe40000800000 */
[----:B------:R-:W-:Y:S02]  /*4480*/  FSEL R149, R111, -INF , P0 ;  /* 0xff8000006f957808 */ /* 0x000fe40000000000 */
[C---:B------:R-:W-:Y:S02]  /*4490*/  ISETP.GT.AND P6, PT, R2.reuse, 0x68, PT ;  /* 0x000000680200780c */ /* 0x040fe40003fc4270 */
[----:B------:R-:W-:Y:S02]  /*44a0*/  ISETP.GT.AND P1, PT, R2, 0x69, PT ;  /* 0x000000690200780c */ /* 0x000fe40003f24270 */
[----:B------:R-:W-:-:S02]  /*44b0*/  ISETP.GT.AND P0, PT, R0, 0x60, PT ;  /* 0x000000600000780c */ /* 0x000fc40003f04270 */
[----:B------:R-:W-:Y:S02]  /*44c0*/  FMNMX.FTZ R2, R18, R3, !PT ;  /* 0x0000000312027209 */ /* 0x000fe40007810000 */
[----:B------:R-:W-:Y:S02]  /*44d0*/  FMNMX.FTZ R3, R7, R8, !PT ;  /* 0x0000000807037209 */ /* 0x000fe40007810000 */
[----:B------:R-:W-:Y:S02]  /*44e0*/  FSEL R168, R104, -INF , P6 ;  /* 0xff80000068a87808 */ /* 0x000fe40003000000 */
[----:B------:R-:W-:Y:S02]  /*44f0*/  FSEL R156, R105, -INF , P1 ;  /* 0xff800000699c7808 */ /* 0x000fe40000800000 */
[----:B------:R-:W-:Y:S02]  /*4500*/  FSEL R150, R150, -INF , P0 ;  /* 0xff80000096967808 */ /* 0x000fe40000000000 */
[----:B-1----:R-:W-:-:S02]  /*4510*/  FMNMX.FTZ R4, R11, R12, !PT ;  /* 0x0000000c0b047209 */ /* 0x002fc40007810000 */
        /* <DEDUP_REMOVED lines=95> */
[----:B------:R-:W-:-:S02]  /*4b10*/  FSEL R151, R151, -INF , P6 ;  /* 0xff80000097977808 */ /* 0x000fc40003000000 */
        /* <DEDUP_REMOVED lines=8> */
[----:B------:R-:W-:Y:S02]  /*4ba0*/  FMNMX.FTZ R117, R156, R2, !PT ;  /* 0x000000029c757209 */ /* 0x000fe40007810000 */
[----:B------:R-:W-:Y:S02]  /*4bb0*/  FMNMX.FTZ R0, R196, R0, !PT ;  /* 0x00000000c4007209 */ /* 0x000fe40007810000 */
[----:B------:R-:W-:Y:S01]  /*4bc0*/  FMNMX.FTZ R118, R184, R118, !PT ;  /* 0x00000076b8767209 */ /* 0x000fe20007810000 */
[----:B------:R-:W1:Y:S01]  /*4bd0*/  SHFL.BFLY PT, R5, R117, 0x2, 0x1f ;  /* 0x0c401f0075057f89 */ /* 0x000e6200000e0000 */
[----:B------:R-:W-:-:S02]  /*4be0*/  FSEL R148, R107, -INF , P0 ;  /* 0xff8000006b947808 */ /* 0x000fc40000000000 */
[----:B------:R-:W-:Y:S01]  /*4bf0*/  FMNMX.FTZ R2, R159, R3, !PT ;  /* 0x000000039f027209 */ /* 0x000fe20007810000 */
[----:B------:R-:W2:Y:S03]  /*4c00*/  SHFL.BFLY PT, R4, R0, 0x2, 0x1f ;  /* 0x0c401f0000047f89 */ /* 0x000ea600000e0000 */
[----:B------:R-:W-:Y:S01]  /*4c10*/  FMNMX.FTZ R2, R148, R2, !PT ;  /* 0x0000000294027209 */ /* 0x000fe20007810000 */
[----:B------:R-:W3:Y:S04]  /*4c20*/  SHFL.BFLY PT, R3, R118, 0x2, 0x1f ;  /* 0x0c401f0076037f89 */ /* 0x000ee800000e0000 */
[----:B------:R-:W4:Y:S01]  /*4c30*/  SHFL.BFLY PT, R6, R2, 0x2, 0x1f ;  /* 0x0c401f0002067f89 */ /* 0x000f2200000e0000 */
[----:B-1----:R-:W-:-:S02]  /*4c40*/  FMNMX.FTZ R117, R117, R5, !PT ;  /* 0x0000000575757209 */ /* 0x002fc40007810000 */
[----:B--2---:R-:W-:-:S03]  /*4c50*/  FMNMX.FTZ R0, R4, R0, !PT ;  /* 0x0000000004007209 */ /* 0x004fc60007810000 */
[----:B------:R-:W1:Y:S01]  /*4c60*/  SHFL.BFLY PT, R4, R117, 0x1, 0x1f ;  /* 0x0c201f0075047f89 */ /* 0x000e6200000e0000 */
[----:B---3--:R-:W-:-:S03]  /*4c70*/  FMNMX.FTZ R118, R118, R3, !PT ;  /* 0x0000000376767209 */ /* 0x008fc60007810000 */
[----:B------:R-:W2:Y:S01]  /*4c80*/  SHFL.BFLY PT, R119, R0, 0x1, 0x1f ;  /* 0x0c201f0000777f89 */ /* 0x000ea200000e0000 */
[----:B----4-:R-:W-:-:S03]  /*4c90*/  FMNMX.FTZ R6, R2, R6, !PT ;  /* 0x0000000602067209 */ /* 0x010fc60007810000 */
[----:B------:R-:W3:Y:S04]  /*4ca0*/  SHFL.BFLY PT, R3, R118, 0x1, 0x1f ;  /* 0x0c201f0076037f89 */ /* 0x000ee800000e0000 */
[----:B------:R4:W4:Y:S01]  /*4cb0*/  SHFL.BFLY PT, R68, R6, 0x1, 0x1f ;  /* 0x0c201f0006447f89 */ /* 0x00092200000e0000 */
[----:B-1----:R-:W-:Y:S02]  /*4cc0*/  FMNMX.FTZ R117, R117, R4, !PT ;  /* 0x0000000475757209 */ /* 0x002fe40007810000 */
[----:B--2---:R-:W-:Y:S02]  /*4cd0*/  FMNMX.FTZ R119, R0, R119, !PT ;  /* 0x0000007700777209 */ /* 0x004fe40007810000 */
[----:B---3--:R-:W-:-:S03]  /*4ce0*/  FMNMX.FTZ R118, R118, R3, !PT ;  /* 0x0000000376767209 */ /* 0x008fc60007810000 */
.L_x_605:
[C---:B------:R-:W-:Y:S01]  /*4cf0*/  FMUL.FTZ R4, R119.reuse, c[0x0][0x2d0] ;  /* 0x0000b40077047a20 */ /* 0x040fe20000410000 */
[----:B------:R-:W-:Y:S01]  /*4d00*/  FSETP.NEU.FTZ.AND P0, PT, R119, -INF , PT ;  /* 0xff8000007700780b */ /* 0x000fe20003f1d000 */
[----:B------:R-:W-:Y:S01]  /*4d10*/  FMUL.FTZ R3, R118, c[0x0][0x2d0] ;  /* 0x0000b40076037a20 */ /* 0x000fe20000410000 */
[----:B------:R-:W-:Y:S01]  /*4d20*/  STL [R1+0x90], R230 ;  /* 0x000090e601007387 */ /* 0x000fe20000100800 */
[----:B----4-:R-:W-:Y:S01]  /*4d30*/  FMNMX.FTZ R68, R68, R6, !PT ;  /* 0x0000000644447209 */ /* 0x010fe20007810000 */
[----:B------:R-:W-:Y:S01]  /*4d40*/  WARPSYNC 0xffffffff ;  /* 0xffffffff00007948 */ /* 0x000fe20003800000 */
[----:B------:R-:W-:Y:S01]  /*4d50*/  FSEL R4, R4, RZ, P0 ;  /* 0x000000ff04047208 */ /* 0x000fe20000000000 */
[----:B------:R1:W-:Y:S01]  /*4d60*/  STL [R1+0x8c], R227 ;  /* 0x00008ce301007387 */ /* 0x0003e20000100800 */
[----:B------:R-:W-:-:S03]  /*4d70*/  FSETP.NEU.FTZ.AND P0, PT, R118, -INF , PT ;  /* 0xff8000007600780b */ /* 0x000fc60003f1d000 */
[--C-:B------:R-:W-:Y:S01]  /*4d80*/  FFMA.FTZ R0, R9, c[0x0][0x2d0], -R4.reuse ;  /* 0x0000b40009007a23 */ /* 0x100fe20000010804 */
[----:B------:R-:W-:Y:S01]  /*4d90*/  FSEL R3, R3, RZ, P0 ;  /* 0x000000ff03037208 */ /* 0x000fe20000000000 */
[----:B------:R-:W-:Y:S01]  /*4da0*/  FFMA.FTZ R2, R33, c[0x0][0x2d0], -R4 ;  /* 0x0000b40021027a23 */ /* 0x000fe20000010804 */
[----:B------:R-:W-:Y:S01]  /*4db0*/  FSETP.NEU.FTZ.AND P0, PT, R117, -INF , PT ;  /* 0xff8000007500780b */ /* 0x000fe20003f1d000 */
[----:B------:R2:W-:Y:S01]  /*4dc0*/  MUFU.EX2 R210, R0 ;  /* 0x0000000000d27308 */ /* 0x0005e20000000800 */
[----:B------:R3:W-:Y:S01]  /*4dd0*/  STL [R1+0x88], R224 ;  /* 0x000088e001007387 */ /* 0x0007e20000100800 */
[----:B------:R-:W-:-:S03]  /*4de0*/  FFMA.FTZ R5, R25, c[0x0][0x2d0], -R3 ;  /* 0x0000b40019057a23 */ /* 0x000fc60000010803 */
[----:B------:R-:W-:Y:S03]  /*4df0*/  LDSM.16.MT88.4 R44, [R225] ;  /* 0x00000000e12c783b */ /* 0x000fe60000004200 */
[----:B------:R4:W-:Y:S01]  /*4e00*/  MUFU.EX2 R223, R2 ;  /* 0x0000000200df7308 */ /* 0x0009e20000000800 */
[----:B------:R-:W1:Y:S04]  /*4e10*/  LDSM.16.MT88.4 R36, [R229] ;  /* 0x00000000e524783b */ /* 0x000e680000004200 */
[----:B------:R-:W-:Y:S01]  /*4e20*/  LDSM.16.MT88.4 R52, [R229+0x800] ;  /* 0x00080000e534783b */ /* 0x000fe20000004200 */
[----:B--2---:R-:W-:Y:S02]  /*4e30*/  FFMA.FTZ R0, R10, c[0x0][0x2d0], -R4 ;  /* 0x0000b4000a007a23 */ /* 0x004fe40000010804 */
[----:B------:R2:W-:Y:S01]  /*4e40*/  MUFU.EX2 R246, R5 ;  /* 0x0000000500f67308 */ /* 0x0005e20000000800 */
[----:B------:R-:W1:Y:S01]  /*4e50*/  LDSM.16.MT88.4 R48, [R226] ;  /* 0x00000000e230783b */ /* 0x000e620000004200 */
[----:B----4-:R-:W-:-:S06]  /*4e60*/  FMUL.FTZ R2, R117, c[0x0][0x2d0] ;  /* 0x0000b40075027a20 */ /* 0x010fcc0000410000 */
[----:B------:R4:W-:Y:S01]  /*4e70*/  MUFU.EX2 R209, R0 ;  /* 0x0000000000d17308 */ /* 0x0009e20000000800 */
[----:B------:R-:W-:Y:S02]  /*4e80*/  FSEL R2, R2, RZ, P0 ;  /* 0x000000ff02027208 */ /* 0x000fe40000000000 */
[----:B------:R-:W-:-:S03]  /*4e90*/  FSETP.NEU.FTZ.AND P0, PT, R68, -INF , PT ;  /* 0xff8000004400780b */ /* 0x000fc60003f1d000 */
[--C-:B--2---:R-:W-:Y:S02]  /*4ea0*/  FFMA.FTZ R5, R26, c[0x0][0x2d0], -R2.reuse ;  /* 0x0000b4001a057a23 */ /* 0x104fe40000010802 */
[--C-:B------:R-:W-:Y:S02]  /*4eb0*/  FFMA.FTZ R140, R140, c[0x0][0x2d0], -R2.reuse ;  /* 0x0000b4008c8c7a23 */ /* 0x100fe40000010802 */
[----:B------:R2:W-:Y:S01]  /*4ec0*/  MUFU.EX2 R221, R5 ;  /* 0x0000000500dd7308 */ /* 0x0005e20000000800 */
[----:B------:R-:W-:Y:S02]  /*4ed0*/  FFMA.FTZ R137, R137, c[0x0][0x2d0], -R2 ;  /* 0x0000b40089897a23 */ /* 0x000fe40000010802 */
[----:B----4-:R-:W-:Y:S02]  /*4ee0*/  FFMA.FTZ R0, R18, c[0x0][0x2d0], -R4 ;  /* 0x0000b40012007a23 */ /* 0x010fe40000010804 */
[----:B------:R-:W-:-:S03]  /*4ef0*/  FFMA.FTZ R156, R156, c[0x0][0x2d0], -R2 ;  /* 0x0000b4009c9c7a23 */ /* 0x000fc60000010802 */
[----:B------:R4:W-:Y:S01]  /*4f00*/  MUFU.EX2 R211, R0 ;  /* 0x0000000000d37308 */ /* 0x0009e20000000800 */
[----:B--2---:R-:W-:-:S07]  /*4f10*/  FFMA.FTZ R5, R34, c[0x0][0x2d0], -R2 ;  /* 0x0000b40022057a23 */ /* 0x004fce0000010802 */
[----:B------:R-:W2:Y:S01]  /*4f20*/  MUFU.EX2 R217, R5 ;  /* 0x0000000500d97308 */ /* 0x000ea20000000800 */
[----:B----4-:R-:W-:-:S07]  /*4f30*/  FFMA.FTZ R0, R24, c[0x0][0x2d0], -R4 ;  /* 0x0000b40018007a23 */ /* 0x010fce0000010804 */
[----:B------:R4:W-:Y:S01]  /*4f40*/  MUFU.EX2 R134, R0 ;  /* 0x0000000000867308 */ /* 0x0009e20000000800 */
[----:B--2---:R-:W-:Y:S01]  /*4f50*/  F2FP.BF16.PACK_AB R10, R217, R221 ;  /* 0x000000ddd90a723e */ /* 0x004fe200000010ff */
[----:B----4-:R-:W-:-:S06]  /*4f60*/  FFMA.FTZ R0, R28, c[0x0][0x2d0], -R4 ;  /* 0x0000b4001c007a23 */ /* 0x010fcc0000010804 */
[----:B------:R2:W-:Y:S02]  /*4f70*/  MUFU.EX2 R138, R0 ;  /* 0x00000000008a7308 */ /* 0x0005e40000000800 */
[----:B--2---:R-:W-:-:S06]  /*4f80*/  FFMA.FTZ R0, R30, c[0x0][0x2d0], -R4 ;  /* 0x0000b4001e007a23 */ /* 0x004fcc0000010804 */
[----:B------:R2:W-:Y:S02]  /*4f90*/  MUFU.EX2 R116, R0 ;  /* 0x0000000000747308 */ /* 0x0005e40000000800 */
[----:B--2---:R-:W-:-:S06]  /*4fa0*/  FFMA.FTZ R0, R35, c[0x0][0x2d0], -R4 ;  /* 0x0000b40023007a23 */ /* 0x004fcc0000010804 */
[----:B------:R2:W4:Y:S02]  /*4fb0*/  MUFU.EX2 R219, R0 ;  /* 0x0000000000db7308 */ /* 0x0005240000000800 */
[----:B--2---:R-:W-:-:S06]  /*4fc0*/  FFMA.FTZ R0, R7, c[0x0][0x2d0], -R3 ;  /* 0x0000b40007007a23 */ /* 0x004fcc0000010803 */
[----:B------:R2:W-:Y:S02]  /*4fd0*/  MUFU.EX2 R183, R0 ;  /* 0x0000000000b77308 */ /* 0x0005e40000000800 */
[----:B--2---:R-:W-:-:S06]  /*4fe0*/  FFMA.FTZ R0, R8, c[0x0][0x2d0], -R3 ;  /* 0x0000b40008007a23 */ /* 0x004fcc0000010803 */
[----:B------:R2:W-:Y:S02]  /*4ff0*/  MUFU.EX2 R182, R0 ;  /* 0x0000000000b67308 */ /* 0x0005e40000000800 */
[----:B--2---:R-:W-:-:S06]  /*5000*/  FFMA.FTZ R0, R13, c[0x0][0x2d0], -R3 ;  /* 0x0000b4000d007a23 */ /* 0x004fcc0000010803 */
[----:B------:R2:W-:Y:S02]  /*5010*/  MUFU.EX2 R208, R0 ;  /* 0x0000000000d07308 */ /* 0x0005e40000000800 */
[----:B--2---:R-:W-:Y:S01]  /*5020*/  FFMA.FTZ R0, R14, c[0x0][0x2d0], -R3 ;  /* 0x0000b4000e007a23 */ /* 0x004fe20000010803 */
[----:B----4-:R-:W-:-:S05]  /*5030*/  F2FP.BF16.PACK_AB R14, R219, R223 ;  /* 0x000000dfdb0e723e */ /* 0x010fca00000010ff */
[----:B------:R2:W-:Y:S02]  /*5040*/  MUFU.EX2 R222, R0 ;  /* 0x0000000000de7308 */ /* 0x0005e40000000800 */
[----:B--2---:R-:W-:-:S06]  /*5050*/  FFMA.FTZ R0, R15, c[0x0][0x2d0], -R3 ;  /* 0x0000b4000f007a23 */ /* 0x004fcc0000010803 */
[----:B-1----:R1:W-:Y:S02]  /*5060*/  MUFU.EX2 R227, R0 ;  /* 0x0000000000e37308 */ /* 0x0023e40000000800 */
[----:B-1----:R-:W-:-:S06]  /*5070*/  FFMA.FTZ R0, R17, c[0x0][0x2d0], -R3 ;  /* 0x0000b40011007a23 */ /* 0x002fcc0000010803 */
[----:B------:R1:W2:Y:S02]  /*5080*/  MUFU.EX2 R230, R0 ;  /* 0x0000000000e67308 */ /* 0x0002a40000000800 */
[----:B-1----:R-:W-:Y:S01]  /*5090*/  FFMA.FTZ R0, R27, c[0x0][0x2d0], -R3 ;  /* 0x0000b4001b007a23 */ /* 0x002fe20000010803 */
[----:B--2---:R-:W-:-:S05]  /*50a0*/  F2FP.BF16.PACK_AB R13, R230, R227 ;  /* 0x000000e3e60d723e */ /* 0x004fca00000010ff */
[----:B------:R1:W2:Y:S02]  /*50b0*/  MUFU.EX2 R218, R0 ;  /* 0x0000000000da7308 */ /* 0x0002a40000000800 */
[----:B-1----:R-:W-:Y:S01]  /*50c0*/  FFMA.FTZ R0, R11, c[0x0][0x2d0], -R2 ;  /* 0x0000b4000b007a23 */ /* 0x002fe20000010802 */
[----:B--2---:R-:W-:-:S05]  /*50d0*/  F2FP.BF16.PACK_AB R15, R218, R246 ;  /* 0x000000f6da0f723e */ /* 0x004fca00000010ff */
[----:B------:R1:W-:Y:S02]  /*50e0*/  MUFU.EX2 R179, R0 ;  /* 0x0000000000b37308 */ /* 0x0003e40000000800 */
[----:B-1----:R-:W-:Y:S01]  /*50f0*/  FFMA.FTZ R0, R12, c[0x0][0x2d0], -R2 ;  /* 0x0000b4000c007a23 */ /* 0x002fe20000010802 */
[----:B------:R-:W-:-:S05]  /*5100*/  F2FP.BF16.PACK_AB R12, R116, R138 ;  /* 0x0000008a740c723e */ /* 0x000fca00000010ff */
        /* <DEDUP_REMOVED lines=8> */
[----:B--2---:R-:W-:Y:S02]  /*5190*/  F2FP.BF16.PACK_AB R18, R213, R181 ;  /* 0x000000b5d512723e */ /* 0x004fe400000010ff */
[----:B------:R-:W-:-:S03]  /*51a0*/  F2FP.BF16.PACK_AB R22, R134, R211 ;  /* 0x000000d38616723e */ /* 0x000fc600000010ff */
[----:B---3--:R1:W-:Y:S02]  /*51b0*/  MUFU.EX2 R224, R0 ;  /* 0x0000000000e07308 */ /* 0x0083e40000000800 */
[----:B-1----:R-:W-:Y:S01]  /*51c0*/  FFMA.FTZ R0, R23, c[0x0][0x2d0], -R2 ;  /* 0x0000b40017007a23 */ /* 0x002fe20000010802 */
[----:B------:R-:W-:-:S05]  /*51d0*/  F2FP.BF16.PACK_AB R23, R222, R208 ;  /* 0x000000d0de17723e */ /* 0x000fca00000010ff */
[----:B------:R1:W2:Y:S02]  /*51e0*/  MUFU.EX2 R139, R0 ;  /* 0x00000000008b7308 */ /* 0x0002a40000000800 */
[----:B-1----:R-:W-:Y:S01]  /*51f0*/  FMUL.FTZ R0, R68, c[0x0][0x2d0] ;  /* 0x0000b40044007a20 */ /* 0x002fe20000410000 */
[----:B--2---:R-:W-:-:S04]  /*5200*/  F2FP.BF16.PACK_AB R8, R139, R224 ;  /* 0x000000e08b08723e */ /* 0x004fc800000010ff */
[----:B------:R-:W-:-:S05]  /*5210*/  FSEL R0, R0, RZ, P0 ;  /* 0x000000ff00007208 */ /* 0x000fca0000000000 */
[--C-:B------:R-:W-:Y:S02]  /*5220*/  FFMA.FTZ R5, R19, c[0x0][0x2d0], -R0.reuse ;  /* 0x0000b40013057a23 */ /* 0x100fe40000010800 */
[--C-:B------:R-:W-:Y:S02]  /*5230*/  FFMA.FTZ R6, R32, c[0x0][0x2d0], -R0.reuse ;  /* 0x0000b40020067a23 */ /* 0x100fe40000010800 */
[----:B------:R1:W-:Y:S01]  /*5240*/  MUFU.EX2 R178, R5 ;  /* 0x0000000500b27308 */ /* 0x0003e20000000800 */
[--C-:B------:R-:W-:Y:S02]  /*5250*/  FFMA.FTZ R136, R136, c[0x0][0x2d0], -R0.reuse ;  /* 0x0000b40088887a23 */ /* 0x100fe40000010800 */
[----:B------:R-:W-:-:S05]  /*5260*/  FFMA.FTZ R159, R159, c[0x0][0x2d0], -R0 ;  /* 0x0000b4009f9f7a23 */ /* 0x000fca0000010800 */
[----:B------:R-:W-:Y:S01]  /*5270*/  MUFU.EX2 R141, R6 ;  /* 0x00000006008d7308 */ /* 0x000fe20000000800 */
[----:B-1----:R-:W-:Y:S01]  /*5280*/  FFMA.FTZ R5, R21, c[0x0][0x2d0], -R0 ;  /* 0x0000b40015057a23 */ /* 0x002fe20000010800 */
[----:B------:R-:W-:-:S06]  /*5290*/  F2FP.BF16.PACK_AB R21, R182, R183 ;  /* 0x000000b7b615723e */ /* 0x000fcc00000010ff */
[----:B------:R1:W2:Y:S01]  /*52a0*/  MUFU.EX2 R170, R5 ;  /* 0x0000000500aa7308 */ /* 0x0002a20000000800 */
[C---:B------:R-:W-:Y:S08]  /*52b0*/  HMMA.16816.F32.BF16 R32, R20.reuse, R36, RZ ;  /* 0x000000241420723c */ /* 0x040ff000000418ff */
[----:B------:R-:W-:Y:S01]  /*52c0*/  HMMA.16816.F32.BF16 R60, R20, R44, RZ ;  /* 0x0000002c143c723c */ /* 0x000fe200000418ff */
[----:B-1----:R-:W-:Y:S01]  /*52d0*/  FFMA.FTZ R5, R29, c[0x0][0x2d0], -R0 ;  /* 0x0000b4001d057a23 */ /* 0x002fe20000010800 */
[----:B--2---:R-:W-:-:S03]  /*52e0*/  F2FP.BF16.PACK_AB R17, R170, R178 ;  /* 0x000000b2aa11723e */ /* 0x004fc600000010ff */
[----:B------:R1:W-:Y:S03]  /*52f0*/  MUFU.EX2 R212, R5 ;  /* 0x0000000500d47308 */ /* 0x0003e60000000800 */
[----:B------:R-:W-:Y:S08]  /*5300*/  HMMA.16816.F32.BF16 R72, R20, R48, RZ ;  /* 0x000000301448723c */ /* 0x000ff000000418ff */
[----:B------:R-:W-:Y:S01]  /*5310*/  HMMA.16816.F32.BF16 R88, R12, R52, R32 ;  /* 0x000000340c58723c */ /* 0x000fe20000041820 */
[----:B------:R-:W-:Y:S01]  /*5320*/  LDSM.16.MT88.4 R32, [R226+0x800] ;  /* 0x00080000e220783b */ /* 0x000fe20000004200 */
[----:B-1----:R-:W-:-:S03]  /*5330*/  FFMA.FTZ R5, R31, c[0x0][0x2d0], -R0 ;  /* 0x0000b4001f057a23 */ /* 0x002fc60000010800 */
[----:B------:R-:W1:Y:S01]  /*5340*/  LDSM.16.MT88.4 R28, [R225+0x800] ;  /* 0x00080000e11c783b */ /* 0x000e620000004200 */
[----:B------:R2:W3:Y:S02]  /*5350*/  MUFU.EX2 R133, R5 ;  /* 0x0000000500857308 */ /* 0x0004e40000000800 */
[----:B--2---:R-:W-:Y:S01]  /*5360*/  FFMA.FTZ R5, R40, c[0x0][0x2d0], -R0 ;  /* 0x0000b40028057a23 */ /* 0x004fe20000010800 */
[----:B---3--:R-:W-:-:S05]  /*5370*/  F2FP.BF16.PACK_AB R19, R133, R212 ;  /* 0x000000d48513723e */ /* 0x008fca00000010ff */
[----:B------:R2:W3:Y:S02]  /*5380*/  MUFU.EX2 R220, R5 ;  /* 0x0000000500dc7308 */ /* 0x0004e40000000800 */
[C---:B------:R-:W-:Y:S08]  /*5390*/  HMMA.16816.F32.BF16 R24, R16.reuse, R44, RZ ;  /* 0x0000002c1018723c */ /* 0x040ff000000418ff */
[----:B------:R-:W-:Y:S01]  /*53a0*/  HMMA.16816.F32.BF16 R56, R16, R36, RZ ;  /* 0x000000241038723c */ /* 0x000fe200000418ff */
[----:B--2---:R-:W-:Y:S01]  /*53b0*/  FFMA.FTZ R5, R41, c[0x0][0x2d0], -R0 ;  /* 0x0000b40029057a23 */ /* 0x004fe20000010800 */
[----:B---3--:R-:W-:-:S03]  /*53c0*/  F2FP.BF16.PACK_AB R9, R220, R141 ;  /* 0x0000008ddc09723e */ /* 0x008fc600000010ff */
[----:B------:R2:W-:Y:S03]  /*53d0*/  MUFU.EX2 R216, R5 ;  /* 0x0000000500d87308 */ /* 0x0005e60000000800 */
[----:B-1----:R-:W-:Y:S08]  /*53e0*/  HMMA.16816.F32.BF16 R76, R12, R28, R60 ;  /* 0x0000001c0c4c723c */ /* 0x002ff0000004183c */
[----:B------:R-:W-:Y:S01]  /*53f0*/  HMMA.16816.F32.BF16 R64, R16, R48, RZ ;  /* 0x000000301040723c */ /* 0x000fe200000418ff */
[----:B--2---:R-:W-:-:S07]  /*5400*/  FFMA.FTZ R5, R42, c[0x0][0x2d0], -R0 ;  /* 0x0000b4002a057a23 */ /* 0x004fce0000010800 */
[----:B------:R-:W-:Y:S01]  /*5410*/  HMMA.16816.F32.BF16 R100, R12, R32, R72 ;  /* 0x000000200c64723c */ /* 0x000fe20000041848 */
[----:B------:R-:W1:Y:S01]  /*5420*/  LDSM.16.MT88.4 R40, [R228] ;  /* 0x00000000e428783b */ /* 0x000e620000004200 */
[----:B------:R-:W2:Y:S02]  /*5430*/  MUFU.EX2 R6, R5 ;  /* 0x0000000500067308 */ /* 0x000ea40000000800 */
[----:B--2---:R-:W-:Y:S01]  /*5440*/  F2FP.BF16.PACK_AB R11, R6, R216 ;  /* 0x000000d8060b723e */ /* 0x004fe200000010ff */
[----:B------:R-:W-:Y:S01]  /*5450*/  FFMA.FTZ R5, R128, c[0x0][0x2d0], -R4 ;  /* 0x0000b40080057a23 */ /* 0x000fe20000010804 */
[----:B------:R-:W-:-:S04]  /*5460*/  MOV R128, R246 ;  /* 0x000000f600807202 */ /* 0x000fc80000000f00 */
[----:B------:R2:W-:Y:S01]  /*5470*/  MUFU.EX2 R142, R5 ;  /* 0x00000005008e7308 */ /* 0x0005e20000000800 */
[C---:B------:R-:W-:Y:S01]  /*5480*/  HMMA.16816.F32.BF16 R80, R8.reuse, R28, R24 ;  /* 0x0000001c0850723c */ /* 0x040fe20000041818 */
[----:B------:R-:W3:Y:S07]  /*5490*/  LDSM.16.MT88.4 R24, [R228+0x800] ;  /* 0x00080000e418783b */ /* 0x000eee0000004200 */
[----:B------:R-:W-:Y:S01]  /*54a0*/  HMMA.16816.F32.BF16 R84, R8, R52, R56 ;  /* 0x000000340854723c */ /* 0x000fe20000041838 */
[----:B--2---:R-:W-:Y:S01]  /*54b0*/  FFMA.FTZ R5, R127, c[0x0][0x2d0], -R4 ;  /* 0x0000b4007f057a23 */ /* 0x004fe20000010804 */
[----:B------:R-:W-:-:S06]  /*54c0*/  MOV R127, R223 ;  /* 0x000000df007f7202 */ /* 0x000fcc0000000f00 */
[-C--:B-1----:R-:W-:Y:S01]  /*54d0*/  HMMA.16816.F32.BF16 R56, R16, R40.reuse, RZ ;  /* 0x000000281038723c */ /* 0x082fe200000418ff */
[----:B------:R1:W-:Y:S07]  /*54e0*/  MUFU.EX2 R7, R5 ;  /* 0x0000000500077308 */ /* 0x0003ee0000000800 */
[----:B------:R-:W-:Y:S08]  /*54f0*/  HMMA.16816.F32.BF16 R60, R20, R40, RZ ;  /* 0x00000028143c723c */ /* 0x000ff000000418ff */
[----:B------:R-:W-:Y:S01]  /*5500*/  HMMA.16816.F32.BF16 R96, R8, R32, R64 ;  /* 0x000000200860723c */ /* 0x000fe20000041840 */
[----:B-1----:R-:W-:-:S04]  /*5510*/  FFMA.FTZ R5, R126, c[0x0][0x2d0], -R4 ;  /* 0x0000b4007e057a23 */ /* 0x002fc80000010804 */
[----:B------:R1:W2:Y:S03]  /*5520*/  MUFU.EX2 R143, R5 ;  /* 0x00000005008f7308 */ /* 0x0002a60000000800 */
[----:B---3--:R-:W-:Y:S08]  /*5530*/  HMMA.16816.F32.BF16 R104, R8, R24, R56 ;  /* 0x000000180868723c */ /* 0x008ff00000041838 */
[----:B------:R-:W-:Y:S01]  /*5540*/  HMMA.16816.F32.BF16 R56, R16, R38, RZ ;  /* 0x000000261038723c */ /* 0x000fe200000418ff */
[----:B-1----:R-:W-:-:S07]  /*5550*/  FFMA.FTZ R5, R125, c[0x0][0x2d0], -R4 ;  /* 0x0000b4007d057a23 */ /* 0x002fce0000010804 */
[----:B------:R-:W-:Y:S01]  /*5560*/  HMMA.16816.F32.BF16 R108, R12, R24, R60 ;  /* 0x000000180c6c723c */ /* 0x000fe2000004183c */
[----:B------:R1:W3:Y:S07]  /*5570*/  MUFU.EX2 R135, R5 ;  /* 0x0000000500877308 */ /* 0x0002ee0000000800 */
[----:B------:R-:W-:Y:S08]  /*5580*/  HMMA.16816.F32.BF16 R60, R16, R46, RZ ;  /* 0x0000002e103c723c */ /* 0x000ff000000418ff */
[----:B------:R-:W-:Y:S01]  /*5590*/  HMMA.16816.F32.BF16 R64, R8, R54, R56 ;  /* 0x000000360840723c */ /* 0x000fe20000041838 */
[----:B-1----:R-:W-:Y:S01]  /*55a0*/  FFMA.FTZ R5, R124, c[0x0][0x2d0], -R3 ;  /* 0x0000b4007c057a23 */ /* 0x002fe20000010803 */
[----:B--2---:R-:W-:-:S06]  /*55b0*/  MOV R124, R143 ;  /* 0x0000008f007c7202 */ /* 0x004fcc0000000f00 */
[C---:B------:R-:W-:Y:S08]  /*55c0*/  HMMA.16816.F32.BF16 R56, R16.reuse, R50, RZ ;  /* 0x000000321038723c */ /* 0x040ff000000418ff */
[----:B------:R-:W-:Y:S08]  /*55d0*/  HMMA.16816.F32.BF16 R16, R16, R42, RZ ;  /* 0x0000002a1010723c */ /* 0x000ff000000418ff */
[C---:B------:R-:W-:Y:S08]  /*55e0*/  HMMA.16816.F32.BF16 R60, R8.reuse, R30, R60 ;  /* 0x0000001e083c723c */ /* 0x040ff0000004183c */
[C---:B------:R-:W-:Y:S08]  /*55f0*/  HMMA.16816.F32.BF16 R56, R8.reuse, R34, R56 ;  /* 0x000000220838723c */ /* 0x040ff00000041838 */
[----:B------:R-:W-:Y:S01]  /*5600*/  HMMA.16816.F32.BF16 R92, R8, R26, R16 ;  /* 0x0000001a085c723c */ /* 0x000fe20000041810 */
[----:B------:R1:W-:Y:S01]  /*5610*/  MUFU.EX2 R8, R5 ;  /* 0x0000000500087308 */ /* 0x0003e20000000800 */
[----:B------:R-:W2:Y:S06]  /*5620*/  LDSM.16.MT88.4 R16, [R225+0x1000] ;  /* 0x00100000e110783b */ /* 0x000eac0000004200 */
[C---:B------:R-:W-:Y:S08]  /*5630*/  HMMA.16816.F32.BF16 R44, R20.reuse, R46, RZ ;  /* 0x0000002e142c723c */ /* 0x040ff000000418ff */
[----:B------:R-:W-:Y:S01]  /*5640*/  HMMA.16816.F32.BF16 R36, R20, R38, RZ ;  /* 0x000000261424723c */ /* 0x000fe200000418ff */
[----:B-1----:R-:W-:Y:S01]  /*5650*/  FFMA.FTZ R5, R123, c[0x0][0x2d0], -R3 ;  /* 0x0000b4007b057a23 */ /* 0x002fe20000010803 */
[----:B------:R-:W-:-:S03]  /*5660*/  MOV R123, R142 ;  /* 0x0000008e007b7202 */ /* 0x000fc60000000f00 */
[----:B------:R1:W-:Y:S03]  /*5670*/  MUFU.EX2 R143, R5 ;  /* 0x00000005008f7308 */ /* 0x0003e60000000800 */
[C---:B------:R-:W-:Y:S08]  /*5680*/  HMMA.16816.F32.BF16 R48, R20.reuse, R50, RZ ;  /* 0x000000321430723c */ /* 0x040ff000000418ff */
[----:B------:R-:W-:Y:S01]  /*5690*/  HMMA.16816.F32.BF16 R20, R20, R42, RZ ;  /* 0x0000002a1414723c */ /* 0x000fe200000418ff */
[----:B-1----:R-:W-:-:S07]  /*56a0*/  FFMA.FTZ R5, R122, c[0x0][0x2d0], -R3 ;  /* 0x0000b4007a057a23 */ /* 0x002fce0000010803 */
[C---:B------:R-:W-:Y:S01]  /*56b0*/  HMMA.16816.F32.BF16 R28, R12.reuse, R30, R44 ;  /* 0x0000001e0c1c723c */ /* 0x040fe2000004182c */
[----:B------:R1:W-:Y:S07]  /*56c0*/  MUFU.EX2 R125, R5 ;  /* 0x00000005007d7308 */ /* 0x0003ee0000000800 */
[C---:B------:R-:W-:Y:S08]  /*56d0*/  HMMA.16816.F32.BF16 R36, R12.reuse, R54, R36 ;  /* 0x000000360c24723c */ /* 0x040ff00000041824 */
[----:B------:R-:W-:Y:S01]  /*56e0*/  HMMA.16816.F32.BF16 R48, R12, R34, R48 ;  /* 0x000000220c30723c */ /* 0x000fe20000041830 */
[----:B-1----:R-:W-:-:S04]  /*56f0*/  FFMA.FTZ R5, R121, c[0x0][0x2d0], -R3 ;  /* 0x0000b40079057a23 */ /* 0x002fc80000010803 */
[----:B------:R1:W4:Y:S03]  /*5700*/  MUFU.EX2 R214, R5 ;  /* 0x0000000500d67308 */ /* 0x0003260000000800 */
[----:B------:R-:W-:Y:S07]  /*5710*/  HMMA.16816.F32.BF16 R20, R12, R26, R20 ;  /* 0x0000001a0c14723c */ /* 0x000fee0000041814 */
[----:B------:R-:W-:-:S02]  /*5720*/  F2FP.BF16.PACK_AB R12, R7, R123 ;  /* 0x0000007b070c723e */ /* 0x000fc400000010ff */
[----:B---3--:R-:W-:Y:S01]  /*5730*/  F2FP.BF16.PACK_AB R14, R135, R124 ;  /* 0x0000007c870e723e */ /* 0x008fe200000010ff */
[----:B-1----:R-:W-:Y:S01]  /*5740*/  FFMA.FTZ R5, R113, c[0x0][0x2d0], -R2 ;  /* 0x0000b40071057a23 */ /* 0x002fe20000010802 */
[----:B----4-:R-:W-:-:S03]  /*5750*/  F2FP.BF16.PACK_AB R15, R214, R125 ;  /* 0x0000007dd60f723e */ /* 0x010fc600000010ff */
[----:B------:R1:W-:Y:S02]  /*5760*/  MUFU.EX2 R9, R5 ;  /* 0x0000000500097308 */ /* 0x0003e40000000800 */
[----:B-1----:R-:W-:-:S06]  /*5770*/  FFMA.FTZ R5, R114, c[0x0][0x2d0], -R2 ;  /* 0x0000b40072057a23 */ /* 0x002fcc0000010802 */
[----:B------:R1:W-:Y:S02]  /*5780*/  MUFU.EX2 R142, R5 ;  /* 0x00000005008e7308 */ /* 0x0003e40000000800 */
[----:B-1----:R-:W-:-:S06]  /*5790*/  FFMA.FTZ R5, R115, c[0x0][0x2d0], -R2 ;  /* 0x0000b40073057a23 */ /* 0x002fcc0000010802 */
[----:B------:R1:W-:Y:S02]  /*57a0*/  MUFU.EX2 R126, R5 ;  /* 0x00000005007e7308 */ /* 0x0003e40000000800 */
[----:B-1----:R-:W-:-:S06]  /*57b0*/  FFMA.FTZ R5, R120, c[0x0][0x2d0], -R2 ;  /* 0x0000b40078057a23 */ /* 0x002fcc0000010802 */
[----:B------:R1:W3:Y:S02]  /*57c0*/  MUFU.EX2 R215, R5 ;  /* 0x0000000500d77308 */ /* 0x0002e40000000800 */
[----:B-1----:R-:W-:Y:S01]  /*57d0*/  FFMA.FTZ R5, R69, c[0x0][0x2d0], -R0 ;  /* 0x0000b40045057a23 */ /* 0x002fe20000010800 */
[----:B---3--:R-:W-:-:S05]  /*57e0*/  F2FP.BF16.PACK_AB R10, R215, R126 ;  /* 0x0000007ed70a723e */ /* 0x008fca00000010ff */
[----:B------:R1:W-:Y:S02]  /*57f0*/  MUFU.EX2 R249, R5 ;  /* 0x0000000500f97308 */ /* 0x0003e40000000800 */
[----:B-1----:R-:W-:Y:S01]  /*5800*/  FFMA.FTZ R5, R70, c[0x0][0x2d0], -R0 ;  /* 0x0000b40046057a23 */ /* 0x002fe20000010800 */
[----:B------:R-:W-:-:S05]  /*5810*/  MOV R70, R9 ;  /* 0x0000000900467202 */ /* 0x000fca0000000f00 */
[----:B------:R1:W3:Y:S02]  /*5820*/  MUFU.EX2 R69, R5 ;  /* 0x0000000500457308 */ /* 0x0002e40000000800 */
[----:B-1----:R-:W-:Y:S01]  /*5830*/  FFMA.FTZ R5, R71, c[0x0][0x2d0], -R0 ;  /* 0x0000b40047057a23 */ /* 0x002fe20000010800 */
[----:B------:R-:W-:Y:S02]  /*5840*/  MOV R71, R8 ;  /* 0x0000000800477202 */ /* 0x000fe40000000f00 */
[----:B------:R-:W-:-:S03]  /*5850*/  F2FP.BF16.PACK_AB R8, R142, R70 ;  /* 0x000000468e08723e */ /* 0x000fc600000010ff */
[----:B------:R1:W-:Y:S01]  /*5860*/  MUFU.EX2 R114, R5 ;  /* 0x0000000500727308 */ /* 0x0003e20000000800 */
[----:B------:R-:W-:Y:S02]  /*5870*/  F2FP.BF16.PACK_AB R13, R143, R71 ;  /* 0x000000478f0d723e */ /* 0x000fe400000010ff */
[----:B---3--:R-:W-:-:S05]  /*5880*/  F2FP.BF16.PACK_AB R9, R69, R249 ;  /* 0x000000f94509723e */ /* 0x008fca00000010ff */
[----:B--2---:R-:W-:Y:S01]  /*5890*/  HMMA.16816.F32.BF16 R76, R12, R16, R76 ;  /* 0x000000100c4c723c */ /* 0x004fe2000004184c */
[----:B-1----:R-:W-:-:S07]  /*58a0*/  FFMA.FTZ R5, R112, c[0x0][0x2d0], -R0 ;  /* 0x0000b40070057a23 */ /* 0x002fce0000010800 */
[----:B------:R-:W-:Y:S01]  /*58b0*/  HMMA.16816.F32.BF16 R28, R12, R18, R28 ;  /* 0x000000120c1c723c */ /* 0x000fe2000004181c */
[----:B------:R-:W1:Y:S02]  /*58c0*/  MUFU.EX2 R113, R5 ;  /* 0x0000000500717308 */ /* 0x000e640000000800 */
[----:B-1----:R-:W-:Y:S01]  /*58d0*/  F2FP.BF16.PACK_AB R11, R113, R114 ;  /* 0x00000072710b723e */ /* 0x002fe200000010ff */
[----:B------:R-:W-:Y:S01]  /*58e0*/  FFMA.FTZ R5, R155, c[0x0][0x2d0], -R4 ;  /* 0x0000b4009b057a23 */ /* 0x000fe20000010804 */
[----:B------:R-:W-:-:S04]  /*58f0*/  MOV R155, R125 ;  /* 0x0000007d009b7202 */ /* 0x000fc80000000f00 */
[----:B------:R1:W-:Y:S01]  /*5900*/  MUFU.EX2 R251, R5 ;  /* 0x0000000500fb7308 */ /* 0x0003e20000000800 */
[C---:B------:R-:W-:Y:S08]  /*5910*/  HMMA.16816.F32.BF16 R80, R8.reuse, R16, R80 ;  /* 0x000000100850723c */ /* 0x040ff00000041850 */
[----:B------:R-:W-:Y:S01]  /*5920*/  HMMA.16816.F32.BF16 R72, R8, R18, R60 ;  /* 0x000000120848723c */ /* 0x000fe2000004183c */
[----:B------:R-:W2:Y:S01]  /*5930*/  LDSM.16.MT88.4 R16, [R229+0x1000] ;  /* 0x00100000e510783b */ /* 0x000ea20000004200 */
[----:B-1----:R-:W-:Y:S01]  /*5940*/  FFMA.FTZ R5, R154, c[0x0][0x2d0], -R4 ;  /* 0x0000b4009a057a23 */ /* 0x002fe20000010804 */
[----:B------:R-:W-:-:S03]  /*5950*/  MOV R154, R126 ;  /* 0x0000007e009a7202 */ /* 0x000fc60000000f00 */
[----:B------:R1:W3:Y:S02]  /*5960*/  MUFU.EX2 R252, R5 ;  /* 0x0000000500fc7308 */ /* 0x0002e40000000800 */
[----:B-1----:R-:W-:Y:S01]  /*5970*/  FFMA.FTZ R5, R153, c[0x0][0x2d0], -R4 ;  /* 0x0000b40099057a23 */ /* 0x002fe20000010804 */
[----:B------:R-:W-:-:S05]  /*5980*/  MOV R153, R113 ;  /* 0x0000007100997202 */ /* 0x000fca0000000f00 */
[----:B------:R1:W-:Y:S01]  /*5990*/  MUFU.EX2 R115, R5 ;  /* 0x0000000500737308 */ /* 0x0003e20000000800 */
[----:B--2---:R-:W-:Y:S01]  /*59a0*/  HMMA.16816.F32.BF16 R52, R12, R16, R88 ;  /* 0x000000100c34723c */ /* 0x004fe20000041858 */
[----:B-1----:R-:W-:Y:S01]  /*59b0*/  FFMA.FTZ R5, R152, c[0x0][0x2d0], -R4 ;  /* 0x0000b40098057a23 */ /* 0x002fe20000010804 */
[----:B------:R-:W-:-:S06]  /*59c0*/  MOV R152, R133 ;  /* 0x0000008500987202 */ /* 0x000fcc0000000f00 */
[C---:B------:R-:W-:Y:S08]  /*59d0*/  HMMA.16816.F32.BF16 R44, R8.reuse, R16, R84 ;  /* 0x00000010082c723c */ /* 0x040ff00000041854 */
[-C--:B------:R-:W-:Y:S08]  /*59e0*/  HMMA.16816.F32.BF16 R40, R8, R18.reuse, R64 ;  /* 0x000000120828723c */ /* 0x080ff00000041840 */
[C---:B------:R-:W-:Y:S01]  /*59f0*/  HMMA.16816.F32.BF16 R24, R12.reuse, R18, R36 ;  /* 0x000000120c18723c */ /* 0x040fe20000041824 */
[----:B------:R-:W1:Y:S07]  /*5a00*/  LDSM.16.MT88.4 R16, [R226+0x1000] ;  /* 0x00100000e210783b */ /* 0x000e6e0000004200 */
[-C--:B-1----:R-:W-:Y:S07]  /*5a10*/  HMMA.16816.F32.BF16 R36, R12, R16.reuse, R100 ;  /* 0x000000100c24723c */ /* 0x082fee0000041864 */
[----:B------:R-:W-:Y:S01]  /*5a20*/  MOV R100, R216 ;  /* 0x000000d800647202 */ /* 0x000fe20000000f00 */
[----:B------:R-:W-:Y:S01]  /*5a30*/  HMMA.16816.F32.BF16 R64, R8, R16, R96 ;  /* 0x000000100840723c */ /* 0x000fe20000041860 */
[----:B------:R-:W-:-:S02]  /*5a40*/  MOV R102, R214 ;  /* 0x000000d600667202 */ /* 0x000fc40000000f00 */
[----:B------:R-:W-:Y:S02]  /*5a50*/  MOV R101, R215 ;  /* 0x000000d700657202 */ /* 0x000fe40000000f00 */
[----:B------:R-:W-:Y:S02]  /*5a60*/  MOV R103, R135 ;  /* 0x0000008700677202 */ /* 0x000fe40000000f00 */
[----:B------:R-:W-:Y:S01]  /*5a70*/  MOV R98, R218 ;  /* 0x000000da00627202 */ /* 0x000fe20000000f00 */
[----:B------:R-:W-:Y:S01]  /*5a80*/  HMMA.16816.F32.BF16 R60, R8, R18, R56 ;  /* 0x00000012083c723c */ /* 0x000fe20000041838 */
[----:B------:R-:W-:Y:S02]  /*5a90*/  MOV R96, R220 ;  /* 0x000000dc00607202 */ /* 0x000fe40000000f00 */
[----:B------:R-:W-:Y:S02]  /*5aa0*/  MOV R99, R217 ;  /* 0x000000d900637202 */ /* 0x000fe40000000f00 */
[----:B------:R-:W-:-:S03]  /*5ab0*/  MOV R97, R219 ;  /* 0x000000db00617202 */ /* 0x000fc60000000f00 */
[----:B------:R-:W-:Y:S01]  /*5ac0*/  HMMA.16816.F32.BF16 R48, R12, R18, R48 ;  /* 0x000000120c30723c */ /* 0x000fe20000041830 */
[----:B------:R-:W1:Y:S07]  /*5ad0*/  LDSM.16.MT88.4 R16, [R228+0x1000] ;  /* 0x00100000e410783b */ /* 0x000e6e0000004200 */
[-C--:B-1----:R-:W-:Y:S01]  /*5ae0*/  HMMA.16816.F32.BF16 R56, R8, R18.reuse, R92 ;  /* 0x000000120838723c */ /* 0x082fe2000004185c */
[----:B------:R1:W-:Y:S06]  /*5af0*/  MUFU.EX2 R94, R5 ;  /* 0x00000005005e7308 */ /* 0x0003ec0000000800 */
[----:B------:R-:W-:Y:S01]  /*5b00*/  MOV R92, R124 ;  /* 0x0000007c005c7202 */ /* 0x000fe20000000f00 */
[----:B------:R-:W-:Y:S01]  /*5b10*/  HMMA.16816.F32.BF16 R32, R12, R18, R20 ;  /* 0x000000120c20723c */ /* 0x000fe20000041814 */
[----:B------:R-:W-:-:S02]  /*5b20*/  MOV R95, R123 ;  /* 0x0000007b005f7202 */ /* 0x000fc40000000f00 */
[----:B------:R-:W-:-:S04]  /*5b30*/  MOV R93, R114 ;  /* 0x00000072005d7202 */ /* 0x000fc80000000f00 */
[----:B------:R-:W-:Y:S01]  /*5b40*/  MOV R23, R221 ;  /* 0x000000dd00177202 */ /* 0x000fe20000000f00 */
[-C--:B------:R-:W-:Y:S01]  /*5b50*/  HMMA.16816.F32.BF16 R84, R12, R16.reuse, R108 ;  /* 0x000000100c54723c */ /* 0x080fe2000004186c */
[--C-:B-1----:R-:W-:Y:S01]  /*5b60*/  FFMA.FTZ R5, R147, c[0x0][0x2d0], -R3.reuse ;  /* 0x0000b40093057a23 */ /* 0x102fe20000010803 */
[----:B------:R-:W-:Y:S01]  /*5b70*/  MOV R20, R69 ;  /* 0x0000004500147202 */ /* 0x000fe20000000f00 */
[----:B------:R-:W-:Y:S01]  /*5b80*/  FFMA.FTZ R147, R185, c[0x0][0x2d0], -R3 ;  /* 0x0000b400b9937a23 */ /* 0x000fe20000010803 */
[----:B------:R-:W-:Y:S01]  /*5b90*/  MOV R22, R128 ;  /* 0x0000008000167202 */ /* 0x000fe20000000f00 */
[----:B------:R1:W-:Y:S01]  /*5ba0*/  MUFU.EX2 R223, R5 ;  /* 0x0000000500df7308 */ /* 0x0003e20000000800 */
[----:B------:R-:W-:Y:S02]  /*5bb0*/  MOV R69, R134 ;  /* 0x0000008600457202 */ /* 0x000fe40000000f00 */
[----:B------:R-:W-:Y:S01]  /*5bc0*/  HMMA.16816.F32.BF16 R88, R8, R16, R104 ;  /* 0x000000100858723c */ /* 0x000fe20000041868 */
[----:B------:R-:W2:Y:S01]  /*5bd0*/  LDSM.16.MT88.4 R16, [R225+0x1800] ;  /* 0x00180000e110783b */ /* 0x000ea20000004200 */
[----:B---3--:R-:W-:-:S02]  /*5be0*/  F2FP.BF16.PACK_AB R12, R252, R251 ;  /* 0x000000fbfc0c723e */ /* 0x008fc400000010ff */
[----:B------:R-:W-:Y:S01]  /*5bf0*/  MOV R21, R127 ;  /* 0x0000007f00157202 */ /* 0x000fe20000000f00 */
[--C-:B-1----:R-:W-:Y:S02]  /*5c00*/  FFMA.FTZ R5, R146, c[0x0][0x2d0], -R3.reuse ;  /* 0x0000b40092057a23 */ /* 0x102fe40000010803 */
[--C-:B------:R-:W-:Y:S02]  /*5c10*/  FFMA.FTZ R146, R186, c[0x0][0x2d0], -R3.reuse ;  /* 0x0000b400ba927a23 */ /* 0x100fe40000010803 */
[----:B------:R1:W3:Y:S02]  /*5c20*/  MUFU.EX2 R246, R5 ;  /* 0x0000000500f67308 */ /* 0x0002e40000000800 */
[--C-:B-1----:R-:W-:Y:S01]  /*5c30*/  FFMA.FTZ R5, R145, c[0x0][0x2d0], -R3.reuse ;  /* 0x0000b40091057a23 */ /* 0x102fe20000010803 */
[----:B---3--:R-:W-:Y:S01]  /*5c40*/  F2FP.BF16.PACK_AB R13, R246, R223 ;  /* 0x000000dff60d723e */ /* 0x008fe200000010ff */
[----:B------:R-:W-:-:S04]  /*5c50*/  FFMA.FTZ R145, R187, c[0x0][0x2d0], -R3 ;  /* 0x0000b400bb917a23 */ /* 0x000fc80000010803 */
[----:B------:R1:W-:Y:S02]  /*5c60*/  MUFU.EX2 R247, R5 ;  /* 0x0000000500f77308 */ /* 0x0003e40000000800 */
[----:B-1----:R-:W-:Y:S02]  /*5c70*/  FFMA.FTZ R5, R144, c[0x0][0x2d0], -R3 ;  /* 0x0000b40090057a23 */ /* 0x002fe40000010803 */
[----:B------:R-:W-:-:S04]  /*5c80*/  FFMA.FTZ R144, R196, c[0x0][0x2d0], -R4 ;  /* 0x0000b400c4907a23 */ /* 0x000fc80000010804 */
[----:B------:R1:W3:Y:S02]  /*5c90*/  MUFU.EX2 R248, R5 ;  /* 0x0000000500f87308 */ /* 0x0002e40000000800 */
[----:B-1----:R-:W-:Y:S01]  /*5ca0*/  FFMA.FTZ R5, R164, c[0x0][0x2d0], -R2 ;  /* 0x0000b400a4057a23 */ /* 0x002fe20000010802 */
[----:B------:R-:W-:Y:S02]  /*5cb0*/  MOV R164, R115 ;  /* 0x0000007300a47202 */ /* 0x000fe40000000f00 */
[----:B---3--:R-:W-:-:S03]  /*5cc0*/  F2FP.BF16.PACK_AB R15, R248, R247 ;  /* 0x000000f7f80f723e */ /* 0x008fc600000010ff */
[----:B------:R1:W-:Y:S01]  /*5cd0*/  MUFU.EX2 R216, R5 ;  /* 0x0000000500d87308 */ /* 0x0003e20000000800 */
[----:B------:R-:W-:-:S07]  /*5ce0*/  F2FP.BF16.PACK_AB R14, R94, R164 ;  /* 0x000000a45e0e723e */ /* 0x000fce00000010ff */
[----:B--2---:R-:W-:Y:S01]  /*5cf0*/  HMMA.16816.F32.BF16 R76, R12, R16, R76 ;  /* 0x000000100c4c723c */ /* 0x004fe2000004184c */
[--C-:B-1----:R-:W-:Y:S01]  /*5d00*/  FFMA.FTZ R5, R165, c[0x0][0x2d0], -R2.reuse ;  /* 0x0000b400a5057a23 */ /* 0x102fe20000010802 */
[----:B------:R-:W-:Y:S01]  /*5d10*/  MOV R165, R153 ;  /* 0x0000009900a57202 */ /* 0x000fe20000000f00 */
[--C-:B------:R-:W-:Y:S02]  /*5d20*/  FFMA.FTZ R153, R172, c[0x0][0x2d0], -R2.reuse ;  /* 0x0000b400ac997a23 */ /* 0x100fe40000010802 */
[----:B------:R1:W2:Y:S02]  /*5d30*/  MUFU.EX2 R218, R5 ;  /* 0x0000000500da7308 */ /* 0x0002a40000000800 */
[----:B-1----:R-:W-:Y:S01]  /*5d40*/  FFMA.FTZ R5, R132, c[0x0][0x2d0], -R2 ;  /* 0x0000b40084057a23 */ /* 0x002fe20000010802 */
[----:B--2---:R-:W-:-:S05]  /*5d50*/  F2FP.BF16.PACK_AB R8, R218, R216 ;  /* 0x000000d8da08723e */ /* 0x004fca00000010ff */
[----:B------:R1:W-:Y:S02]  /*5d60*/  MUFU.EX2 R220, R5 ;  /* 0x0000000500dc7308 */ /* 0x0003e40000000800 */
[----:B-1----:R-:W-:-:S06]  /*5d70*/  FFMA.FTZ R5, R131, c[0x0][0x2d0], -R2 ;  /* 0x0000b40083057a23 */ /* 0x002fcc0000010802 */
[----:B------:R1:W2:Y:S02]  /*5d80*/  MUFU.EX2 R221, R5 ;  /* 0x0000000500dd7308 */ /* 0x0002a40000000800 */
[----:B-1----:R-:W-:Y:S01]  /*5d90*/  FFMA.FTZ R5, R166, c[0x0][0x2d0], -R0 ;  /* 0x0000b400a6057a23 */ /* 0x002fe20000010800 */
[----:B--2---:R-:W-:Y:S02]  /*5da0*/  F2FP.BF16.PACK_AB R10, R221, R220 ;  /* 0x000000dcdd0a723e */ /* 0x004fe400000010ff */
[----:B------:R-:W-:-:S03]  /*5db0*/  MOV R166, R154 ;  /* 0x0000009a00a67202 */ /* 0x000fc60000000f00 */
[----:B------:R1:W-:Y:S01]  /*5dc0*/  MUFU.EX2 R214, R5 ;  /* 0x0000000500d67308 */ /* 0x0003e20000000800 */
[----:B------:R-:W-:Y:S01]  /*5dd0*/  FFMA.FTZ R154, R169, c[0x0][0x2d0], -R2 ;  /* 0x0000b400a99a7a23 */ /* 0x000fe20000010802 */
[----:B------:R-:W-:Y:S02]  /*5de0*/  MOV R169, R100 ;  /* 0x0000006400a97202 */ /* 0x000fe40000000f00 */
[----:B------:R-:W-:Y:S02]  /*5df0*/  MOV R187, R166 ;  /* 0x000000a600bb7202 */ /* 0x000fe40000000f00 */
[----:B------:R-:W-:Y:S01]  /*5e00*/  MOV R166, R102 ;  /* 0x0000006600a67202 */ /* 0x000fe20000000f00 */
[----:B-1----:R-:W-:Y:S01]  /*5e10*/  FFMA.FTZ R5, R167, c[0x0][0x2d0], -R0 ;  /* 0x0000b400a7057a23 */ /* 0x002fe20000010800 */
[----:B------:R-:W-:Y:S01]  /*5e20*/  MOV R167, R155 ;  /* 0x0000009b00a77202 */ /* 0x000fe20000000f00 */
[----:B------:R-:W-:Y:S01]  /*5e30*/  FFMA.FTZ R155, R168, c[0x0][0x2d0], -R2 ;  /* 0x0000b400a89b7a23 */ /* 0x000fe20000010802 */
[----:B------:R-:W-:Y:S01]  /*5e40*/  MOV R168, R99 ;  /* 0x0000006300a87202 */ /* 0x000fe20000000f00 */
[----:B------:R1:W2:Y:S01]  /*5e50*/  MUFU.EX2 R215, R5 ;  /* 0x0000000500d77308 */ /* 0x0002a20000000800 */
[----:B------:R-:W-:-:S02]  /*5e60*/  MOV R186, R167 ;  /* 0x000000a700ba7202 */ /* 0x000fc40000000f00 */
[----:B------:R-:W-:Y:S01]  /*5e70*/  MOV R167, R103 ;  /* 0x0000006700a77202 */ /* 0x000fe20000000f00 */
[----:B-1----:R-:W-:Y:S01]  /*5e80*/  FFMA.FTZ R5, R130, c[0x0][0x2d0], -R0 ;  /* 0x0000b40082057a23 */ /* 0x002fe20000010800 */
[----:B--2---:R-:W-:-:S03]  /*5e90*/  F2FP.BF16.PACK_AB R9, R215, R214 ;  /* 0x000000d6d709723e */ /* 0x004fc600000010ff */
[----:B------:R1:W-:Y:S02]  /*5ea0*/  MUFU.EX2 R217, R5 ;  /* 0x0000000500d97308 */ /* 0x0003e40000000800 */
[----:B-1----:R-:W-:-:S06]  /*5eb0*/  FFMA.FTZ R5, R129, c[0x0][0x2d0], -R0 ;  /* 0x0000b40081057a23 */ /* 0x002fcc0000010800 */
[----:B------:R-:W1:Y:S02]  /*5ec0*/  MUFU.EX2 R219, R5 ;  /* 0x0000000500db7308 */ /* 0x000e640000000800 */
[----:B-1----:R-:W-:Y:S01]  /*5ed0*/  F2FP.BF16.PACK_AB R11, R219, R217 ;  /* 0x000000d9db0b723e */ /* 0x002fe200000010ff */
[----:B------:R-:W-:Y:S01]  /*5ee0*/  FFMA.FTZ R5, R206, c[0x0][0x2d0], -R4 ;  /* 0x0000b400ce057a23 */ /* 0x000fe20000010804 */
[----:B------:R-:W-:-:S05]  /*5ef0*/  MOV R206, R20 ;  /* 0x0000001400ce7202 */ /* 0x000fca0000000f00 */
[C---:B------:R-:W-:Y:S08]  /*5f00*/  HMMA.16816.F32.BF16 R128, R8.reuse, R18, R72 ;  /* 0x000000120880723c */ /* 0x040ff00000041848 */
[----:B------:R-:W-:Y:S07]  /*5f10*/  HMMA.16816.F32.BF16 R132, R8, R16, R80 ;  /* 0x000000100884723c */ /* 0x000fee0000041850 */
[----:B------:R-:W-:Y:S01]  /*5f20*/  MOV R83, R92 ;  /* 0x0000005c00537202 */ /* 0x000fe20000000f00 */
[----:B------:R-:W-:Y:S01]  /*5f30*/  HMMA.16816.F32.BF16 R72, R12, R18, R28 ;  /* 0x000000120c48723c */ /* 0x000fe2000004181c */
[----:B------:R-:W1:Y:S01]  /*5f40*/  LDSM.16.MT88.4 R16, [R229+0x1800] ;  /* 0x00180000e510783b */ /* 0x000e620000004200 */
[----:B------:R-:W-:-:S02]  /*5f50*/  MOV R82, R93 ;  /* 0x0000005d00527202 */ /* 0x000fc40000000f00 */
[----:B------:R-:W-:Y:S02]  /*5f60*/  MOV R81, R94 ;  /* 0x0000005e00517202 */ /* 0x000fe40000000f00 */
[----:B------:R-:W-:Y:S01]  /*5f70*/  MOV R80, R95 ;  /* 0x0000005f00507202 */ /* 0x000fe20000000f00 */
[--C-:B------:R-:W-:Y:S01]  /*5f80*/  FFMA.FTZ R29, R180, c[0x0][0x2d0], -R2.reuse ;  /* 0x0000b400b41d7a23 */ /* 0x100fe20000010802 */
[----:B------:R-:W-:Y:S01]  /*5f90*/  MOV R31, R71 ;  /* 0x00000047001f7202 */ /* 0x000fe20000000f00 */
[----:B------:R-:W-:Y:S01]  /*5fa0*/  FFMA.FTZ R28, R177, c[0x0][0x2d0], -R2 ;  /* 0x0000b400b11c7a23 */ /* 0x000fe20000010802 */
[----:B------:R-:W-:Y:S01]  /*5fb0*/  MOV R30, R70 ;  /* 0x00000046001e7202 */ /* 0x000fe20000000f00 */
[--C-:B------:R-:W-:Y:S01]  /*5fc0*/  FFMA.FTZ R71, R157, c[0x0][0x2d0], -R0.reuse ;  /* 0x0000b4009d477a23 */ /* 0x100fe20000010800 */
[----:B------:R-:W-:Y:S01]  /*5fd0*/  MOV R172, R80 ;  /* 0x0000005000ac7202 */ /* 0x000fe20000000f00 */
[--C-:B------:R-:W-:Y:S01]  /*5fe0*/  FFMA.FTZ R70, R149, c[0x0][0x2d0], -R0.reuse ;  /* 0x0000b40095467a23 */ /* 0x100fe20000010800 */
[----:B------:R-:W-:Y:S01]  /*5ff0*/  MOV R149, R22 ;  /* 0x0000001600957202 */ /* 0x000fe20000000f00 */
[----:B------:R-:W-:Y:S01]  /*6000*/  FFMA.FTZ R157, R150, c[0x0][0x2d0], -R0 ;  /* 0x0000b400969d7a23 */ /* 0x000fe20000010800 */
[----:B------:R-:W-:-:S02]  /*6010*/  MOV R150, R21 ;  /* 0x0000001500967202 */ /* 0x000fc40000000f00 */
[----:B------:R-:W-:Y:S01]  /*6020*/  MOV R185, R83 ;  /* 0x0000005300b97202 */ /* 0x000fe20000000f00 */
[-C--:B-1----:R-:W-:Y:S08]  /*6030*/  HMMA.16816.F32.BF16 R124, R8, R16.reuse, R44 ;  /* 0x00000010087c723c */ /* 0x082ff0000004182c */
[----:B------:R-:W-:Y:S08]  /*6040*/  HMMA.16816.F32.BF16 R52, R12, R16, R52 ;  /* 0x000000100c34723c */ /* 0x000ff00000041834 */
[-C--:B------:R-:W-:Y:S08]  /*6050*/  HMMA.16816.F32.BF16 R120, R8, R18.reuse, R40 ;  /* 0x000000120878723c */ /* 0x080ff00000041828 */
[----:B------:R-:W-:Y:S01]  /*6060*/  HMMA.16816.F32.BF16 R44, R12, R18, R24 ;  /* 0x000000120c2c723c */ /* 0x000fe20000041818 */
[----:B------:R-:W1:Y:S06]  /*6070*/  LDSM.16.MT88.4 R16, [R226+0x1800] ;  /* 0x00180000e210783b */ /* 0x000e6c0000004200 */
[----:B------:R-:W-:-:S02]  /*6080*/  FFMA.FTZ R27, R176, c[0x0][0x2d0], -R2 ;  /* 0x0000b400b01b7a23 */ /* 0x000fc40000010802 */
[----:B------:R-:W-:Y:S02]  /*6090*/  FFMA.FTZ R26, R175, c[0x0][0x2d0], -R2 ;  /* 0x0000b400af1a7a23 */ /* 0x000fe40000010802 */
[--C-:B------:R-:W-:Y:S01]  /*60a0*/  FFMA.FTZ R25, R162, c[0x0][0x2d0], -R0.reuse ;  /* 0x0000b400a2197a23 */ /* 0x100fe20000010800 */
[----:B------:R-:W-:Y:S01]  /*60b0*/  MOV R162, R98 ;  /* 0x0000006200a27202 */ /* 0x000fe20000000f00 */
[----:B------:R-:W-:Y:S01]  /*60c0*/  FFMA.FTZ R24, R163, c[0x0][0x2d0], -R0 ;  /* 0x0000b400a3187a23 */ /* 0x000fe20000010800 */
[----:B------:R-:W-:Y:S01]  /*60d0*/  MOV R163, R97 ;  /* 0x0000006100a37202 */ /* 0x000fe20000000f00 */
[-C--:B-1----:R-:W-:Y:S08]  /*60e0*/  HMMA.16816.F32.BF16 R40, R12, R16.reuse, R36 ;  /* 0x000000100c28723c */ /* 0x082ff00000041824 */
[C---:B------:R-:W-:Y:S07]  /*60f0*/  HMMA.16816.F32.BF16 R112, R8.reuse, R16, R64 ;  /* 0x000000100870723c */ /* 0x040fee0000041840 */
[--C-:B------:R-:W-:Y:S01]  /*6100*/  FFMA.FTZ R65, R203, c[0x0][0x2d0], -R4.reuse ;  /* 0x0000b400cb417a23 */ /* 0x100fe20000010804 */
[----:B------:R-:W-:Y:S01]  /*6110*/  HMMA.16816.F32.BF16 R108, R8, R18, R60 ;  /* 0x00000012086c723c */ /* 0x000fe2000004183c */
[----:B------:R-:W-:Y:S01]  /*6120*/  FFMA.FTZ R64, R202, c[0x0][0x2d0], -R4 ;  /* 0x0000b400ca407a23 */ /* 0x000fe20000010804 */
[----:B------:R1:W-:Y:S01]  /*6130*/  MUFU.EX2 R203, R5 ;  /* 0x0000000500cb7308 */ /* 0x0003e20000000800 */
[----:B------:R-:W-:-:S02]  /*6140*/  FFMA.FTZ R66, R189, c[0x0][0x2d0], -R3 ;  /* 0x0000b400bd427a23 */ /* 0x000fc40000010803 */
[--C-:B------:R-:W-:Y:S02]  /*6150*/  FFMA.FTZ R67, R188, c[0x0][0x2d0], -R3.reuse ;  /* 0x0000b400bc437a23 */ /* 0x100fe40000010803 */
[--C-:B------:R-:W-:Y:S01]  /*6160*/  FFMA.FTZ R63, R201, c[0x0][0x2d0], -R4.reuse ;  /* 0x0000b400c93f7a23 */ /* 0x100fe20000010804 */
[----:B------:R-:W-:Y:S01]  /*6170*/  HMMA.16816.F32.BF16 R48, R12, R18, R48 ;  /* 0x000000120c30723c */ /* 0x000fe20000041830 */
[----:B------:R-:W2:Y:S01]  /*6180*/  LDSM.16.MT88.4 R16, [R228+0x1800] ;  /* 0x00180000e410783b */ /* 0x000ea20000004200 */
[----:B------:R-:W-:Y:S01]  /*6190*/  FFMA.FTZ R62, R200, c[0x0][0x2d0], -R4 ;  /* 0x0000b400c83e7a23 */ /* 0x000fe20000010804 */
[----:B------:R-:W-:Y:S01]  /*61a0*/  MUFU.EX2 R189, R29 ;  /* 0x0000001d00bd7308 */ /* 0x000fe20000000800 */
[--C-:B------:R-:W-:Y:S02]  /*61b0*/  FFMA.FTZ R61, R191, c[0x0][0x2d0], -R3.reuse ;  /* 0x0000b400bf3d7a23 */ /* 0x100fe40000010803 */
[----:B------:R-:W-:Y:S02]  /*61c0*/  FFMA.FTZ R60, R190, c[0x0][0x2d0], -R3 ;  /* 0x0000b400be3c7a23 */ /* 0x000fe40000010803 */
[----:B------:R-:W-:-:S02]  /*61d0*/  FFMA.FTZ R188, R148, c[0x0][0x2d0], -R0 ;  /* 0x0000b40094bc7a23 */ /* 0x000fc40000010800 */
[--C-:B-1----:R-:W-:Y:S01]  /*61e0*/  FFMA.FTZ R5, R194, c[0x0][0x2d0], -R3.reuse ;  /* 0x0000b400c2057a23 */ /* 0x102fe20000010803 */
[----:B------:R-:W-:Y:S08]  /*61f0*/  MUFU.EX2 R191, R28 ;  /* 0x0000001c00bf7308 */ /* 0x000ff00000000800 */
[----:B------:R-:W-:Y:S01]  /*6200*/  MUFU.EX2 R190, R25 ;  /* 0x0000001900be7308 */ /* 0x000fe20000000800 */
[-C--:B--2---:R-:W-:Y:S07]  /*6210*/  HMMA.16816.F32.BF16 R36, R12, R16.reuse, R84 ;  /* 0x000000100c24723c */ /* 0x084fee0000041854 */
[----:B------:R-:W-:Y:S01]  /*6220*/  MOV R87, R6 ;  /* 0x0000000600577202 */ /* 0x000fe20000000f00 */
[--C-:B------:R-:W-:Y:S01]  /*6230*/  FFMA.FTZ R6, R207, c[0x0][0x2d0], -R4.reuse ;  /* 0x0000b400cf067a23 */ /* 0x100fe20000010804 */
[C---:B------:R-:W-:Y:S01]  /*6240*/  HMMA.16816.F32.BF16 R104, R8.reuse, R16, R88 ;  /* 0x000000100868723c */ /* 0x040fe20000041858 */
[----:B------:R-:W-:Y:S01]  /*6250*/  MOV R86, R7 ;  /* 0x0000000700567202 */ /* 0x000fe20000000f00 */
[--C-:B------:R-:W-:Y:S01]  /*6260*/  FFMA.FTZ R7, R204, c[0x0][0x2d0], -R4.reuse ;  /* 0x0000b400cc077a23 */ /* 0x100fe20000010804 */
[----:B------:R-:W-:Y:S01]  /*6270*/  MOV R85, R143 ;  /* 0x0000008f00557202 */ /* 0x000fe20000000f00 */
[----:B------:R1:W-:Y:S01]  /*6280*/  MUFU.EX2 R204, R6 ;  /* 0x0000000600cc7308 */ /* 0x0003e20000000800 */
[----:B------:R-:W-:Y:S01]  /*6290*/  MOV R84, R142 ;  /* 0x0000008e00547202 */ /* 0x000fe20000000f00 */
[--C-:B------:R-:W-:Y:S01]  /*62a0*/  FFMA.FTZ R142, R198, c[0x0][0x2d0], -R4.reuse ;  /* 0x0000b400c68e7a23 */ /* 0x100fe20000010804 */
[----:B------:R-:W-:Y:S01]  /*62b0*/  MOV R91, R141 ;  /* 0x0000008d005b7202 */ /* 0x000fe20000000f00 */
[-C--:B------:R-:W-:Y:S01]  /*62c0*/  HMMA.16816.F32.BF16 R92, R8, R18.reuse, R56 ;  /* 0x00000012085c723c */ /* 0x080fe20000041838 */
[----:B------:R-:W-:Y:S01]  /*62d0*/  MOV R17, R116 ;  /* 0x0000007400117202 */ /* 0x000fe20000000f00 */
[--C-:B------:R-:W-:Y:S01]  /*62e0*/  FFMA.FTZ R141, R199, c[0x0][0x2d0], -R4.reuse ;  /* 0x0000b400c78d7a23 */ /* 0x100fe20000010804 */
[----:B------:R-:W-:Y:S01]  /*62f0*/  MOV R88, R152 ;  /* 0x0000009800587202 */ /* 0x000fe20000000f00 */
[--C-:B------:R-:W-:Y:S01]  /*6300*/  FFMA.FTZ R143, R197, c[0x0][0x2d0], -R4.reuse ;  /* 0x0000b400c58f7a23 */ /* 0x100fe20000010804 */
[----:B------:R-:W-:Y:S01]  /*6310*/  MOV R90, R139 ;  /* 0x0000008b005a7202 */ /* 0x000fe20000000f00 */
[--C-:B------:R-:W-:Y:S01]  /*6320*/  FFMA.FTZ R152, R184, c[0x0][0x2d0], -R3.reuse ;  /* 0x0000b400b8987a23 */ /* 0x100fe20000010803 */
[----:B------:R-:W-:Y:S01]  /*6330*/  MOV R89, R138 ;  /* 0x0000008a00597202 */ /* 0x000fe20000000f00 */
[----:B------:R-:W-:Y:S01]  /*6340*/  FFMA.FTZ R8, R205, c[0x0][0x2d0], -R4 ;  /* 0x0000b400cd087a23 */ /* 0x000fe20000010804 */
[----:B------:R-:W-:Y:S01]  /*6350*/  HMMA.16816.F32.BF16 R32, R12, R18, R32 ;  /* 0x000000120c20723c */ /* 0x000fe20000041820 */
[--C-:B------:R-:W-:Y:S01]  /*6360*/  FFMA.FTZ R9, R192, c[0x0][0x2d0], -R3.reuse ;  /* 0x0000b400c0097a23 */ /* 0x100fe20000010803 */
[----:B------:R-:W-:Y:S01]  /*6370*/  LDSM.16.MT88.4 R12, [R226+0x2000] ;  /* 0x00200000e20c783b */ /* 0x000fe20000004200 */
[--C-:B-1----:R-:W-:Y:S01]  /*6380*/  FFMA.FTZ R6, R195, c[0x0][0x2d0], -R3.reuse ;  /* 0x0000b400c3067a23 */ /* 0x102fe20000010803 */
[----:B------:R-:W-:Y:S01]  /*6390*/  MUFU.EX2 R202, R8 ;  /* 0x0000000800ca7308 */ /* 0x000fe20000000800 */
[----:B------:R-:W-:Y:S01]  /*63a0*/  FFMA.FTZ R4, R193, c[0x0][0x2d0], -R3 ;  /* 0x0000b400c1047a23 */ /* 0x000fe20000010803 */
[----:B------:R-:W-:Y:S01]  /*63b0*/  MOV R205, R165 ;  /* 0x000000a500cd7202 */ /* 0x000fe20000000f00 */
[--C-:B------:R-:W-:Y:S01]  /*63c0*/  FFMA.FTZ R139, R174, c[0x0][0x2d0], -R2.reuse ;  /* 0x0000b400ae8b7a23 */ /* 0x100fe20000010802 */
[----:B------:R-:W-:Y:S01]  /*63d0*/  MOV R174, R30 ;  /* 0x0000001e00ae7202 */ /* 0x000fe20000000f00 */
[----:B------:R-:W-:Y:S01]  /*63e0*/  FFMA.FTZ R138, R173, c[0x0][0x2d0], -R2 ;  /* 0x0000b400ad8a7a23 */ /* 0x000fe20000010802 */
[----:B------:R-:W-:Y:S01]  /*63f0*/  MOV R173, R31 ;  /* 0x0000001f00ad7202 */ /* 0x000fe20000000f00 */
[--C-:B------:R-:W-:Y:S01]  /*6400*/  FFMA.FTZ R116, R158, c[0x0][0x2d0], -R0.reuse ;  /* 0x0000b4009e747a23 */ /* 0x100fe20000010800 */
[----:B------:R1:W-:Y:S01]  /*6410*/  MUFU.EX2 R198, R9 ;  /* 0x0000000900c67308 */ /* 0x0003e20000000800 */
[--C-:B------:R-:W-:Y:S01]  /*6420*/  FFMA.FTZ R3, R161, c[0x0][0x2d0], -R0.reuse ;  /* 0x0000b400a1037a23 */ /* 0x100fe20000010800 */
[----:B------:R-:W-:Y:S01]  /*6430*/  MOV R161, R96 ;  /* 0x0000006000a17202 */ /* 0x000fe20000000f00 */
[--C-:B------:R-:W-:Y:S01]  /*6440*/  FFMA.FTZ R2, R160, c[0x0][0x2d0], -R0.reuse ;  /* 0x0000b400a0027a23 */ /* 0x100fe20000010800 */
[----:B------:R-:W-:Y:S01]  /*6450*/  MOV R160, R23 ;  /* 0x0000001700a07202 */ /* 0x000fe20000000f00 */
[----:B------:R-:W-:Y:S01]  /*6460*/  FFMA.FTZ R158, R151, c[0x0][0x2d0], -R0 ;  /* 0x0000b400979e7a23 */ /* 0x000fe20000010800 */
[----:B------:R-:W2:Y:S01]  /*6470*/  LDSM.16.MT88.4 R20, [R225+0x2000] ;  /* 0x00200000e114783b */ /* 0x000ea20000004200 */
[----:B------:R-:W-:Y:S01]  /*6480*/  FADD.FTZ R0, R210, R209 ;  /* 0x000000d1d2007221 */ /* 0x000fe20000010000 */
[----:B------:R-:W-:Y:S01]  /*6490*/  MOV R209, R17 ;  /* 0x0000001100d17202 */ /* 0x000fe20000000f00 */
[----:B------:R-:W3:Y:S01]  /*64a0*/  MUFU.EX2 R201, R7 ;  /* 0x0000000700c97308 */ /* 0x000ee20000000800 */
[----:B------:R-:W4:Y:S01]  /*64b0*/  LDSM.16.MT88.4 R16, [R229+0x2000] ;  /* 0x00200000e510783b */ /* 0x000f220000004200 */
[----:B------:R-:W-:Y:S01]  /*64c0*/  MOV R165, R101 ;  /* 0x0000006500a57202 */ /* 0x000fe20000000f00 */
[----:B------:R-:W-:Y:S01]  /*64d0*/  FADD.FTZ R0, R211, R0 ;  /* 0x00000000d3007221 */ /* 0x000fe20000010000 */
[----:B------:R-:W-:-:S02]  /*64e0*/  MOV R210, R88 ;  /* 0x0000005800d27202 */ /* 0x000fc40000000f00 */
[----:B------:R-:W-:Y:S01]  /*64f0*/  MOV R148, R90 ;  /* 0x0000005a00947202 */ /* 0x000fe20000000f00 */
[----:B-1----:R-:W1:Y:S01]  /*6500*/  LDSM.16.MT88.4 R8, [R228+0x2000] ;  /* 0x00200000e408783b */ /* 0x002e620000004200 */
[----:B------:R3:W-:Y:S01]  /*6510*/  MUFU.EX2 R200, R6 ;  /* 0x0000000600c87308 */ /* 0x0007e20000000800 */
[----:B------:R-:W-:Y:S02]  /*6520*/  MOV R151, R91 ;  /* 0x0000005b00977202 */ /* 0x000fe40000000f00 */
[----:B------:R-:W-:Y:S02]  /*6530*/  MOV R180, R84 ;  /* 0x0000005400b47202 */ /* 0x000fe40000000f00 */
[----:B------:R-:W-:Y:S02]  /*6540*/  MOV R177, R85 ;  /* 0x0000005500b17202 */ /* 0x000fe40000000f00 */
[----:B------:R-:W-:Y:S01]  /*6550*/  MOV R176, R86 ;  /* 0x0000005600b07202 */ /* 0x000fe20000000f00 */
[----:B------:R2:W2:Y:S01]  /*6560*/  MUFU.EX2 R199, R5 ;  /* 0x0000000500c77308 */ /* 0x0004a20000000800 */
[----:B------:R-:W-:-:S02]  /*6570*/  MOV R175, R87 ;  /* 0x0000005700af7202 */ /* 0x000fc40000000f00 */
[----:B------:R-:W-:Y:S02]  /*6580*/  MOV R207, R81 ;  /* 0x0000005100cf7202 */ /* 0x000fe40000000f00 */
[----:B------:R-:W-:-:S03]  /*6590*/  MOV R184, R82 ;  /* 0x0000005200b87202 */ /* 0x000fc60000000f00 */
[----:B------:R4:W4:Y:S01]  /*65a0*/  MUFU.EX2 R197, R4 ;  /* 0x0000000400c57308 */ /* 0x0009220000000800 */
[----:B---3--:R-:W-:-:S04]  /*65b0*/  FADD.FTZ R6, R179, R171 ;  /* 0x000000abb3067221 */ /* 0x008fc80000010000 */
[----:B------:R-:W-:Y:S01]  /*65c0*/  FADD.FTZ R31, R181, R6 ;  /* 0x00000006b51f7221 */ /* 0x000fe20000010000 */
[----:B------:R-:W-:Y:S02]  /*65d0*/  F2FP.BF16.PACK_AB R6, R201, R202 ;  /* 0x000000cac906723e */ /* 0x000fe400000010ff */
[----:B------:R-:W-:Y:S01]  /*65e0*/  MUFU.EX2 R193, R27 ;  /* 0x0000001b00c17308 */ /* 0x000fe20000000800 */
[----:B--2---:R-:W-:Y:S01]  /*65f0*/  FADD.FTZ R5, R183, R182 ;  /* 0x000000b6b7057221 */ /* 0x004fe20000010000 */
[----:B------:R-:W-:Y:S02]  /*6600*/  MOV R182, R89 ;  /* 0x0000005900b67202 */ /* 0x000fe40000000f00 */
[----:B------:R-:W-:Y:S01]  /*6610*/  MOV R183, R69 ;  /* 0x0000004500b77202 */ /* 0x000fe20000000f00 */
[----:B------:R-:W-:Y:S01]  /*6620*/  FADD.FTZ R30, R208, R5 ;  /* 0x00000005d01e7221 */ /* 0x000fe20000010000 */
[----:B------:R-:W-:Y:S01]  /*6630*/  F2FP.BF16.PACK_AB R5, R199, R200 ;  /* 0x000000c8c705723e */ /* 0x000fe200000010ff */
[----:B------:R-:W-:Y:S01]  /*6640*/  FADD.FTZ R69, R178, R170 ;  /* 0x000000aab2457221 */ /* 0x000fe20000010000 */
[----:B------:R-:W2:Y:S01]  /*6650*/  MUFU.EX2 R195, R26 ;  /* 0x0000001a00c37308 */ /* 0x000ea20000000800 */
[----:B----4-:R-:W-:-:S02]  /*6660*/  F2FP.BF16.PACK_AB R4, R203, R204 ;  /* 0x000000cccb04723e */ /* 0x010fc400000010ff */
[----:B------:R-:W-:-:S05]  /*6670*/  F2FP.BF16.PACK_AB R7, R198, R197 ;  /* 0x000000c5c607723e */ /* 0x000fca00000010ff */
[----:B------:R-:W3:Y:S02]  /*6680*/  MUFU.EX2 R192, R24 ;  /* 0x0000001800c07308 */ /* 0x000ee40000000800 */
[C---:B------:R-:W-:Y:S06]  /*6690*/  HMMA.16816.F32.BF16 R100, R4.reuse, R20, R76 ;  /* 0x000000140464723c */ /* 0x040fec000004184c */
[----:B------:R4:W-:Y:S02]  /*66a0*/  MUFU.EX2 R194, R3 ;  /* 0x0000000300c27308 */ /* 0x0009e40000000800 */
[C---:B------:R-:W-:Y:S06]  /*66b0*/  HMMA.16816.F32.BF16 R96, R4.reuse, R22, R72 ;  /* 0x000000160460723c */ /* 0x040fec0000041848 */
[----:B------:R1:W1:Y:S02]  /*66c0*/  MUFU.EX2 R196, R2 ;  /* 0x0000000200c47308 */ /* 0x0002640000000800 */
[----:B------:R-:W-:Y:S01]  /*66d0*/  HMMA.16816.F32.BF16 R88, R4, R16, R52 ;  /* 0x000000100458723c */ /* 0x000fe20000041834 */
[----:B----4-:R-:W-:Y:S01]  /*66e0*/  FADD.FTZ R3, R183, R0 ;  /* 0x00000000b7037221 */ /* 0x010fe20000010000 */
[----:B------:R-:W-:-:S06]  /*66f0*/  MOV R183, R182 ;  /* 0x000000b600b77202 */ /* 0x000fcc0000000f00 */
[----:B------:R-:W-:Y:S01]  /*6700*/  HMMA.16816.F32.BF16 R84, R4, R18, R44 ;  /* 0x000000120454723c */ /* 0x000fe2000004182c */
[----:B------:R-:W-:Y:S01]  /*6710*/  FADD.FTZ R0, R213, R31 ;  /* 0x0000001fd5007221 */ /* 0x000fe20000010000 */
[----:B------:R-:W-:-:S06]  /*6720*/  MOV R182, R210 ;  /* 0x000000d200b67202 */ /* 0x000fcc0000000f00 */
[C---:B------:R-:W-:Y:S01]  /*6730*/  HMMA.16816.F32.BF16 R80, R4.reuse, R12, R40 ;  /* 0x0000000c0450723c */ /* 0x040fe20000041828 */
[----:B-1----:R-:W-:Y:S01]  /*6740*/  FADD.FTZ R2, R222, R30 ;  /* 0x0000001ede027221 */ /* 0x002fe20000010000 */
[----:B------:R-:W-:Y:S06]  /*6750*/  MUFU.EX2 R116, R116 ;  /* 0x0000007400747308 */ /* 0x000fec0000000800 */
[----:B------:R-:W-:Y:S01]  /*6760*/  HMMA.16816.F32.BF16 R56, R4, R10, R32 ;  /* 0x0000000a0438723c */ /* 0x000fe20000041820 */
[----:B------:R-:W-:Y:S01]  /*6770*/  FADD.FTZ R24, R212, R69 ;  /* 0x00000045d4187221 */ /* 0x000fe20000010000 */
[----:B------:R-:W-:Y:S01]  /*6780*/  MUFU.EX2 R71, R71 ;  /* 0x0000004700477308 */ /* 0x000fe20000000800 */
[----:B------:R-:W-:-:S05]  /*6790*/  MOV R210, R209 ;  /* 0x000000d100d27202 */ /* 0x000fca0000000f00 */
[----:B------:R-:W-:Y:S01]  /*67a0*/  HMMA.16816.F32.BF16 R76, R4, R14, R48 ;  /* 0x0000000e044c723c */ /* 0x000fe20000041830 */
[----:B------:R-:W-:-:S07]  /*67b0*/  MOV R209, R230 ;  /* 0x000000e600d17202 */ /* 0x000fce0000000f00 */
[----:B------:R-:W-:Y:S01]  /*67c0*/  HMMA.16816.F32.BF16 R72, R4, R8, R36 ;  /* 0x000000080448723c */ /* 0x000fe20000041824 */
[----:B------:R-:W-:Y:S01]  /*67d0*/  MUFU.EX2 R69, R66 ;  /* 0x0000004200457308 */ /* 0x000fe20000000800 */
[----:B------:R1:W5:Y:S01]  /*67e0*/  LDL.LU R230, [R1+0x90] ;  /* 0x0000900001e67983 */ /* 0x0003620000300800 */
[----:B------:R-:W-:-:S06]  /*67f0*/  FADD.FTZ R2, R227, R2 ;  /* 0x00000002e3027221 */ /* 0x000fcc0000010000 */
[----:B------:R-:W-:Y:S01]  /*6800*/  MUFU.EX2 R70, R70 ;  /* 0x0000004600467308 */ /* 0x000fe20000000800 */
[----:B------:R-:W-:Y:S01]  /*6810*/  F2FP.BF16.PACK_AB R4, R191, R189 ;  /* 0x000000bdbf04723e */ /* 0x000fe200000010ff */
[----:B------:R1:W5:Y:S01]  /*6820*/  LDL.LU R227, [R1+0x8c] ;  /* 0x00008c0001e37983 */ /* 0x0003620000300800 */
[----:B--2---:R-:W-:Y:S01]  /*6830*/  F2FP.BF16.PACK_AB R6, R195, R193 ;  /* 0x000000c1c306723e */ /* 0x004fe200000010ff */
[----:B------:R-:W-:Y:S01]  /*6840*/  FADD.FTZ R3, R183, R3 ;  /* 0x00000003b7037221 */ /* 0x000fe20000010000 */
[----:B---3--:R-:W-:Y:S02]  /*6850*/  F2FP.BF16.PACK_AB R5, R192, R190 ;  /* 0x000000bec005723e */ /* 0x008fe400000010ff */
[----:B------:R-:W-:-:S07]  /*6860*/  F2FP.BF16.PACK_AB R7, R196, R194 ;  /* 0x000000c2c407723e */ /* 0x000fce00000010ff */
[C---:B------:R-:W-:Y:S08]  /*6870*/  HMMA.16816.F32.BF16 R52, R4.reuse, R20, R132 ;  /* 0x000000140434723c */ /* 0x040ff00000041884 */
[C---:B------:R-:W-:Y:S01]  /*6880*/  HMMA.16816.F32.BF16 R48, R4.reuse, R22, R128 ;  /* 0x000000160430723c */ /* 0x040fe20000041880 */
[----:B------:R-:W2:Y:S07]  /*6890*/  LDSM.16.MT88.4 R20, [R225+0x2800] ;  /* 0x00280000e114783b */ /* 0x000eae0000004200 */
[C---:B------:R-:W-:Y:S08]  /*68a0*/  HMMA.16816.F32.BF16 R40, R4.reuse, R16, R124 ;  /* 0x000000100428723c */ /* 0x040ff0000004187c */
[C---:B------:R-:W-:Y:S01]  /*68b0*/  HMMA.16816.F32.BF16 R36, R4.reuse, R18, R120 ;  /* 0x000000120424723c */ /* 0x040fe20000041878 */
[----:B------:R-:W3:Y:S07]  /*68c0*/  LDSM.16.MT88.4 R16, [R229+0x2800] ;  /* 0x00280000e510783b */ /* 0x000eee0000004200 */
[C---:B------:R-:W-:Y:S01]  /*68d0*/  HMMA.16816.F32.BF16 R32, R4.reuse, R12, R112 ;  /* 0x0000000c0420723c */ /* 0x040fe20000041870 */
[----:B------:R-:W-:Y:S07]  /*68e0*/  MUFU.EX2 R112, R65 ;  /* 0x0000004100707308 */ /* 0x000fee0000000800 */
[C---:B------:R-:W-:Y:S01]  /*68f0*/  HMMA.16816.F32.BF16 R28, R4.reuse, R14, R108 ;  /* 0x0000000e041c723c */ /* 0x040fe2000004186c */
[----:B------:R-:W4:Y:S01]  /*6900*/  LDSM.16.MT88.4 R12, [R226+0x2800] ;  /* 0x00280000e20c783b */ /* 0x000f220000004200 */
[----:B------:R-:W-:Y:S06]  /*6910*/  MUFU.EX2 R110, R64 ;  /* 0x00000040006e7308 */ /* 0x000fec0000000800 */
[C---:B------:R-:W-:Y:S02]  /*6920*/  HMMA.16816.F32.BF16 R104, R4.reuse, R8, R104 ;  /* 0x000000080468723c */ /* 0x040fe40000041868 */
[----:B------:R-:W-:Y:S06]  /*6930*/  MUFU.EX2 R111, R63 ;  /* 0x0000003f006f7308 */ /* 0x000fec0000000800 */
[----:B------:R-:W-:Y:S01]  /*6940*/  HMMA.16816.F32.BF16 R44, R4, R10, R92 ;  /* 0x0000000a042c723c */ /* 0x000fe2000004185c */
[----:B------:R-:W1:Y:S01]  /*6950*/  LDSM.16.MT88.4 R8, [R228+0x2800] ;  /* 0x00280000e408783b */ /* 0x000e620000004200 */
[----:B------:R-:W2:Y:S08]  /*6960*/  MUFU.EX2 R113, R62 ;  /* 0x0000003e00717308 */ /* 0x000eb00000000800 */
[----:B------:R-:W-:Y:S08]  /*6970*/  MUFU.EX2 R108, R61 ;  /* 0x0000003d006c7308 */ /* 0x000ff00000000800 */
[----:B------:R-:W3:Y:S08]  /*6980*/  MUFU.EX2 R109, R60 ;  /* 0x0000003c006d7308 */ /* 0x000ef00000000800 */
[----:B------:R-:W1:Y:S01]  /*6990*/  MUFU.EX2 R92, R67 ;  /* 0x00000043005c7308 */ /* 0x000e620000000800 */
[----:B------:R-:W-:Y:S01]  /*69a0*/  FADD.FTZ R4, R182, R24 ;  /* 0x00000018b6047221 */ /* 0x000fe20000010000 */
[----:B--2---:R-:W-:-:S03]  /*69b0*/  F2FP.BF16.PACK_AB R6, R113, R111 ;  /* 0x0000006f7106723e */ /* 0x004fc600000010ff */
[----:B------:R-:W-:-:S03]  /*69c0*/  FADD.FTZ R24, R151, R4 ;  /* 0x0000000497187221 */ /* 0x000fc60000010000 */
[----:B------:R-:W-:Y:S01]  /*69d0*/  MUFU.EX2 R63, R140 ;  /* 0x0000008c003f7308 */ /* 0x000fe20000000800 */
[----:B------:R-:W-:Y:S02]  /*69e0*/  F2FP.BF16.PACK_AB R4, R110, R112 ;  /* 0x000000706e04723e */ /* 0x000fe400000010ff */
[----:B---3--:R-:W-:-:S05]  /*69f0*/  F2FP.BF16.PACK_AB R5, R109, R108 ;  /* 0x0000006c6d05723e */ /* 0x008fca00000010ff */
[----:B------:R-:W-:Y:S01]  /*6a00*/  MUFU.EX2 R65, R139 ;  /* 0x0000008b00417308 */ /* 0x000fe20000000800 */
[----:B-1----:R-:W-:-:S07]  /*6a10*/  F2FP.BF16.PACK_AB R7, R92, R69 ;  /* 0x000000455c07723e */ /* 0x002fce00000010ff */
[----:B------:R-:W-:Y:S08]  /*6a20*/  MUFU.EX2 R66, R138 ;  /* 0x0000008a00427308 */ /* 0x000ff00000000800 */
[----:B------:R-:W1:Y:S08]  /*6a30*/  MUFU.EX2 R67, R137 ;  /* 0x0000008900437308 */ /* 0x000e700000000800 */
[----:B------:R-:W2:Y:S01]  /*6a40*/  MUFU.EX2 R64, R136 ;  /* 0x0000008800407308 */ /* 0x000ea20000000800 */
[C---:B------:R-:W-:Y:S08]  /*6a50*/  HMMA.16816.F32.BF16 R100, R4.reuse, R20, R100 ;  /* 0x000000140464723c */ /* 0x040ff00000041864 */
[C---:B------:R-:W-:Y:S08]  /*6a60*/  HMMA.16816.F32.BF16 R96, R4.reuse, R22, R96 ;  /* 0x000000160460723c */ /* 0x040ff00000041860 */
[C---:B------:R-:W-:Y:S08]  /*6a70*/  HMMA.16816.F32.BF16 R88, R4.reuse, R16, R88 ;  /* 0x000000100458723c */ /* 0x040ff00000041858 */
[C---:B------:R-:W-:Y:S08]  /*6a80*/  HMMA.16816.F32.BF16 R84, R4.reuse, R18, R84 ;  /* 0x000000120454723c */ /* 0x040ff00000041854 */
[C---:B----4-:R-:W-:Y:S08]  /*6a90*/  HMMA.16816.F32.BF16 R80, R4.reuse, R12, R80 ;  /* 0x0000000c0450723c */ /* 0x050ff00000041850 */
[C---:B------:R-:W-:Y:S08]  /*6aa0*/  HMMA.16816.F32.BF16 R76, R4.reuse, R14, R76 ;  /* 0x0000000e044c723c */ /* 0x040ff0000004184c */
[C---:B------:R-:W-:Y:S08]  /*6ab0*/  HMMA.16816.F32.BF16 R72, R4.reuse, R8, R72 ;  /* 0x000000080448723c */ /* 0x040ff00000041848 */
[----:B------:R-:W-:Y:S07]  /*6ac0*/  HMMA.16816.F32.BF16 R56, R4, R10, R56 ;  /* 0x0000000a0438723c */ /* 0x000fee0000041838 */
[----:B------:R-:W-:Y:S01]  /*6ad0*/  FADD.FTZ R4, R161, R24 ;  /* 0x00000018a1047221 */ /* 0x000fe20000010000 */
[----:B-1----:R-:W-:-:S02]  /*6ae0*/  F2FP.BF16.PACK_AB R6, R67, R66 ;  /* 0x000000424306723e */ /* 0x002fc400000010ff */
[----:B--2---:R-:W-:Y:S01]  /*6af0*/  F2FP.BF16.PACK_AB R5, R116, R64 ;  /* 0x000000407405723e */ /* 0x004fe200000010ff */
[----:B------:R-:W-:Y:S01]  /*6b00*/  FADD.FTZ R24, R169, R4 ;  /* 0x00000004a9187221 */ /* 0x000fe20000010000 */
[----:B------:R-:W-:Y:S02]  /*6b10*/  F2FP.BF16.PACK_AB R4, R65, R63 ;  /* 0x0000003f4104723e */ /* 0x000fe400000010ff */
[----:B------:R-:W-:Y:S01]  /*6b20*/  F2FP.BF16.PACK_AB R7, R70, R71 ;  /* 0x000000474607723e */ /* 0x000fe200000010ff */
[----:B------:R-:W-:Y:S02]  /*6b30*/  FADD.FTZ R0, R224, R0 ;  /* 0x00000000e0007221 */ /* 0x000fe40000010000 */
[----:B------:R1:W5:Y:S04]  /*6b40*/  LDL.LU R224, [R1+0x88] ;  /* 0x0000880001e07983 */ /* 0x0003680000300800 */
        /* <DEDUP_REMOVED lines=8> */
[----:B------:R-:W-:-:S02]  /*6bd0*/  FADD.FTZ R2, R209, R2 ;  /* 0x00000002d1027221 */ /* 0x000fc40000010000 */
[----:B------:R-:W-:Y:S02]  /*6be0*/  FADD.FTZ R0, R148, R0 ;  /* 0x0000000094007221 */ /* 0x000fe40000010000 */
[----:B------:R-:W-:Y:S01]  /*6bf0*/  FADD.FTZ R3, R210, R3 ;  /* 0x00000003d2037221 */ /* 0x000fe20000010000 */
[----:B------:R-:W-:Y:S01]  /*6c00*/  MOV R212, R186 ;  /* 0x000000ba00d47202 */ /* 0x000fe20000000f00 */
[----:B------:R-:W-:Y:S01]  /*6c10*/  FADD.FTZ R4, R175, R24 ;  /* 0x00000018af047221 */ /* 0x000fe20000010000 */
[----:B------:R-:W-:Y:S01]  /*6c20*/  MOV R213, R187 ;  /* 0x000000bb00d57202 */ /* 0x000fe20000000f00 */
[----:B------:R-:W2:Y:S01]  /*6c30*/  LDL R24, [R1+0x44] ;  /* 0x0000440001187983 */ /* 0x000ea20000100800 */
[----:B------:R-:W-:Y:S02]  /*6c40*/  FADD.FTZ R2, R149, R2 ;  /* 0x0000000295027221 */ /* 0x000fe40000010000 */
[----:B------:R-:W-:Y:S01]  /*6c50*/  FADD.FTZ R0, R160, R0 ;  /* 0x00000000a0007221 */ /* 0x000fe20000010000 */
[----:B------:R-:W-:Y:S01]  /*6c60*/  MOV R211, R166 ;  /* 0x000000a600d37202 */ /* 0x000fe20000000f00 */
[----:B------:R-:W-:Y:S01]  /*6c70*/  FADD.FTZ R2, R162, R2 ;  /* 0x00000002a2027221 */ /* 0x000fe20000010000 */
[----:B------:R-:W-:Y:S01]  /*6c80*/  MOV R127, R185 ;  /* 0x000000b9007f7202 */ /* 0x000fe20000000f00 */
[----:B------:R-:W-:Y:S01]  /*6c90*/  FADD.FTZ R0, R168, R0 ;  /* 0x00000000a8007221 */ /* 0x000fe20000010000 */
[----:B------:R-:W-:Y:S01]  /*6ca0*/  MOV R208, R167 ;  /* 0x000000a700d07202 */ /* 0x000fe20000000f00 */
[----:B------:R-:W-:Y:S01]  /*6cb0*/  FADD.FTZ R2, R173, R2 ;  /* 0x00000002ad027221 */ /* 0x000fe20000010000 */
[----:B------:R-:W-:Y:S01]  /*6cc0*/  MOV R222, R206 ;  /* 0x000000ce00de7202 */ /* 0x000fe20000000f00 */
[----:B------:R-:W-:Y:S01]  /*6cd0*/  FADD.FTZ R3, R150, R3 ;  /* 0x0000000396037221 */ /* 0x000fe20000010000 */
[----:B------:R-:W-:Y:S01]  /*6ce0*/  MUFU.EX2 R62, R141 ;  /* 0x0000008d003e7308 */ /* 0x000fe20000000800 */
[----:B------:R-:W-:Y:S01]  /*6cf0*/  FADD.FTZ R0, R174, R0 ;  /* 0x00000000ae007221 */ /* 0x000fe20000010000 */
[----:B------:R-:W-:Y:S01]  /*6d00*/  LDSM.16.MT88.4 R12, [R228+0x3000] ;  /* 0x00300000e40c783b */ /* 0x000fe20000004200 */
[----:B------:R-:W-:-:S02]  /*6d10*/  FADD.FTZ R2, R177, R2 ;  /* 0x00000002b1027221 */ /* 0x000fc40000010000 */
[----:B------:R-:W-:Y:S01]  /*6d20*/  FADD.FTZ R3, R163, R3 ;  /* 0x00000003a3037221 */ /* 0x000fe20000010000 */
[----:B------:R-:W-:Y:S01]  /*6d30*/  MOV R210, R165 ;  /* 0x000000a500d27202 */ /* 0x000fe20000000f00 */
[----:B------:R-:W-:Y:S01]  /*6d40*/  FADD.FTZ R0, R180, R0 ;  /* 0x00000000b4007221 */ /* 0x000fe20000010000 */
[----:B------:R-:W-:Y:S01]  /*6d50*/  MOV R9, c[0x0][0x2ac] ;  /* 0x0000ab0000097a02 */ /* 0x000fe20000000f00 */
[----:B------:R-:W-:Y:S02]  /*6d60*/  FADD.FTZ R2, R212, R2 ;  /* 0x00000002d4027221 */ /* 0x000fe40000010000 */
[----:B------:R-:W-:Y:S01]  /*6d70*/  FADD.FTZ R4, R249, R4 ;  /* 0x00000004f9047221 */ /* 0x000fe20000010000 */
[----:B------:R-:W-:Y:S01]  /*6d80*/  MOV R209, R184 ;  /* 0x000000b800d17202 */ /* 0x000fe20000000f00 */
[----:B------:R-:W-:Y:S01]  /*6d90*/  FADD.FTZ R3, R172, R3 ;  /* 0x00000003ac037221 */ /* 0x000fe20000010000 */
[----:B------:R-:W-:Y:S01]  /*6da0*/  MOV R206, R164 ;  /* 0x000000a400ce7202 */ /* 0x000fe20000000f00 */
[----:B------:R-:W-:Y:S01]  /*6db0*/  FADD.FTZ R0, R213, R0 ;  /* 0x00000000d5007221 */ /* 0x000fe20000010000 */
[----:B------:R-:W-:Y:S01]  /*6dc0*/  MUFU.EX2 R26, R145 ;  /* 0x00000091001a7308 */ /* 0x000fe20000000800 */
[----:B------:R-:W-:Y:S01]  /*6dd0*/  FADD.FTZ R6, R211, R2 ;  /* 0x00000002d3067221 */ /* 0x000fe20000010000 */
[----:B------:R-:W3:Y:S01]  /*6de0*/  LDSM.16.MT88.4 R160, [R225+0x3000] ;  /* 0x00300000e1a0783b */ /* 0x000ee20000004200 */
[----:B------:R-:W-:-:S02]  /*6df0*/  FADD.FTZ R3, R176, R3 ;  /* 0x00000003b0037221 */ /* 0x000fc40000010000 */
[----:B------:R-:W-:Y:S01]  /*6e00*/  FADD.FTZ R5, R210, R0 ;  /* 0x00000000d2057221 */ /* 0x000fe20000010000 */
[----:B------:R-:W4:Y:S01]  /*6e10*/  LDSM.16.MT88.4 R148, [R229+0x3000] ;  /* 0x00300000e594783b */ /* 0x000f220000004200 */
[----:B------:R-:W-:Y:S02]  /*6e20*/  FADD.FTZ R3, R127, R3 ;  /* 0x000000037f037221 */ /* 0x000fe40000010000 */
[----:B------:R-:W-:Y:S02]  /*6e30*/  IMAD R9, R9, c[0x0][0x1d0], RZ ;  /* 0x0000740009097a24 */ /* 0x000fe400078e02ff */
[----:B------:R-:W-:Y:S02]  /*6e40*/  FADD.FTZ R7, R208, R3 ;  /* 0x00000003d0077221 */ /* 0x000fe40000010000 */
        /* <DEDUP_REMOVED lines=17> */
[----:B------:R-:W-:Y:S01]  /*6f60*/  FADD.FTZ R5, R194, R5 ;  /* 0x00000005c2057221 */ /* 0x000fe20000010000 */
[----:B------:R-:W-:Y:S01]  /*6f70*/  MUFU.EX2 R20, R153 ;  /* 0x0000009900147308 */ /* 0x000fe20000000800 */
[----:B------:R-:W-:-:S02]  /*6f80*/  FADD.FTZ R4, R63, R4 ;  /* 0x000000043f047221 */ /* 0x000fc40000010000 */
[----:B------:R-:W-:Y:S02]  /*6f90*/  FADD.FTZ R5, R196, R5 ;  /* 0x00000005c4057221 */ /* 0x000fe40000010000 */
[----:B------:R-:W-:Y:S02]  /*6fa0*/  FADD.FTZ R4, R65, R4 ;  /* 0x0000000441047221 */ /* 0x000fe40000010000 */
[----:B------:R-:W-:Y:S01]  /*6fb0*/  FADD.FTZ R5, R64, R5 ;  /* 0x0000000540057221 */ /* 0x000fe20000010000 */
[----:B------:R-:W-:Y:S01]  /*6fc0*/  MUFU.EX2 R18, R154 ;  /* 0x0000009a00127308 */ /* 0x000fe20000000800 */
[----:B------:R-:W-:Y:S02]  /*6fd0*/  FADD.FTZ R4, R66, R4 ;  /* 0x0000000442047221 */ /* 0x000fe40000010000 */
[----:B------:R-:W-:-:S05]  /*6fe0*/  FADD.FTZ R5, R116, R5 ;  /* 0x0000000574057221 */ /* 0x000fca0000010000 */
[----:B------:R-:W-:Y:S01]  /*6ff0*/  MUFU.EX2 R17, R157 ;  /* 0x0000009d00117308 */ /* 0x000fe20000000800 */
[----:B------:R-:W-:-:S07]  /*7000*/  FADD.FTZ R5, R71, R5 ;  /* 0x0000000547057221 */ /* 0x000fce0000010000 */
[----:B------:R-:W1:Y:S08]  /*7010*/  MUFU.EX2 R61, R142 ;  /* 0x0000008e003d7308 */ /* 0x000e700000000800 */
[----:B------:R-:W1:Y:S08]  /*7020*/  MUFU.EX2 R25, R146 ;  /* 0x0000009200197308 */ /* 0x000e700000000800 */
[----:B------:R-:W-:Y:S08]  /*7030*/  MUFU.EX2 R16, R158 ;  /* 0x0000009e00107308 */ /* 0x000ff00000000800 */
[----:B------:R1:W-:Y:S08]  /*7040*/  MUFU.EX2 R60, R143 ;  /* 0x0000008f003c7308 */ /* 0x0003f00000000800 */
[----:B------:R-:W-:Y:S08]  /*7050*/  MUFU.EX2 R23, R147 ;  /* 0x0000009300177308 */ /* 0x000ff00000000800 */
[----:B------:R-:W-:Y:S01]  /*7060*/  MUFU.EX2 R11, R159 ;  /* 0x0000009f000b7308 */ /* 0x000fe20000000800 */
[----:B-1----:R-:W1:Y:S07]  /*7070*/  LDSM.16.MT88.4 R140, [R226+0x3000] ;  /* 0x00300000e28c783b */ /* 0x002e6e0000004200 */
[----:B------:R-:W-:Y:S08]  /*7080*/  MUFU.EX2 R21, R155 ;  /* 0x0000009b00157308 */ /* 0x000ff00000000800 */
[----:B------:R-:W1:Y:S08]  /*7090*/  MUFU.EX2 R27, R144 ;  /* 0x00000090001b7308 */ /* 0x000e700000000800 */
[----:B------:R-:W1:Y:S08]  /*70a0*/  MUFU.EX2 R22, R152 ;  /* 0x0000009800167308 */ /* 0x000e700000000800 */
[----:B------:R-:W2:Y:S08]  /*70b0*/  MUFU.EX2 R10, R188 ;  /* 0x000000bc000a7308 */ /* 0x000eb00000000800 */
[----:B------:R-:W2:Y:S01]  /*70c0*/  MUFU.EX2 R19, R156 ;  /* 0x0000009c00137308 */ /* 0x000ea20000000800 */
[----:B------:R-:W-:-:S02]  /*70d0*/  IADD3 R245, R245, -0x2, RZ ;  /* 0xfffffffef5f57810 */ /* 0x000fc40007ffe0ff */
[----:B------:R-:W-:Y:S02]  /*70e0*/  F2FP.BF16.PACK_AB R128, R61, R62 ;  /* 0x0000003e3d80723e */ /* 0x000fe400000010ff */
[----:B------:R-:W-:Y:S02]  /*70f0*/  F2FP.BF16.PACK_AB R129, R25, R26 ;  /* 0x0000001a1981723e */ /* 0x000fe400000010ff */
[----:B-1----:R-:W-:Y:S02]  /*7100*/  F2FP.BF16.PACK_AB R130, R27, R60 ;  /* 0x0000003c1b82723e */ /* 0x002fe400000010ff */
[----:B------:R-:W-:Y:S02]  /*7110*/  F2FP.BF16.PACK_AB R131, R22, R23 ;  /* 0x000000171683723e */ /* 0x000fe400000010ff */
[----:B------:R-:W-:Y:S02]  /*7120*/  F2FP.BF16.PACK_AB R124, R18, R20 ;  /* 0x00000014127c723e */ /* 0x000fe400000010ff */
[----:B------:R-:W-:Y:S01]  /*7130*/  F2FP.BF16.PACK_AB R125, R16, R17 ;  /* 0x00000011107d723e */ /* 0x000fe200000010ff */
[----:B--2---:R-:W-:Y:S01]  /*7140*/  @P4 IMAD.HI.U32 R2, R24, c[0x0][0x2c8], RZ ;  /* 0x0000b20018024a27 */ /* 0x004fe200078e00ff */
[----:B------:R-:W-:-:S04]  /*7150*/  MOV R0, R24 ;  /* 0x0000001800007202 */ /* 0x000fc80000000f00 */
[----:B------:R-:W-:Y:S02]  /*7160*/  @P4 SHF.R.U32.HI R0, RZ, c[0x0][0x2cc], R2 ;  /* 0x0000b300ff004a19 */ /* 0x000fe40000011602 */
[----:B------:R-:W-:Y:S02]  /*7170*/  MOV R2, RZ ;  /* 0x000000ff00027202 */ /* 0x000fe40000000f00 */
[----:B------:R-:W-:-:S05]  /*7180*/  IADD3 R3, R0, -c[0x0][0x168], R9 ;  /* 0x80005a0000037a10 */ /* 0x000fca0007ffe009 */
[----:B------:R-:W-:-:S05]  /*7190*/  IMAD.HI R2, R3, -0x6db6db6d, R2 ;  /* 0x9249249303027827 */ /* 0x000fca00078e0202 */
[----:B------:R-:W-:Y:S01]  /*71a0*/  SHF.R.U32.HI R0, RZ, 0x1f, R2 ;  /* 0x0000001fff007819 */ /* 0x000fe20000011602 */
[----:B------:R-:W-:-:S03]  /*71b0*/  FADD.FTZ R3, R223, R6 ;  /* 0x00000006df037221 */ /* 0x000fc60000010000 */
[----:B------:R-:W-:Y:S01]  /*71c0*/  LEA.HI.SX32 R9, R2, R0, 0x1a ;  /* 0x0000000002097211 */ /* 0x000fe200078fd2ff */
        /* <DEDUP_REMOVED lines=35> */
[----:B------:R-:W-:Y:S01]  /*7400*/  IMNMX R7, RZ, R9, !PT ;  /* 0x00000009ff077217 */ /* 0x000fe20007800200 */
[----:B------:R-:W-:Y:S02]  /*7410*/  FADD.FTZ R0, R11, R0 ;  /* 0x000000000b007221 */ /* 0x000fe40000010000 */
[----:B------:R-:W-:-:S02]  /*7420*/  FADD.FTZ R4, R21, R5 ;  /* 0x0000000515047221 */ /* 0x000fc40000010000 */
[----:B------:R-:W-:Y:S02]  /*7430*/  FADD.FTZ R5, R27, R3 ;  /* 0x000000031b057221 */ /* 0x000fe40000010000 */
[----:B------:R-:W-:Y:S02]  /*7440*/  FADD.FTZ R3, R22, R2 ;  /* 0x0000000216037221 */ /* 0x000fe40000010000 */
[----:B------:R-:W-:Y:S01]  /*7450*/  FADD.FTZ R0, R10, R0 ;  /* 0x000000000a007221 */ /* 0x000fe20000010000 */
[----:B------:R1:W-:Y:S01]  /*7460*/  STL [R1+0x4], R7 ;  /* 0x0000040701007387 */ /* 0x0003e20000100800 */
[----:B------:R-:W-:-:S03]  /*7470*/  FADD.FTZ R2, R19, R4 ;  /* 0x0000000413027221 */ /* 0x000fc60000010000 */
[----:B------:R1:W-:Y:S04]  /*7480*/  STL [R1+0xc], R5 ;  /* 0x00000c0501007387 */ /* 0x0003e80000100800 */
[----:B------:R1:W-:Y:S04]  /*7490*/  STL [R1+0x10], R3 ;  /* 0x0000100301007387 */ /* 0x0003e80000100800 */
[----:B------:R1:W-:Y:S04]  /*74a0*/  STL [R1+0x14], R0 ;  /* 0x0000140001007387 */ /* 0x0003e80000100800 */
[----:B------:R1:W-:Y:S01]  /*74b0*/  STL [R1+0x8], R2 ;  /* 0x0000080201007387 */ /* 0x0003e20000100800 */
[----:B------:R-:W-:-:S02]  /*74c0*/  ISETP.GE.AND P0, PT, R245, R7, PT ;  /* 0x00000007f500720c */ /* 0x000fc40003f06270 */
[----:B------:R-:W-:Y:S02]  /*74d0*/  F2FP.BF16.PACK_AB R126, R19, R21 ;  /* 0x00000015137e723e */ /* 0x000fe400000010ff */
[----:B------:R-:W-:Y:S01]  /*74e0*/  F2FP.BF16.PACK_AB R127, R10, R11 ;  /* 0x0000000b0a7f723e */ /* 0x000fe200000010ff */
[C---:B---3--:R-:W-:Y:S08]  /*74f0*/  HMMA.16816.F32.BF16 R184, R128.reuse, R160, R100 ;  /* 0x000000a080b8723c */ /* 0x048ff00000041864 */
[C---:B------:R-:W-:Y:S08]  /*7500*/  HMMA.16816.F32.BF16 R176, R128.reuse, R162, R96 ;  /* 0x000000a280b0723c */ /* 0x040ff00000041860 */
[C---:B----4-:R-:W-:Y:S08]  /*7510*/  HMMA.16816.F32.BF16 R180, R128.reuse, R148, R88 ;  /* 0x0000009480b4723c */ /* 0x050ff00000041858 */
[C---:B------:R-:W-:Y:S08]  /*7520*/  HMMA.16816.F32.BF16 R168, R128.reuse, R150, R84 ;  /* 0x0000009680a8723c */ /* 0x040ff00000041854 */
[C---:B------:R-:W-:Y:S08]  /*7530*/  HMMA.16816.F32.BF16 R172, R128.reuse, R140, R80 ;  /* 0x0000008c80ac723c */ /* 0x040ff00000041850 */
[----:B------:R-:W-:Y:S08]  /*7540*/  HMMA.16816.F32.BF16 R164, R128, R142, R76 ;  /* 0x0000008e80a4723c */ /* 0x000ff0000004184c */
[C---:B------:R-:W-:Y:S08]  /*7550*/  HMMA.16816.F32.BF16 R152, R124.reuse, R160, R52 ;  /* 0x000000a07c98723c */ /* 0x040ff00000041834 */
[C---:B------:R-:W-:Y:S08]  /*7560*/  HMMA.16816.F32.BF16 R144, R124.reuse, R148, R40 ;  /* 0x000000947c90723c */ /* 0x040ff00000041828 */
[----:B------:R-:W-:Y:S08]  /*7570*/  HMMA.16816.F32.BF16 R136, R124, R140, R32 ;  /* 0x0000008c7c88723c */ /* 0x000ff00000041820 */
[----:B------:R-:W-:Y:S08]  /*7580*/  HMMA.16816.F32.BF16 R156, R128, R12, R72 ;  /* 0x0000000c809c723c */ /* 0x000ff00000041848 */
[C---:B------:R-:W-:Y:S08]  /*7590*/  HMMA.16816.F32.BF16 R160, R124.reuse, R162, R48 ;  /* 0x000000a27ca0723c */ /* 0x040ff00000041830 */
[C---:B------:R-:W-:Y:S08]  /*75a0*/  HMMA.16816.F32.BF16 R148, R124.reuse, R150, R36 ;  /* 0x000000967c94723c */ /* 0x040ff00000041824 */
[C---:B------:R-:W-:Y:S08]  /*75b0*/  HMMA.16816.F32.BF16 R140, R124.reuse, R142, R28 ;  /* 0x0000008e7c8c723c */ /* 0x040ff0000004181c */
[----:B------:R-:W-:Y:S08]  /*75c0*/  HMMA.16816.F32.BF16 R132, R124, R12, R132 ;  /* 0x0000000c7c84723c */ /* 0x000ff00000041884 */
[-C--:B------:R-:W-:Y:S08]  /*75d0*/  HMMA.16816.F32.BF16 R128, R128, R14.reuse, R56 ;  /* 0x0000000e8080723c */ /* 0x080ff00000041838 */
[----:B------:R-:W-:Y:S01]  /*75e0*/  HMMA.16816.F32.BF16 R124, R124, R14, R44 ;  /* 0x0000000e7c7c723c */ /* 0x000fe2000004182c */
[----:B------:R-:W-:Y:S02]  /*75f0*/  @!UPT UIADD3 URZ, URZ, URZ, URZ ;  /* 0x0000003f3f3ff290 */ /* 0x000fe4000fffe03f */
[----:B------:R-:W-:Y:S11]  /*7600*/  @!P0 BRA `(.L_x_544) ;  /* 0x000055c000008947 */ /* 0x000ff60003800000 */
[----:B-1----:R-:W-:Y:S01]  /*7610*/  IMAD.MOV.U32 R121, RZ, RZ, R118 ;  /* 0x000000ffff797224 */ /* 0x002fe200078e0076 */
[----:B------:R-:W-:Y:S01]  /*7620*/  MOV R123, R68 ;  /* 0x00000044007b7202 */ /* 0x000fe20000000f00 */
[----:B------:R-:W-:Y:S01]  /*7630*/  IMAD.MOV.U32 R120, RZ, RZ, R119 ;  /* 0x000000ffff787224 */ /* 0x000fe200078e0077 */
[----:B------:R-:W-:-:S07]  /*7640*/  MOV R122, R117 ;  /* 0x00000075007a7202 */ /* 0x000fce0000000f00 */
.L_x_555:
[----:B------:R-:W-:Y:S04]  /*7650*/  DEPBAR.LE SB0, 0x0 ;  /* 0x000080000000791a */ /* 0x000fe80000000000 */
[----:B------:R-:W-:Y:S01]  /*7660*/  WARPSYNC 0xffffffff ;  /* 0xffffffff00007948 */ /* 0x000fe20003800000 */
[----:B------:R-:W-:Y:S01]  /*7670*/  BAR.SYNC.DEFER_BLOCKING 0x0 ;  /* 0x0000000000007b1d */ /* 0x000fe20000010000 */
[----:B------:R-:W-:Y:S05]  /*7680*/  ISETP.GE.AND P0, PT, R245, RZ, PT ;  /* 0x000000fff500720c */ /* 0x000fea0003f06270 */
[----:B------:R1:W2:Y:S01]  /*7690*/  LDSM.16.M88.4 R112, [R231] ;  /* 0x00000000e770783b */ /* 0x0002a20000000200 */
[----:B------:R-:W-:Y:S03]  /*76a0*/  BSSY B0, `(.L_x_545) ;  /* 0x000004d000007945 */ /* 0x000fe60003800000 */
[----:B------:R1:W3:Y:S04]  /*76b0*/  LDSM.16.M88.4 R108, [R231+0x2000] ;  /* 0x00200000e76c783b */ /* 0x0002e80000000200 */
[----:B-----5:R1:W4:Y:S04]  /*76c0*/  LDSM.16.M88.4 R16, [R224] ;  /* 0x00000000e010783b */ /* 0x0203280000000200 */
        /* <DEDUP_REMOVED lines=8> */
[----:B------:R1:W1:Y:S04]  /*7750*/  LDSM.16.M88.4 R192, [R235] ;  /* 0x00000000ebc0783b */ /* 0x0002680000000200 */
[----:B------:R1:W1:Y:S04]  /*7760*/  LDSM.16.M88.4 R200, [R241] ;  /* 0x00000000f1c8783b */ /* 0x0002680000000200 */
[----:B------:R1:W1:Y:S04]  /*7770*/  LDSM.16.M88.4 R204, [R240] ;  /* 0x00000000f0cc783b */ /* 0x0002680000000200 */
[----:B------:R1:W1:Y:S04]  /*7780*/  LDSM.16.M88.4 R208, [R239] ;  /* 0x00000000efd0783b */ /* 0x0002680000000200 */
[----:B------:R1:W1:Y:S04]  /*7790*/  LDSM.16.M88.4 R212, [R238] ;  /* 0x00000000eed4783b */ /* 0x0002680000000200 */
[----:B------:R1:W1:Y:S04]  /*77a0*/  LDSM.16.M88.4 R216, [R237] ;  /* 0x00000000edd8783b */ /* 0x0002680000000200 */
[----:B------:R1:W1:Y:S01]  /*77b0*/  LDSM.16.M88.4 R220, [R236] ;  /* 0x00000000ecdc783b */ /* 0x0002620000000200 */
[----:B------:R-:W-:-:S05]  /*77c0*/  @!P0 BRA `(.L_x_546) ;  /* 0x000003a000008947 */ /* 0x000fca0003800000 */
[----:B--234-:R-:W-:Y:S01]  /*77d0*/  IMAD.WIDE.U32 R2, R250, c[0x0][0x208], RZ ;  /* 0x00008200fa027a25 */ /* 0x01cfe200078e00ff */
[----:B------:R-:W-:Y:S01]  /*77e0*/  SHF.R.S32.HI R0, RZ, 0x1f, R250 ;  /* 0x0000001fff007819 */ /* 0x000fe200000114fa */
[----:B------:R-:W2:Y:S01]  /*77f0*/  LDL.64 R8, [R1+0x30] ;  /* 0x0000300001087983 */ /* 0x000ea20000100a00 */
[----:B------:R-:W-:Y:S01]  /*7800*/  SHF.R.S32.HI R4, RZ, 0x1f, R244 ;  /* 0x0000001fff047819 */ /* 0x000fe200000114f4 */
[----:B------:R-:W-:Y:S01]  /*7810*/  IMAD.SHL.U32 R20, R242, 0x2, RZ ;  /* 0x00000002f2147824 */ /* 0x000fe200078e00ff */
[----:B------:R-:W-:Y:S01]  /*7820*/  SHF.R.S32.HI R5, RZ, 0x1f, R242 ;  /* 0x0000001fff057819 */ /* 0x000fe200000114f2 */
[----:B------:R-:W-:Y:S02]  /*7830*/  IMAD R0, R0, c[0x0][0x208], RZ ;  /* 0x0000820000007a24 */ /* 0x000fe400078e02ff */
[----:B------:R-:W-:Y:S01]  /*7840*/  IMAD R4, R4, c[0x0][0x218], RZ ;  /* 0x0000860004047a24 */ /* 0x000fe200078e02ff */
[----:B------:R-:W-:Y:S01]  /*7850*/  SHF.L.U64.HI R5, R242, 0x1, R5 ;  /* 0x00000001f2057819 */ /* 0x000fe20000010205 */
[----:B------:R-:W-:Y:S01]  /*7860*/  IMAD R0, R250, c[0x0][0x20c], R0 ;  /* 0x00008300fa007a24 */ /* 0x000fe200078e0200 */
[----:B------:R-:W3:Y:S03]  /*7870*/  LDL R6, [R1+0x40] ;  /* 0x0000400001067983 */ /* 0x000ee60000100800 */
[----:B------:R-:W-:Y:S04]  /*7880*/  IMAD.IADD R3, R3, 0x1, R0 ;  /* 0x0000000103037824 */ /* 0x000fe800078e0200 */
[----:B------:R-:W-:Y:S05]  /*7890*/  IMAD.WIDE.U32 R2, R244, c[0x0][0x218], R2 ;  /* 0x00008600f4027a25 */ /* 0x000fea00078e0002 */
[----:B--2---:R-:W-:Y:S01]  /*78a0*/  IADD3 R0, P1, R8, R2, RZ ;  /* 0x0000000208007210 */ /* 0x004fe20007f3e0ff */
[----:B------:R-:W-:Y:S03]  /*78b0*/  IMAD R2, R244, c[0x0][0x21c], R4 ;  /* 0x00008700f4027a24 */ /* 0x000fe600078e0204 */
[----:B------:R-:W-:Y:S02]  /*78c0*/  LEA R4, P0, R0, c[0x0][0x1f8], 0x1 ;  /* 0x00007e0000047a11 */ /* 0x000fe400078008ff */
[----:B---3--:R-:W-:Y:S04]  /*78d0*/  IADD3.X R2, R6, R3, R2, P1, !PT ;  /* 0x0000000306027210 */ /* 0x008fe80000ffe402 */
[----:B------:R-:W-:Y:S01]  /*78e0*/  LEA.HI.X R0, R0, c[0x0][0x1fc], R2, 0x1, P0 ;  /* 0x00007f0000007a11 */ /* 0x000fe200000f0c02 */
[----:B------:R-:W-:-:S05]  /*78f0*/  BRA.DIV ~URZ, `(.L_x_547) ;  /* 0x0000e1227f007947 */ /* 0x000fca000b800000 */
[----:B------:R2:W3:Y:S02]  /*7900*/  SHFL.IDX PT, R7, R0, RZ, 0x181f ;  /* 0x00181fff00077589 */ /* 0x0004e400000e0000 */
.L_x_606:
[----:B------:R-:W-:-:S05]  /*7910*/  BRA.DIV ~URZ, `(.L_x_548) ;  /* 0x0000e1727f007947 */ /* 0x000fca000b800000 */
[----:B------:R-:W4:Y:S04]  /*7920*/  SHFL.IDX PT, R6, R4, RZ, 0x181f ;  /* 0x00181fff04067589 */ /* 0x000f2800000e0000 */
[----:B------:R-:W5:Y:S04]  /*7930*/  SHFL.IDX PT, R2, R4, 0x1, 0x181f ;  /* 0x00381f0004027f89 */ /* 0x000f6800000e0000 */
[----:B------:R-:W-:Y:S04]  /*7940*/  SHFL.IDX PT, R3, R0, 0x1, 0x181f ;  /* 0x00381f0000037f89 */ /* 0x000fe800000e0000 */
[----:B------:R-:W-:Y:S04]  /*7950*/  SHFL.IDX PT, R10, R4, 0x2, 0x181f ;  /* 0x00581f00040a7f89 */ /* 0x000fe800000e0000 */
[----:B------:R-:W2:Y:S04]  /*7960*/  SHFL.IDX PT, R8, R4, 0x3, 0x181f ;  /* 0x00781f0004087f89 */ /* 0x000ea800000e0000 */
[----:B------:R-:W3:Y:S04]  /*7970*/  SHFL.IDX PT, R11, R0, 0x2, 0x181f ;  /* 0x00581f00000b7f89 */ /* 0x000ee800000e0000 */
[----:B------:R-:W1:Y:S04]  /*7980*/  SHFL.IDX PT, R9, R4, 0x4, 0x181f ;  /* 0x00981f0004097f89 */ /* 0x000e6800000e0000 */
[----:B------:R-:W1:Y:S04]  /*7990*/  SHFL.IDX PT, R15, R0, 0x3, 0x181f ;  /* 0x00781f00000f7f89 */ /* 0x000e6800000e0000 */
[----:B------:R-:W1:Y:S04]  /*79a0*/  SHFL.IDX PT, R12, R4, 0x5, 0x181f ;  /* 0x00b81f00040c7f89 */ /* 0x000e6800000e0000 */
[----:B------:R-:W1:Y:S04]  /*79b0*/  SHFL.IDX PT, R14, R0, 0x4, 0x181f ;  /* 0x00981f00000e7f89 */ /* 0x000e6800000e0000 */
[----:B------:R-:W1:Y:S04]  /*79c0*/  SHFL.IDX PT, R13, R0, 0x5, 0x181f ;  /* 0x00b81f00000d7f89 */ /* 0x000e6800000e0000 */
[----:B------:R-:W1:Y:S04]  /*79d0*/  SHFL.IDX PT, R4, R4, 0x6, 0x181f ;  /* 0x00d81f0004047f89 */ /* 0x000e6800000e0000 */
[----:B--2---:R-:W2:Y:S01]  /*79e0*/  SHFL.IDX PT, R0, R0, 0x6, 0x181f ;  /* 0x00d81f0000007f89 */ /* 0x004ea200000e0000 */
[-C--:B----4-:R-:W-:Y:S02]  /*79f0*/  IADD3 R6, P0, R6, R20.reuse, RZ ;  /* 0x0000001406067210 */ /* 0x090fe40007f1e0ff */
[-C--:B-----5:R-:W-:Y:S02]  /*7a00*/  IADD3 R2, P1, R2, R20.reuse, RZ ;  /* 0x0000001402027210 */ /* 0x0a0fe40007f3e0ff */
[-C--:B------:R-:W-:Y:S01]  /*7a10*/  IADD3 R8, P6, R8, R20.reuse, RZ ;  /* 0x0000001408087210 */ /* 0x080fe20007fde0ff */
[--C-:B---3--:R-:W-:Y:S01]  /*7a20*/  IMAD.X R7, R7, 0x1, R5.reuse, P0 ;  /* 0x0000000107077824 */ /* 0x108fe200000e0605 */
[-C--:B------:R-:W-:Y:S01]  /*7a30*/  IADD3 R10, P0, R10, R20.reuse, RZ ;  /* 0x000000140a0a7210 */ /* 0x080fe20007f1e0ff */
[--C-:B------:R-:W-:Y:S03]  /*7a40*/  IMAD.X R3, R3, 0x1, R5.reuse, P1 ;  /* 0x0000000103037824 */ /* 0x100fe600008e0605 */
[----:B------:R1:W-:Y:S01]  /*7a50*/  LDGSTS.E.BYPASS.LTC128B.128 [R243+0x100], [R6.64], !P5 ;  /* 0x0010000006f37fae */ /* 0x0003e2000e901d46 */
[--C-:B------:R-:W-:Y:S03]  /*7a60*/  IMAD.X R11, R11, 0x1, R5.reuse, P0 ;  /* 0x000000010b0b7824 */ /* 0x100fe600000e0605 */
[----:B------:R3:W-:Y:S04]  /*7a70*/  LDGSTS.E.BYPASS.LTC128B.128 [R243+0x900], [R2.64], !P5 ;  /* 0x0090000002f37fae */ /* 0x0007e8000e901d46 */
[----:B------:R4:W-:Y:S01]  /*7a80*/  LDGSTS.E.BYPASS.LTC128B.128 [R243+0x1100], [R10.64], !P5 ;  /* 0x011000000af37fae */ /* 0x0009e2000e901d46 */
[-C--:B-1----:R-:W-:Y:S01]  /*7a90*/  IADD3 R6, P1, R9, R20.reuse, RZ ;  /* 0x0000001409067210 */ /* 0x082fe20007f3e0ff */
[--C-:B------:R-:W-:Y:S01]  /*7aa0*/  IMAD.X R9, R15, 0x1, R5.reuse, P6 ;  /* 0x000000010f097824 */ /* 0x100fe200030e0605 */
[----:B---3--:R-:W-:Y:S03]  /*7ab0*/  IADD3 R2, P0, R12, R20, RZ ;  /* 0x000000140c027210 */ /* 0x008fe60007f1e0ff */
[--C-:B------:R-:W-:Y:S01]  /*7ac0*/  IMAD.X R7, R14, 0x1, R5.reuse, P1 ;  /* 0x000000010e077824 */ /* 0x100fe200008e0605 */
[----:B------:R4:W-:Y:S01]  /*7ad0*/  LDGSTS.E.BYPASS.LTC128B.128 [R243+0x1900], [R8.64], !P5 ;  /* 0x0190000008f37fae */ /* 0x0009e2000e901d46 */
[----:B------:R-:W-:Y:S03]  /*7ae0*/  IMAD.X R3, R13, 0x1, R5, P0 ;  /* 0x000000010d037824 */ /* 0x000fe600000e0605 */
[----:B------:R4:W-:Y:S04]  /*7af0*/  LDGSTS.E.BYPASS.LTC128B.128 [R243+0x2100], [R6.64], !P5 ;  /* 0x0210000006f37fae */ /* 0x0009e8000e901d46 */
[----:B------:R4:W-:Y:S02]  /*7b00*/  LDGSTS.E.BYPASS.LTC128B.128 [R243+0x2900], [R2.64], !P5 ;  /* 0x0290000002f37fae */ /* 0x0009e4000e901d46 */
.L_x_607:
[----:B--2-4-:R-:W-:Y:S04]  /*7b10*/  IADD3 R2, P0, R4, R20, RZ ;  /* 0x0000001404027210 */ /* 0x014fe80007f1e0ff */
[----:B------:R-:W-:Y:S05]  /*7b20*/  IADD3.X R3, R0, R5, RZ, P0, !PT ;  /* 0x0000000500037210 */ /* 0x000fea00007fe4ff */
[----:B------:R-:W-:Y:S01]  /*7b30*/  @!PT LDS RZ, [RZ] ;  /* 0x00000000fffff984 */ /* 0x000fe20000000800 */
[----:B------:R-:W-:Y:S01]  /*7b40*/  @!PT LDS RZ, [RZ] ;  /* 0x00000000fffff984 */ /* 0x000fe20000000800 */
[----:B------:R-:W-:Y:S01]  /*7b50*/  @!PT LDS RZ, [RZ] ;  /* 0x00000000fffff984 */ /* 0x000fe20000000800 */
[----:B------:R1:W-:Y:S04]  /*7b60*/  LDGSTS.E.BYPASS.LTC128B.128 [R243+0x3100], [R2.64], !P5 ;  /* 0x0310000002f37fae */ /* 0x0003e8000e901d46 */
.L_x_546:
[----:B--234-:R-:W-:Y:S05]  /*7b70*/  BSYNC B0 ;  /* 0x0000000000007941 */ /* 0x01cfea0003800000 */
.L_x_545:
[----:B------:R-:W0:Y:S01]  /*7b80*/  LDGDEPBAR ;  /* 0x00000000000079af */ /* 0x000e220000000000 */
[----:B------:R-:W-:Y:S01]  /*7b90*/  WARPSYNC 0xffffffff ;  /* 0xffffffff00007948 */ /* 0x000fe20003800000 */
[-C--:B------:R-:W-:Y:S01]  /*7ba0*/  HMMA.16816.F32.BF16 R4, R112, R16.reuse, RZ ;  /* 0x000000107004723c */ /* 0x080fe200000418ff */
[----:B------:R-:W-:Y:S02]  /*7bb0*/  BSSY B0, `(.L_x_549) ;  /* 0x00000d4000007945 */ /* 0x000fe40003800000 */
[----:B------:R-:W-:Y:S05]  /*7bc0*/  ISETP.GE.AND P0, PT, R245, 0x1, PT ;  /* 0x00000001f500780c */ /* 0x000fea0003f06270 */
[C---:B------:R-:W-:Y:S08]  /*7bd0*/  HMMA.16816.F32.BF16 R8, R108.reuse, R16, RZ ;  /* 0x000000106c08723c */ /* 0x040ff000000418ff */
[-C--:B------:R-:W-:Y:S08]  /*7be0*/  HMMA.16816.F32.BF16 R12, R108, R18.reuse, RZ ;  /* 0x000000126c0c723c */ /* 0x080ff000000418ff */
        /* <DEDUP_REMOVED lines=25> */
[----:B------:R-:W-:Y:S07]  /*7d80*/  LDSM.16.M88.4 R116, [R232] ;  /* 0x00000000e874783b */ /* 0x000fee0000000200 */
[-C--:B------:R-:W-:Y:S08]  /*7d90*/  HMMA.16816.F32.BF16 R4, R188, R192.reuse, R4 ;  /* 0x000000c0bc04723c */ /* 0x080ff00000041804 */
[C---:B------:R-:W-:Y:S08]  /*7da0*/  HMMA.16816.F32.BF16 R8, R196.reuse, R192, R8 ;  /* 0x000000c0c408723c */ /* 0x040ff00000041808 */
[-C--:B------:R-:W-:Y:S08]  /*7db0*/  HMMA.16816.F32.BF16 R12, R196, R194.reuse, R12 ;  /* 0x000000c2c40c723c */ /* 0x080ff0000004180c */
[C---:B------:R-:W-:Y:S01]  /*7dc0*/  HMMA.16816.F32.BF16 R16, R188.reuse, R194, R16 ;  /* 0x000000c2bc10723c */ /* 0x040fe20000041810 */
[----:B------:R-:W1:Y:S07]  /*7dd0*/  LDSM.16.M88.4 R192, [R230] ;  /* 0x00000000e6c0783b */ /* 0x000e6e0000000200 */
        /* <DEDUP_REMOVED lines=19> */
[----:B------:R-:W5:Y:S07]  /*7f10*/  LDSM.16.M88.4 R212, [R230+0x1800] ;  /* 0x00180000e6d4783b */ /* 0x000f6e0000000200 */
        /* <DEDUP_REMOVED lines=25> */
[----:B------:R-:W2:Y:S07]  /*80b0*/  LDSM.16.M88.4 R208, [R227] ;  /* 0x00000000e3d0783b */ /* 0x000eae0000000200 */
[-C--:B-----5:R-:W-:Y:S08]  /*80c0*/  HMMA.16816.F32.BF16 R52, R116, R212.reuse, R52 ;  /* 0x000000d47434723c */ /* 0x0a0ff00000041834 */
        /* <DEDUP_REMOVED lines=19> */
[----:B------:R-:W1:Y:S07]  /*8200*/  LDSM.16.M88.4 R116, [R227+0x1000] ;  /* 0x00100000e374783b */ /* 0x000e6e0000000200 */
[-C--:B--2---:R-:W-:Y:S01]  /*8210*/  HMMA.16816.F32.BF16 R4, R204, R208.reuse, R4 ;  /* 0x000000d0cc04723c */ /* 0x084fe20000041804 */
[----:B------:R-:W2:Y:S01]  /*8220*/  LDSM.16.M88.4 R196, [R227+0x2000] ;  /* 0x00200000e3c4783b */ /* 0x000ea20000000200 */
[----:B------:R-:W-:Y:S06]  /*8230*/  DEPBAR.LE SB0, 0x0 ;  /* 0x000080000000791a */ /* 0x000fec0000000000 */
[C---:B------:R-:W-:Y:S01]  /*8240*/  HMMA.16816.F32.BF16 R8, R216.reuse, R208, R8 ;  /* 0x000000d0d808723c */ /* 0x040fe20000041808 */
[----:B------:R-:W-:Y:S07]  /*8250*/  BAR.SYNC.DEFER_BLOCKING 0x0 ;  /* 0x0000000000007b1d */ /* 0x000fee0000010000 */
        /* <DEDUP_REMOVED lines=25> */
[----:B------:R-:W-:Y:S01]  /*83f0*/  HMMA.16816.F32.BF16 R112, R204, R214, R112 ;  /* 0x000000d6cc70723c */ /* 0x000fe20000041870 */
[----:B------:R-:W-:Y:S07]  /*8400*/  @!UPT UIADD3 URZ, URZ, URZ, URZ ;  /* 0x0000003f3f3ff290 */ /* 0x000fee000fffe03f */
[----:B------:R-:W-:-:S11]  /*8410*/  @!P0 BRA `(.L_x_550) ;  /* 0x000004d000008947 */ /* 0x000fd60003800000 */
[----:B------:R-:W-:Y:S01]  /*8420*/  IMAD.MOV.U32 R244, RZ, RZ, RZ ;  /* 0x000000fffff47224 */ /* 0x000fe200078e00ff */
[----:B------:R-:W2:Y:S01]  /*8430*/  LDL R2, [R1+0x1c] ;  /* 0x00001c0001027983 */ /* 0x000ea20000100800 */
[----:B------:R-:W-:Y:S03]  /*8440*/  IMAD.SHL.U32 R119, R242, 0x2, RZ ;  /* 0x00000002f2777824 */ /* 0x000fe600078e00ff */
[----:B------:R-:W3:Y:S04]  /*8450*/  LDL R0, [R1+0x18] ;  /* 0x0000180001007983 */ /* 0x000ee80000100800 */
[----:B------:R-:W4:Y:S04]  /*8460*/  LDL.64 R220, [R1+0x28] ;  /* 0x0000280001dc7983 */ /* 0x000f280000100a00 */
[----:B------:R-:W5:Y:S04]  /*8470*/  LDL R246, [R1+0x3c] ;  /* 0x00003c0001f67983 */ /* 0x000f680000100800 */
[----:B------:R-:W4:Y:S04]  /*8480*/  LDL.64 R248, [R1+0x20] ;  /* 0x0000200001f87983 */ /* 0x000f280000100a00 */
[----:B------:R-:W5:Y:S01]  /*8490*/  LDL R247, [R1+0x38] ;  /* 0x0000380001f77983 */ /* 0x000f620000100800 */
[----:B--2---:R-:W-:Y:S05]  /*84a0*/  IMAD R2, R245, 0x70, R2 ;  /* 0x00000070f5027824 */ /* 0x004fea00078e0202 */
[----:B---3--:R-:W-:Y:S05]  /*84b0*/  IADD3 R2, R2, -0x70, R0 ;  /* 0xffffff9002027810 */ /* 0x008fea0007ffe000 */
[----:B------:R-:W-:Y:S04]  /*84c0*/  @P3 IMAD.HI.U32 R3, R2, c[0x0][0x2bc], RZ ;  /* 0x0000af0002033a27 */ /* 0x000fe800078e00ff */
[----:B------:R-:W-:Y:S01]  /*84d0*/  IMAD.MOV.U32 R0, RZ, RZ, R2 ;  /* 0x000000ffff007224 */ /* 0x000fe200078e0002 */
[----:B------:R-:W-:Y:S04]  /*84e0*/  @P3 SHF.R.U32.HI R0, RZ, c[0x0][0x2c0], R3 ;  /* 0x0000b000ff003a19 */ /* 0x000fe80000011603 */
[C---:B----4-:R-:W-:Y:S04]  /*84f0*/  @!P2 IADD3 R3, P0, R0.reuse, R220, RZ ;  /* 0x000000dc0003a210 */ /* 0x050fe80007f1e0ff */
[----:B-----5:R-:W-:Y:S01]  /*8500*/  @!P2 LEA.HI.X.SX32 R117, R0, R246, 0x1, P0 ;  /* 0x000000f60075a211 */ /* 0x020fe200000f0eff */
[----:B------:R-:W-:Y:S01]  /*8510*/  IMAD.MOV R0, RZ, RZ, -R0 ;  /* 0x000000ffff007224 */ /* 0x000fe200078e0a00 */
[C---:B------:R-:W-:Y:S02]  /*8520*/  @!P2 LEA R116, P0, R3.reuse, c[0x0][0x2a0], 0x2 ;  /* 0x0000a8000374aa11 */ /* 0x040fe400078010ff */
[----:B------:R-:W-:Y:S01]  /*8530*/  SHF.R.S32.HI R246, RZ, 0x1f, R242 ;  /* 0x0000001ffff67819 */ /* 0x000fe200000114f2 */
[----:B------:R-:W-:Y:S01]  /*8540*/  IMAD R250, R0, c[0x0][0x2b8], R2 ;  /* 0x0000ae0000fa7a24 */ /* 0x000fe200078e0202 */
[----:B------:R-:W-:Y:S03]  /*8550*/  @!P2 LEA.HI.X R117, R3, c[0x0][0x2a4], R117, 0x2, P0 ;  /* 0x0000a9000375aa11 */ /* 0x000fe600000f1475 */
[----:B------:R-:W-:Y:S01]  /*8560*/  IMAD.WIDE.U32 R2, R250, c[0x0][0x1e0], RZ ;  /* 0x00007800fa027a25 */ /* 0x000fe200078e00ff */
[----:B------:R-:W-:Y:S01]  /*8570*/  SHF.R.S32.HI R0, RZ, 0x1f, R250 ;  /* 0x0000001fff007819 */ /* 0x000fe200000114fa */
[----:B------:R1:W2:Y:S04]  /*8580*/  @!P2 LDG.E R244, [R116.64] ;  /* 0x0000000674f4a981 */ /* 0x0002a8000c1e1900 */
[----:B------:R-:W-:Y:S04]  /*8590*/  IMAD R0, R0, c[0x0][0x1e0], RZ ;  /* 0x0000780000007a24 */ /* 0x000fe800078e02ff */
[----:B------:R-:W-:Y:S04]  /*85a0*/  IMAD R0, R250, c[0x0][0x1e4], R0 ;  /* 0x00007900fa007a24 */ /* 0x000fe800078e0200 */
[----:B------:R-:W-:Y:S01]  /*85b0*/  IMAD.IADD R3, R3, 0x1, R0 ;  /* 0x0000000103037824 */ /* 0x000fe200078e0200 */
[----:B-1----:R-:W-:Y:S02]  /*85c0*/  SHF.L.U64.HI R117, R242, 0x1, R246 ;  /* 0x00000001f2757819 */ /* 0x002fe400000102f6 */
[----:B--2---:R-:W-:Y:S01]  /*85d0*/  SHF.R.S32.HI R116, RZ, 0x1f, R244 ;  /* 0x0000001fff747819 */ /* 0x004fe200000114f4 */
[----:B------:R-:W-:Y:S04]  /*85e0*/  IMAD.WIDE.U32 R2, R244, c[0x0][0x1f0], R2 ;  /* 0x00007c00f4027a25 */ /* 0x000fe800078e0002 */
[----:B------:R-:W-:Y:S01]  /*85f0*/  IMAD R116, R116, c[0x0][0x1f0], RZ ;  /* 0x00007c0074747a24 */ /* 0x000fe200078e02ff */
[----:B------:R-:W-:Y:S03]  /*8600*/  IADD3 R0, P1, R248, R2, RZ ;  /* 0x00000002f8007210 */ /* 0x000fe60007f3e0ff */
[----:B------:R-:W-:Y:S01]  /*8610*/  IMAD R2, R244, c[0x0][0x1f4], R116 ;  /* 0x00007d00f4027a24 */ /* 0x000fe200078e0274 */
[C---:B------:R-:W-:Y:S04]  /*8620*/  LEA R116, P0, R0.reuse, c[0x0][0x1c8], 0x1 ;  /* 0x0000720000747a11 */ /* 0x040fe800078008ff */
[----:B------:R-:W-:Y:S04]  /*8630*/  IADD3.X R2, R247, R3, R2, P1, !PT ;  /* 0x00000003f7027210 */ /* 0x000fe80000ffe402 */
[----:B------:R-:W-:Y:S01]  /*8640*/  LEA.HI.X R0, R0, c[0x0][0x1cc], R2, 0x1, P0 ;  /* 0x0000730000007a11 */ /* 0x000fe200000f0c02 */
[----:B------:R-:W-:-:S05]  /*8650*/  BRA.DIV ~URZ, `(.L_x_551) ;  /* 0x0000db027f007947 */ /* 0x000fca000b800000 */
[----:B------:R1:W2:Y:S02]  /*8660*/  SHFL.IDX PT, R118, R0, RZ, 0x181f ;  /* 0x00181fff00767589 */ /* 0x0002a400000e0000 */
.L_x_608:
[----:B------:R-:W-:-:S05]  /*8670*/  BRA.DIV ~URZ, `(.L_x_552) ;  /* 0x0000db527f007947 */ /* 0x000fca000b800000 */
[----:B------:R-:W3:Y:S02]  /*8680*/  SHFL.IDX PT, R2, R116, RZ, 0x181f ;  /* 0x00181fff74027589 */ /* 0x000ee400000e0000 */
[-C--:B---3--:R-:W-:Y:S05]  /*8690*/  IADD3 R2, P0, R2, R119.reuse, RZ ;  /* 0x0000007702027210 */ /* 0x088fea0007f1e0ff */
[--C-:B--2---:R-:W-:Y:S05]  /*86a0*/  IMAD.X R3, R118, 0x1, R117.reuse, P0 ;  /* 0x0000000176037824 */ /* 0x104fea00000e0675 */
[----:B------:R-:W-:Y:S01]  /*86b0*/  @!PT LDS RZ, [RZ] ;  /* 0x00000000fffff984 */ /* 0x000fe20000000800 */
[----:B------:R-:W-:Y:S01]  /*86c0*/  @!PT LDS RZ, [RZ] ;  /* 0x00000000fffff984 */ /* 0x000fe20000000800 */
[----:B------:R2:W-:Y:S04]  /*86d0*/  LDGSTS.E.BYPASS.LTC128B.128 [R243+0x3900], [R2.64], !P5 ;  /* 0x0390000002f37fae */ /* 0x0005e8000e901d46 */
[----:B--2---:R-:W2:Y:S04]  /*86e0*/  SHFL.IDX PT, R2, R116, 0x1, 0x181f ;  /* 0x00381f0074027f89 */ /* 0x004ea800000e0000 */
[----:B------:R-:W3:Y:S01]  /*86f0*/  SHFL.IDX PT, R3, R0, 0x1, 0x181f ;  /* 0x00381f0000037f89 */ /* 0x000ee200000e0000 */
[-C--:B--2---:R-:W-:Y:S05]  /*8700*/  IADD3 R2, P0, R2, R119.reuse, RZ ;  /* 0x0000007702027210 */ /* 0x084fea0007f1e0ff */
[--C-:B---3--:R-:W-:Y:S05]  /*8710*/  IMAD.X R3, R3, 0x1, R117.reuse, P0 ;  /* 0x0000000103037824 */ /* 0x108fea00000e0675 */
        /* <DEDUP_REMOVED lines=17> */
[----:B------:R-:W3:Y:S04]  /*8830*/  SHFL.IDX PT, R3, R0, 0x5, 0x181f ;  /* 0x00b81f0000037f89 */ /* 0x000ee800000e0000 */
[----:B------:R-:W4:Y:S04]  /*8840*/  SHFL.IDX PT, R116, R116, 0x6, 0x181f ;  /* 0x00d81f0074747f89 */ /* 0x000f2800000e0000 */
[----:B-1----:R-:W1:Y:S01]  /*8850*/  SHFL.IDX PT, R0, R0, 0x6, 0x181f ;  /* 0x00d81f0000007f89 */ /* 0x002e6200000e0000 */
[----:B--2---:R-:W-:Y:S05]  /*8860*/  IADD3 R2, P0, R2, R119, RZ ;  /* 0x0000007702027210 */ /* 0x004fea0007f1e0ff */
[----:B---3--:R-:W-:Y:S05]  /*8870*/  IMAD.X R3, R3, 0x1, R117, P0 ;  /* 0x0000000103037824 */ /* 0x008fea00000e0675 */
[----:B------:R2:W-:Y:S03]  /*8880*/  LDGSTS.E.BYPASS.LTC128B.128 [R243+0x6100], [R2.64], !P5 ;  /* 0x0610000002f37fae */ /* 0x0005e6000e901d46 */
.L_x_609:
[----:B--2-4-:R-:W-:Y:S04]  /*8890*/  IADD3 R2, P0, R116, R119, RZ ;  /* 0x0000007774027210 */ /* 0x014fe80007f1e0ff */
[----:B-1----:R-:W-:Y:S05]  /*88a0*/  IADD3.X R3, R0, R117, RZ, P0, !PT ;  /* 0x0000007500037210 */ /* 0x002fea00007fe4ff */
[----:B------:R-:W-:Y:S01]  /*88b0*/  @!PT LDS RZ, [RZ] ;  /* 0x00000000fffff984 */ /* 0x000fe20000000800 */
[----:B------:R-:W-:Y:S01]  /*88c0*/  @!PT LDS RZ, [RZ] ;  /* 0x00000000fffff984 */ /* 0x000fe20000000800 */
[----:B------:R-:W-:Y:S01]  /*88d0*/  @!PT LDS RZ, [RZ] ;  /* 0x00000000fffff984 */ /* 0x000fe20000000800 */
[----:B------:R1:W-:Y:S04]  /*88e0*/  LDGSTS.E.BYPASS.LTC128B.128 [R243+0x6900], [R2.64], !P5 ;  /* 0x0690000002f37fae */ /* 0x0003e8000e901d46 */
.L_x_550:
[----:B------:R-:W-:Y:S05]  /*88f0*/  BSYNC B0 ;  /* 0x0000000000007941 */ /* 0x000fea0003800000 */
.L_x_549:
[----:B------:R-:W2:Y:S01]  /*8900*/  LDL R116, [R1+0x44] ;  /* 0x0000440001747983 */ /* 0x000ea20000100800 */
[----:B------:R-:W-:Y:S03]  /*8910*/  IMAD R0, R245, -0x70, RZ ;  /* 0xffffff90f5007824 */ /* 0x000fe600078e02ff */
[----:B-1----:R-:W2:Y:S04]  /*8920*/  LDL R3, [R1+0x54] ;  /* 0x0000540001037983 */ /* 0x002ea80000100800 */
[----:B------:R-:W3:Y:S04]  /*8930*/  LDL R2, [R1+0x50] ;  /* 0x0000500001027983 */ /* 0x000ee80000100800 */
[----:B------:R-:W0:Y:S01]  /*8940*/  LDGDEPBAR ;  /* 0x00000000000079af */ /* 0x000e220000000000 */
[----:B--2---:R-:W-:Y:S02]  /*8950*/  IADD3 R116, R3, R116, RZ ;  /* 0x0000007403747210 */ /* 0x004fe40007ffe0ff */
[----:B------:R-:W-:Y:S02]  /*8960*/  MOV R3, c[0x0][0x2ac] ;  /* 0x0000ab0000037a02 */ /* 0x000fe40000000f00 */
[----:B---3--:R-:W-:Y:S01]  /*8970*/  IADD3 R0, -R2, 0x1, R0 ;  /* 0x0000000102007810 */ /* 0x008fe20007ffe100 */
[----:B------:R-:W-:Y:S04]  /*8980*/  @P4 IMAD.HI.U32 R2, R116, c[0x0][0x2c8], RZ ;  /* 0x0000b20074024a27 */ /* 0x000fe800078e00ff */
[----:B------:R-:W-:Y:S01]  /*8990*/  IMAD R0, R3, c[0x0][0x1d0], R0 ;  /* 0x0000740003007a24 */ /* 0x000fe200078e0200 */
[----:B------:R-:W-:Y:S04]  /*89a0*/  @P4 SHF.R.U32.HI R116, RZ, c[0x0][0x2cc], R2 ;  /* 0x0000b300ff744a19 */ /* 0x000fe80000011602 */
[----:B------:R-:W-:Y:S01]  /*89b0*/  IADD3 R117, R0, -c[0x0][0x168], RZ ;  /* 0x80005a0000757a10 */ /* 0x000fe20007ffe0ff */
[----:B------:R-:W-:-:S05]  /*89c0*/  BRA.DIV ~URZ, `(.L_x_553) ;  /* 0x0000ded27f007947 */ /* 0x000fca000b800000 */
[----:B------:R1:W2:Y:S02]  /*89d0*/  SHFL.IDX PT, R0, R116, RZ, 0x1c1f ;  /* 0x001c1fff74007589 */ /* 0x0002a400000e0000 */
.L_x_610:
[----:B--2---:R-:W-:Y:S05]  /*89e0*/  IMAD.IADD R0, R117, 0x1, R0 ;  /* 0x0000000175007824 */ /* 0x004fea00078e0200 */
[C---:B------:R-:W-:Y:S02]  /*89f0*/  ISETP.GT.AND P0, PT, R0.reuse, RZ, PT ;  /* 0x000000ff0000720c */ /* 0x040fe40003f04270 */
[C---:B------:R-:W-:Y:S02]  /*8a00*/  ISETP.GT.AND P6, PT, R0.reuse, 0x1, PT ;  /* 0x000000010000780c */ /* 0x040fe40003fc4270 */
[----:B------:R-:W-:Y:S02]  /*8a10*/  ISETP.GT.AND P1, PT, R0, 0x8, PT ;  /* 0x000000080000780c */ /* 0x000fe40003f24270 */
[----:B------:R-:W-:Y:S02]  /*8a20*/  FSEL R188, R4, -INF , P0 ;  /* 0xff80000004bc7808 */ /* 0x000fe40000000000 */
[C---:B------:R-:W-:Y:S02]  /*8a30*/  ISETP.GT.AND P0, PT, R0.reuse, 0x9, PT ;  /* 0x000000090000780c */ /* 0x040fe40003f04270 */
[----:B------:R-:W-:Y:S02]  /*8a40*/  FSEL R197, R5, -INF , P6 ;  /* 0xff80000005c57808 */ /* 0x000fe40003000000 */
        /* <DEDUP_REMOVED lines=46> */
[----:B------:R-:W-:Y:S02]  /*8d30*/  ISETP.GT.AND P0, PT, R0, 0x69, PT ;  /* 0x000000690000780c */ /* 0x000fe40003f04270 */
[----:B------:R-:W-:Y:S02]  /*8d40*/  FSEL R101, R101, -INF , P6 ;  /* 0xff80000065657808 */ /* 0x000fe40003000000 */
[----:B------:R-:W-:Y:S02]  /*8d50*/  FSEL R112, R112, -INF , P1 ;  /* 0xff80000070707808 */ /* 0x000fe40000800000 */
[----:B------:R-:W-:Y:S01]  /*8d60*/  FSEL R113, R113, -INF , P0 ;  /* 0xff80000071717808 */ /* 0x000fe20000000000 */
[----:B------:R-:W-:-:S05]  /*8d70*/  BRA.DIV ~URZ, `(.L_x_554) ;  /* 0x0000db927f007947 */ /* 0x000fca000b800000 */
[----:B------:R-:W-:Y:S01]  /*8d80*/  FMNMX.FTZ R119, R188, R120, !PT ;  /* 0x00000078bc777209 */ /* 0x000fe20007810000 */
[----:B------:R-:W2:Y:S03]  /*8d90*/  SHFL.IDX PT, R3, R116, 0x1, 0x1c1f ;  /* 0x003c1f0074037f89 */ /* 0x000ea600000e0000 */
[----:B------:R-:W-:Y:S04]  /*8da0*/  FMNMX.FTZ R119, R197, R119, !PT ;  /* 0x00000077c5777209 */ /* 0x000fe80007810000 */
[----:B------:R-:W-:Y:S01]  /*8db0*/  FMNMX.FTZ R119, R196, R119, !PT ;  /* 0x00000077c4777209 */ /* 0x000fe20007810000 */
[----:B------:R-:W3:Y:S03]  /*8dc0*/  SHFL.IDX PT, R2, R116, 0x2, 0x1c1f ;  /* 0x005c1f0074027f89 */ /* 0x000ee600000e0000 */
[----:B------:R-:W-:Y:S04]  /*8dd0*/  FMNMX.FTZ R119, R195, R119, !PT ;  /* 0x00000077c3777209 */ /* 0x000fe80007810000 */
[----:B------:R-:W-:Y:S01]  /*8de0*/  FMNMX.FTZ R119, R194, R119, !PT ;  /* 0x00000077c2777209 */ /* 0x000fe20007810000 */
[----:B------:R-:W4:Y:S03]  /*8df0*/  SHFL.IDX PT, R0, R116, 0x3, 0x1c1f ;  /* 0x007c1f0074007f89 */ /* 0x000f2600000e0000 */
[----:B------:R-:W-:Y:S04]  /*8e00*/  FMNMX.FTZ R119, R193, R119, !PT ;  /* 0x00000077c1777209 */ /* 0x000fe80007810000 */
[----:B------:R-:W-:Y:S04]  /*8e10*/  FMNMX.FTZ R119, R192, R119, !PT ;  /* 0x00000077c0777209 */ /* 0x000fe80007810000 */
[----:B------:R-:W-:Y:S04]  /*8e20*/  FMNMX.FTZ R119, R191, R119, !PT ;  /* 0x00000077bf777209 */ /* 0x000fe80007810000 */
[----:B------:R-:W-:Y:S04]  /*8e30*/  FMNMX.FTZ R119, R190, R119, !PT ;  /* 0x00000077be777209 */ /* 0x000fe80007810000 */
[----:B------:R-:W-:Y:S04]  /*8e40*/  FMNMX.FTZ R119, R189, R119, !PT ;  /* 0x00000077bd777209 */ /* 0x000fe80007810000 */
[----:B------:R-:W-:Y:S01]  /*8e50*/  FMNMX.FTZ R119, R48, R119, !PT ;  /* 0x0000007730777209 */ /* 0x000fe20007810000 */
[C---:B--2---:R-:W-:Y:S02]  /*8e60*/  IMAD.IADD R3, R117.reuse, 0x1, R3 ;  /* 0x0000000175037824 */ /* 0x044fe400078e0203 */
[----:B---3--:R-:W-:Y:S01]  /*8e70*/  IMAD.IADD R2, R117, 0x1, R2 ;  /* 0x0000000175027824 */ /* 0x008fe200078e0202 */
[----:B------:R-:W-:Y:S01]  /*8e80*/  FMNMX.FTZ R119, R49, R119, !PT ;  /* 0x0000007731777209 */ /* 0x000fe20007810000 */
[----:B----4-:R-:W-:Y:S01]  /*8e90*/  IMAD.IADD R0, R117, 0x1, R0 ;  /* 0x0000000175007824 */ /* 0x010fe200078e0200 */
[C---:B------:R-:W-:Y:S02]  /*8ea0*/  ISETP.GT.AND P0, PT, R3.reuse, 0x8, PT ;  /* 0x000000080300780c */ /* 0x040fe40003f04270 */
[C---:B------:R-:W-:Y:S02]  /*8eb0*/  ISETP.GT.AND P1, PT, R3.reuse, 0x1, PT ;  /* 0x000000010300780c */ /* 0x040fe40003f24270 */
[----:B------:R-:W-:Y:S02]  /*8ec0*/  FSEL R33, R18, -INF , P0 ;  /* 0xff80000012217808 */ /* 0x000fe40000000000 */
[----:B------:R-:W-:Y:S02]  /*8ed0*/  ISETP.GT.AND P0, PT, R3, 0x11, PT ;  /* 0x000000110300780c */ /* 0x000fe40003f04270 */
[----:B------:R-:W-:Y:S02]  /*8ee0*/  FSEL R36, R7, -INF , P1 ;  /* 0xff80000007247808 */ /* 0x000fe40000800000 */
[----:B------:R-:W-:Y:S02]  /*8ef0*/  FSEL R23, R23, -INF , P0 ;  /* 0xff80000017177808 */ /* 0x000fe40000000000 */
[C---:B------:R-:W-:Y:S02]  /*8f00*/  ISETP.GT.AND P0, PT, R3.reuse, 0x19, PT ;  /* 0x000000190300780c */ /* 0x040fe40003f04270 */
[----:B------:R-:W-:Y:S02]  /*8f10*/  ISETP.GT.AND P1, PT, R3, 0x9, PT ;  /* 0x000000090300780c */ /* 0x000fe40003f24270 */
[----:B------:R-:W-:Y:S02]  /*8f20*/  FSEL R35, R35, -INF , P0 ;  /* 0xff80000023237808 */ /* 0x000fe40000000000 */
[----:B------:R-:W-:Y:S02]  /*8f30*/  ISETP.GT.AND P0, PT, R3, 0x28, PT ;  /* 0x000000280300780c */ /* 0x000fe40003f04270 */
[----:B------:R-:W-:Y:S02]  /*8f40*/  FSEL R32, R19, -INF , P1 ;  /* 0xff80000013207808 */ /* 0x000fe40000800000 */
[----:B------:R-:W-:Y:S02]  /*8f50*/  FSEL R50, R50, -INF , P0 ;  /* 0xff80000032327808 */ /* 0x000fe40000000000 */
[C---:B------:R-:W-:Y:S02]  /*8f60*/  ISETP.GT.AND P0, PT, R3.reuse, 0x31, PT ;  /* 0x000000310300780c */ /* 0x040fe40003f04270 */
[----:B------:R-:W-:Y:S02]  /*8f70*/  ISETP.GT.AND P1, PT, R3, 0x18, PT ;  /* 0x000000180300780c */ /* 0x000fe40003f24270 */
[----:B------:R-:W-:Y:S02]  /*8f80*/  FSEL R55, R55, -INF , P0 ;  /* 0xff80000037377808 */ /* 0x000fe40000000000 */
[C---:B------:R-:W-:Y:S02]  /*8f90*/  ISETP.GT.AND P0, PT, R3.reuse, 0x39, PT ;  /* 0x000000390300780c */ /* 0x040fe40003f04270 */
[----:B------:R-:W-:Y:S02]  /*8fa0*/  ISETP.GT.AND P6, PT, R3, RZ, PT ;  /* 0x000000ff0300720c */ /* 0x000fe40003fc4270 */
[----:B------:R-:W-:Y:S02]  /*8fb0*/  FSEL R67, R67, -INF , P0 ;  /* 0xff80000043437808 */ /* 0x000fe40000000000 */
[C---:B------:R-:W-:Y:S02]  /*8fc0*/  ISETP.GT.AND P0, PT, R3.reuse, 0x48, PT ;  /* 0x000000480300780c */ /* 0x040fe40003f04270 */
        /* <DEDUP_REMOVED lines=8> */
[----:B------:R-:W-:Y:S02]  /*9050*/  ISETP.GT.AND P0, PT, R2, RZ, PT ;  /* 0x000000ff0200720c */ /* 0x000fe40003f04270 */
[----:B------:R-:W-:Y:S02]  /*9060*/  ISETP.GT.AND P6, PT, R3, 0x10, PT ;  /* 0x000000100300780c */ /* 0x000fe40003fc4270 */
[----:B------:R-:W-:Y:S02]  /*9070*/  FSEL R16, R8, -INF , P0 ;  /* 0xff80000008107808 */ /* 0x000fe40000000000 */
        /* <DEDUP_REMOVED lines=37> */
[----:B------:R-:W-:Y:S02]  /*92d0*/  ISETP.GT.AND P6, PT, R2, 0x1, PT ;  /* 0x000000010200780c */ /* 0x000fe40003fc4270 */
[----:B------:R-:W-:Y:S02]  /*92e0*/  ISETP.GT.AND P1, PT, R0, RZ, PT ;  /* 0x000000ff0000720c */ /* 0x000fe40003f24270 */
        /* <DEDUP_REMOVED lines=8> */
[----:B------:R-:W-:Y:S02]  /*9370*/  FMNMX.FTZ R3, R6, R121, !PT ;  /* 0x0000007906037209 */ /* 0x000fe40007810000 */
[----:B------:R-:W-:Y:S02]  /*9380*/  FSEL R115, R115, -INF , P1 ;  /* 0xff80000073737808 */ /* 0x000fe40000800000 */
[----:B------:R-:W-:Y:S02]  /*9390*/  ISETP.GT.AND P1, PT, R2, 0x9, PT ;  /* 0x000000090200780c */ /* 0x000fe40003f24270 */
[----:B------:R-:W-:Y:S02]  /*93a0*/  FSEL R44, R44, -INF , P0 ;  /* 0xff8000002c2c7808 */ /* 0x000fe40000000000 */
[----:B------:R-:W-:Y:S02]  /*93b0*/  ISETP.GT.AND P0, PT, R0, 0x29, PT ;  /* 0x000000290000780c */ /* 0x000fe40003f04270 */
[----:B------:R-:W-:Y:S02]  /*93c0*/  FMNMX.FTZ R3, R36, R3, !PT ;  /* 0x0000000324037209 */ /* 0x000fe40007810000 */
[----:B------:R-:W-:Y:S02]  /*93d0*/  FSEL R17, R13, -INF , P1 ;  /* 0xff8000000d117808 */ /* 0x000fe40000800000 */
[C---:B------:R-:W-:Y:S02]  /*93e0*/  ISETP.GT.AND P1, PT, R2.reuse, 0x10, PT ;  /* 0x000000100200780c */ /* 0x040fe40003f24270 */
[----:B------:R-:W-:Y:S02]  /*93f0*/  FSEL R47, R47, -INF , P0 ;  /* 0xff8000002f2f7808 */ /* 0x000fe40000000000 */
[----:B------:R-:W-:Y:S02]  /*9400*/  ISETP.GT.AND P0, PT, R2, 0x30, PT ;  /* 0x000000300200780c */ /* 0x000fe40003f04270 */
[----:B------:R-:W-:Y:S02]  /*9410*/  FMNMX.FTZ R3, R33, R3, !PT ;  /* 0x0000000321037209 */ /* 0x000fe40007810000 */
[----:B------:R-:W-:Y:S02]  /*9420*/  FSEL R114, R114, -INF , P6 ;  /* 0xff80000072727808 */ /* 0x000fe40003000000 */
[----:B------:R-:W-:Y:S02]  /*9430*/  ISETP.GT.AND P6, PT, R0, 0x8, PT ;  /* 0x000000080000780c */ /* 0x000fe40003fc4270 */
        /* <DEDUP_REMOVED lines=71> */
[----:B------:R-:W-:Y:S02]  /*98b0*/  FSEL R91, R91, -INF , P0 ;  /* 0xff8000005b5b7808 */ /* 0x000fe40000000000 */
[----:B------:R-:W-:Y:S02]  /*98c0*/  ISETP.GT.AND P0, PT, R2, 0x58, PT ;  /* 0x000000580200780c */ /* 0x000fe40003f04270 */
        /* <DEDUP_REMOVED lines=12> */
[----:B------:R-:W-:Y:S02]  /*9990*/  FSEL R95, R95, -INF , P0 ;  /* 0xff8000005f5f7808 */ /* 0x000fe40000000000 */
[C---:B------:R-:W-:Y:S02]  /*99a0*/  ISETP.GT.AND P0, PT, R2.reuse, 0x61, PT ;  /* 0x000000610200780c */ /* 0x040fe40003f04270 */
[----:B------:R-:W-:Y:S02]  /*99b0*/  ISETP.GT.AND P6, PT, R2, 0x68, PT ;  /* 0x000000680200780c */ /* 0x000fe40003fc4270 */
[----:B------:R-:W-:Y:S02]  /*99c0*/  FSEL R104, R104, -INF , P1 ;  /* 0xff80000068687808 */ /* 0x000fe40000800000 */
[----:B------:R-:W-:Y:S02]  /*99d0*/  ISETP.GT.AND P1, PT, R2, 0x69, PT ;  /* 0x000000690200780c */ /* 0x000fe40003f24270 */
        /* <DEDUP_REMOVED lines=14> */
[----:B------:R-:W-:Y:S02]  /*9ac0*/  FSEL R105, R105, -INF , P0 ;  /* 0xff80000069697808 */ /* 0x000fe40000000000 */
[----:B------:R-:W-:Y:S02]  /*9ad0*/  FMNMX.FTZ R2, R72, R2, !PT ;  /* 0x0000000248027209 */ /* 0x000fe40007810000 */
[----:B------:R-:W-:Y:S02]  /*9ae0*/  ISETP.GT.AND P0, PT, R0, 0x60, PT ;  /* 0x000000600000780c */ /* 0x000fe40003f04270 */
[----:B------:R-:W-:Y:S02]  /*9af0*/  FMNMX.FTZ R2, R73, R2, !PT ;  /* 0x0000000249027209 */ /* 0x000fe40007810000 */
[----:B------:R-:W-:Y:S02]  /*9b00*/  FMNMX.FTZ R3, R19, R123, !PT ;  /* 0x0000007b13037209 */ /* 0x000fe40007810000 */
[----:B------:R-:W-:Y:S02]  /*9b10*/  FMNMX.FTZ R2, R76, R2, !PT ;  /* 0x000000024c027209 */ /* 0x000fe40007810000 */
        /* <DEDUP_REMOVED lines=40> */
[----:B--2---:R-:W-:Y:S02]  /*9da0*/  FMNMX.FTZ R118, R118, R3, !PT ;  /* 0x0000000376767209 */ /* 0x004fe40007810000 */
        /* <DEDUP_REMOVED lines=15> */
[----:B------:R-:W2:Y:S01]  /*9ea0*/  SHFL.BFLY PT, R3, R118, 0x1, 0x1f ;  /* 0x0c201f0076037f89 */ /* 0x000ea200000e0000 */
[----:B------:R-:W-:Y:S02]  /*9eb0*/  FMNMX.FTZ R119, R96, R119, !PT ;  /* 0x0000007760777209 */ /* 0x000fe40007810000 */
[----:B------:R-:W-:Y:S02]  /*9ec0*/  FMNMX.FTZ R2, R91, R2, !PT ;  /* 0x000000025b027209 */ /* 0x000fe40007810000 */
[----:B------:R-:W-:Y:S02]  /*9ed0*/  FMNMX.FTZ R119, R97, R119, !PT ;  /* 0x0000007761777209 */ /* 0x000fe40007810000 */
[----:B------:R-:W-:Y:S01]  /*9ee0*/  FMNMX.FTZ R2, R94, R2, !PT ;  /* 0x000000025e027209 */ /* 0x000fe20007810000 */
[----:B------:R-:W3:Y:S01]  /*9ef0*/  SHFL.BFLY PT, R117, R0, 0x1, 0x1f ;  /* 0x0c201f0000757f89 */ /* 0x000ee200000e0000 */
[----:B------:R-:W-:Y:S02]  /*9f00*/  FMNMX.FTZ R119, R100, R119, !PT ;  /* 0x0000007764777209 */ /* 0x000fe40007810000 */
[----:B------:R-:W-:Y:S02]  /*9f10*/  FMNMX.FTZ R2, R95, R2, !PT ;  /* 0x000000025f027209 */ /* 0x000fe40007810000 */
[----:B------:R-:W-:Y:S02]  /*9f20*/  FMNMX.FTZ R119, R101, R119, !PT ;  /* 0x0000007765777209 */ /* 0x000fe40007810000 */
[----:B------:R-:W-:Y:S02]  /*9f30*/  FSEL R107, R107, -INF , P6 ;  /* 0xff8000006b6b7808 */ /* 0x000fe40003000000 */
[----:B-1----:R-:W-:Y:S02]  /*9f40*/  FMNMX.FTZ R116, R106, R2, !PT ;  /* 0x000000026a747209 */ /* 0x002fe40007810000 */
[----:B------:R-:W-:Y:S02]  /*9f50*/  FMNMX.FTZ R119, R112, R119, !PT ;  /* 0x0000007770777209 */ /* 0x000fe40007810000 */
[----:B------:R-:W-:Y:S02]  /*9f60*/  FSEL R110, R110, -INF , P1 ;  /* 0xff8000006e6e7808 */ /* 0x000fe40000800000 */
[----:B------:R-:W-:Y:S02]  /*9f70*/  FMNMX.FTZ R116, R107, R116, !PT ;  /* 0x000000746b747209 */ /* 0x000fe40007810000 */
[----:B------:R-:W-:Y:S02]  /*9f80*/  FMNMX.FTZ R119, R113, R119, !PT ;  /* 0x0000007771777209 */ /* 0x000fe40007810000 */
[----:B------:R-:W-:Y:S02]  /*9f90*/  FSEL R111, R111, -INF , P0 ;  /* 0xff8000006f6f7808 */ /* 0x000fe40000000000 */
[----:B------:R-:W-:Y:S01]  /*9fa0*/  FMNMX.FTZ R116, R110, R116, !PT ;  /* 0x000000746e747209 */ /* 0x000fe20007810000 */
[----:B------:R-:W1:Y:S01]  /*9fb0*/  SHFL.BFLY PT, R5, R119, 0x2, 0x1f ;  /* 0x0c401f0077057f89 */ /* 0x000e6200000e0000 */
[----:B--2---:R-:W-:Y:S02]  /*9fc0*/  FMNMX.FTZ R118, R118, R3, !PT ;  /* 0x0000000376767209 */ /* 0x004fe40007810000 */
[----:B------:R-:W-:Y:S02]  /*9fd0*/  FMNMX.FTZ R116, R111, R116, !PT ;  /* 0x000000746f747209 */ /* 0x000fe40007810000 */
[----:B---3--:R-:W-:Y:S03]  /*9fe0*/  FMNMX.FTZ R117, R0, R117, !PT ;  /* 0x0000007500757209 */ /* 0x008fe60007810000 */
[----:B------:R-:W2:Y:S01]  /*9ff0*/  SHFL.BFLY PT, R0, R116, 0x2, 0x1f ;  /* 0x0c401f0074007f89 */ /* 0x000ea200000e0000 */
[----:B-1----:R-:W-:Y:S07]  /*a000*/  FMNMX.FTZ R119, R5, R119, !PT ;  /* 0x0000007705777209 */ /* 0x002fee0007810000 */
[----:B------:R-:W1:Y:S01]  /*a010*/  SHFL.BFLY PT, R4, R119, 0x1, 0x1f ;  /* 0x0c201f0077047f89 */ /* 0x000e6200000e0000 */
[----:B--2---:R-:W-:Y:S07]  /*a020*/  FMNMX.FTZ R116, R116, R0, !PT ;  /* 0x0000000074747209 */ /* 0x004fee0007810000 */
[----:B------:R2:W3:Y:S01]  /*a030*/  SHFL.BFLY PT, R0, R116, 0x1, 0x1f ;  /* 0x0c201f0074007f89 */ /* 0x0004e200000e0000 */
[----:B-1----:R-:W-:Y:S07]  /*a040*/  FMNMX.FTZ R119, R119, R4, !PT ;  /* 0x0000000477777209 */ /* 0x002fee0007810000 */
.L_x_611:
[C---:B------:R-:W-:Y:S01]  /*a050*/  FMUL.FTZ R2, R119.reuse, c[0x0][0x2d0] ;  /* 0x0000b40077027a20 */ /* 0x040fe20000410000 */
[C---:B------:R-:W-:Y:S01]  /*a060*/  FSETP.NEU.FTZ.AND P0, PT, R119.reuse, -INF , PT ;  /* 0xff8000007700780b */ /* 0x040fe20003f1d000 */
[----:B------:R-:W-:Y:S01]  /*a070*/  WARPSYNC 0xffffffff ;  /* 0xffffffff00007948 */ /* 0x000fe20003800000 */
[----:B---3--:R-:W-:Y:S02]  /*a080*/  FMNMX.FTZ R68, R0, R116, !PT ;  /* 0x0000007400447209 */ /* 0x008fe40007810000 */
[----:B------:R-:W-:Y:S02]  /*a090*/  FSEL R2, R2, RZ, P0 ;  /* 0x000000ff02027208 */ /* 0x000fe40000000000 */
[----:B------:R-:W-:Y:S02]  /*a0a0*/  FSEL R0, R119, RZ, P0 ;  /* 0x000000ff77007208 */ /* 0x000fe40000000000 */
[----:B------:R-:W-:Y:S01]  /*a0b0*/  FSETP.NEU.FTZ.AND P1, PT, R118, -INF , PT ;  /* 0xff8000007600780b */ /* 0x000fe20003f3d000 */
[--C-:B------:R-:W-:Y:S01]  /*a0c0*/  FFMA.FTZ R198, R49, c[0x0][0x2d0], -R2.reuse ;  /* 0x0000b40031c67a23 */ /* 0x100fe20000010802 */
[----:B------:R-:W-:Y:S01]  /*a0d0*/  FSETP.NEU.FTZ.AND P0, PT, R117, -INF , PT ;  /* 0xff8000007500780b */ /* 0x000fe20003f1d000 */
[--C-:B------:R-:W-:Y:S01]  /*a0e0*/  FFMA.FTZ R217, R84, c[0x0][0x2d0], -R2.reuse ;  /* 0x0000b40054d97a23 */ /* 0x100fe20000010802 */
[----:B------:R-:W3:Y:S01]  /*a0f0*/  LDL.LU R49, [R1+0xc] ;  /* 0x00000c0001317983 */ /* 0x000ee20000300800 */
        /* <DEDUP_REMOVED lines=10> */
[----:B------:R-:W-:Y:S02]  /*a1a0*/  FFMA.FTZ R249, R97, c[0x0][0x2d0], -R2 ;  /* 0x0000b40061f97a23 */ /* 0x000fe40000010802 */
[----:B------:R-:W-:Y:S01]  /*a1b0*/  FADD.FTZ R4, -R0, R120 ;  /* 0x0000007800047221 */ /* 0x000fe20000010100 */
[----:B------:R-:W-:Y:S01]  /*a1c0*/  FSEL R0, R118, RZ, P1 ;  /* 0x000000ff76007208 */ /* 0x000fe20000800000 */
        /* <DEDUP_REMOVED lines=21> */
[----:B------:R-:W-:Y:S02]  /*a320*/  FMUL.FTZ R2, R118, c[0x0][0x2d0] ;  /* 0x0000b40076027a20 */ /* 0x000fe40000410000 */
[----:B------:R-:W-:Y:S01]  /*a330*/  FADD.FTZ R3, -R0, R121 ;  /* 0x0000007900037221 */ /* 0x000fe20000010100 */
[----:B------:R-:W-:Y:S02]  /*a340*/  FSEL R0, R117, RZ, P0 ;  /* 0x000000ff75007208 */ /* 0x000fe40000000000 */
[----:B------:R-:W-:Y:S01]  /*a350*/  FSEL R2, R2, RZ, P1 ;  /* 0x000000ff02027208 */ /* 0x000fe20000800000 */
[----:B------:R-:W-:Y:S01]  /*a360*/  FMUL.FTZ R3, R3, c[0x0][0x2d0] ;  /* 0x0000b40003037a20 */ /* 0x000fe20000410000 */
[----:B------:R-:W-:Y:S01]  /*a370*/  MUFU.EX2 R203, R203 ;  /* 0x000000cb00cb7308 */ /* 0x000fe20000000800 */
[----:B------:R-:W-:Y:S02]  /*a380*/  FADD.FTZ R0, -R0, R122 ;  /* 0x0000007a00007221 */ /* 0x000fe40000010100 */
[--C-:B------:R-:W-:Y:S02]  /*a390*/  FFMA.FTZ R9, R33, c[0x0][0x2d0], -R2.reuse ;  /* 0x0000b40021097a23 */ /* 0x100fe40000010802 */
[--C-:B--2---:R-:W-:Y:S01]  /*a3a0*/  FFMA.FTZ R116, R51, c[0x0][0x2d0], -R2.reuse ;  /* 0x0000b40033747a23 */ /* 0x104fe20000010802 */
[----:B------:R-:W2:Y:S01]  /*a3b0*/  LDL.LU R33, [R1+0x8] ;  /* 0x0000080001217983 */ /* 0x000ea20000300800 */
        /* <DEDUP_REMOVED lines=22> */
[--C-:B------:R-:W-:Y:S01]  /*a520*/  FFMA.FTZ R6, R36, c[0x0][0x2d0], -R2.reuse ;  /* 0x0000b40024067a23 */ /* 0x100fe20000010802 */
[----:B------:R-:W-:Y:S01]  /*a530*/  MOV R36, R5 ;  /* 0x0000000500247202 */ /* 0x000fe20000000f00 */
[--C-:B------:R-:W-:Y:S02]  /*a540*/  FFMA.FTZ R191, R22, c[0x0][0x2d0], -R2.reuse ;  /* 0x0000b40016bf7a23 */ /* 0x100fe40000010802 */
[--C-:B------:R-:W-:Y:S02]  /*a550*/  FFMA.FTZ R190, R23, c[0x0][0x2d0], -R2.reuse ;  /* 0x0000b40017be7a23 */ /* 0x100fe40000010802 */
[--C-:B------:R-:W-:Y:S01]  /*a560*/  FFMA.FTZ R113, R54, c[0x0][0x2d0], -R2.reuse ;  /* 0x0000b40036717a23 */ /* 0x100fe20000010802 */
[----:B------:R-:W-:Y:S01]  /*a570*/  MUFU.EX2 R23, R6 ;  /* 0x0000000600177308 */ /* 0x000fe20000000800 */
[--C-:B------:R-:W-:Y:S02]  /*a580*/  FFMA.FTZ R54, R115, c[0x0][0x2d0], -R2.reuse ;  /* 0x0000b40073367a23 */ /* 0x100fe40000010802 */
[--C-:B------:R-:W-:Y:S02]  /*a590*/  FFMA.FTZ R212, R70, c[0x0][0x2d0], -R2.reuse ;  /* 0x0000b40046d47a23 */ /* 0x100fe40000010802 */
[--C-:B------:R-:W-:Y:S02]  /*a5a0*/  FFMA.FTZ R246, R98, c[0x0][0x2d0], -R2.reuse ;  /* 0x0000b40062f67a23 */ /* 0x100fe40000010802 */
[----:B------:R-:W-:Y:S02]  /*a5b0*/  FFMA.FTZ R248, R99, c[0x0][0x2d0], -R2 ;  /* 0x0000b40063f87a23 */ /* 0x000fe40000010802 */
[----:B------:R-:W-:Y:S01]  /*a5c0*/  FMUL.FTZ R2, R117, c[0x0][0x2d0] ;  /* 0x0000b40075027a20 */ /* 0x000fe20000410000 */
[----:B------:R-:W-:Y:S01]  /*a5d0*/  MUFU.EX2 R22, R11 ;  /* 0x0000000b00167308 */ /* 0x000fe20000000800 */
[----:B------:R-:W-:Y:S03]  /*a5e0*/  FMUL.FTZ R0, R0, c[0x0][0x2d0] ;  /* 0x0000b40000007a20 */ /* 0x000fe60000410000 */
[----:B------:R-:W-:Y:S02]  /*a5f0*/  FSEL R2, R2, RZ, P0 ;  /* 0x000000ff02027208 */ /* 0x000fe40000000000 */
[----:B------:R-:W-:Y:S03]  /*a600*/  FSETP.NEU.FTZ.AND P0, PT, R68, -INF , PT ;  /* 0xff8000004400780b */ /* 0x000fe60003f1d000 */
[--C-:B------:R-:W-:Y:S01]  /*a610*/  FFMA.FTZ R5, R16, c[0x0][0x2d0], -R2.reuse ;  /* 0x0000b40010057a23 */ /* 0x100fe20000010802 */
[----:B------:R-:W-:Y:S01]  /*a620*/  MUFU.EX2 R70, R10 ;  /* 0x0000000a00467308 */ /* 0x000fe20000000800 */
        /* <DEDUP_REMOVED lines=11> */
[----:B------:R-:W-:Y:S01]  /*a6e0*/  MUFU.EX2 R37, R8 ;  /* 0x0000000800257308 */ /* 0x000fe20000000800 */
[--C-:B------:R-:W-:Y:S01]  /*a6f0*/  FFMA.FTZ R114, R77, c[0x0][0x2d0], -R2.reuse ;  /* 0x0000b4004d727a23 */ /* 0x100fe20000010802 */
[----:B------:R-:W-:Y:S01]  /*a700*/  MOV R77, R81 ;  /* 0x00000051004d7202 */ /* 0x000fe20000000f00 */
[--C-:B------:R-:W-:Y:S02]  /*a710*/  FFMA.FTZ R222, R88, c[0x0][0x2d0], -R2.reuse ;  /* 0x0000b40058de7a23 */ /* 0x100fe40000010802 */
[--C-:B------:R-:W-:Y:S02]  /*a720*/  FFMA.FTZ R251, R89, c[0x0][0x2d0], -R2.reuse ;  /* 0x0000b40059fb7a23 */ /* 0x100fe40000010802 */
[--C-:B------:R-:W-:Y:S02]  /*a730*/  FFMA.FTZ R38, R92, c[0x0][0x2d0], -R2.reuse ;  /* 0x0000b4005c267a23 */ /* 0x100fe40000010802 */
[--C-:B------:R-:W-:Y:S01]  /*a740*/  FFMA.FTZ R39, R93, c[0x0][0x2d0], -R2.reuse ;  /* 0x0000b4005d277a23 */ /* 0x100fe20000010802 */
[----:B------:R-:W-:Y:S01]  /*a750*/  MUFU.EX2 R0, R0 ;  /* 0x0000000000007308 */ /* 0x000fe20000000800 */
[--C-:B------:R-:W-:Y:S02]  /*a760*/  FFMA.FTZ R83, R105, c[0x0][0x2d0], -R2.reuse ;  /* 0x0000b40069537a23 */ /* 0x100fe40000010802 */
[--C-:B------:R-:W-:Y:S02]  /*a770*/  FFMA.FTZ R82, R108, c[0x0][0x2d0], -R2.reuse ;  /* 0x0000b4006c527a23 */ /* 0x100fe40000010802 */
[--C-:B-1----:R-:W-:Y:S02]  /*a780*/  FFMA.FTZ R5, R20, c[0x0][0x2d0], -R2.reuse ;  /* 0x0000b40014057a23 */ /* 0x102fe40000010802 */
        /* <DEDUP_REMOVED lines=10> */
[----:B------:R-:W-:Y:S08]  /*a830*/  MOV R73, R36 ;  /* 0x0000002400497202 */ /* 0x000ff00000000f00 */
[----:B------:R-:W-:Y:S01]  /*a840*/  MUFU.EX2 R191, R191 ;  /* 0x000000bf00bf7308 */ /* 0x000fe20000000800 */
[----:B-1----:R-:W-:Y:S01]  /*a850*/  FFMA.FTZ R5, R18, c[0x0][0x2d0], -R2 ;  /* 0x0000b40012057a23 */ /* 0x002fe20000010802 */
[----:B------:R-:W-:Y:S08]  /*a860*/  FSEL R2, R68, RZ, P0 ;  /* 0x000000ff44027208 */ /* 0x000ff00000000000 */
[----:B------:R1:W-:Y:S01]  /*a870*/  MUFU.EX2 R76, R5 ;  /* 0x00000005004c7308 */ /* 0x0003e20000000800 */
[----:B------:R-:W-:Y:S02]  /*a880*/  FADD.FTZ R6, -R2, R123 ;  /* 0x0000007b02067221 */ /* 0x000fe40000010100 */
[----:B------:R-:W-:Y:S07]  /*a890*/  FMUL.FTZ R2, R4, c[0x0][0x2d0] ;  /* 0x0000b40004027a20 */ /* 0x000fee0000410000 */
[----:B------:R-:W4:Y:S10]  /*a8a0*/  MUFU.EX2 R2, R2 ;  /* 0x0000000200027308 */ /* 0x000f340000000800 */
[----:B------:R-:W-:Y:S01]  /*a8b0*/  MUFU.EX2 R190, R190 ;  /* 0x000000be00be7308 */ /* 0x000fe20000000800 */
[----:B-1----:R-:W-:Y:S05]  /*a8c0*/  FMUL.FTZ R5, R68, c[0x0][0x2d0] ;  /* 0x0000b40044057a20 */ /* 0x002fea0000410000 */
[----:B------:R-:W-:Y:S04]  /*a8d0*/  FSEL R5, R5, RZ, P0 ;  /* 0x000000ff05057208 */ /* 0x000fe80000000000 */
[----:B------:R-:W-:Y:S01]  /*a8e0*/  MUFU.EX2 R202, R202 ;  /* 0x000000ca00ca7308 */ /* 0x000fe20000000800 */
[--C-:B------:R-:W-:Y:S02]  /*a8f0*/  FFMA.FTZ R221, R62, c[0x0][0x2d0], -R5.reuse ;  /* 0x0000b4003edd7a23 */ /* 0x100fe40000010805 */
[----:B------:R-:W5:Y:S01]  /*a900*/  LDL.LU R62, [R1+0x10] ;  /* 0x00001000013e7983 */ /* 0x000f620000300800 */
[--C-:B------:R-:W-:Y:S02]  /*a910*/  FFMA.FTZ R220, R59, c[0x0][0x2d0], -R5.reuse ;  /* 0x0000b4003bdc7a23 */ /* 0x100fe40000010805 */
[--C-:B------:R-:W-:Y:S04]  /*a920*/  FFMA.FTZ R92, R27, c[0x0][0x2d0], -R5.reuse ;  /* 0x0000b4001b5c7a23 */ /* 0x100fe80000010805 */
[----:B------:R-:W-:Y:S01]  /*a930*/  MUFU.EX2 R189, R189 ;  /* 0x000000bd00bd7308 */ /* 0x000fe20000000800 */
[----:B------:R-:W2:Y:S01]  /*a940*/  LDL.LU R59, [R1+0x14] ;  /* 0x00001400013b7983 */ /* 0x000ea20000300800 */
[--C-:B------:R-:W-:Y:S02]  /*a950*/  FFMA.FTZ R27, R78, c[0x0][0x2d0], -R5.reuse ;  /* 0x0000b4004e1b7a23 */ /* 0x100fe40000010805 */
[--C-:B------:R-:W-:Y:S02]  /*a960*/  FFMA.FTZ R18, R79, c[0x0][0x2d0], -R5.reuse ;  /* 0x0000b4004f127a23 */ /* 0x100fe40000010805 */
[--C-:B------:R-:W-:Y:S01]  /*a970*/  FFMA.FTZ R109, R47, c[0x0][0x2d0], -R5.reuse ;  /* 0x0000b4002f6d7a23 */ /* 0x100fe20000010805 */
[----:B------:R-:W-:Y:S01]  /*a980*/  MOV R47, R77 ;  /* 0x0000004d002f7202 */ /* 0x000fe20000000f00 */
[--C-:B------:R-:W-:Y:S01]  /*a990*/  FFMA.FTZ R123, R58, c[0x0][0x2d0], -R5.reuse ;  /* 0x0000b4003a7b7a23 */ /* 0x100fe20000010805 */
[----:B------:R-:W-:Y:S01]  /*a9a0*/  MOV R58, R53 ;  /* 0x00000035003a7202 */ /* 0x000fe20000000f00 */
[----:B------:R-:W-:Y:S01]  /*a9b0*/  MUFU.EX2 R188, R188 ;  /* 0x000000bc00bc7308 */ /* 0x000fe20000000800 */
[--C-:B------:R-:W-:Y:S02]  /*a9c0*/  FFMA.FTZ R7, R21, c[0x0][0x2d0], -R5.reuse ;  /* 0x0000b40015077a23 */ /* 0x100fe40000010805 */
[--C-:B------:R-:W-:Y:S02]  /*a9d0*/  FFMA.FTZ R4, R19, c[0x0][0x2d0], -R5.reuse ;  /* 0x0000b40013047a23 */ /* 0x100fe40000010805 */
[--C-:B------:R-:W-:Y:S02]  /*a9e0*/  FFMA.FTZ R66, R90, c[0x0][0x2d0], -R5.reuse ;  /* 0x0000b4005a427a23 */ /* 0x100fe40000010805 */
[--C-:B------:R-:W-:Y:S01]  /*a9f0*/  FFMA.FTZ R93, R26, c[0x0][0x2d0], -R5.reuse ;  /* 0x0000b4001a5d7a23 */ /* 0x100fe20000010805 */
[----:B------:R-:W-:Y:S01]  /*aa00*/  MOV R26, R64 ;  /* 0x00000040001a7202 */ /* 0x000fe20000000f00 */
[--C-:B------:R-:W-:Y:S01]  /*aa10*/  FFMA.FTZ R89, R30, c[0x0][0x2d0], -R5.reuse ;  /* 0x0000b4001e597a23 */ /* 0x100fe20000010805 */
[----:B------:R-:W-:Y:S01]  /*aa20*/  MUFU.EX2 R81, R4 ;  /* 0x0000000400517308 */ /* 0x000fe20000000800 */
[--C-:B------:R-:W-:Y:S01]  /*aa30*/  FFMA.FTZ R104, R42, c[0x0][0x2d0], -R5.reuse ;  /* 0x0000b4002a687a23 */ /* 0x100fe20000010805 */
[----:B------:R-:W-:Y:S01]  /*aa40*/  MOV R42, R72 ;  /* 0x00000048002a7202 */ /* 0x000fe20000000f00 */
[--C-:B------:R-:W-:Y:S01]  /*aa50*/  FFMA.FTZ R11, R14, c[0x0][0x2d0], -R5.reuse ;  /* 0x0000b4000e0b7a23 */ /* 0x100fe20000010805 */
[----:B------:R-:W-:Y:S01]  /*aa60*/  MOV R30, R69 ;  /* 0x00000045001e7202 */ /* 0x000fe20000000f00 */
        /* <DEDUP_REMOVED lines=17> */
[----:B------:R-:W1:Y:S01]  /*ab80*/  MUFU.EX2 R107, R14 ;  /* 0x0000000e006b7308 */ /* 0x000e620000000800 */
[----:B------:R-:W-:Y:S09]  /*ab90*/  FFMA.FTZ R111, R111, c[0x0][0x2d0], -R5 ;  /* 0x0000b4006f6f7a23 */ /* 0x000ff20000010805 */
[----:B------:R-:W-:Y:S10]  /*aba0*/  MUFU.EX2 R99, R99 ;  /* 0x0000006300637308 */ /* 0x000ff40000000800 */
        /* <DEDUP_REMOVED lines=33> */
[----:B------:R-:W-:Y:S01]  /*adc0*/  MUFU.EX2 R251, R251 ;  /* 0x000000fb00fb7308 */ /* 0x000fe20000000800 */
[----:B----4-:R-:W-:Y:S01]  /*add0*/  FMUL.FTZ R53, R2, R157 ;  /* 0x0000009d02357220 */ /* 0x010fe20000410000 */
[----:B------:R-:W-:Y:S01]  /*ade0*/  MOV R157, R76 ;  /* 0x0000004c009d7202 */ /* 0x000fe20000000f00 */
[C---:B--2---:R-:W-:Y:S01]  /*adf0*/  FFMA.FTZ R10, R0.reuse, R33, R80 ;  /* 0x00000021000a7223 */ /* 0x044fe20000010050 */
[----:B------:R-:W2:Y:S01]  /*ae00*/  LDSM.16.MT88.4 R76, [R225] ;  /* 0x00000000e14c783b */ /* 0x000ea20000004200 */
[----:B------:R-:W-:Y:S01]  /*ae10*/  FMUL.FTZ R8, R0, R152 ;  /* 0x0000009800087220 */ /* 0x000fe20000410000 */
[----:B------:R-:W-:Y:S01]  /*ae20*/  F2FP.BF16.PACK_AB R72, R70, R22 ;  /* 0x000000164648723e */ /* 0x000fe200000010ff */
[C---:B------:R-:W-:Y:S01]  /*ae30*/  FMUL.FTZ R9, R0.reuse, R153 ;  /* 0x0000009900097220 */ /* 0x040fe20000410000 */
[----:B------:R-:W-:Y:S01]  /*ae40*/  MOV R19, R37 ;  /* 0x0000002500137202 */ /* 0x000fe20000000f00 */
[C---:B------:R-:W-:Y:S01]  /*ae50*/  FMUL.FTZ R12, R0.reuse, R160 ;  /* 0x000000a0000c7220 */ /* 0x040fe20000410000 */
[----:B------:R-:W-:Y:S01]  /*ae60*/  F2FP.BF16.PACK_AB R73, R23, R34 ;  /* 0x000000221749723e */ /* 0x000fe200000010ff */
[C---:B------:R-:W-:Y:S01]  /*ae70*/  FMUL.FTZ R13, R0.reuse, R161 ;  /* 0x000000a1000d7220 */ /* 0x040fe20000410000 */
[----:B------:R-:W-:Y:S01]  /*ae80*/  F2FP.BF16.PACK_AB R80, R71, R80 ;  /* 0x000000504750723e */ /* 0x000fe200000010ff */
[----:B------:R-:W-:Y:S01]  /*ae90*/  FMUL.FTZ R24, R0, R144 ;  /* 0x0000009000187220 */ /* 0x000fe20000410000 */
[----:B------:R-:W-:Y:S01]  /*aea0*/  F2FP.BF16.PACK_AB R82, R252, R157 ;  /* 0x0000009dfc52723e */ /* 0x000fe200000010ff */
[C---:B------:R-:W-:Y:S01]  /*aeb0*/  FMUL.FTZ R25, R0.reuse, R145 ;  /* 0x0000009100197220 */ /* 0x040fe20000410000 */
[----:B------:R-:W-:Y:S01]  /*aec0*/  MOV R145, R31 ;  /* 0x0000001f00917202 */ /* 0x000fe20000000f00 */
[C---:B------:R-:W-:Y:S01]  /*aed0*/  FMUL.FTZ R28, R0.reuse, R148 ;  /* 0x00000094001c7220 */ /* 0x040fe20000410000 */
[----:B------:R-:W-:Y:S01]  /*aee0*/  MOV R148, R83 ;  /* 0x0000005300947202 */ /* 0x000fe20000000f00 */
[C---:B------:R-:W-:Y:S01]  /*aef0*/  FMUL.FTZ R29, R0.reuse, R149 ;  /* 0x00000095001d7220 */ /* 0x040fe20000410000 */
[----:B-1----:R-:W-:Y:S01]  /*af00*/  F2FP.BF16.PACK_AB R83, R107, R91 ;  /* 0x0000005b6b53723e */ /* 0x002fe200000010ff */
[C---:B------:R-:W-:Y:S01]  /*af10*/  FMUL.FTZ R40, R0.reuse, R136 ;  /* 0x0000008800287220 */ /* 0x040fe20000410000 */
[----:B------:R-:W-:Y:S01]  /*af20*/  MOV R149, R26 ;  /* 0x0000001a00957202 */ /* 0x000fe20000000f00 */
[C---:B------:R-:W-:Y:S01]  /*af30*/  FMUL.FTZ R41, R0.reuse, R137 ;  /* 0x0000008900297220 */ /* 0x040fe20000410000 */
[----:B------:R-:W-:Y:S01]  /*af40*/  MOV R137, R48 ;  /* 0x0000003000897202 */ /* 0x000fe20000000f00 */
[C---:B------:R-:W-:Y:S01]  /*af50*/  FMUL.FTZ R44, R0.reuse, R140 ;  /* 0x0000008c002c7220 */ /* 0x040fe20000410000 */
[----:B------:R-:W-:Y:S01]  /*af60*/  MOV R144, R42 ;  /* 0x0000002a00907202 */ /* 0x000fe20000000f00 */
[C---:B------:R-:W-:Y:S01]  /*af70*/  FMUL.FTZ R45, R0.reuse, R141 ;  /* 0x0000008d002d7220 */ /* 0x040fe20000410000 */
[----:B------:R-:W-:Y:S01]  /*af80*/  F2FP.BF16.PACK_AB R74, R137, R35 ;  /* 0x00000023894a723e */ /* 0x000fe200000010ff */
[C---:B------:R-:W-:Y:S01]  /*af90*/  FMUL.FTZ R56, R0.reuse, R132 ;  /* 0x0000008400387220 */ /* 0x040fe20000410000 */
[----:B------:R-:W-:Y:S01]  /*afa0*/  MOV R160, R46 ;  /* 0x0000002e00a07202 */ /* 0x000fe20000000f00 */
[C---:B------:R-:W-:Y:S01]  /*afb0*/  FMUL.FTZ R57, R0.reuse, R133 ;  /* 0x0000008500397220 */ /* 0x040fe20000410000 */
[----:B------:R-:W-:Y:S01]  /*afc0*/  MOV R140, R51 ;  /* 0x00000033008c7202 */ /* 0x000fe20000000f00 */
[C---:B------:R-:W-:Y:S01]  /*afd0*/  FMUL.FTZ R60, R0.reuse, R124 ;  /* 0x0000007c003c7220 */ /* 0x040fe20000410000 */
[----:B------:R-:W-:Y:S01]  /*afe0*/  MOV R152, R111 ;  /* 0x0000006f00987202 */ /* 0x000fe20000000f00 */
[----:B------:R-:W-:Y:S01]  /*aff0*/  FMUL.FTZ R61, R0, R125 ;  /* 0x0000007d003d7220 */ /* 0x000fe20000410000 */
[----:B------:R-:W-:Y:S01]  /*b000*/  MOV R111, R50 ;  /* 0x00000032006f7202 */ /* 0x000fe20000000f00 */
[C---:B---3--:R-:W-:Y:S01]  /*b010*/  FFMA.FTZ R0, R2.reuse, R49, R22 ;  /* 0x0000003102007223 */ /* 0x048fe20000010016 */
[----:B------:R-:W-:Y:S01]  /*b020*/  MUFU.EX2 R124, R86 ;  /* 0x00000056007c7308 */ /* 0x000fe20000000800 */
[----:B------:R-:W-:Y:S01]  /*b030*/  FMUL.FTZ R49, R2, R165 ;  /* 0x000000a502317220 */ /* 0x000fe20000410000 */
[----:B------:R-:W-:Y:S01]  /*b040*/  MOV R165, R52 ;  /* 0x0000003400a57202 */ /* 0x000fe20000000f00 */
[----:B------:R-:W-:Y:S01]  /*b050*/  FADD.FTZ R70, R70, R0 ;  /* 0x0000000046467221 */ /* 0x000fe20000010000 */
[----:B------:R-:W-:Y:S01]  /*b060*/  MOV R141, R54 ;  /* 0x00000036008d7202 */ /* 0x000fe20000000f00 */
[----:B------:R-:W-:Y:S01]  /*b070*/  FMUL.FTZ R0, R6, c[0x0][0x2d0] ;  /* 0x0000b40006007a20 */ /* 0x000fe20000410000 */
[----:B------:R-:W-:Y:S01]  /*b080*/  MOV R133, R55 ;  /* 0x0000003700857202 */ /* 0x000fe20000000f00 */
[C---:B------:R-:W-:Y:S01]  /*b090*/  FMUL.FTZ R52, R2.reuse, R156 ;  /* 0x0000009c02347220 */ /* 0x040fe20000410000 */
[----:B------:R-:W-:Y:S01]  /*b0a0*/  MOV R156, R19 ;  /* 0x00000013009c7202 */ /* 0x000fe20000000f00 */
[C---:B------:R-:W-:Y:S01]  /*b0b0*/  FMUL.FTZ R4, R2.reuse, R184 ;  /* 0x000000b802047220 */ /* 0x040fe20000410000 */
[----:B------:R-:W-:Y:S01]  /*b0c0*/  MOV R19, R65 ;  /* 0x0000004100137202 */ /* 0x000fe20000000f00 */
[----:B------:R-:W1:Y:S01]  /*b0d0*/  MUFU.EX2 R0, R0 ;  /* 0x0000000000007308 */ /* 0x000e620000000800 */
[----:B------:R-:W-:Y:S01]  /*b0e0*/  FMUL.FTZ R5, R2, R185 ;  /* 0x000000b902057220 */ /* 0x000fe20000410000 */
[----:B------:R-:W-:Y:S01]  /*b0f0*/  F2FP.BF16.PACK_AB R75, R156, R165 ;  /* 0x000000a59c4b723e */ /* 0x000fe200000010ff */
[C---:B------:R-:W-:Y:S01]  /*b100*/  FMUL.FTZ R6, R3.reuse, R186 ;  /* 0x000000ba03067220 */ /* 0x040fe20000410000 */
[----:B------:R-:W-:Y:S01]  /*b110*/  MOV R186, R35 ;  /* 0x0000002300ba7202 */ /* 0x000fe20000000f00 */
[C---:B------:R-:W-:Y:S01]  /*b120*/  FMUL.FTZ R7, R3.reuse, R187 ;  /* 0x000000bb03077220 */ /* 0x040fe20000410000 */
[----:B------:R-:W-:Y:S01]  /*b130*/  MOV R184, R95 ;  /* 0x0000005f00b87202 */ /* 0x000fe20000000f00 */
[C---:B------:R-:W-:Y:S01]  /*b140*/  FMUL.FTZ R35, R3.reuse, R171 ;  /* 0x000000ab03237220 */ /* 0x040fe20000410000 */
[----:B------:R-:W-:Y:S01]  /*b150*/  MOV R95, R39 ;  /* 0x00000027005f7202 */ /* 0x000fe20000000f00 */
[C---:B------:R-:W-:Y:S01]  /*b160*/  FMUL.FTZ R50, R3.reuse, R166 ;  /* 0x000000a603327220 */ /* 0x040fe20000410000 */
[----:B------:R-:W-:Y:S01]  /*b170*/  MOV R185, R94 ;  /* 0x0000005e00b97202 */ /* 0x000fe20000000f00 */
[----:B------:R-:W-:Y:S01]  /*b180*/  FMUL.FTZ R51, R3, R167 ;  /* 0x000000a703337220 */ /* 0x000fe20000410000 */
[-C--:B--2---:R-:W-:Y:S01]  /*b190*/  HMMA.16816.F32.BF16 R4, R72, R76.reuse, R4 ;  /* 0x0000004c4804723c */ /* 0x084fe20000041804 */
[----:B------:R-:W-:Y:S04]  /*b1a0*/  MUFU.EX2 R136, R112 ;  /* 0x0000007000887308 */ /* 0x000fe80000000800 */
[----:B------:R-:W-:Y:S01]  /*b1b0*/  FADD.FTZ R71, R71, R10 ;  /* 0x0000000a47477221 */ /* 0x000fe20000010000 */
[----:B------:R-:W-:Y:S01]  /*b1c0*/  MOV R94, R38 ;  /* 0x00000026005e7202 */ /* 0x000fe20000000f00 */
[C---:B------:R-:W-:Y:S01]  /*b1d0*/  FMUL.FTZ R16, R2.reuse, R176 ;  /* 0x000000b002107220 */ /* 0x040fe20000410000 */
[----:B------:R-:W-:Y:S01]  /*b1e0*/  MOV R176, R15 ;  /* 0x0000000f00b07202 */ /* 0x000fe20000000f00 */
[----:B------:R-:W-:Y:S02]  /*b1f0*/  FMUL.FTZ R17, R2, R177 ;  /* 0x000000b102117220 */ /* 0x000fe40000410000 */
[----:B------:R-:W-:Y:S01]  /*b200*/  MUFU.EX2 R125, R121 ;  /* 0x00000079007d7308 */ /* 0x000fe20000000800 */
[----:B-1----:R-:W-:Y:S01]  /*b210*/  FFMA.FTZ R69, R0, R59, R81 ;  /* 0x0000003b00457223 */ /* 0x002fe20000010051 */
[----:B------:R-:W-:Y:S01]  /*b220*/  F2FP.BF16.PACK_AB R81, R90, R81 ;  /* 0x000000515a51723e */ /* 0x000fe200000010ff */
[C---:B------:R-:W-:Y:S01]  /*b230*/  FMUL.FTZ R10, R0.reuse, R154 ;  /* 0x0000009a000a7220 */ /* 0x040fe20000410000 */
[----:B------:R-:W-:Y:S01]  /*b240*/  MOV R177, R66 ;  /* 0x0000004200b17202 */ /* 0x000fe20000000f00 */
[----:B------:R-:W-:Y:S01]  /*b250*/  FMUL.FTZ R11, R0, R155 ;  /* 0x0000009b000b7220 */ /* 0x000fe20000410000 */
[----:B------:R-:W-:Y:S01]  /*b260*/  MOV R187, R94 ;  /* 0x0000005e00bb7202 */ /* 0x000fe20000000f00 */
[----:B------:R-:W-:Y:S01]  /*b270*/  FADD.FTZ R69, R90, R69 ;  /* 0x000000455a457221 */ /* 0x000fe20000010000 */
[----:B------:R-:W-:Y:S01]  /*b280*/  MOV R132, R58 ;  /* 0x0000003a00847202 */ /* 0x000fe20000000f00 */
[C---:B------:R-:W-:Y:S01]  /*b290*/  FMUL.FTZ R14, R0.reuse, R162 ;  /* 0x000000a2000e7220 */ /* 0x040fe20000410000 */
[----:B------:R-:W-:Y:S01]  /*b2a0*/  MOV R161, R106 ;  /* 0x0000006a00a17202 */ /* 0x000fe20000000f00 */
[----:B------:R-:W-:Y:S01]  /*b2b0*/  FMUL.FTZ R15, R0, R163 ;  /* 0x000000a3000f7220 */ /* 0x000fe20000410000 */
[C---:B------:R-:W-:Y:S01]  /*b2c0*/  HMMA.16816.F32.BF16 R8, R80.reuse, R76, R8 ;  /* 0x0000004c5008723c */ /* 0x040fe20000041808 */
[----:B------:R-:W-:Y:S03]  /*b2d0*/  MUFU.EX2 R106, R97 ;  /* 0x00000061006a7308 */ /* 0x000fe60000000800 */
[C---:B------:R-:W-:Y:S01]  /*b2e0*/  FMUL.FTZ R37, R2.reuse, R173 ;  /* 0x000000ad02257220 */ /* 0x040fe20000410000 */
[----:B------:R-:W-:Y:S01]  /*b2f0*/  MOV R173, R18 ;  /* 0x0000001200ad7202 */ /* 0x000fe20000000f00 */
[C---:B------:R-:W-:Y:S01]  /*b300*/  FMUL.FTZ R18, R3.reuse, R178 ;  /* 0x000000b203127220 */ /* 0x040fe20000410000 */
[----:B------:R-:W-:Y:S01]  /*b310*/  MOV R153, R110 ;  /* 0x0000006e00997202 */ /* 0x000fe20000000f00 */
[-C--:B------:R-:W-:Y:S03]  /*b320*/  HMMA.16816.F32.BF16 R12, R80, R78.reuse, R12 ;  /* 0x0000004e500c723c */ /* 0x080fe6000004180c */
[----:B------:R-:W-:Y:S01]  /*b330*/  MUFU.EX2 R97, R92 ;  /* 0x0000005c00617308 */ /* 0x000fe20000000800 */
[C---:B------:R-:W-:Y:S01]  /*b340*/  FMUL.FTZ R48, R2.reuse, R164 ;  /* 0x000000a402307220 */ /* 0x040fe20000410000 */
[----:B------:R-:W-:Y:S01]  /*b350*/  MOV R164, R19 ;  /* 0x0000001300a47202 */ /* 0x000fe20000000f00 */
[C---:B------:R-:W-:Y:S02]  /*b360*/  FMUL.FTZ R19, R3.reuse, R179 ;  /* 0x000000b303137220 */ /* 0x040fe40000410000 */
[C---:B------:R-:W-:Y:S01]  /*b370*/  FMUL.FTZ R20, R2.reuse, R180 ;  /* 0x000000b402147220 */ /* 0x040fe20000410000 */
[----:B------:R-:W-:Y:S03]  /*b380*/  MOV R180, R47 ;  /* 0x0000002f00b47202 */ /* 0x000fe60000000f00 */
[C---:B------:R-:W-:Y:S01]  /*b390*/  FMUL.FTZ R21, R2.reuse, R181 ;  /* 0x000000b502157220 */ /* 0x040fe20000410000 */
[C---:B------:R-:W-:Y:S01]  /*b3a0*/  HMMA.16816.F32.BF16 R16, R72.reuse, R78, R16 ;  /* 0x0000004e4810723c */ /* 0x040fe20000041810 */
[----:B------:R-:W1:Y:S01]  /*b3b0*/  LDSM.16.MT88.4 R76, [R229] ;  /* 0x00000000e54c783b */ /* 0x000e620000004200 */
[----:B------:R-:W-:Y:S02]  /*b3c0*/  MUFU.EX2 R110, R96 ;  /* 0x00000060006e7308 */ /* 0x000fe40000000800 */
[C---:B------:R-:W-:Y:S01]  /*b3d0*/  FMUL.FTZ R32, R2.reuse, R168 ;  /* 0x000000a802207220 */ /* 0x040fe20000410000 */
[----:B------:R-:W-:Y:S01]  /*b3e0*/  MOV R168, R30 ;  /* 0x0000001e00a87202 */ /* 0x000fe20000000f00 */
[C---:B------:R-:W-:Y:S01]  /*b3f0*/  FMUL.FTZ R33, R2.reuse, R169 ;  /* 0x000000a902217220 */ /* 0x040fe20000410000 */
[----:B------:R-:W-:Y:S01]  /*b400*/  MOV R181, R43 ;  /* 0x0000002b00b57202 */ /* 0x000fe20000000f00 */
[C---:B------:R-:W-:Y:S01]  /*b410*/  FMUL.FTZ R36, R2.reuse, R172 ;  /* 0x000000ac02247220 */ /* 0x040fe20000410000 */
[----:B------:R-:W-:Y:S03]  /*b420*/  MOV R172, R27 ;  /* 0x0000001b00ac7202 */ /* 0x000fe60000000f00 */
[C---:B------:R-:W-:Y:S01]  /*b430*/  FMUL.FTZ R65, R2.reuse, R129 ;  /* 0x0000008102417220 */ /* 0x040fe20000410000 */
[----:B------:R-:W-:Y:S01]  /*b440*/  MOV R169, R67 ;  /* 0x0000004300a97202 */ /* 0x000fe20000000f00 */
[----:B------:R-:W-:Y:S01]  /*b450*/  FMUL.FTZ R64, R2, R128 ;  /* 0x0000008002407220 */ /* 0x000fe20000410000 */
[----:B------:R-:W-:Y:S01]  /*b460*/  MUFU.EX2 R129, R84 ;  /* 0x0000005400817308 */ /* 0x000fe20000000800 */
[C---:B-----5:R-:W-:Y:S02]  /*b470*/  FFMA.FTZ R2, R3.reuse, R62, R34 ;  /* 0x0000003e03027223 */ /* 0x060fe40000010022 */
[----:B------:R-:W-:Y:S02]  /*b480*/  FMUL.FTZ R22, R3, R182 ;  /* 0x000000b603167220 */ /* 0x000fe40000410000 */
[----:B------:R-:W-:Y:S02]  /*b490*/  FADD.FTZ R2, R23, R2 ;  /* 0x0000000217027221 */ /* 0x000fe40000010000 */
[C---:B------:R-:W-:Y:S02]  /*b4a0*/  FMUL.FTZ R23, R3.reuse, R183 ;  /* 0x000000b703177220 */ /* 0x040fe40000410000 */
[C---:B------:R-:W-:Y:S01]  /*b4b0*/  FMUL.FTZ R34, R3.reuse, R170 ;  /* 0x000000aa03227220 */ /* 0x040fe20000410000 */
[----:B------:R2:W3:Y:S01]  /*b4c0*/  MUFU.EX2 R96, R93 ;  /* 0x0000005d00607308 */ /* 0x0004e20000000800 */
[C---:B------:R-:W-:Y:S02]  /*b4d0*/  FMUL.FTZ R26, R0.reuse, R146 ;  /* 0x00000092001a7220 */ /* 0x040fe40000410000 */
[C---:B------:R-:W-:Y:S02]  /*b4e0*/  FMUL.FTZ R27, R0.reuse, R147 ;  /* 0x00000093001b7220 */ /* 0x040fe40000410000 */
[C---:B------:R-:W-:Y:S02]  /*b4f0*/  FMUL.FTZ R30, R0.reuse, R150 ;  /* 0x00000096001e7220 */ /* 0x040fe40000410000 */
[C---:B------:R-:W-:Y:S02]  /*b500*/  FMUL.FTZ R31, R0.reuse, R151 ;  /* 0x00000097001f7220 */ /* 0x040fe40000410000 */
[C---:B------:R-:W-:Y:S01]  /*b510*/  FMUL.FTZ R38, R3.reuse, R174 ;  /* 0x000000ae03267220 */ /* 0x040fe20000410000 */
[----:B------:R-:W-:Y:S01]  /*b520*/  MUFU.EX2 R128, R120 ;  /* 0x0000007800807308 */ /* 0x000fe20000000800 */
[----:B------:R-:W-:Y:S02]  /*b530*/  FMUL.FTZ R39, R3, R175 ;  /* 0x000000af03277220 */ /* 0x000fe40000410000 */
[C---:B------:R-:W-:Y:S02]  /*b540*/  FMUL.FTZ R42, R0.reuse, R138 ;  /* 0x0000008a002a7220 */ /* 0x040fe40000410000 */
[C---:B------:R-:W-:Y:S01]  /*b550*/  FMUL.FTZ R43, R0.reuse, R139 ;  /* 0x0000008b002b7220 */ /* 0x040fe20000410000 */
[-C--:B-1----:R-:W-:Y:S03]  /*b560*/  HMMA.16816.F32.BF16 R20, R72, R76.reuse, R20 ;  /* 0x0000004c4814723c */ /* 0x082fe60000041814 */
[C---:B------:R-:W-:Y:S01]  /*b570*/  FMUL.FTZ R46, R0.reuse, R142 ;  /* 0x0000008e002e7220 */ /* 0x040fe20000410000 */
[----:B------:R-:W-:Y:S01]  /*b580*/  MUFU.EX2 R111, R111 ;  /* 0x0000006f006f7308 */ /* 0x000fe20000000800 */
[C---:B------:R-:W-:Y:S02]  /*b590*/  FMUL.FTZ R47, R0.reuse, R143 ;  /* 0x0000008f002f7220 */ /* 0x040fe40000410000 */
[C---:B------:R-:W-:Y:S01]  /*b5a0*/  FMUL.FTZ R63, R0.reuse, R127 ;  /* 0x0000007f003f7220 */ /* 0x040fe20000410000 */
[C---:B------:R-:W-:Y:S04]  /*b5b0*/  HMMA.16816.F32.BF16 R24, R80.reuse, R76, R24 ;  /* 0x0000004c5018723c */ /* 0x040fe80000041818 */
[C---:B------:R-:W-:Y:S02]  /*b5c0*/  FMUL.FTZ R58, R0.reuse, R134 ;  /* 0x00000086003a7220 */ /* 0x040fe40000410000 */
[----:B------:R-:W-:Y:S01]  /*b5d0*/  MUFU.EX2 R127, R85 ;  /* 0x00000055007f7308 */ /* 0x000fe20000000800 */
[C---:B------:R-:W-:Y:S01]  /*b5e0*/  FMUL.FTZ R59, R0.reuse, R135 ;  /* 0x00000087003b7220 */ /* 0x040fe20000410000 */
[-C--:B------:R-:W-:Y:S04]  /*b5f0*/  HMMA.16816.F32.BF16 R28, R80, R78.reuse, R28 ;  /* 0x0000004e501c723c */ /* 0x080fe8000004181c */
[----:B------:R-:W-:Y:S02]  /*b600*/  FMUL.FTZ R62, R0, R126 ;  /* 0x0000007e003e7220 */ /* 0x000fe40000410000 */
[----:B------:R-:W-:Y:S02]  /*b610*/  FADD.FTZ R0, R157, R71 ;  /* 0x000000479d007221 */ /* 0x000fe40000010000 */
[C---:B------:R-:W-:Y:S01]  /*b620*/  HMMA.16816.F32.BF16 R32, R72.reuse, R78, R32 ;  /* 0x0000004e4820723c */ /* 0x040fe20000041820 */
[----:B------:R-:W1:Y:S01]  /*b630*/  LDSM.16.MT88.4 R76, [R226] ;  /* 0x00000000e24c783b */ /* 0x000e620000004200 */
[----:B------:R-:W-:Y:S02]  /*b640*/  MUFU.EX2 R126, R109 ;  /* 0x0000006d007e7308 */ /* 0x000fe40000000800 */
[----:B------:R-:W-:Y:S02]  /*b650*/  FADD.FTZ R71, R91, R69 ;  /* 0x000000455b477221 */ /* 0x000fe40000010000 */
[C---:B------:R-:W-:Y:S02]  /*b660*/  FMUL.FTZ R66, R3.reuse, R130 ;  /* 0x0000008203427220 */ /* 0x040fe40000410000 */
[C---:B------:R-:W-:Y:S04]  /*b670*/  FMUL.FTZ R54, R3.reuse, R158 ;  /* 0x0000009e03367220 */ /* 0x040fe80000410000 */
[----:B------:R-:W-:Y:S01]  /*b680*/  MUFU.EX2 R130, R116 ;  /* 0x0000007400827308 */ /* 0x000fe20000000800 */
[C---:B------:R-:W-:Y:S02]  /*b690*/  FMUL.FTZ R55, R3.reuse, R159 ;  /* 0x0000009f03377220 */ /* 0x040fe40000410000 */
[----:B------:R-:W-:Y:S02]  /*b6a0*/  FMUL.FTZ R67, R3, R131 ;  /* 0x0000008303437220 */ /* 0x000fe40000410000 */
[----:B------:R-:W-:Y:S01]  /*b6b0*/  FADD.FTZ R3, R186, R70 ;  /* 0x00000046ba037221 */ /* 0x000fe20000010000 */
[----:B------:R-:W-:Y:S02]  /*b6c0*/  MOV R186, R165 ;  /* 0x000000a500ba7202 */ /* 0x000fe40000000f00 */
[----:B------:R-:W-:Y:S01]  /*b6d0*/  MOV R165, R164 ;  /* 0x000000a400a57202 */ /* 0x000fe20000000f00 */
[----:B------:R-:W-:Y:S01]  /*b6e0*/  FADD.FTZ R70, R137, R3 ;  /* 0x0000000389467221 */ /* 0x000fe20000010000 */
[----:B------:R4:W5:Y:S01]  /*b6f0*/  MUFU.EX2 R116, R87 ;  /* 0x0000005700747308 */ /* 0x0009620000000800 */
[----:B------:R-:W-:Y:S01]  /*b700*/  MOV R164, R172 ;  /* 0x000000ac00a47202 */ /* 0x000fe20000000f00 */
[----:B------:R-:W-:Y:S01]  /*b710*/  FADD.FTZ R2, R186, R2 ;  /* 0x00000002ba027221 */ /* 0x000fe20000010000 */
[----:B------:R-:W-:Y:S01]  /*b720*/  MOV R186, R95 ;  /* 0x0000005f00ba7202 */ /* 0x000fe20000000f00 */
[----:B------:R-:W-:Y:S01]  /*b730*/  FADD.FTZ R3, R252, R0 ;  /* 0x00000000fc037221 */ /* 0x000fe20000010000 */
[----:B--2---:R-:W-:Y:S01]  /*b740*/  LDSM.16.MT88.4 R92, [R226+0x1000] ;  /* 0x00100000e25c783b */ /* 0x004fe20000004200 */
[----:B------:R-:W-:Y:S01]  /*b750*/  MOV R172, R168 ;  /* 0x000000a800ac7202 */ /* 0x000fe20000000f00 */
[----:B------:R-:W-:Y:S01]  /*b760*/  FADD.FTZ R69, R156, R2 ;  /* 0x000000029c457221 */ /* 0x000fe20000010000 */
[----:B------:R-:W-:Y:S01]  /*b770*/  MOV R168, R132 ;  /* 0x0000008400a87202 */ /* 0x000fe20000000f00 */
[----:B------:R-:W-:Y:S01]  /*b780*/  FADD.FTZ R2, R107, R71 ;  /* 0x000000476b027221 */ /* 0x000fe20000010000 */
[----:B------:R-:W-:Y:S01]  /*b790*/  MUFU.EX2 R131, R101 ;  /* 0x0000006500837308 */ /* 0x000fe20000000800 */
[----:B------:R-:W-:Y:S01]  /*b7a0*/  MOV R156, R165 ;  /* 0x000000a5009c7202 */ /* 0x000fe20000000f00 */
[----:B------:R-:W-:Y:S01]  /*b7b0*/  FADD.FTZ R0, R205, R70 ;  /* 0x00000046cd007221 */ /* 0x000fe20000010000 */
[----:B------:R-:W-:Y:S01]  /*b7c0*/  MOV R165, R140 ;  /* 0x0000008c00a57202 */ /* 0x000fe20000000f00 */
[----:B---3--:R-:W-:Y:S01]  /*b7d0*/  FADD.FTZ R2, R96, R2 ;  /* 0x0000000260027221 */ /* 0x008fe20000010000 */
[----:B------:R-:W-:Y:S01]  /*b7e0*/  MOV R157, R172 ;  /* 0x000000ac009d7202 */ /* 0x000fe20000000f00 */
[----:B------:R-:W-:Y:S01]  /*b7f0*/  FADD.FTZ R3, R99, R3 ;  /* 0x0000000363037221 */ /* 0x000fe20000010000 */
[----:B------:R-:W-:Y:S01]  /*b800*/  MOV R172, R133 ;  /* 0x0000008500ac7202 */ /* 0x000fe20000000f00 */
[----:B------:R-:W-:Y:S01]  /*b810*/  FADD.FTZ R2, R97, R2 ;  /* 0x0000000261027221 */ /* 0x000fe20000010000 */
[-C--:B-1----:R-:W-:Y:S01]  /*b820*/  HMMA.16816.F32.BF16 R36, R72, R76.reuse, R36 ;  /* 0x0000004c4824723c */ /* 0x082fe20000041824 */
[----:B------:R-:W-:Y:S02]  /*b830*/  MUFU.EX2 R101, R88 ;  /* 0x0000005800657308 */ /* 0x000fe40000000800 */
[----:B------:R-:W-:Y:S01]  /*b840*/  FADD.FTZ R3, R98, R3 ;  /* 0x0000000362037221 */ /* 0x000fe20000010000 */
[----:B----4-:R-:W-:Y:S01]  /*b850*/  LDSM.16.MT88.4 R84, [R225+0x800] ;  /* 0x00080000e154783b */ /* 0x010fe20000004200 */
[----:B------:R-:W-:Y:S03]  /*b860*/  FADD.FTZ R69, R191, R69 ;  /* 0x00000045bf457221 */ /* 0x000fe60000010000 */
        /* <DEDUP_REMOVED lines=9> */
[----:B------:R-:W1:Y:S03]  /*b900*/  LDSM.16.MT88.4 R76, [R228] ;  /* 0x00000000e44c783b */ /* 0x000e660000004200 */
[----:B------:R-:W-:Y:S02]  /*b910*/  FADD.FTZ R69, R188, R69 ;  /* 0x00000045bc457221 */ /* 0x000fe40000010000 */
[----:B-----5:R-:W-:Y:S01]  /*b920*/  FADD.FTZ R3, R116, R3 ;  /* 0x0000000374037221 */ /* 0x020fe20000010000 */
[----:B------:R-:W-:Y:S01]  /*b930*/  MUFU.EX2 R132, R100 ;  /* 0x0000006400847308 */ /* 0x000fe20000000800 */
[----:B------:R-:W-:Y:S04]  /*b940*/  FADD.FTZ R69, R122, R69 ;  /* 0x000000457a457221 */ /* 0x000fe80000010000 */
[----:B------:R-:W-:Y:S02]  /*b950*/  FADD.FTZ R69, R125, R69 ;  /* 0x000000457d457221 */ /* 0x000fe40000010000 */
[----:B------:R-:W-:Y:S02]  /*b960*/  FADD.FTZ R3, R124, R3 ;  /* 0x000000037c037221 */ /* 0x000fe40000010000 */
[----:B------:R-:W-:Y:S01]  /*b970*/  FADD.FTZ R69, R128, R69 ;  /* 0x0000004580457221 */ /* 0x000fe20000010000 */
[----:B------:R2:W3:Y:S01]  /*b980*/  MUFU.EX2 R100, R89 ;  /* 0x0000005900647308 */ /* 0x0004e20000000800 */
[----:B------:R-:W-:Y:S02]  /*b990*/  FADD.FTZ R3, R127, R3 ;  /* 0x000000037f037221 */ /* 0x000fe40000010000 */
[----:B------:R-:W-:Y:S02]  /*b9a0*/  FADD.FTZ R70, R130, R69 ;  /* 0x0000004582467221 */ /* 0x000fe40000010000 */
[----:B------:R-:W-:Y:S04]  /*b9b0*/  FADD.FTZ R0, R204, R0 ;  /* 0x00000000cc007221 */ /* 0x000fe80000010000 */
[----:B------:R-:W-:Y:S01]  /*b9c0*/  FADD.FTZ R0, R203, R0 ;  /* 0x00000000cb007221 */ /* 0x000fe20000010000 */
[----:B------:R-:W-:Y:S03]  /*b9d0*/  MUFU.EX2 R137, R102 ;  /* 0x0000006600897308 */ /* 0x000fe60000000800 */
[----:B------:R-:W-:Y:S04]  /*b9e0*/  FADD.FTZ R0, R202, R0 ;  /* 0x00000000ca007221 */ /* 0x000fe80000010000 */
[----:B------:R-:W-:Y:S03]  /*b9f0*/  FADD.FTZ R0, R201, R0 ;  /* 0x00000000c9007221 */ /* 0x000fe60000010000 */
[----:B------:R-:W-:Y:S01]  /*ba00*/  MUFU.EX2 R102, R176 ;  /* 0x000000b000667308 */ /* 0x000fe20000000800 */
[----:B------:R-:W-:Y:S01]  /*ba10*/  FADD.FTZ R0, R200, R0 ;  /* 0x00000000c8007221 */ /* 0x000fe20000010000 */
[-C--:B-1----:R-:W-:Y:S01]  /*ba20*/  HMMA.16816.F32.BF16 R52, R72, R76.reuse, R52 ;  /* 0x0000004c4834723c */ /* 0x082fe20000041834 */
[----:B--2---:R-:W-:Y:S02]  /*ba30*/  LDSM.16.MT88.4 R88, [R226+0x800] ;  /* 0x00080000e258783b */ /* 0x004fe40000004200 */
[----:B---3--:R-:W-:Y:S02]  /*ba40*/  FADD.FTZ R2, R100, R2 ;  /* 0x0000000264027221 */ /* 0x008fe40000010000 */
[----:B------:R-:W-:Y:S03]  /*ba50*/  FADD.FTZ R0, R199, R0 ;  /* 0x00000000c7007221 */ /* 0x000fe60000010000 */
[----:B------:R-:W-:Y:S01]  /*ba60*/  MUFU.EX2 R121, R186 ;  /* 0x000000ba00797308 */ /* 0x000fe20000000800 */
[----:B------:R-:W-:Y:S01]  /*ba70*/  FADD.FTZ R2, R101, R2 ;  /* 0x0000000265027221 */ /* 0x000fe20000010000 */
[C---:B------:R-:W-:Y:S04]  /*ba80*/  HMMA.16816.F32.BF16 R56, R80.reuse, R76, R56 ;  /* 0x0000004c5038723c */ /* 0x040fe80000041838 */
[----:B------:R-:W-:Y:S02]  /*ba90*/  FADD.FTZ R2, R104, R2 ;  /* 0x0000000268027221 */ /* 0x000fe40000010000 */
[----:B------:R-:W-:Y:S01]  /*baa0*/  FADD.FTZ R71, R198, R0 ;  /* 0x00000000c6477221 */ /* 0x000fe20000010000 */
[----:B------:R-:W-:Y:S01]  /*bab0*/  F2FP.BF16.PACK_AB R76, R98, R99 ;  /* 0x00000063624c723e */ /* 0x000fe200000010ff */
[-C--:B------:R-:W-:Y:S01]  /*bac0*/  HMMA.16816.F32.BF16 R60, R80, R78.reuse, R60 ;  /* 0x0000004e503c723c */ /* 0x080fe2000004183c */
[----:B------:R-:W1:Y:S01]  /*bad0*/  LDSM.16.MT88.4 R80, [R229+0x800] ;  /* 0x00080000e550783b */ /* 0x000e620000004200 */
[----:B------:R-:W-:Y:S02]  /*bae0*/  MUFU.EX2 R140, R103 ;  /* 0x00000067008c7308 */ /* 0x000fe40000000800 */
[----:B------:R-:W-:Y:S01]  /*baf0*/  F2FP.BF16.PACK_AB R77, R97, R96 ;  /* 0x00000060614d723e */ /* 0x000fe200000010ff */
[----:B------:R-:W-:Y:S03]  /*bb00*/  FADD.FTZ R69, R197, R71 ;  /* 0x00000047c5457221 */ /* 0x000fe60000010000 */
[----:B------:R-:W-:Y:S04]  /*bb10*/  HMMA.16816.F32.BF16 R64, R72, R78, R64 ;  /* 0x0000004e4840723c */ /* 0x000fe80000041840 */
[----:B------:R-:W-:Y:S03]  /*bb20*/  MUFU.EX2 R103, R108 ;  /* 0x0000006c00677308 */ /* 0x000fe60000000800 */
[----:B------:R-:W-:Y:S02]  /*bb30*/  F2FP.BF16.PACK_AB R72, R204, R205 ;  /* 0x000000cdcc48723e */ /* 0x000fe400000010ff */
[----:B------:R-:W-:Y:S03]  /*bb40*/  F2FP.BF16.PACK_AB R73, R190, R191 ;  /* 0x000000bfbe49723e */ /* 0x000fe600000010ff */
[----:B------:R-:W-:Y:S02]  /*bb50*/  F2FP.BF16.PACK_AB R74, R202, R203 ;  /* 0x000000cbca4a723e */ /* 0x000fe400000010ff */
[----:B------:R-:W-:Y:S01]  /*bb60*/  F2FP.BF16.PACK_AB R75, R188, R189 ;  /* 0x000000bdbc4b723e */ /* 0x000fe200000010ff */
[----:B------:R2:W-:Y:S01]  /*bb70*/  MUFU.EX2 R108, R164 ;  /* 0x000000a4006c7308 */ /* 0x0005e20000000800 */
[----:B------:R-:W-:Y:S02]  /*bb80*/  F2FP.BF16.PACK_AB R78, R110, R106 ;  /* 0x0000006a6e4e723e */ /* 0x000fe400000010ff */
[----:B------:R-:W-:Y:S03]  /*bb90*/  F2FP.BF16.PACK_AB R79, R101, R100 ;  /* 0x00000064654f723e */ /* 0x000fe600000010ff */
[-C--:B------:R-:W-:Y:S04]  /*bba0*/  HMMA.16816.F32.BF16 R4, R72, R84.reuse, R4 ;  /* 0x000000544804723c */ /* 0x080fe80000041804 */
[----:B------:R3:W-:Y:S04]  /*bbb0*/  MUFU.EX2 R110, R169 ;  /* 0x000000a9006e7308 */ /* 0x0007e80000000800 */
[C---:B------:R-:W-:Y:S06]  /*bbc0*/  HMMA.16816.F32.BF16 R8, R76.reuse, R84, R8 ;  /* 0x000000544c08723c */ /* 0x040fec0000041808 */
[----:B------:R-:W-:Y:S02]  /*bbd0*/  MUFU.EX2 R188, R187 ;  /* 0x000000bb00bc7308 */ /* 0x000fe40000000800 */
[-C--:B------:R-:W-:Y:S01]  /*bbe0*/  HMMA.16816.F32.BF16 R12, R76, R86.reuse, R12 ;  /* 0x000000564c0c723c */ /* 0x080fe2000004180c */
[----:B--2---:R-:W-:Y:S07]  /*bbf0*/  LDSM.16.MT88.4 R164, [R226+0x3000] ;  /* 0x00300000e2a4783b */ /* 0x004fee0000004200 */
[C---:B------:R-:W-:Y:S01]  /*bc00*/  HMMA.16816.F32.BF16 R16, R72.reuse, R86, R16 ;  /* 0x000000564810723c */ /* 0x040fe20000041810 */
[----:B------:R-:W-:Y:S01]  /*bc10*/  MUFU.EX2 R101, R185 ;  /* 0x000000b900657308 */ /* 0x000fe20000000800 */
[----:B------:R-:W2:Y:S06]  /*bc20*/  LDSM.16.MT88.4 R84, [R228+0x800] ;  /* 0x00080000e454783b */ /* 0x000eac0000004200 */
[-C--:B-1----:R-:W-:Y:S02]  /*bc30*/  HMMA.16816.F32.BF16 R20, R72, R80.reuse, R20 ;  /* 0x000000504814723c */ /* 0x082fe40000041814 */
[----:B---3--:R-:W-:Y:S01]  /*bc40*/  LDSM.16.MT88.4 R168, [R229+0x3000] ;  /* 0x00300000e5a8783b */ /* 0x008fe20000004200 */
[----:B------:R-:W-:Y:S05]  /*bc50*/  MUFU.EX2 R100, R184 ;  /* 0x000000b800647308 */ /* 0x000fea0000000800 */
[C---:B------:R-:W-:Y:S05]  /*bc60*/  HMMA.16816.F32.BF16 R24, R76.reuse, R80, R24 ;  /* 0x000000504c18723c */ /* 0x040fea0000041818 */
[----:B------:R-:W-:Y:S03]  /*bc70*/  MUFU.EX2 R106, R181 ;  /* 0x000000b5006a7308 */ /* 0x000fe60000000800 */
[-C--:B------:R-:W-:Y:S07]  /*bc80*/  HMMA.16816.F32.BF16 R28, R76, R82.reuse, R28 ;  /* 0x000000524c1c723c */ /* 0x080fee000004181c */
[----:B------:R-:W-:Y:S01]  /*bc90*/  MUFU.EX2 R135, R114 ;  /* 0x0000007200877308 */ /* 0x000fe20000000800 */
[C---:B------:R-:W-:Y:S01]  /*bca0*/  HMMA.16816.F32.BF16 R32, R72.reuse, R82, R32 ;  /* 0x000000524820723c */ /* 0x040fe20000041820 */
[----:B------:R-:W1:Y:S07]  /*bcb0*/  LDSM.16.MT88.4 R80, [R225+0x1000] ;  /* 0x00100000e150783b */ /* 0x000e6e0000004200 */
[-C--:B------:R-:W-:Y:S01]  /*bcc0*/  HMMA.16816.F32.BF16 R36, R72, R88.reuse, R36 ;  /* 0x000000584824723c */ /* 0x080fe20000041824 */
[----:B------:R-:W3:Y:S07]  /*bcd0*/  MUFU.EX2 R114, R105 ;  /* 0x0000006900727308 */ /* 0x000eee0000000800 */
[C---:B------:R-:W-:Y:S03]  /*bce0*/  HMMA.16816.F32.BF16 R40, R76.reuse, R88, R40 ;  /* 0x000000584c28723c */ /* 0x040fe60000041828 */
[----:B------:R-:W4:Y:S05]  /*bcf0*/  MUFU.EX2 R134, R113 ;  /* 0x0000007100867308 */ /* 0x000f2a0000000800 */
[-C--:B------:R-:W-:Y:S05]  /*bd00*/  HMMA.16816.F32.BF16 R44, R76, R90.reuse, R44 ;  /* 0x0000005a4c2c723c */ /* 0x080fea000004182c */
[----:B------:R-:W-:Y:S03]  /*bd10*/  MUFU.EX2 R133, R115 ;  /* 0x0000007300857308 */ /* 0x000fe60000000800 */
[C---:B------:R-:W-:Y:S01]  /*bd20*/  HMMA.16816.F32.BF16 R48, R72.reuse, R90, R48 ;  /* 0x0000005a4830723c */ /* 0x040fe20000041830 */
[----:B------:R-:W5:Y:S03]  /*bd30*/  LDSM.16.MT88.4 R88, [R229+0x1000] ;  /* 0x00100000e558783b */ /* 0x000f660000004200 */
[----:B---3--:R-:W-:Y:S03]  /*bd40*/  FADD.FTZ R2, R114, R2 ;  /* 0x0000000272027221 */ /* 0x008fe60000010000 */
[----:B------:R-:W-:Y:S01]  /*bd50*/  MUFU.EX2 R107, R173 ;  /* 0x000000ad006b7308 */ /* 0x000fe20000000800 */
[-C--:B--2---:R-:W-:Y:S04]  /*bd60*/  HMMA.16816.F32.BF16 R52, R72, R84.reuse, R52 ;  /* 0x000000544834723c */ /* 0x084fe80000041834 */
[----:B------:R-:W-:Y:S02]  /*bd70*/  FADD.FTZ R96, R103, R2 ;  /* 0x0000000267607221 */ /* 0x000fe40000010000 */
[----:B------:R-:W-:Y:S02]  /*bd80*/  FADD.FTZ R2, R129, R3 ;  /* 0x0000000381027221 */ /* 0x000fe40000010000 */
[C---:B------:R-:W-:Y:S01]  /*bd90*/  HMMA.16816.F32.BF16 R56, R76.reuse, R84, R56 ;  /* 0x000000544c38723c */ /* 0x040fe20000041838 */
[----:B------:R-:W-:Y:S03]  /*bda0*/  MUFU.EX2 R120, R157 ;  /* 0x0000009d00787308 */ /* 0x000fe60000000800 */
[----:B------:R-:W-:Y:S02]  /*bdb0*/  FADD.FTZ R2, R131, R2 ;  /* 0x0000000283027221 */ /* 0x000fe40000010000 */
[----:B----4-:R-:W-:Y:S02]  /*bdc0*/  FADD.FTZ R3, R134, R70 ;  /* 0x0000004686037221 */ /* 0x010fe40000010000 */
[-C--:B------:R-:W-:Y:S03]  /*bdd0*/  HMMA.16816.F32.BF16 R60, R76, R86.reuse, R60 ;  /* 0x000000564c3c723c */ /* 0x080fe6000004183c */
[----:B------:R-:W2:Y:S01]  /*bde0*/  MUFU.EX2 R115, R156 ;  /* 0x0000009c00737308 */ /* 0x000ea20000000800 */
[----:B------:R-:W-:Y:S02]  /*bdf0*/  FADD.FTZ R0, R126, R96 ;  /* 0x000000607e007221 */ /* 0x000fe40000010000 */
[----:B------:R-:W-:Y:S01]  /*be00*/  FADD.FTZ R3, R136, R3 ;  /* 0x0000000388037221 */ /* 0x000fe20000010000 */
[----:B------:R-:W-:Y:S01]  /*be10*/  F2FP.BF16.PACK_AB R76, R124, R116 ;  /* 0x000000747c4c723e */ /* 0x000fe200000010ff */
[----:B------:R-:W-:Y:S01]  /*be20*/  HMMA.16816.F32.BF16 R64, R72, R86, R64 ;  /* 0x000000564840723c */ /* 0x000fe20000041840 */
[----:B------:R-:W3:Y:S03]  /*be30*/  LDSM.16.MT88.4 R84, [R228+0x1000] ;  /* 0x00100000e454783b */ /* 0x000ee60000004200 */
[----:B------:R-:W-:Y:S01]  /*be40*/  F2FP.BF16.PACK_AB R78, R129, R127 ;  /* 0x0000007f814e723e */ /* 0x000fe200000010ff */
[----:B------:R-:W4:Y:S01]  /*be50*/  MUFU.EX2 R113, R172 ;  /* 0x000000ac00717308 */ /* 0x000f220000000800 */
[----:B------:R-:W-:Y:S01]  /*be60*/  F2FP.BF16.PACK_AB R77, R114, R104 ;  /* 0x00000068724d723e */ /* 0x000fe200000010ff */
[----:B------:R-:W-:Y:S01]  /*be70*/  FADD.FTZ R70, R123, R0 ;  /* 0x000000007b467221 */ /* 0x000fe20000010000 */
[----:B------:R-:W-:Y:S01]  /*be80*/  F2FP.BF16.PACK_AB R72, R200, R201 ;  /* 0x000000c9c848723e */ /* 0x000fe200000010ff */
[----:B------:R-:W-:Y:S03]  /*be90*/  FADD.FTZ R0, R196, R69 ;  /* 0x00000045c4007221 */ /* 0x000fe60000010000 */
[----:B------:R-:W-:Y:S01]  /*bea0*/  F2FP.BF16.PACK_AB R73, R125, R122 ;  /* 0x0000007a7d49723e */ /* 0x000fe200000010ff */
[----:B------:R-:W-:Y:S01]  /*beb0*/  FADD.FTZ R69, R132, R2 ;  /* 0x0000000284457221 */ /* 0x000fe20000010000 */
[----:B------:R-:W-:Y:S01]  /*bec0*/  F2FP.BF16.PACK_AB R74, R198, R199 ;  /* 0x000000c7c64a723e */ /* 0x000fe200000010ff */
[----:B------:R5:W-:Y:S01]  /*bed0*/  MUFU.EX2 R104, R177 ;  /* 0x000000b100687308 */ /* 0x000be20000000800 */
[----:B------:R-:W-:Y:S01]  /*bee0*/  F2FP.BF16.PACK_AB R75, R130, R128 ;  /* 0x00000080824b723e */ /* 0x000fe200000010ff */
[----:B------:R-:W-:Y:S01]  /*bef0*/  FADD.FTZ R2, R220, R70 ;  /* 0x00000046dc027221 */ /* 0x000fe20000010000 */
[----:B------:R-:W-:Y:S01]  /*bf00*/  F2FP.BF16.PACK_AB R79, R126, R103 ;  /* 0x000000677e4f723e */ /* 0x000fe200000010ff */
[----:B------:R-:W-:Y:S01]  /*bf10*/  FADD.FTZ R0, R206, R0 ;  /* 0x00000000ce007221 */ /* 0x000fe20000010000 */
[----:B--2---:R-:W-:Y:S01]  /*bf20*/  F2FP.BF16.PACK_AB R128, R115, R120 ;  /* 0x000000787380723e */ /* 0x004fe200000010ff */
[----:B------:R-:W-:Y:S01]  /*bf30*/  FADD.FTZ R3, R193, R3 ;  /* 0x00000003c1037221 */ /* 0x000fe20000010000 */
[----:B------:R-:W-:Y:S01]  /*bf40*/  F2FP.BF16.PACK_AB R130, R106, R109 ;  /* 0x0000006d6a82723e */ /* 0x000fe200000010ff */
[-C--:B-1----:R-:W-:Y:S02]  /*bf50*/  HMMA.16816.F32.BF16 R4, R72, R80.reuse, R4 ;  /* 0x000000504804723c */ /* 0x082fe40000041804 */
[----:B------:R-:W-:Y:S01]  /*bf60*/  MUFU.EX2 R103, R141 ;  /* 0x0000008d00677308 */ /* 0x000fe20000000800 */
[----:B------:R-:W-:Y:S01]  /*bf70*/  FADD.FTZ R3, R192, R3 ;  /* 0x00000003c0037221 */ /* 0x000fe20000010000 */
[----:B------:R-:W-:Y:S02]  /*bf80*/  MOV R122, R117 ;  /* 0x00000075007a7202 */ /* 0x000fe40000000f00 */
[----:B----4-:R-:W-:Y:S02]  /*bf90*/  F2FP.BF16.PACK_AB R129, R110, R113 ;  /* 0x000000716e81723e */ /* 0x010fe400000010ff */
[C---:B------:R-:W-:Y:S04]  /*bfa0*/  HMMA.16816.F32.BF16 R8, R76.reuse, R80, R8 ;  /* 0x000000504c08723c */ /* 0x040fe80000041808 */
[----:B------:R-:W-:Y:S04]  /*bfb0*/  MUFU.EX2 R105, R180 ;  /* 0x000000b400697308 */ /* 0x000fe80000000800 */
[-C--:B------:R-:W-:Y:S01]  /*bfc0*/  HMMA.16816.F32.BF16 R12, R76, R82.reuse, R12 ;  /* 0x000000524c0c723c */ /* 0x080fe2000004180c */
[----:B-----5:R-:W-:Y:S05]  /*bfd0*/  LDSM.16.MT88.4 R176, [R225+0x3000] ;  /* 0x00300000e1b0783b */ /* 0x020fea0000004200 */
[----:B------:R-:W-:Y:S02]  /*bfe0*/  MUFU.EX2 R97, R145 ;  /* 0x0000009100617308 */ /* 0x000fe40000000800 */
[C---:B------:R-:W-:Y:S01]  /*bff0*/  HMMA.16816.F32.BF16 R16, R72.reuse, R82, R16 ;  /* 0x000000524810723c */ /* 0x040fe20000041810 */
[----:B------:R-:W1:Y:S07]  /*c000*/  LDSM.16.MT88.4 R80, [R225+0x1800] ;  /* 0x00180000e150783b */ /* 0x000e6e0000004200 */
[-C--:B------:R-:W-:Y:S01]  /*c010*/  HMMA.16816.F32.BF16 R20, R72, R88.reuse, R20 ;  /* 0x000000584814723c */ /* 0x080fe20000041814 */
[----:B------:R-:W-:Y:S07]  /*c020*/  MUFU.EX2 R98, R148 ;  /* 0x0000009400627308 */ /* 0x000fee0000000800 */
[C---:B------:R-:W-:Y:S03]  /*c030*/  HMMA.16816.F32.BF16 R24, R76.reuse, R88, R24 ;  /* 0x000000584c18723c */ /* 0x040fe60000041818 */
[----:B------:R-:W2:Y:S05]  /*c040*/  MUFU.EX2 R99, R149 ;  /* 0x0000009500637308 */ /* 0x000eaa0000000800 */
[-C--:B------:R-:W-:Y:S08]  /*c050*/  HMMA.16816.F32.BF16 R28, R76, R90.reuse, R28 ;  /* 0x0000005a4c1c723c */ /* 0x080ff0000004181c */
[C---:B------:R-:W-:Y:S01]  /*c060*/  HMMA.16816.F32.BF16 R32, R72.reuse, R90, R32 ;  /* 0x0000005a4820723c */ /* 0x040fe20000041820 */
[----:B------:R-:W4:Y:S07]  /*c070*/  LDSM.16.MT88.4 R88, [R229+0x1800] ;  /* 0x00180000e558783b */ /* 0x000f2e0000004200 */
[-C--:B------:R-:W-:Y:S04]  /*c080*/  HMMA.16816.F32.BF16 R36, R72, R92.reuse, R36 ;  /* 0x0000005c4824723c */ /* 0x080fe80000041824 */
[----:B--2---:R-:W-:Y:S04]  /*c090*/  F2FP.BF16.PACK_AB R124, R98, R99 ;  /* 0x00000063627c723e */ /* 0x004fe800000010ff */
[C---:B------:R-:W-:Y:S08]  /*c0a0*/  HMMA.16816.F32.BF16 R40, R76.reuse, R92, R40 ;  /* 0x0000005c4c28723c */ /* 0x040ff00000041828 */
[-C--:B------:R-:W-:Y:S08]  /*c0b0*/  HMMA.16816.F32.BF16 R44, R76, R94.reuse, R44 ;  /* 0x0000005e4c2c723c */ /* 0x080ff0000004182c */
[C---:B------:R-:W-:Y:S01]  /*c0c0*/  HMMA.16816.F32.BF16 R48, R72.reuse, R94, R48 ;  /* 0x0000005e4830723c */ /* 0x040fe20000041830 */
[----:B------:R-:W2:Y:S07]  /*c0d0*/  LDSM.16.MT88.4 R92, [R226+0x1800] ;  /* 0x00180000e25c783b */ /* 0x000eae0000004200 */
[-C--:B---3--:R-:W-:Y:S08]  /*c0e0*/  HMMA.16816.F32.BF16 R52, R72, R84.reuse, R52 ;  /* 0x000000544834723c */ /* 0x088ff00000041834 */
[C---:B------:R-:W-:Y:S08]  /*c0f0*/  HMMA.16816.F32.BF16 R56, R76.reuse, R84, R56 ;  /* 0x000000544c38723c */ /* 0x040ff00000041838 */
[-C--:B------:R-:W-:Y:S07]  /*c100*/  HMMA.16816.F32.BF16 R60, R76, R86.reuse, R60 ;  /* 0x000000564c3c723c */ /* 0x080fee000004183c */
[----:B------:R-:W-:Y:S01]  /*c110*/  F2FP.BF16.PACK_AB R76, R132, R131 ;  /* 0x00000083844c723e */ /* 0x000fe200000010ff */
[----:B------:R-:W-:Y:S01]  /*c120*/  HMMA.16816.F32.BF16 R64, R72, R86, R64 ;  /* 0x000000564840723c */ /* 0x000fe20000041840 */
[----:B------:R-:W3:Y:S03]  /*c130*/  LDSM.16.MT88.4 R84, [R228+0x1800] ;  /* 0x00180000e454783b */ /* 0x000ee60000004200 */
[----:B------:R-:W-:Y:S02]  /*c140*/  F2FP.BF16.PACK_AB R78, R140, R137 ;  /* 0x000000898c4e723e */ /* 0x000fe400000010ff */
[----:B------:R-:W-:Y:S02]  /*c150*/  F2FP.BF16.PACK_AB R77, R220, R123 ;  /* 0x0000007bdc4d723e */ /* 0x000fe400000010ff */
[----:B------:R-:W-:Y:S04]  /*c160*/  F2FP.BF16.PACK_AB R72, R196, R197 ;  /* 0x000000c5c448723e */ /* 0x000fe800000010ff */
[----:B------:R-:W-:Y:S02]  /*c170*/  F2FP.BF16.PACK_AB R73, R136, R134 ;  /* 0x000000868849723e */ /* 0x000fe400000010ff */
[----:B------:R-:W-:Y:S02]  /*c180*/  F2FP.BF16.PACK_AB R74, R207, R206 ;  /* 0x000000cecf4a723e */ /* 0x000fe400000010ff */
[----:B------:R-:W-:Y:S02]  /*c190*/  F2FP.BF16.PACK_AB R75, R192, R193 ;  /* 0x000000c1c04b723e */ /* 0x000fe400000010ff */
[----:B------:R-:W-:Y:S02]  /*c1a0*/  F2FP.BF16.PACK_AB R79, R223, R221 ;  /* 0x000000dddf4f723e */ /* 0x000fe400000010ff */
[----:B------:R-:W-:Y:S02]  /*c1b0*/  F2FP.BF16.PACK_AB R131, R103, R105 ;  /* 0x000000696783723e */ /* 0x000fe400000010ff */
[----:B------:R-:W-:Y:S01]  /*c1c0*/  MOV R123, R68 ;  /* 0x00000044007b7202 */ /* 0x000fe20000000f00 */
[-C--:B-1----:R-:W-:Y:S08]  /*c1d0*/  HMMA.16816.F32.BF16 R4, R72, R80.reuse, R4 ;  /* 0x000000504804723c */ /* 0x082ff00000041804 */
[C---:B------:R-:W-:Y:S08]  /*c1e0*/  HMMA.16816.F32.BF16 R8, R76.reuse, R80, R8 ;  /* 0x000000504c08723c */ /* 0x040ff00000041808 */
[-C--:B------:R-:W-:Y:S08]  /*c1f0*/  HMMA.16816.F32.BF16 R12, R76, R82.reuse, R12 ;  /* 0x000000524c0c723c */ /* 0x080ff0000004180c */
[C---:B------:R-:W-:Y:S01]  /*c200*/  HMMA.16816.F32.BF16 R16, R72.reuse, R82, R16 ;  /* 0x000000524810723c */ /* 0x040fe20000041810 */
[----:B------:R-:W1:Y:S07]  /*c210*/  LDSM.16.MT88.4 R80, [R225+0x2000] ;  /* 0x00200000e150783b */ /* 0x000e6e0000004200 */
[-C--:B----4-:R-:W-:Y:S08]  /*c220*/  HMMA.16816.F32.BF16 R20, R72, R88.reuse, R20 ;  /* 0x000000584814723c */ /* 0x090ff00000041814 */
[C---:B------:R-:W-:Y:S08]  /*c230*/  HMMA.16816.F32.BF16 R24, R76.reuse, R88, R24 ;  /* 0x000000584c18723c */ /* 0x040ff00000041818 */
[-C--:B------:R-:W-:Y:S08]  /*c240*/  HMMA.16816.F32.BF16 R28, R76, R90.reuse, R28 ;  /* 0x0000005a4c1c723c */ /* 0x080ff0000004181c */
[C---:B------:R-:W-:Y:S01]  /*c250*/  HMMA.16816.F32.BF16 R32, R72.reuse, R90, R32 ;  /* 0x0000005a4820723c */ /* 0x040fe20000041820 */
[----:B------:R-:W4:Y:S07]  /*c260*/  LDSM.16.MT88.4 R88, [R229+0x2000] ;  /* 0x00200000e558783b */ /* 0x000f2e0000004200 */
[-C--:B--2---:R-:W-:Y:S08]  /*c270*/  HMMA.16816.F32.BF16 R36, R72, R92.reuse, R36 ;  /* 0x0000005c4824723c */ /* 0x084ff00000041824 */
        /* <DEDUP_REMOVED lines=16> */
[----:B------:R-:W-:Y:S05]  /*c380*/  F2FP.BF16.PACK_AB R79, R107, R108 ;  /* 0x0000006c6b4f723e */ /* 0x000fea00000010ff */
        /* <DEDUP_REMOVED lines=29> */
[C---:B------:R-:W-:Y:S01]  /*c560*/  HMMA.16816.F32.BF16 R8, R76.reuse, R80, R8 ;  /* 0x000000504c08723c */ /* 0x040fe20000041808 */
[----:B------:R-:W-:Y:S07]  /*c570*/  MUFU.EX2 R80, R152 ;  /* 0x0000009800507308 */ /* 0x000fee0000000800 */
[-C--:B------:R-:W-:Y:S03]  /*c580*/  HMMA.16816.F32.BF16 R12, R76, R82.reuse, R12 ;  /* 0x000000524c0c723c */ /* 0x080fe6000004180c */
[----:B------:R-:W1:Y:S05]  /*c590*/  MUFU.EX2 R81, R153 ;  /* 0x0000009900517308 */ /* 0x000e6a0000000800 */
[C---:B------:R-:W-:Y:S05]  /*c5a0*/  HMMA.16816.F32.BF16 R16, R72.reuse, R82, R16 ;  /* 0x000000524810723c */ /* 0x040fea0000041810 */
[----:B------:R-:W-:Y:S03]  /*c5b0*/  MUFU.EX2 R82, R160 ;  /* 0x000000a000527308 */ /* 0x000fe60000000800 */
[-C--:B----4-:R-:W-:Y:S07]  /*c5c0*/  HMMA.16816.F32.BF16 R20, R72, R88.reuse, R20 ;  /* 0x000000584814723c */ /* 0x090fee0000041814 */
[----:B------:R-:W4:Y:S01]  /*c5d0*/  MUFU.EX2 R83, R161 ;  /* 0x000000a100537308 */ /* 0x000f220000000800 */
[C---:B------:R-:W-:Y:S04]  /*c5e0*/  HMMA.16816.F32.BF16 R24, R76.reuse, R88, R24 ;  /* 0x000000584c18723c */ /* 0x040fe80000041818 */
[----:B-1----:R-:W-:Y:S04]  /*c5f0*/  F2FP.BF16.PACK_AB R127, R80, R81 ;  /* 0x00000051507f723e */ /* 0x002fe800000010ff */
[-C--:B------:R-:W-:Y:S01]  /*c600*/  HMMA.16816.F32.BF16 R28, R76, R90.reuse, R28 ;  /* 0x0000005a4c1c723c */ /* 0x080fe2000004181c */
[----:B------:R-:W1:Y:S07]  /*c610*/  MUFU.EX2 R88, R144 ;  /* 0x0000009000587308 */ /* 0x000e6e0000000800 */
[C---:B------:R-:W-:Y:S04]  /*c620*/  HMMA.16816.F32.BF16 R32, R72.reuse, R90, R32 ;  /* 0x0000005a4820723c */ /* 0x040fe80000041820 */
[----:B----4-:R-:W-:Y:S04]  /*c630*/  F2FP.BF16.PACK_AB R125, R82, R83 ;  /* 0x00000053527d723e */ /* 0x010fe800000010ff */
[-C--:B--2---:R-:W-:Y:S08]  /*c640*/  HMMA.16816.F32.BF16 R36, R72, R92.reuse, R36 ;  /* 0x0000005c4824723c */ /* 0x084ff00000041824 */
[C---:B------:R-:W-:Y:S04]  /*c650*/  HMMA.16816.F32.BF16 R40, R76.reuse, R92, R40 ;  /* 0x0000005c4c28723c */ /* 0x040fe80000041828 */
[----:B-1----:R-:W-:Y:S04]  /*c660*/  F2FP.BF16.PACK_AB R126, R88, R97 ;  /* 0x00000061587e723e */ /* 0x002fe800000010ff */
[-C--:B------:R-:W-:Y:S08]  /*c670*/  HMMA.16816.F32.BF16 R44, R76, R94.reuse, R44 ;  /* 0x0000005e4c2c723c */ /* 0x080ff0000004182c */
[C---:B------:R-:W-:Y:S08]  /*c680*/  HMMA.16816.F32.BF16 R48, R72.reuse, R94, R48 ;  /* 0x0000005e4830723c */ /* 0x040ff00000041830 */
[-C--:B---3--:R-:W-:Y:S08]  /*c690*/  HMMA.16816.F32.BF16 R52, R72, R84.reuse, R52 ;  /* 0x000000544834723c */ /* 0x088ff00000041834 */
[C---:B------:R-:W-:Y:S01]  /*c6a0*/  HMMA.16816.F32.BF16 R56, R76.reuse, R84, R56 ;  /* 0x000000544c38723c */ /* 0x040fe20000041838 */
[----:B------:R-:W2:Y:S07]  /*c6b0*/  LDL R84, [R1+0x4] ;  /* 0x0000040001547983 */ /* 0x000eae0000100800 */
[-C--:B------:R-:W-:Y:S08]  /*c6c0*/  HMMA.16816.F32.BF16 R60, R76, R86.reuse, R60 ;  /* 0x000000564c3c723c */ /* 0x080ff0000004183c */
[----:B------:R-:W-:Y:S08]  /*c6d0*/  HMMA.16816.F32.BF16 R64, R72, R86, R64 ;  /* 0x000000564840723c */ /* 0x000ff00000041840 */
[-C--:B------:R-:W-:Y:S01]  /*c6e0*/  HMMA.16816.F32.BF16 R184, R128, R176.reuse, R4 ;  /* 0x000000b080b8723c */ /* 0x080fe20000041804 */
[----:B------:R-:W1:Y:S07]  /*c6f0*/  LDSM.16.MT88.4 R4, [R228+0x3000] ;  /* 0x00300000e404783b */ /* 0x000e6e0000004200 */
[C---:B------:R-:W-:Y:S07]  /*c700*/  HMMA.16816.F32.BF16 R152, R124.reuse, R176, R8 ;  /* 0x000000b07c98723c */ /* 0x040fee0000041808 */
[----:B------:R-:W-:Y:S01]  /*c710*/  FADD.FTZ R9, R137, R69 ;  /* 0x0000004589097221 */ /* 0x000fe20000010000 */
[-C--:B------:R-:W-:Y:S04]  /*c720*/  HMMA.16816.F32.BF16 R160, R124, R178.reuse, R12 ;  /* 0x000000b27ca0723c */ /* 0x080fe8000004180c */
        /* <DEDUP_REMOVED lines=46> */
[----:B------:R-:W-:Y:S01]  /*ca10*/  FADD.FTZ R4, R121, R2 ;  /* 0x0000000279047221 */ /* 0x000fe20000010000 */
[----:B------:R-:W-:Y:S01]  /*ca20*/  MOV R121, R118 ;  /* 0x0000007600797202 */ /* 0x000fe20000000f00 */
[----:B------:R-:W-:Y:S01]  /*ca30*/  FADD.FTZ R3, R120, R9 ;  /* 0x0000000978037221 */ /* 0x000fe20000010000 */
[----:B------:R-:W-:Y:S01]  /*ca40*/  MOV R120, R119 ;  /* 0x0000007700787202 */ /* 0x000fe20000000f00 */
        /* <DEDUP_REMOVED lines=17> */
[----:B------:R-:W-:Y:S03]  /*cb60*/  FADD.FTZ R0, R81, R0 ;  /* 0x0000000051007221 */ /* 0x000fe60000010000 */
[----:B------:R1:W-:Y:S01]  /*cb70*/  STL [R1+0x8], R2 ;  /* 0x0000080201007387 */ /* 0x0003e20000100800 */
[----:B------:R-:W-:Y:S05]  /*cb80*/  FADD.FTZ R0, R80, R0 ;  /* 0x0000000050007221 */ /* 0x000fea0000010000 */
[----:B------:R1:W-:Y:S01]  /*cb90*/  STL [R1+0x14], R0 ;  /* 0x0000140001007387 */ /* 0x0003e20000100800 */
[C---:B--2---:R-:W-:Y:S02]  /*cba0*/  ISETP.GT.AND P0, PT, R245.reuse, R84, PT ;  /* 0x00000054f500720c */ /* 0x044fe40003f04270 */
[----:B------:R-:W-:Y:S11]  /*cbb0*/  IADD3 R245, R245, -0x1, RZ ;  /* 0xfffffffff5f57810 */ /* 0x000ff60007ffe0ff */
[----:B-1----:R-:W-:-:S05]  /*cbc0*/  @P0 BRA `(.L_x_555) ;  /* 0xffffaa8000000947 */ /* 0x002fca000383ffff */
.L_x_544:
[----:B-1----:R-:W-:-:S13]  /*cbd0*/  ISETP.GE.AND P0, PT, R245, RZ, PT ;  /* 0x000000fff500720c */ /* 0x002fda0003f06270 */
[----:B------:R-:W-:Y:S05]  /*cbe0*/  @!P0 BRA `(.L_x_556) ;  /* 0x000046d000008947 */ /* 0x000fea0003800000 */
[----:B------:R-:W-:Y:S01]  /*cbf0*/  IMAD.MOV.U32 R122, RZ, RZ, R118 ;  /* 0x000000ffff7a7224 */ /* 0x000fe200078e0076 */
[----:B------:R-:W-:Y:S01]  /*cc00*/  MOV R123, R68 ;  /* 0x00000044007b7202 */ /* 0x000fe20000000f00 */
[----:B------:R-:W-:Y:S01]  /*cc10*/  IMAD.MOV.U32 R121, RZ, RZ, R119 ;  /* 0x000000ffff797224 */ /* 0x000fe200078e0077 */
[----:B------:R-:W-:Y:S02]  /*cc20*/  MOV R120, R117 ;  /* 0x0000007500787202 */ /* 0x000fe40000000f00 */
.L_x_563:
[----:B------:R-:W2:Y:S01]  /*cc30*/  LDL.64 R6, [R1+0x30] ;  /* 0x0000300001067983 */ /* 0x000ea20000100a00 */
[----:B------:R-:W-:Y:S04]  /*cc40*/  DEPBAR.LE SB0, 0x0 ;  /* 0x000080000000791a */ /* 0x000fe80000000000 */
[----:B------:R-:W3:Y:S01]  /*cc50*/  LDL R5, [R1+0x40] ;  /* 0x0000400001057983 */ /* 0x000ee20000100800 */
[----:B------:R-:W-:Y:S01]  /*cc60*/  WARPSYNC 0xffffffff ;  /* 0xffffffff00007948 */ /* 0x000fe20003800000 */
[----:B------:R-:W-:Y:S01]  /*cc70*/  SHF.R.S32.HI R0, RZ, 0x1f, R250 ;  /* 0x0000001fff007819 */ /* 0x000fe200000114fa */
[----:B------:R-:W-:Y:S01]  /*cc80*/  IMAD.WIDE.U32 R2, R250, c[0x0][0x208], RZ ;  /* 0x00008200fa027a25 */ /* 0x000fe200078e00ff */
[----:B------:R-:W-:Y:S01]  /*cc90*/  BAR.SYNC.DEFER_BLOCKING 0x0 ;  /* 0x0000000000007b1d */ /* 0x000fe20000010000 */
[----:B------:R-:W-:Y:S02]  /*cca0*/  SHF.R.S32.HI R4, RZ, 0x1f, R242 ;  /* 0x0000001fff047819 */ /* 0x000fe400000114f2 */
[----:B------:R-:W-:Y:S02]  /*ccb0*/  IMAD R0, R0, c[0x0][0x208], RZ ;  /* 0x0000820000007a24 */ /* 0x000fe400078e02ff */
[C---:B------:R-:W-:Y:S01]  /*ccc0*/  SHF.L.U64.HI R100, R242.reuse, 0x1, R4 ;  /* 0x00000001f2647819 */ /* 0x040fe20000010204 */
[----:B------:R-:W-:Y:S02]  /*ccd0*/  IMAD.SHL.U32 R104, R242, 0x2, RZ ;  /* 0x00000002f2687824 */ /* 0x000fe400078e00ff */
[----:B------:R-:W-:Y:S04]  /*cce0*/  IMAD R0, R250, c[0x0][0x20c], R0 ;  /* 0x00008300fa007a24 */ /* 0x000fe800078e0200 */
[----:B------:R-:W-:Y:S01]  /*ccf0*/  IMAD.IADD R3, R3, 0x1, R0 ;  /* 0x0000000103037824 */ /* 0x000fe200078e0200 */
[----:B------:R-:W-:Y:S03]  /*cd00*/  SHF.R.S32.HI R0, RZ, 0x1f, R244 ;  /* 0x0000001fff007819 */ /* 0x000fe600000114f4 */
[----:B------:R-:W-:Y:S04]  /*cd10*/  IMAD.WIDE.U32 R2, R244, c[0x0][0x218], R2 ;  /* 0x00008600f4027a25 */ /* 0x000fe800078e0002 */
[----:B------:R-:W-:Y:S01]  /*cd20*/  IMAD R0, R0, c[0x0][0x218], RZ ;  /* 0x0000860000007a24 */ /* 0x000fe200078e02ff */
[----:B------:R1:W4:Y:S03]  /*cd30*/  LDSM.16.M88.4 R112, [R231] ;  /* 0x00000000e770783b */ /* 0x0003260000000200 */
[----:B------:R-:W-:Y:S01]  /*cd40*/  IMAD R0, R244, c[0x0][0x21c], R0 ;  /* 0x00008700f4007a24 */ /* 0x000fe200078e0200 */
[----:B------:R1:W1:Y:S04]  /*cd50*/  LDSM.16.M88.4 R108, [R231+0x2000] ;  /* 0x00200000e76c783b */ /* 0x0002680000000200 */
[----:B-----5:R1:W1:Y:S04]  /*cd60*/  LDSM.16.M88.4 R16, [R224] ;  /* 0x00000000e010783b */ /* 0x0202680000000200 */
        /* <DEDUP_REMOVED lines=15> */
[----:B--2---:R-:W-:Y:S04]  /*ce60*/  IADD3 R88, P0, R6, R2, RZ ;  /* 0x0000000206587210 */ /* 0x004fe80007f1e0ff */
[----:B---3--:R-:W-:Y:S02]  /*ce70*/  IADD3.X R2, R5, R3, R0, P0, !PT ;  /* 0x0000000305027210 */ /* 0x008fe400007fe400 */
[C---:B------:R-:W-:Y:S04]  /*ce80*/  LEA R0, P0, R88.reuse, c[0x0][0x1f8], 0x1 ;  /* 0x00007e0058007a11 */ /* 0x040fe800078008ff */
[----:B------:R-:W-:Y:S01]  /*ce90*/  LEA.HI.X R88, R88, c[0x0][0x1fc], R2, 0x1, P0 ;  /* 0x00007f0058587a11 */ /* 0x000fe200000f0c02 */
[----:B------:R-:W-:-:S06]  /*cea0*/  BRA.DIV ~URZ, `(.L_x_557) ;  /* 0x0000af327f007947 */ /* 0x000fcc000b800000 */
[----:B-1--4-:R1:W2:Y:S02]  /*ceb0*/  SHFL.IDX PT, R85, R88, RZ, 0x181f ;  /* 0x00181fff58557589 */ /* 0x0122a400000e0000 */
.L_x_612:
[-C--:B------:R-:W-:Y:S01]  /*cec0*/  HMMA.16816.F32.BF16 R4, R112, R16.reuse, RZ ;  /* 0x000000107004723c */ /* 0x080fe200000418ff */
[----:B------:R-:W3:Y:S01]  /*ced0*/  SHFL.IDX PT, R84, R0, RZ, 0x181f ;  /* 0x00181fff00547589 */ /* 0x000ee200000e0000 */
[----:B------:R-:W-:Y:S06]  /*cee0*/  BSSY B0, `(.L_x_558) ;  /* 0x00000f6000007945 */ /* 0x000fec0003800000 */
[C---:B------:R-:W-:Y:S01]  /*cef0*/  HMMA.16816.F32.BF16 R8, R108.reuse, R16, RZ ;  /* 0x000000106c08723c */ /* 0x040fe200000418ff */
[----:B------:R-:W4:Y:S07]  /*cf00*/  SHFL.IDX PT, R2, R0, 0x1, 0x181f ;  /* 0x00381f0000027f89 */ /* 0x000f2e00000e0000 */
[-C--:B------:R-:W-:Y:S01]  /*cf10*/  HMMA.16816.F32.BF16 R12, R108, R18.reuse, RZ ;  /* 0x000000126c0c723c */ /* 0x080fe200000418ff */
[----:B------:R-:W-:Y:S07]  /*cf20*/  SHFL.IDX PT, R3, R88, 0x1, 0x181f ;  /* 0x00381f0058037f89 */ /* 0x000fee00000e0000 */
[C---:B------:R-:W-:Y:S01]  /*cf30*/  HMMA.16816.F32.BF16 R16, R112.reuse, R18, RZ ;  /* 0x000000127010723c */ /* 0x040fe200000418ff */
[----:B------:R-:W5:Y:S07]  /*cf40*/  SHFL.IDX PT, R90, R0, 0x2, 0x181f ;  /* 0x00581f00005a7f89 */ /* 0x000f6e00000e0000 */
[-C--:B------:R-:W-:Y:S01]  /*cf50*/  HMMA.16816.F32.BF16 R20, R112, R32.reuse, RZ ;  /* 0x000000207014723c */ /* 0x080fe200000418ff */
[----:B------:R-:W-:Y:S07]  /*cf60*/  SHFL.IDX PT, R86, R88, 0x2, 0x181f ;  /* 0x00581f0058567f89 */ /* 0x000fee00000e0000 */
[C---:B------:R-:W-:Y:S01]  /*cf70*/  HMMA.16816.F32.BF16 R24, R108.reuse, R32, RZ ;  /* 0x000000206c18723c */ /* 0x040fe200000418ff */
[----:B------:R-:W1:Y:S07]  /*cf80*/  SHFL.IDX PT, R94, R0, 0x3, 0x181f ;  /* 0x00781f00005e7f89 */ /* 0x000e6e00000e0000 */
[-C--:B------:R-:W-:Y:S01]  /*cf90*/  HMMA.16816.F32.BF16 R28, R108, R34.reuse, RZ ;  /* 0x000000226c1c723c */ /* 0x080fe200000418ff */
[----:B------:R-:W-:Y:S07]  /*cfa0*/  SHFL.IDX PT, R89, R88, 0x3, 0x181f ;  /* 0x00781f0058597f89 */ /* 0x000fee00000e0000 */
[C---:B------:R-:W-:Y:S01]  /*cfb0*/  HMMA.16816.F32.BF16 R32, R112.reuse, R34, RZ ;  /* 0x000000227020723c */ /* 0x040fe200000418ff */
[----:B------:R-:W2:Y:S07]  /*cfc0*/  SHFL.IDX PT, R92, R0, 0x4, 0x181f ;  /* 0x00981f00005c7f89 */ /* 0x000eae00000e0000 */
[-C--:B------:R-:W-:Y:S01]  /*cfd0*/  HMMA.16816.F32.BF16 R36, R112, R48.reuse, RZ ;  /* 0x000000307024723c */ /* 0x080fe200000418ff */
[----:B------:R-:W1:Y:S07]  /*cfe0*/  SHFL.IDX PT, R102, R0, 0x5, 0x181f ;  /* 0x00b81f0000667f89 */ /* 0x000e6e00000e0000 */
[C---:B------:R-:W-:Y:S01]  /*cff0*/  HMMA.16816.F32.BF16 R40, R108.reuse, R48, RZ ;  /* 0x000000306c28723c */ /* 0x040fe200000418ff */
[----:B------:R-:W1:Y:S07]  /*d000*/  SHFL.IDX PT, R0, R0, 0x6, 0x181f ;  /* 0x00d81f0000007f89 */ /* 0x000e6e00000e0000 */
[-C--:B------:R-:W-:Y:S01]  /*d010*/  HMMA.16816.F32.BF16 R44, R108, R50.reuse, RZ ;  /* 0x000000326c2c723c */ /* 0x080fe200000418ff */
[----:B------:R-:W1:Y:S07]  /*d020*/  SHFL.IDX PT, R93, R88, 0x4, 0x181f ;  /* 0x00981f00585d7f89 */ /* 0x000e6e00000e0000 */
[C---:B------:R-:W-:Y:S01]  /*d030*/  HMMA.16816.F32.BF16 R48, R112.reuse, R50, RZ ;  /* 0x000000327030723c */ /* 0x040fe200000418ff */
[----:B------:R-:W1:Y:S07]  /*d040*/  SHFL.IDX PT, R101, R88, 0x5, 0x181f ;  /* 0x00b81f0058657f89 */ /* 0x000e6e00000e0000 */
[-C--:B------:R-:W-:Y:S08]  /*d050*/  HMMA.16816.F32.BF16 R52, R112, R64.reuse, RZ ;  /* 0x000000407034723c */ /* 0x080ff000000418ff */
[C---:B------:R-:W-:Y:S08]  /*d060*/  HMMA.16816.F32.BF16 R56, R108.reuse, R64, RZ ;  /* 0x000000406c38723c */ /* 0x040ff000000418ff */
[-C--:B------:R-:W-:Y:S01]  /*d070*/  HMMA.16816.F32.BF16 R60, R108, R66.reuse, RZ ;  /* 0x000000426c3c723c */ /* 0x080fe200000418ff */
[-C--:B---3--:R-:W-:Y:S03]  /*d080*/  IADD3 R84, P4, R84, R104.reuse, RZ ;  /* 0x0000006854547210 */ /* 0x088fe60007f9e0ff */
[-C--:B----4-:R-:W-:Y:S02]  /*d090*/  IADD3 R2, P1, R2, R104.reuse, RZ ;  /* 0x0000006802027210 */ /* 0x090fe40007f3e0ff */
[--C-:B--2---:R-:W-:Y:S01]  /*d0a0*/  IMAD.X R85, R85, 0x1, R100.reuse, P4 ;  /* 0x0000000155557824 */ /* 0x104fe200020e0664 */
[-C--:B-----5:R-:W-:Y:S01]  /*d0b0*/  IADD3 R90, P0, R90, R104.reuse, RZ ;  /* 0x000000685a5a7210 */ /* 0x0a0fe20007f1e0ff */
[C---:B------:R-:W-:Y:S03]  /*d0c0*/  HMMA.16816.F32.BF16 R64, R112.reuse, R66, RZ ;  /* 0x000000427040723c */ /* 0x040fe600000418ff */
[----:B------:R2:W-:Y:S01]  /*d0d0*/  LDGSTS.E.BYPASS.LTC128B.128 [R243+0x100], [R84.64], !P5 ;  /* 0x0010000054f37fae */ /* 0x0005e2000e901d46 */
[--C-:B------:R-:W-:Y:S01]  /*d0e0*/  IMAD.X R3, R3, 0x1, R100.reuse, P1 ;  /* 0x0000000103037824 */ /* 0x100fe200008e0664 */
[-C--:B-1----:R-:W-:Y:S01]  /*d0f0*/  IADD3 R94, P6, R94, R104.reuse, RZ ;  /* 0x000000685e5e7210 */ /* 0x082fe20007fde0ff */
[--C-:B------:R-:W-:Y:S01]  /*d100*/  IMAD.X R91, R86, 0x1, R100.reuse, P0 ;  /* 0x00000001565b7824 */ /* 0x100fe200000e0664 */
[-C--:B------:R-:W-:Y:S01]  /*d110*/  IADD3 R92, P4, R92, R104.reuse, RZ ;  /* 0x000000685c5c7210 */ /* 0x080fe20007f9e0ff */
[-C--:B------:R-:W-:Y:S01]  /*d120*/  HMMA.16816.F32.BF16 R68, R112, R80.reuse, RZ ;  /* 0x000000507044723c */ /* 0x080fe200000418ff */
[-C--:B------:R-:W-:Y:S02]  /*d130*/  IADD3 R102, P1, R102, R104.reuse, RZ ;  /* 0x0000006866667210 */ /* 0x080fe40007f3e0ff */
[----:B------:R1:W-:Y:S01]  /*d140*/  LDGSTS.E.BYPASS.LTC128B.128 [R243+0x900], [R2.64], !P5 ;  /* 0x0090000002f37fae */ /* 0x0003e2000e901d46 */
[--C-:B------:R-:W-:Y:S01]  /*d150*/  IMAD.X R95, R89, 0x1, R100.reuse, P6 ;  /* 0x00000001595f7824 */ /* 0x100fe200030e0664 */
[----:B------:R-:W-:Y:S01]  /*d160*/  IADD3 R104, P0, R0, R104, RZ ;  /* 0x0000006800687210 */ /* 0x000fe20007f1e0ff */
[--C-:B------:R-:W-:Y:S02]  /*d170*/  IMAD.X R93, R93, 0x1, R100.reuse, P4 ;  /* 0x000000015d5d7824 */ /* 0x100fe400020e0664 */
[C---:B------:R-:W-:Y:S03]  /*d180*/  HMMA.16816.F32.BF16 R72, R108.reuse, R80, RZ ;  /* 0x000000506c48723c */ /* 0x040fe600000418ff */
[----:B------:R3:W-:Y:S01]  /*d190*/  LDGSTS.E.BYPASS.LTC128B.128 [R243+0x1100], [R90.64], !P5 ;  /* 0x011000005af37fae */ /* 0x0007e2000e901d46 */
[--C-:B------:R-:W-:Y:S04]  /*d1a0*/  IMAD.X R103, R101, 0x1, R100.reuse, P1 ;  /* 0x0000000165677824 */ /* 0x100fe800008e0664 */
[-C--:B------:R-:W-:Y:S03]  /*d1b0*/  HMMA.16816.F32.BF16 R76, R108, R82.reuse, RZ ;  /* 0x000000526c4c723c */ /* 0x080fe600000418ff */
[----:B------:R4:W-:Y:S05]  /*d1c0*/  LDGSTS.E.BYPASS.LTC128B.128 [R243+0x1900], [R94.64], !P5 ;  /* 0x019000005ef37fae */ /* 0x0009ea000e901d46 */
[C---:B------:R-:W-:Y:S03]  /*d1d0*/  HMMA.16816.F32.BF16 R80, R112.reuse, R82, RZ ;  /* 0x000000527050723c */ /* 0x040fe600000418ff */
[----:B------:R3:W5:Y:S05]  /*d1e0*/  SHFL.IDX PT, R0, R88, 0x6, 0x181f ;  /* 0x00d81f0058007f89 */ /* 0x00076a00000e0000 */
[-C--:B--2---:R-:W-:Y:S03]  /*d1f0*/  HMMA.16816.F32.BF16 R84, R112, R96.reuse, RZ ;  /* 0x000000607054723c */ /* 0x084fe600000418ff */
[----:B------:R4:W-:Y:S08]  /*d200*/  LDGSTS.E.BYPASS.LTC128B.128 [R243+0x2100], [R92.64], !P5 ;  /* 0x021000005cf37fae */ /* 0x0009f0000e901d46 */
[----:B------:R2:W-:Y:S01]  /*d210*/  LDGSTS.E.BYPASS.LTC128B.128 [R243+0x2900], [R102.64], !P5 ;  /* 0x0290000066f37fae */ /* 0x0005e2000e901d46 */
[C---:B---3--:R-:W-:Y:S02]  /*d220*/  HMMA.16816.F32.BF16 R88, R108.reuse, R96, RZ ;  /* 0x000000606c58723c */ /* 0x048fe400000418ff */
[----:B-----5:R-:W-:Y:S01]  /*d230*/  IMAD.X R105, R0, 0x1, R100, P0 ;  /* 0x0000000100697824 */ /* 0x020fe200000e0664 */
[----:B------:R-:W-:Y:S04]  /*d240*/  ISETP.GE.AND P0, PT, R245, 0x1, PT ;  /* 0x00000001f500780c */ /* 0x000fe80003f06270 */
[----:B------:R3:W-:Y:S01]  /*d250*/  LDGSTS.E.BYPASS.LTC128B.128 [R243+0x3100], [R104.64], !P5 ;  /* 0x0310000068f37fae */ /* 0x0007e2000e901d46 */
[-C--:B----4-:R-:W-:Y:S07]  /*d260*/  HMMA.16816.F32.BF16 R92, R108, R98.reuse, RZ ;  /* 0x000000626c5c723c */ /* 0x090fee00000418ff */
[----:B------:R-:W0:Y:S01]  /*d270*/  LDGDEPBAR ;  /* 0x00000000000079af */ /* 0x000e220000000000 */
[C---:B------:R-:W-:Y:S08]  /*d280*/  HMMA.16816.F32.BF16 R96, R112.reuse, R98, RZ ;  /* 0x000000627060723c */ /* 0x040ff000000418ff */
[-C--:B--2---:R-:W-:Y:S08]  /*d290*/  HMMA.16816.F32.BF16 R100, R112, R116.reuse, RZ ;  /* 0x000000747064723c */ /* 0x084ff000000418ff */
[C---:B---3--:R-:W-:Y:S08]  /*d2a0*/  HMMA.16816.F32.BF16 R104, R108.reuse, R116, RZ ;  /* 0x000000746c68723c */ /* 0x048ff000000418ff */
[-C--:B------:R-:W-:Y:S08]  /*d2b0*/  HMMA.16816.F32.BF16 R108, R108, R118.reuse, RZ ;  /* 0x000000766c6c723c */ /* 0x080ff000000418ff */
[----:B------:R-:W-:Y:S01]  /*d2c0*/  HMMA.16816.F32.BF16 R112, R112, R118, RZ ;  /* 0x000000767070723c */ /* 0x000fe200000418ff */
[----:B------:R-:W-:Y:S07]  /*d2d0*/  LDSM.16.M88.4 R116, [R232] ;  /* 0x00000000e874783b */ /* 0x000fee0000000200 */
        /* <DEDUP_REMOVED lines=35> */
[----:B------:R-:W1:Y:S07]  /*d510*/  LDSM.16.M88.4 R188, [R230+0x2800] ;  /* 0x00280000e6bc783b */ /* 0x000e6e0000000200 */
        /* <DEDUP_REMOVED lines=10> */
[-C--:B-----5:R-:W-:Y:S08]  /*d5c0*/  HMMA.16816.F32.BF16 R36, R116, R208.reuse, R36 ;  /* 0x000000d07424723c */ /* 0x0a0ff00000041824 */
[C---:B------:R-:W-:Y:S08]  /*d5d0*/  HMMA.16816.F32.BF16 R40, R200.reuse, R208, R40 ;  /* 0x000000d0c828723c */ /* 0x040ff00000041828 */
[-C--:B------:R-:W-:Y:S08]  /*d5e0*/  HMMA.16816.F32.BF16 R44, R200, R210.reuse, R44 ;  /* 0x000000d2c82c723c */ /* 0x080ff0000004182c */
[C---:B------:R-:W-:Y:S01]  /*d5f0*/  HMMA.16816.F32.BF16 R48, R116.reuse, R210, R48 ;  /* 0x000000d27430723c */ /* 0x040fe20000041830 */
[----:B------:R-:W3:Y:S07]  /*d600*/  LDSM.16.M88.4 R208, [R227] ;  /* 0x00000000e3d0783b */ /* 0x000eee0000000200 */
        /* <DEDUP_REMOVED lines=15> */
[-C--:B--2---:R-:W-:Y:S08]  /*d700*/  HMMA.16816.F32.BF16 R100, R116, R192.reuse, R100 ;  /* 0x000000c07464723c */ /* 0x084ff00000041864 */
[C---:B------:R-:W-:Y:S08]  /*d710*/  HMMA.16816.F32.BF16 R104, R200.reuse, R192, R104 ;  /* 0x000000c0c868723c */ /* 0x040ff00000041868 */
[-C--:B------:R-:W-:Y:S01]  /*d720*/  HMMA.16816.F32.BF16 R108, R200, R194.reuse, R108 ;  /* 0x000000c2c86c723c */ /* 0x080fe2000004186c */
[----:B------:R-:W-:Y:S07]  /*d730*/  LDSM.16.M88.4 R200, [R227+0x3000] ;  /* 0x00300000e3c8783b */ /* 0x000fee0000000200 */
[----:B------:R-:W-:Y:S01]  /*d740*/  HMMA.16816.F32.BF16 R112, R116, R194, R112 ;  /* 0x000000c27470723c */ /* 0x000fe20000041870 */
[----:B------:R-:W2:Y:S07]  /*d750*/  LDSM.16.M88.4 R116, [R227+0x2000] ;  /* 0x00200000e374783b */ /* 0x000eae0000000200 */
[-C--:B---3--:R-:W-:Y:S01]  /*d760*/  HMMA.16816.F32.BF16 R4, R204, R208.reuse, R4 ;  /* 0x000000d0cc04723c */ /* 0x088fe20000041804 */
[----:B------:R-:W3:Y:S01]  /*d770*/  LDSM.16.M88.4 R192, [R227+0x2800] ;  /* 0x00280000e3c0783b */ /* 0x000ee20000000200 */
[----:B------:R-:W-:Y:S06]  /*d780*/  DEPBAR.LE SB0, 0x0 ;  /* 0x000080000000791a */ /* 0x000fec0000000000 */
[C---:B-1----:R-:W-:Y:S01]  /*d790*/  HMMA.16816.F32.BF16 R8, R196.reuse, R208, R8 ;  /* 0x000000d0c408723c */ /* 0x042fe20000041808 */
[----:B------:R-:W-:Y:S07]  /*d7a0*/  BAR.SYNC.DEFER_BLOCKING 0x0 ;  /* 0x0000000000007b1d */ /* 0x000fee0000010000 */
        /* <DEDUP_REMOVED lines=65> */
.L_x_613:
        /* <DEDUP_REMOVED lines=34> */
.L_x_614:
[----:B--2-4-:R-:W-:Y:S04]  /*dde0*/  IADD3 R2, P0, R116, R119, RZ ;  /* 0x0000007774027210 */ /* 0x014fe80007f1e0ff */
[----:B-1----:R-:W-:Y:S05]  /*ddf0*/  IADD3.X R3, R0, R117, RZ, P0, !PT ;  /* 0x0000007500037210 */ /* 0x002fea00007fe4ff */
[----:B------:R-:W-:Y:S01]  /*de00*/  @!PT LDS RZ, [RZ] ;  /* 0x00000000fffff984 */ /* 0x000fe20000000800 */
[----:B------:R-:W-:Y:S01]  /*de10*/  @!PT LDS RZ, [RZ] ;  /* 0x00000000fffff984 */ /* 0x000fe20000000800 */
[----:B------:R-:W-:Y:S01]  /*de20*/  @!PT LDS RZ, [RZ] ;  /* 0x00000000fffff984 */ /* 0x000fe20000000800 */
[----:B------:R1:W-:Y:S04]  /*de30*/  LDGSTS.E.BYPASS.LTC128B.128 [R243+0x6900], [R2.64], !P5 ;  /* 0x0690000002f37fae */ /* 0x0003e8000e901d46 */
.L_x_559:
[----:B------:R-:W-:Y:S05]  /*de40*/  BSYNC B0 ;  /* 0x0000000000007941 */ /* 0x000fea0003800000 */
.L_x_558:
[----:B-1----:R-:W-:Y:S01]  /*de50*/  FMNMX.FTZ R2, R4, R121, !PT ;  /* 0x0000007904027209 */ /* 0x002fe20007810000 */
        /* <DEDUP_REMOVED lines=112> */
[----:B------:R-:W-:-:S05]  /*e560*/  BRA.DIV ~URZ, `(.L_x_562) ;  /* 0x0000a0227f007947 */ /* 0x000fca000b800000 */
[----:B------:R-:W-:Y:S04]  /*e570*/  SHFL.BFLY PT, R0, R116, 0x2, 0x1f ;  /* 0x0c401f0074007f89 */ /* 0x000fe800000e0000 */
[----:B------:R-:W1:Y:S02]  /*e580*/  SHFL.BFLY PT, R2, R118, 0x2, 0x1f ;  /* 0x0c401f0076027f89 */ /* 0x000e6400000e0000 */
[----:B-1----:R-:W-:Y:S02]  /*e590*/  FMNMX.FTZ R118, R118, R2, !PT ;  /* 0x0000000276767209 */ /* 0x002fe40007810000 */
[----:B------:R-:W-:Y:S02]  /*e5a0*/  FMNMX.FTZ R116, R116, R0, !PT ;  /* 0x0000000074747209 */ /* 0x000fe40007810000 */
[----:B------:R-:W1:Y:S04]  /*e5b0*/  SHFL.BFLY PT, R0, R117, 0x2, 0x1f ;  /* 0x0c401f0075007f89 */ /* 0x000e6800000e0000 */
[----:B------:R-:W2:Y:S04]  /*e5c0*/  SHFL.BFLY PT, R119, R116, 0x1, 0x1f ;  /* 0x0c201f0074777f89 */ /* 0x000ea800000e0000 */
[----:B------:R-:W3:Y:S01]  /*e5d0*/  SHFL.BFLY PT, R2, R118, 0x1, 0x1f ;  /* 0x0c201f0076027f89 */ /* 0x000ee200000e0000 */
[----:B-1----:R-:W-:Y:S02]  /*e5e0*/  FMNMX.FTZ R117, R117, R0, !PT ;  /* 0x0000000075757209 */ /* 0x002fe40007810000 */
[----:B--2---:R-:W-:Y:S02]  /*e5f0*/  FMNMX.FTZ R119, R116, R119, !PT ;  /* 0x0000007774777209 */ /* 0x004fe40007810000 */
[----:B------:R-:W1:Y:S01]  /*e600*/  SHFL.BFLY PT, R116, R188, 0x2, 0x1f ;  /* 0x0c401f00bc747f89 */ /* 0x000e6200000e0000 */
[----:B---3--:R-:W-:Y:S03]  /*e610*/  FMNMX.FTZ R118, R118, R2, !PT ;  /* 0x0000000276767209 */ /* 0x008fe60007810000 */
[----:B------:R-:W2:Y:S01]  /*e620*/  SHFL.BFLY PT, R2, R117, 0x1, 0x1f ;  /* 0x0c201f0075027f89 */ /* 0x000ea200000e0000 */
[----:B-1----:R-:W-:Y:S02]  /*e630*/  FMNMX.FTZ R116, R188, R116, !PT ;  /* 0x00000074bc747209 */ /* 0x002fe40007810000 */
[----:B--2---:R-:W-:Y:S03]  /*e640*/  FMNMX.FTZ R117, R117, R2, !PT ;  /* 0x0000000275757209 */ /* 0x004fe60007810000 */
[----:B------:R1:W2:Y:S04]  /*e650*/  SHFL.BFLY PT, R0, R116, 0x1, 0x1f ;  /* 0x0c201f0074007f89 */ /* 0x0002a800000e0000 */
.L_x_615:
[----:B------:R-:W-:Y:S01]  /*e660*/  FADD.FTZ R2, -R119, R121 ;  /* 0x0000007977027221 */ /* 0x000fe20000010100 */
[----:B-12---:R-:W-:Y:S01]  /*e670*/  FMNMX.FTZ R116, R0, R116, !PT ;  /* 0x0000007400747209 */ /* 0x006fe20007810000 */
[----:B------:R-:W-:Y:S01]  /*e680*/  FADD.FTZ R0, -R117, R120 ;  /* 0x0000007875007221 */ /* 0x000fe20000010100 */
[----:B------:R-:W-:Y:S01]  /*e690*/  STL [R1+0x8c], R227 ;  /* 0x00008ce301007387 */ /* 0x000fe20000100800 */
[----:B------:R-:W-:Y:S01]  /*e6a0*/  FMUL.FTZ R120, R119, c[0x0][0x2d0] ;  /* 0x0000b40077787a20 */ /* 0x000fe20000410000 */
[----:B------:R-:W-:Y:S01]  /*e6b0*/  WARPSYNC 0xffffffff ;  /* 0xffffffff00007948 */ /* 0x000fe20003800000 */
[----:B------:R-:W-:Y:S01]  /*e6c0*/  FMUL.FTZ R3, R0, c[0x0][0x2d0] ;  /* 0x0000b40000037a20 */ /* 0x000fe20000410000 */
[----:B------:R-:W-:Y:S01]  /*e6d0*/  STL [R1+0x88], R224 ;  /* 0x000088e001007387 */ /* 0x000fe20000100800 */
[----:B------:R-:W-:Y:S01]  /*e6e0*/  FMUL.FTZ R0, R2, c[0x0][0x2d0] ;  /* 0x0000b40002007a20 */ /* 0x000fe20000410000 */
[----:B------:R-:W-:Y:S01]  /*e6f0*/  ISETP.GT.AND P0, PT, R245, RZ, PT ;  /* 0x000000fff500720c */ /* 0x000fe20003f04270 */
[--C-:B------:R-:W-:Y:S02]  /*e700*/  FFMA.FTZ R2, R96, c[0x0][0x2d0], -R120.reuse ;  /* 0x0000b40060027a23 */ /* 0x100fe40000010878 */
[----:B------:R-:W-:Y:S01]  /*e710*/  MUFU.EX2 R3, R3 ;  /* 0x0000000300037308 */ /* 0x000fe20000000800 */
[----:B------:R-:W-:Y:S02]  /*e720*/  FMUL.FTZ R188, R117, c[0x0][0x2d0] ;  /* 0x0000b40075bc7a20 */ /* 0x000fe40000410000 */
[----:B------:R1:W-:Y:S01]  /*e730*/  STL [R1], R2 ;  /* 0x0000000201007387 */ /* 0x0003e20000100800 */
[----:B------:R-:W-:Y:S02]  /*e740*/  FFMA.FTZ R17, R17, c[0x0][0x2d0], -R120 ;  /* 0x0000b40011117a23 */ /* 0x000fe40000010878 */
[----:B------:R-:W-:Y:S02]  /*e750*/  FFMA.FTZ R8, R8, c[0x0][0x2d0], -R188 ;  /* 0x0000b40008087a23 */ /* 0x000fe400000108bc */
[----:B------:R-:W-:Y:S02]  /*e760*/  FFMA.FTZ R16, R16, c[0x0][0x2d0], -R120 ;  /* 0x0000b40010107a23 */ /* 0x000fe40000010878 */
[----:B------:R2:W-:Y:S01]  /*e770*/  MUFU.EX2 R251, R8 ;  /* 0x0000000800fb7308 */ /* 0x0005e20000000800 */
[----:B------:R-:W-:Y:S02]  /*e780*/  FFMA.FTZ R202, R72, c[0x0][0x2d0], -R188 ;  /* 0x0000b40048ca7a23 */ /* 0x000fe400000108bc */
[--C-:B------:R-:W-:Y:S02]  /*e790*/  FFMA.FTZ R121, R4, c[0x0][0x2d0], -R120.reuse ;  /* 0x0000b40004797a23 */ /* 0x100fe40000010878 */
[----:B------:R-:W-:Y:S02]  /*e7a0*/  FMUL.FTZ R4, R118, c[0x0][0x2d0] ;  /* 0x0000b40076047a20 */ /* 0x000fe40000410000 */
[----:B------:R-:W-:Y:S02]  /*e7b0*/  FFMA.FTZ R5, R5, c[0x0][0x2d0], -R120 ;  /* 0x0000b40005057a23 */ /* 0x000fe40000010878 */
[----:B------:R-:W-:Y:S01]  /*e7c0*/  FFMA.FTZ R199, R77, c[0x0][0x2d0], -R188 ;  /* 0x0000b4004dc77a23 */ /* 0x000fe200000108bc */
[----:B------:R-:W-:Y:S01]  /*e7d0*/  MUFU.EX2 R202, R202 ;  /* 0x000000ca00ca7308 */ /* 0x000fe20000000800 */
[----:B------:R-:W-:Y:S02]  /*e7e0*/  FFMA.FTZ R221, R68, c[0x0][0x2d0], -R120 ;  /* 0x0000b40044dd7a23 */ /* 0x000fe40000010878 */
[----:B------:R-:W-:Y:S02]  /*e7f0*/  FFMA.FTZ R193, R35, c[0x0][0x2d0], -R4 ;  /* 0x0000b40023c17a23 */ /* 0x000fe40000010804 */
[----:B------:R-:W-:Y:S02]  /*e800*/  FFMA.FTZ R223, R69, c[0x0][0x2d0], -R120 ;  /* 0x0000b40045df7a23 */ /* 0x000fe40000010878 */
[--C-:B------:R-:W-:Y:S02]  /*e810*/  FFMA.FTZ R200, R76, c[0x0][0x2d0], -R188.reuse ;  /* 0x0000b4004cc87a23 */ /* 0x100fe400000108bc */
[----:B------:R-:W-:Y:S01]  /*e820*/  FFMA.FTZ R76, R108, c[0x0][0x2d0], -R188 ;  /* 0x0000b4006c4c7a23 */ /* 0x000fe200000108bc */
[----:B-1----:R1:W-:Y:S01]  /*e830*/  MUFU.EX2 R2, R0 ;  /* 0x0000000000027308 */ /* 0x0023e20000000800 */
[--C-:B------:R-:W-:Y:S02]  /*e840*/  FFMA.FTZ R196, R22, c[0x0][0x2d0], -R4.reuse ;  /* 0x0000b40016c47a23 */ /* 0x100fe40000010804 */
[--C-:B------:R-:W-:Y:S02]  /*e850*/  FFMA.FTZ R219, R70, c[0x0][0x2d0], -R4.reuse ;  /* 0x0000b40046db7a23 */ /* 0x100fe40000010804 */
[--C-:B--2---:R-:W-:Y:S02]  /*e860*/  FFMA.FTZ R8, R103, c[0x0][0x2d0], -R4.reuse ;  /* 0x0000b40067087a23 */ /* 0x104fe40000010804 */
[--C-:B------:R-:W-:Y:S02]  /*e870*/  FFMA.FTZ R70, R99, c[0x0][0x2d0], -R4.reuse ;  /* 0x0000b40063467a23 */ /* 0x100fe40000010804 */
[--C-:B------:R-:W-:Y:S01]  /*e880*/  FFMA.FTZ R218, R71, c[0x0][0x2d0], -R4.reuse ;  /* 0x0000b40047da7a23 */ /* 0x100fe20000010804 */
[----:B------:R-:W-:Y:S01]  /*e890*/  MUFU.EX2 R22, R5 ;  /* 0x0000000500167308 */ /* 0x000fe20000000800 */
[----:B------:R-:W-:Y:S01]  /*e8a0*/  MOV R77, R8 ;  /* 0x00000008004d7202 */ /* 0x000fe20000000f00 */
[--C-:B------:R-:W-:Y:S02]  /*e8b0*/  FFMA.FTZ R71, R98, c[0x0][0x2d0], -R4.reuse ;  /* 0x0000b40062477a23 */ /* 0x100fe40000010804 */
[--C-:B------:R-:W-:Y:S02]  /*e8c0*/  FFMA.FTZ R215, R86, c[0x0][0x2d0], -R4.reuse ;  /* 0x0000b40056d77a23 */ /* 0x100fe40000010804 */
[----:B------:R-:W-:Y:S02]  /*e8d0*/  FFMA.FTZ R220, R87, c[0x0][0x2d0], -R4 ;  /* 0x0000b40057dc7a23 */ /* 0x000fe40000010804 */
[----:B------:R-:W-:Y:S02]  /*e8e0*/  FFMA.FTZ R222, R85, c[0x0][0x2d0], -R120 ;  /* 0x0000b40055de7a23 */ /* 0x000fe40000010878 */
[----:B------:R2:W3:Y:S01]  /*e8f0*/  MUFU.EX2 R8, R17 ;  /* 0x0000001100087308 */ /* 0x0004e20000000800 */
[--C-:B------:R-:W-:Y:S02]  /*e900*/  FFMA.FTZ R98, R41, c[0x0][0x2d0], -R188.reuse ;  /* 0x0000b40029627a23 */ /* 0x100fe400000108bc */
[--C-:B------:R-:W-:Y:S02]  /*e910*/  FFMA.FTZ R96, R45, c[0x0][0x2d0], -R188.reuse ;  /* 0x0000b4002d607a23 */ /* 0x100fe400000108bc */
[----:B------:R-:W-:Y:S02]  /*e920*/  FFMA.FTZ R89, R89, c[0x0][0x2d0], -R188 ;  /* 0x0000b40059597a23 */ /* 0x000fe400000108bc */
[----:B-1----:R-:W-:Y:S02]  /*e930*/  FADD.FTZ R0, -R118, R122 ;  /* 0x0000007a76007221 */ /* 0x002fe40000010100 */
[--C-:B------:R-:W-:Y:S01]  /*e940*/  FFMA.FTZ R6, R6, c[0x0][0x2d0], -R4.reuse ;  /* 0x0000b40006067a23 */ /* 0x100fe20000010804 */
[----:B------:R1:W4:Y:S01]  /*e950*/  MUFU.EX2 R5, R16 ;  /* 0x0000001000057308 */ /* 0x0003220000000800 */
[----:B------:R-:W-:Y:S02]  /*e960*/  FMUL.FTZ R0, R0, c[0x0][0x2d0] ;  /* 0x0000b40000007a20 */ /* 0x000fe40000410000 */
[--C-:B------:R-:W-:Y:S02]  /*e970*/  FFMA.FTZ R195, R23, c[0x0][0x2d0], -R4.reuse ;  /* 0x0000b40017c37a23 */ /* 0x100fe40000010804 */
[----:B------:R-:W-:Y:S02]  /*e980*/  FFMA.FTZ R198, R66, c[0x0][0x2d0], -R4 ;  /* 0x0000b40042c67a23 */ /* 0x000fe40000010804 */
[----:B------:R-:W-:Y:S02]  /*e990*/  FFMA.FTZ R66, R88, c[0x0][0x2d0], -R188 ;  /* 0x0000b40058427a23 */ /* 0x000fe400000108bc */
[--C-:B------:R-:W-:Y:S01]  /*e9a0*/  FFMA.FTZ R7, R7, c[0x0][0x2d0], -R4.reuse ;  /* 0x0000b40007077a23 */ /* 0x100fe20000010804 */
[----:B------:R3:W-:Y:S01]  /*e9b0*/  MUFU.EX2 R68, R0 ;  /* 0x0000000000447308 */ /* 0x0007e20000000800 */
[--C-:B------:R-:W-:Y:S02]  /*e9c0*/  FFMA.FTZ R18, R18, c[0x0][0x2d0], -R4.reuse ;  /* 0x0000b40012127a23 */ /* 0x100fe40000010804 */
[--C-:B------:R-:W-:Y:S01]  /*e9d0*/  FFMA.FTZ R19, R19, c[0x0][0x2d0], -R4.reuse ;  /* 0x0000b40013137a23 */ /* 0x100fe20000010804 */
[----:B--2---:R-:W2:Y:S01]  /*e9e0*/  LDL.LU R17, [R1+0x8] ;  /* 0x0000080001117983 */ /* 0x004ea20000300800 */
[--C-:B------:R-:W-:Y:S02]  /*e9f0*/  FFMA.FTZ R194, R34, c[0x0][0x2d0], -R4.reuse ;  /* 0x0000b40022c27a23 */ /* 0x100fe40000010804 */
[--C-:B------:R-:W-:Y:S02]  /*ea00*/  FFMA.FTZ R192, R38, c[0x0][0x2d0], -R4.reuse ;  /* 0x0000b40026c07a23 */ /* 0x100fe40000010804 */
[----:B------:R-:W-:Y:S01]  /*ea10*/  FFMA.FTZ R191, R39, c[0x0][0x2d0], -R4 ;  /* 0x0000b40027bf7a23 */ /* 0x000fe20000010804 */
[----:B------:R4:W-:Y:S01]  /*ea20*/  MUFU.EX2 R69, R121 ;  /* 0x0000007900457308 */ /* 0x0009e20000000800 */
[----:B------:R-:W-:Y:S02]  /*ea30*/  FFMA.FTZ R39, R104, c[0x0][0x2d0], -R188 ;  /* 0x0000b40068277a23 */ /* 0x000fe400000108bc */
[--C-:B------:R-:W-:Y:S01]  /*ea40*/  FFMA.FTZ R190, R50, c[0x0][0x2d0], -R4.reuse ;  /* 0x0000b40032be7a23 */ /* 0x100fe20000010804 */
[----:B-1----:R-:W2:Y:S01]  /*ea50*/  LDL.LU R16, [R1+0xc] ;  /* 0x00000c0001107983 */ /* 0x002ea20000300800 */
[--C-:B------:R-:W-:Y:S02]  /*ea60*/  FFMA.FTZ R189, R51, c[0x0][0x2d0], -R4.reuse ;  /* 0x0000b40033bd7a23 */ /* 0x100fe40000010804 */
[--C-:B------:R-:W-:Y:S01]  /*ea70*/  FFMA.FTZ R51, R102, c[0x0][0x2d0], -R4.reuse ;  /* 0x0000b40066337a23 */ /* 0x100fe20000010804 */
[----:B------:R-:W2:Y:S01]  /*ea80*/  LDL.LU R72, [R1+0x10] ;  /* 0x0000100001487983 */ /* 0x000ea20000300800 */
[--C-:B------:R-:W-:Y:S01]  /*ea90*/  FFMA.FTZ R122, R54, c[0x0][0x2d0], -R4.reuse ;  /* 0x0000b400367a7a23 */ /* 0x100fe20000010804 */
[----:B------:R1:W-:Y:S01]  /*eaa0*/  MUFU.EX2 R23, R6 ;  /* 0x0000000600177308 */ /* 0x0003e20000000800 */
[--C-:B------:R-:W-:Y:S02]  /*eab0*/  FFMA.FTZ R197, R67, c[0x0][0x2d0], -R4.reuse ;  /* 0x0000b40043c57a23 */ /* 0x100fe40000010804 */
[--C-:B------:R-:W-:Y:S02]  /*eac0*/  FFMA.FTZ R217, R82, c[0x0][0x2d0], -R4.reuse ;  /* 0x0000b40052d97a23 */ /* 0x100fe40000010804 */
[----:B---3--:R-:W-:Y:S02]  /*ead0*/  FMUL.FTZ R0, R116, c[0x0][0x2d0] ;  /* 0x0000b40074007a20 */ /* 0x008fe40000410000 */
[----:B------:R-:W-:Y:S02]  /*eae0*/  FFMA.FTZ R216, R83, c[0x0][0x2d0], -R4 ;  /* 0x0000b40053d87a23 */ /* 0x000fe40000010804 */
[--C-:B------:R-:W-:Y:S01]  /*eaf0*/  FFMA.FTZ R35, R111, c[0x0][0x2d0], -R0.reuse ;  /* 0x0000b4006f237a23 */ /* 0x100fe20000010800 */
[----:B------:R-:W3:Y:S01]  /*eb00*/  MUFU.EX2 R7, R7 ;  /* 0x0000000700077308 */ /* 0x000ee20000000800 */
[----:B------:R-:W2:Y:S01]  /*eb10*/  LDL.LU R111, [R1+0x14] ;  /* 0x00001400016f7983 */ /* 0x000ea20000300800 */
[----:B------:R-:W-:Y:S02]  /*eb20*/  FFMA.FTZ R88, R26, c[0x0][0x2d0], -R0 ;  /* 0x0000b4001a587a23 */ /* 0x000fe40000010800 */
[--C-:B------:R-:W-:Y:S02]  /*eb30*/  FFMA.FTZ R83, R115, c[0x0][0x2d0], -R4.reuse ;  /* 0x0000b40073537a23 */ /* 0x100fe40000010804 */
[--C-:B----4-:R-:W-:Y:S02]  /*eb40*/  FFMA.FTZ R121, R55, c[0x0][0x2d0], -R4.reuse ;  /* 0x0000b40037797a23 */ /* 0x110fe40000010804 */
[----:B------:R-:W-:Y:S02]  /*eb50*/  FFMA.FTZ R55, R114, c[0x0][0x2d0], -R4 ;  /* 0x0000b40072377a23 */ /* 0x000fe40000010804 */
[----:B------:R-:W-:Y:S01]  /*eb60*/  MUFU.EX2 R82, R18 ;  /* 0x0000001200527308 */ /* 0x000fe20000000800 */
[--C-:B------:R-:W-:Y:S02]  /*eb70*/  FFMA.FTZ R9, R9, c[0x0][0x2d0], -R188.reuse ;  /* 0x0000b40009097a23 */ /* 0x100fe400000108bc */
[----:B------:R-:W-:Y:S02]  /*eb80*/  FFMA.FTZ R4, R12, c[0x0][0x2d0], -R188 ;  /* 0x0000b4000c047a23 */ /* 0x000fe400000108bc */
[--C-:B------:R-:W-:Y:S01]  /*eb90*/  FFMA.FTZ R87, R27, c[0x0][0x2d0], -R0.reuse ;  /* 0x0000b4001b577a23 */ /* 0x100fe20000010800 */
[----:B------:R-:W-:Y:S01]  /*eba0*/  MOV R27, R76 ;  /* 0x0000004c001b7202 */ /* 0x000fe20000000f00 */
[--C-:B------:R-:W-:Y:S02]  /*ebb0*/  FFMA.FTZ R227, R78, c[0x0][0x2d0], -R0.reuse ;  /* 0x0000b4004ee37a23 */ /* 0x100fe40000010800 */
[--C-:B------:R-:W-:Y:S01]  /*ebc0*/  FFMA.FTZ R252, R59, c[0x0][0x2d0], -R0.reuse ;  /* 0x0000b4003bfc7a23 */ /* 0x100fe20000010800 */
[----:B------:R-:W-:Y:S01]  /*ebd0*/  MUFU.EX2 R196, R196 ;  /* 0x000000c400c47308 */ /* 0x000fe20000000800 */
[----:B------:R-:W-:Y:S02]  /*ebe0*/  FFMA.FTZ R59, R79, c[0x0][0x2d0], -R0 ;  /* 0x0000b4004f3b7a23 */ /* 0x000fe40000010800 */
[----:B------:R-:W-:Y:S02]  /*ebf0*/  FFMA.FTZ R203, R53, c[0x0][0x2d0], -R120 ;  /* 0x0000b40035cb7a23 */ /* 0x000fe40000010878 */
[----:B------:R-:W-:Y:S02]  /*ec00*/  FFMA.FTZ R85, R31, c[0x0][0x2d0], -R0 ;  /* 0x0000b4001f557a23 */ /* 0x000fe40000010800 */
[----:B------:R-:W-:Y:S02]  /*ec10*/  FFMA.FTZ R248, R80, c[0x0][0x2d0], -R120 ;  /* 0x0000b40050f87a23 */ /* 0x000fe40000010878 */
[----:B------:R-:W-:Y:S01]  /*ec20*/  FFMA.FTZ R31, R94, c[0x0][0x2d0], -R0 ;  /* 0x0000b4005e1f7a23 */ /* 0x000fe20000010800 */
[----:B------:R4:W-:Y:S01]  /*ec30*/  MUFU.EX2 R80, R19 ;  /* 0x0000001300507308 */ /* 0x0009e20000000800 */
[----:B------:R-:W-:Y:S02]  /*ec40*/  FFMA.FTZ R247, R81, c[0x0][0x2d0], -R120 ;  /* 0x0000b40051f77a23 */ /* 0x000fe40000010878 */
[----:B------:R-:W-:Y:S02]  /*ec50*/  FFMA.FTZ R81, R92, c[0x0][0x2d0], -R188 ;  /* 0x0000b4005c517a23 */ /* 0x000fe400000108bc */
[--C-:B------:R-:W-:Y:S02]  /*ec60*/  FFMA.FTZ R86, R30, c[0x0][0x2d0], -R0.reuse ;  /* 0x0000b4001e567a23 */ /* 0x100fe40000010800 */
[----:B------:R-:W-:Y:S02]  /*ec70*/  FFMA.FTZ R224, R74, c[0x0][0x2d0], -R0 ;  /* 0x0000b4004ae07a23 */ /* 0x000fe40000010800 */
[----:B-1----:R-:W-:Y:S01]  /*ec80*/  FFMA.FTZ R6, R13, c[0x0][0x2d0], -R188 ;  /* 0x0000b4000d067a23 */ /* 0x002fe200000108bc */
[----:B------:R1:W-:Y:S01]  /*ec90*/  MUFU.EX2 R92, R9 ;  /* 0x00000009005c7308 */ /* 0x0003e20000000800 */
[----:B------:R-:W-:Y:S02]  /*eca0*/  FFMA.FTZ R34, R107, c[0x0][0x2d0], -R0 ;  /* 0x0000b4006b227a23 */ /* 0x000fe40000010800 */
[--C-:B------:R-:W-:Y:S02]  /*ecb0*/  FFMA.FTZ R115, R61, c[0x0][0x2d0], -R188.reuse ;  /* 0x0000b4003d737a23 */ /* 0x100fe400000108bc */
[----:B------:R-:W-:Y:S02]  /*ecc0*/  FFMA.FTZ R67, R105, c[0x0][0x2d0], -R188 ;  /* 0x0000b40069437a23 */ /* 0x000fe400000108bc */
[--C-:B------:R-:W-:Y:S02]  /*ecd0*/  FFMA.FTZ R11, R11, c[0x0][0x2d0], -R0.reuse ;  /* 0x0000b4000b0b7a23 */ /* 0x100fe40000010800 */
[--C-:B------:R-:W-:Y:S01]  /*ece0*/  FFMA.FTZ R105, R43, c[0x0][0x2d0], -R0.reuse ;  /* 0x0000b4002b697a23 */ /* 0x100fe20000010800 */
[----:B------:R-:W-:Y:S01]  /*ecf0*/  MUFU.EX2 R94, R4 ;  /* 0x00000004005e7308 */ /* 0x000fe20000000800 */
[--C-:B------:R-:W-:Y:S02]  /*ed00*/  FFMA.FTZ R54, R90, c[0x0][0x2d0], -R0.reuse ;  /* 0x0000b4005a367a23 */ /* 0x100fe40000010800 */
[--C-:B------:R-:W-:Y:S02]  /*ed10*/  FFMA.FTZ R38, R91, c[0x0][0x2d0], -R0.reuse ;  /* 0x0000b4005b267a23 */ /* 0x100fe40000010800 */
[----:B------:R-:W-:Y:S02]  /*ed20*/  FFMA.FTZ R95, R95, c[0x0][0x2d0], -R0 ;  /* 0x0000b4005f5f7a23 */ /* 0x000fe40000010800 */
        /* <DEDUP_REMOVED lines=26> */
[----:B------:R-:W-:Y:S01]  /*eed0*/  FFMA.FTZ R110, R110, c[0x0][0x2d0], -R0 ;  /* 0x0000b4006e6e7a23 */ /* 0x000fe20000010800 */
[----:B------:R-:W-:Y:S01]  /*eee0*/  MUFU.EX2 R106, R15 ;  /* 0x0000000f006a7308 */ /* 0x000fe20000000800 */
[--C-:B------:R-:W-:Y:S02]  /*eef0*/  FFMA.FTZ R213, R20, c[0x0][0x2d0], -R120.reuse ;  /* 0x0000b40014d57a23 */ /* 0x100fe40000010878 */
[----:B------:R-:W-:Y:S02]  /*ef00*/  FFMA.FTZ R20, R101, c[0x0][0x2d0], -R120 ;  /* 0x0000b40065147a23 */ /* 0x000fe40000010878 */
[----:B------:R-:W-:Y:S02]  /*ef10*/  FFMA.FTZ R101, R28, c[0x0][0x2d0], -R188 ;  /* 0x0000b4001c657a23 */ /* 0x000fe400000108bc */
[--C-:B------:R-:W-:Y:S01]  /*ef20*/  FFMA.FTZ R212, R21, c[0x0][0x2d0], -R120.reuse ;  /* 0x0000b40015d47a23 */ /* 0x100fe20000010878 */
[----:B------:R-:W-:Y:S01]  /*ef30*/  MOV R50, R20 ;  /* 0x0000001400327202 */ /* 0x000fe20000000f00 */
[----:B------:R-:W-:Y:S01]  /*ef40*/  FFMA.FTZ R21, R97, c[0x0][0x2d0], -R120 ;  /* 0x0000b40061157a23 */ /* 0x000fe20000010878 */
[----:B------:R-:W-:Y:S01]  /*ef50*/  MUFU.EX2 R213, R213 ;  /* 0x000000d500d57308 */ /* 0x000fe20000000800 */
[----:B------:R-:W-:Y:S02]  /*ef60*/  FFMA.FTZ R97, R44, c[0x0][0x2d0], -R188 ;  /* 0x0000b4002c617a23 */ /* 0x000fe400000108bc */
[--C-:B------:R-:W-:Y:S02]  /*ef70*/  FFMA.FTZ R211, R64, c[0x0][0x2d0], -R120.reuse ;  /* 0x0000b40040d37a23 */ /* 0x100fe40000010878 */
[----:B------:R-:W-:Y:S02]  /*ef80*/  FFMA.FTZ R64, R112, c[0x0][0x2d0], -R120 ;  /* 0x0000b40070407a23 */ /* 0x000fe40000010878 */
[----:B------:R-:W-:Y:S02]  /*ef90*/  FFMA.FTZ R112, R57, c[0x0][0x2d0], -R188 ;  /* 0x0000b40039707a23 */ /* 0x000fe400000108bc */
[--C-:B------:R-:W-:Y:S01]  /*efa0*/  FFMA.FTZ R214, R65, c[0x0][0x2d0], -R120.reuse ;  /* 0x0000b40041d67a23 */ /* 0x100fe20000010878 */
[----:B------:R-:W-:Y:S01]  /*efb0*/  MUFU.EX2 R212, R212 ;  /* 0x000000d400d47308 */ /* 0x000fe20000000800 */
[--C-:B------:R-:W-:Y:S01]  /*efc0*/  FFMA.FTZ R65, R100, c[0x0][0x2d0], -R120.reuse ;  /* 0x0000b40064417a23 */ /* 0x100fe20000010878 */
[----:B----4-:R-:W-:Y:S01]  /*efd0*/  MOV R19, R64 ;  /* 0x0000004000137202 */ /* 0x010fe20000000f00 */
[----:B------:R-:W-:Y:S02]  /*efe0*/  FFMA.FTZ R120, R113, c[0x0][0x2d0], -R120 ;  /* 0x0000b40071787a23 */ /* 0x000fe40000010878 */
[--C-:B------:R-:W-:Y:S02]  /*eff0*/  FFMA.FTZ R100, R29, c[0x0][0x2d0], -R188.reuse ;  /* 0x0000b4001d647a23 */ /* 0x100fe400000108bc */
[--C-:B------:R-:W-:Y:S02]  /*f000*/  FFMA.FTZ R113, R56, c[0x0][0x2d0], -R188.reuse ;  /* 0x0000b40038717a23 */ /* 0x100fe400000108bc */
[--C-:B------:R-:W-:Y:S01]  /*f010*/  FFMA.FTZ R201, R73, c[0x0][0x2d0], -R188.reuse ;  /* 0x0000b40049c97a23 */ /* 0x100fe200000108bc */
[----:B------:R-:W-:Y:S01]  /*f020*/  MUFU.EX2 R209, R209 ;  /* 0x000000d100d17308 */ /* 0x000fe20000000800 */
[----:B------:R-:W-:Y:S01]  /*f030*/  FFMA.FTZ R188, R109, c[0x0][0x2d0], -R188 ;  /* 0x0000b4006dbc7a23 */ /* 0x000fe200000108bc */
[----:B------:R-:W-:Y:S01]  /*f040*/  MOV R73, R21 ;  /* 0x0000001500497202 */ /* 0x000fe20000000f00 */
[--C-:B------:R-:W-:Y:S01]  /*f050*/  FFMA.FTZ R108, R46, c[0x0][0x2d0], -R0.reuse ;  /* 0x0000b4002e6c7a23 */ /* 0x100fe20000010800 */
[----:B------:R-:W-:Y:S01]  /*f060*/  MOV R46, R93 ;  /* 0x0000005d002e7202 */ /* 0x000fe20000000f00 */
[--C-:B------:R-:W-:Y:S01]  /*f070*/  FFMA.FTZ R109, R47, c[0x0][0x2d0], -R0.reuse ;  /* 0x0000b4002f6d7a23 */ /* 0x100fe20000010800 */
[----:B------:R-:W-:Y:S01]  /*f080*/  MOV R47, R81 ;  /* 0x00000051002f7202 */ /* 0x000fe20000000f00 */
[----:B------:R-:W-:Y:S01]  /*f090*/  FFMA.FTZ R249, R58, c[0x0][0x2d0], -R0 ;  /* 0x0000b4003af97a23 */ /* 0x000fe20000010800 */
[----:B------:R-:W-:Y:S01]  /*f0a0*/  MOV R18, R73 ;  /* 0x0000004900127202 */ /* 0x000fe20000000f00 */
[----:B------:R-:W-:Y:S01]  /*f0b0*/  FADD.FTZ R0, -R116, R123 ;  /* 0x0000007b74007221 */ /* 0x000fe20000010100 */
[----:B------:R-:W-:Y:S01]  /*f0c0*/  MUFU.EX2 R81, R10 ;  /* 0x0000000a00517308 */ /* 0x000fe20000000800 */
[----:B------:R-:W-:Y:S02]  /*f0d0*/  MOV R58, R65 ;  /* 0x00000041003a7202 */ /* 0x000fe40000000f00 */
[----:B------:R-:W-:Y:S07]  /*f0e0*/  FMUL.FTZ R0, R0, c[0x0][0x2d0] ;  /* 0x0000b40000007a20 */ /* 0x000fee0000410000 */
[----:B------:R-:W-:Y:S10]  /*f0f0*/  MUFU.EX2 R0, R0 ;  /* 0x0000000000007308 */ /* 0x000ff40000000800 */
[----:B------:R-:W4:Y:S10]  /*f100*/  MUFU.EX2 R93, R14 ;  /* 0x0000000e005d7308 */ /* 0x000f340000000800 */
[----:B------:R-:W1:Y:S10]  /*f110*/  MUFU.EX2 R103, R103 ;  /* 0x0000006700677308 */ /* 0x000e740000000800 */
[----:B------:R-:W1:Y:S10]  /*f120*/  MUFU.EX2 R102, R102 ;  /* 0x0000006600667308 */ /* 0x000e740000000800 */
[----:B------:R-:W-:Y:S10]  /*f130*/  MUFU.EX2 R104, R104 ;  /* 0x0000006800687308 */ /* 0x000ff40000000800 */
[----:B------:R-:W-:Y:S10]  /*f140*/  MUFU.EX2 R120, R120 ;  /* 0x0000007800787308 */ /* 0x000ff40000000800 */
[----:B------:R-:W-:Y:S10]  /*f150*/  MUFU.EX2 R188, R188 ;  /* 0x000000bc00bc7308 */ /* 0x000ff40000000800 */
[----:B------:R-:W-:Y:S10]  /*f160*/  MUFU.EX2 R194, R194 ;  /* 0x000000c200c27308 */ /* 0x000ff40000000800 */
[----:B------:R-:W-:Y:S10]  /*f170*/  MUFU.EX2 R193, R193 ;  /* 0x000000c100c17308 */ /* 0x000ff40000000800 */
[----:B------:R-:W1:Y:S10]  /*f180*/  MUFU.EX2 R101, R101 ;  /* 0x0000006500657308 */ /* 0x000e740000000800 */
[----:B------:R-:W1:Y:S10]  /*f190*/  MUFU.EX2 R123, R100 ;  /* 0x00000064007b7308 */ /* 0x000e740000000800 */
        /* <DEDUP_REMOVED lines=32> */
[----:B------:R-:W-:Y:S01]  /*f3a0*/  MOV R26, R8 ;  /* 0x00000008001a7202 */ /* 0x000fe20000000f00 */
[----:B------:R-:W-:Y:S01]  /*f3b0*/  FMUL.FTZ R53, R2, R157 ;  /* 0x0000009d02357220 */ /* 0x000fe20000410000 */
[----:B------:R-:W-:Y:S01]  /*f3c0*/  MOV R74, R5 ;  /* 0x00000005004a7202 */ /* 0x000fe20000000f00 */
[C---:B------:R-:W-:Y:S01]  /*f3d0*/  FMUL.FTZ R8, R3.reuse, R152 ;  /* 0x0000009803087220 */ /* 0x040fe20000410000 */
[----:B------:R-:W-:Y:S01]  /*f3e0*/  MOV R157, R26 ;  /* 0x0000001a009d7202 */ /* 0x000fe20000000f00 */
[C---:B-1----:R-:W-:Y:S01]  /*f3f0*/  FMUL.FTZ R9, R3.reuse, R153 ;  /* 0x0000009903097220 */ /* 0x042fe20000410000 */
[----:B------:R-:W-:Y:S01]  /*f400*/  MOV R26, R77 ;  /* 0x0000004d001a7202 */ /* 0x000fe20000000f00 */
[C---:B------:R-:W-:Y:S01]  /*f410*/  FMUL.FTZ R12, R3.reuse, R160 ;  /* 0x000000a0030c7220 */ /* 0x040fe20000410000 */
[----:B------:R-:W1:Y:S01]  /*f420*/  LDSM.16.MT88.4 R76, [R225] ;  /* 0x00000000e14c783b */ /* 0x000e620000004200 */
[----:B------:R-:W-:Y:S01]  /*f430*/  FMUL.FTZ R13, R3, R161 ;  /* 0x000000a1030d7220 */ /* 0x000fe20000410000 */
[----:B---3--:R-:W-:Y:S01]  /*f440*/  F2FP.BF16.PACK_AB R73, R7, R23 ;  /* 0x000000170749723e */ /* 0x008fe200000010ff */
        /* <DEDUP_REMOVED lines=8> */
[C---:B------:R-:W-:Y:S01]  /*f4d0*/  FMUL.FTZ R40, R3.reuse, R136 ;  /* 0x0000008803287220 */ /* 0x040fe20000410000 */
[----:B----4-:R-:W-:Y:S01]  /*f4e0*/  F2FP.BF16.PACK_AB R83, R106, R93 ;  /* 0x0000005d6a53723e */ /* 0x010fe200000010ff */
[C---:B------:R-:W-:Y:S01]  /*f4f0*/  FMUL.FTZ R41, R3.reuse, R137 ;  /* 0x0000008903297220 */ /* 0x040fe20000410000 */
[----:B------:R-:W-:Y:S01]  /*f500*/  MOV R160, R34 ;  /* 0x0000002200a07202 */ /* 0x000fe20000000f00 */
[C---:B------:R-:W-:Y:S01]  /*f510*/  FMUL.FTZ R44, R3.reuse, R140 ;  /* 0x0000008c032c7220 */ /* 0x040fe20000410000 */
[----:B------:R-:W-:Y:S01]  /*f520*/  MOV R145, R67 ;  /* 0x0000004300917202 */ /* 0x000fe20000000f00 */
[C---:B------:R-:W-:Y:S01]  /*f530*/  FMUL.FTZ R45, R3.reuse, R141 ;  /* 0x0000008d032d7220 */ /* 0x040fe20000410000 */
[----:B------:R-:W-:Y:S01]  /*f540*/  MOV R141, R31 ;  /* 0x0000001f008d7202 */ /* 0x000fe20000000f00 */
[C---:B--2---:R-:W-:Y:S01]  /*f550*/  FFMA.FTZ R84, R3.reuse, R17, R251 ;  /* 0x0000001103547223 */ /* 0x044fe200000100fb */
        /* <DEDUP_REMOVED lines=9> */
[C---:B------:R-:W-:Y:S01]  /*f5f0*/  FFMA.FTZ R3, R2.reuse, R16, R69 ;  /* 0x0000001002037223 */ /* 0x040fe20000010045 */
[----:B------:R2:W3:Y:S01]  /*f600*/  MUFU.EX2 R95, R88 ;  /* 0x00000058005f7308 */ /* 0x0004e20000000800 */
        /* <DEDUP_REMOVED lines=13> */
[----:B------:R-:W4:Y:S01]  /*f6e0*/  MUFU.EX2 R125, R98 ;  /* 0x00000062007d7308 */ /* 0x000f220000000800 */
        /* <DEDUP_REMOVED lines=11> */
[----:B------:R-:W-:Y:S01]  /*f7a0*/  MUFU.EX2 R98, R85 ;  /* 0x0000005500627308 */ /* 0x000fe20000000800 */
[C---:B------:R-:W-:Y:S01]  /*f7b0*/  FMUL.FTZ R64, R2.reuse, R128 ;  /* 0x0000008002407220 */ /* 0x040fe20000410000 */
[----:B------:R-:W-:Y:S01]  /*f7c0*/  MOV R169, R42 ;  /* 0x0000002a00a97202 */ /* 0x000fe20000000f00 */
[----:B------:R-:W-:Y:S01]  /*f7d0*/  FMUL.FTZ R65, R2, R129 ;  /* 0x0000008102417220 */ /* 0x000fe20000410000 */
[----:B------:R-:W-:Y:S01]  /*f7e0*/  MOV R153, R110 ;  /* 0x0000006e00997202 */ /* 0x000fe20000000f00 */
[----:B------:R-:W-:Y:S01]  /*f7f0*/  FFMA.FTZ R2, R68, R72, R23 ;  /* 0x0000004844027223 */ /* 0x000fe20000010017 */
[----:B------:R-:W-:Y:S01]  /*f800*/  F2FP.BF16.PACK_AB R72, R22, R69 ;  /* 0x000000451648723e */ /* 0x000fe200000010ff */
[C---:B------:R-:W-:Y:S01]  /*f810*/  FMUL.FTZ R6, R68.reuse, R186 ;  /* 0x000000ba44067220 */ /* 0x040fe20000410000 */
[----:B------:R-:W-:Y:S01]  /*f820*/  MOV R186, R82 ;  /* 0x0000005200ba7202 */ /* 0x000fe20000000f00 */
[----:B------:R-:W-:Y:S01]  /*f830*/  FADD.FTZ R89, R7, R2 ;  /* 0x0000000207597221 */ /* 0x000fe20000010000 */
[----:B------:R-:W-:Y:S01]  /*f840*/  MOV R2, R74 ;  /* 0x0000004a00027202 */ /* 0x000fe20000000f00 */
[----:B------:R-:W-:Y:S01]  /*f850*/  FMUL.FTZ R7, R68, R187 ;  /* 0x000000bb44077220 */ /* 0x000fe20000410000 */
[----:B------:R-:W-:Y:S01]  /*f860*/  MOV R187, R80 ;  /* 0x0000005000bb7202 */ /* 0x000fe20000000f00 */
[----:B------:R-:W-:Y:S01]  /*f870*/  FADD.FTZ R90, R22, R3 ;  /* 0x00000003165a7221 */ /* 0x000fe20000010000 */
[----:B------:R-:W-:Y:S01]  /*f880*/  F2FP.BF16.PACK_AB R74, R157, R2 ;  /* 0x000000029d4a723e */ /* 0x000fe200000010ff */
[----:B------:R-:W-:Y:S01]  /*f890*/  FMUL.FTZ R10, R0, R154 ;  /* 0x0000009a000a7220 */ /* 0x000fe20000410000 */
[----:B------:R-:W-:Y:S01]  /*f8a0*/  F2FP.BF16.PACK_AB R75, R187, R186 ;  /* 0x000000babb4b723e */ /* 0x000fe200000010ff */
[----:B------:R-:W-:Y:S01]  /*f8b0*/  FMUL.FTZ R18, R68, R178 ;  /* 0x000000b244127220 */ /* 0x000fe20000410000 */
[----:B------:R-:W-:Y:S01]  /*f8c0*/  F2FP.BF16.PACK_AB R80, R92, R251 ;  /* 0x000000fb5c50723e */ /* 0x000fe200000010ff */
[C---:B------:R-:W-:Y:S01]  /*f8d0*/  FMUL.FTZ R19, R68.reuse, R179 ;  /* 0x000000b344137220 */ /* 0x040fe20000410000 */
[----:B------:R-:W-:Y:S01]  /*f8e0*/  F2FP.BF16.PACK_AB R82, R107, R94 ;  /* 0x0000005e6b52723e */ /* 0x000fe200000010ff */
[----:B------:R-:W-:Y:S01]  /*f8f0*/  FMUL.FTZ R22, R68, R182 ;  /* 0x000000b644167220 */ /* 0x000fe20000410000 */
[----:B------:R-:W-:Y:S01]  /*f900*/  MOV R110, R59 ;  /* 0x0000003b006e7202 */ /* 0x000fe20000000f00 */
[-C--:B-1----:R-:W-:Y:S01]  /*f910*/  HMMA.16816.F32.BF16 R4, R72, R76.reuse, R4 ;  /* 0x0000004c4804723c */ /* 0x082fe20000041804 */
[----:B------:R-:W-:Y:S04]  /*f920*/  MUFU.EX2 R129, R96 ;  /* 0x0000006000817308 */ /* 0x000fe80000000800 */
[C---:B------:R-:W-:Y:S01]  /*f930*/  FMUL.FTZ R11, R0.reuse, R155 ;  /* 0x0000009b000b7220 */ /* 0x040fe20000410000 */
[----:B------:R-:W-:Y:S01]  /*f940*/  MOV R136, R58 ;  /* 0x0000003a00887202 */ /* 0x000fe20000000f00 */
[----:B------:R-:W-:Y:S01]  /*f950*/  FFMA.FTZ R3, R0, R111, R81 ;  /* 0x0000006f00037223 */ /* 0x000fe20000010051 */
[C---:B------:R-:W-:Y:S01]  /*f960*/  F2FP.BF16.PACK_AB R81, R91.reuse, R81 ;  /* 0x000000515b51723e */ /* 0x040fe200000010ff */
[C---:B------:R-:W-:Y:S02]  /*f970*/  FMUL.FTZ R23, R68.reuse, R183 ;  /* 0x000000b744177220 */ /* 0x040fe40000410000 */
[----:B------:R-:W1:Y:S01]  /*f980*/  MUFU.EX2 R96, R87 ;  /* 0x0000005700607308 */ /* 0x000e620000000800 */
[C---:B------:R-:W-:Y:S01]  /*f990*/  FMUL.FTZ R34, R68.reuse, R170 ;  /* 0x000000aa44227220 */ /* 0x040fe20000410000 */
[----:B------:R-:W-:Y:S01]  /*f9a0*/  MOV R111, R50 ;  /* 0x00000032006f7202 */ /* 0x000fe20000000f00 */
[----:B------:R-:W-:Y:S01]  /*f9b0*/  FMUL.FTZ R35, R68, R171 ;  /* 0x000000ab44237220 */ /* 0x000fe20000410000 */
[C---:B------:R-:W-:Y:S04]  /*f9c0*/  HMMA.16816.F32.BF16 R8, R80.reuse, R76, R8 ;  /* 0x0000004c5008723c */ /* 0x040fe80000041808 */
[C---:B------:R-:W-:Y:S01]  /*f9d0*/  FMUL.FTZ R14, R0.reuse, R162 ;  /* 0x000000a2000e7220 */ /* 0x040fe20000410000 */
[----:B------:R-:W-:Y:S01]  /*f9e0*/  MOV R156, R62 ;  /* 0x0000003e009c7202 */ /* 0x000fe20000000f00 */
[----:B------:R-:W-:Y:S01]  /*f9f0*/  FMUL.FTZ R15, R0, R163 ;  /* 0x000000a3000f7220 */ /* 0x000fe20000410000 */
[----:B------:R-:W-:Y:S01]  /*fa00*/  MUFU.EX2 R137, R112 ;  /* 0x0000007000897308 */ /* 0x000fe20000000800 */
[C---:B------:R-:W-:Y:S01]  /*fa10*/  FMUL.FTZ R38, R68.reuse, R174 ;  /* 0x000000ae44267220 */ /* 0x040fe20000410000 */
[----:B------:R-:W-:Y:S03]  /*fa20*/  MOV R251, R157 ;  /* 0x0000009d00fb7202 */ /* 0x000fe60000000f00 */
[C---:B------:R-:W-:Y:S01]  /*fa30*/  FMUL.FTZ R39, R68.reuse, R175 ;  /* 0x000000af44277220 */ /* 0x040fe20000410000 */
[-C--:B------:R-:W-:Y:S03]  /*fa40*/  HMMA.16816.F32.BF16 R12, R80, R78.reuse, R12 ;  /* 0x0000004e500c723c */ /* 0x080fe6000004180c */
[C---:B------:R-:W-:Y:S01]  /*fa50*/  FMUL.FTZ R50, R68.reuse, R166 ;  /* 0x000000a644327220 */ /* 0x040fe20000410000 */
[----:B------:R-:W-:Y:S01]  /*fa60*/  MOV R157, R165 ;  /* 0x000000a5009d7202 */ /* 0x000fe20000000f00 */
[C---:B------:R-:W-:Y:S01]  /*fa70*/  FMUL.FTZ R51, R68.reuse, R167 ;  /* 0x000000a744337220 */ /* 0x040fe20000410000 */
[----:B------:R-:W-:Y:S01]  /*fa80*/  MOV R165, R172 ;  /* 0x000000ac00a57202 */ /* 0x000fe20000000f00 */
        /* <DEDUP_REMOVED lines=8> */
[----:B------:R-:W-:Y:S01]  /*fb10*/  FMUL.FTZ R67, R68, R131 ;  /* 0x0000008344437220 */ /* 0x000fe20000410000 */
[----:B------:R-:W-:Y:S01]  /*fb20*/  MOV R168, R124 ;  /* 0x0000007c00a87202 */ /* 0x000fe20000000f00 */
[----:B------:R-:W-:Y:S02]  /*fb30*/  LDSM.16.MT88.4 R68, [R228] ;  /* 0x00000000e444783b */ /* 0x000fe40000004200 */
[----:B------:R-:W-:Y:S01]  /*fb40*/  FADD.FTZ R84, R92, R84 ;  /* 0x000000545c547221 */ /* 0x000fe20000010000 */
[----:B------:R-:W-:Y:S01]  /*fb50*/  MOV R124, R227 ;  /* 0x000000e3007c7202 */ /* 0x000fe20000000f00 */
[----:B------:R-:W-:Y:S01]  /*fb60*/  FADD.FTZ R2, R2, R90 ;  /* 0x0000005a02027221 */ /* 0x000fe20000010000 */
[----:B------:R-:W-:Y:S01]  /*fb70*/  MUFU.EX2 R130, R122 ;  /* 0x0000007a00827308 */ /* 0x000fe20000000800 */
[----:B------:R-:W-:Y:S01]  /*fb80*/  FADD.FTZ R94, R94, R84 ;  /* 0x000000545e5e7221 */ /* 0x000fe20000010000 */
[----:B------:R-:W-:Y:S01]  /*fb90*/  MOV R155, R154 ;  /* 0x0000009a009b7202 */ /* 0x000fe20000000f00 */
[----:B------:R1:W5:Y:S01]  /*fba0*/  LDL.LU R227, [R1+0x8c] ;  /* 0x00008c0001e37983 */ /* 0x0003620000300800 */
[----:B------:R-:W-:Y:S02]  /*fbb0*/  FADD.FTZ R3, R91, R3 ;  /* 0x000000035b037221 */ /* 0x000fe40000010000 */
[C---:B------:R-:W-:Y:S02]  /*fbc0*/  FMUL.FTZ R26, R0.reuse, R146 ;  /* 0x00000092001a7220 */ /* 0x040fe40000410000 */
[C---:B------:R-:W-:Y:S02]  /*fbd0*/  FMUL.FTZ R27, R0.reuse, R147 ;  /* 0x00000093001b7220 */ /* 0x040fe40000410000 */
[C---:B------:R-:W-:Y:S01]  /*fbe0*/  FMUL.FTZ R30, R0.reuse, R150 ;  /* 0x00000096001e7220 */ /* 0x040fe20000410000 */
        /* <DEDUP_REMOVED lines=8> */
[C---:B------:R-:W-:Y:S01]  /*fc70*/  FMUL.FTZ R59, R0.reuse, R135 ;  /* 0x00000087003b7220 */ /* 0x040fe20000410000 */
[-C--:B-1----:R-:W-:Y:S03]  /*fc80*/  HMMA.16816.F32.BF16 R20, R72, R76.reuse, R20 ;  /* 0x0000004c4814723c */ /* 0x082fe60000041814 */
[C---:B------:R-:W-:Y:S02]  /*fc90*/  FMUL.FTZ R62, R0.reuse, R126 ;  /* 0x0000007e003e7220 */ /* 0x040fe40000410000 */
[----:B------:R-:W-:Y:S01]  /*fca0*/  FMUL.FTZ R63, R0, R127 ;  /* 0x0000007f003f7220 */ /* 0x000fe20000410000 */
[----:B------:R-:W1:Y:S01]  /*fcb0*/  MUFU.EX2 R126, R97 ;  /* 0x00000061007e7308 */ /* 0x000e620000000800 */
[----:B------:R-:W-:Y:S01]  /*fcc0*/  FADD.FTZ R0, R186, R89 ;  /* 0x00000059ba007221 */ /* 0x000fe20000010000 */
[C---:B------:R-:W-:Y:S01]  /*fcd0*/  HMMA.16816.F32.BF16 R24, R80.reuse, R76, R24 ;  /* 0x0000004c5018723c */ /* 0x040fe20000041818 */
[----:B--2---:R-:W-:Y:S03]  /*fce0*/  LDSM.16.MT88.4 R88, [R226+0x1000] ;  /* 0x00100000e258783b */ /* 0x004fe60000004200 */
[----:B------:R-:W-:Y:S01]  /*fcf0*/  MOV R186, R156 ;  /* 0x0000009c00ba7202 */ /* 0x000fe20000000f00 */
[----:B------:R-:W-:Y:S01]  /*fd00*/  FADD.FTZ R92, R251, R2 ;  /* 0x00000002fb5c7221 */ /* 0x000fe20000010000 */
[----:B------:R-:W-:Y:S01]  /*fd10*/  MOV R156, R164 ;  /* 0x000000a4009c7202 */ /* 0x000fe20000000f00 */
[----:B------:R-:W-:Y:S01]  /*fd20*/  FADD.FTZ R2, R107, R94 ;  /* 0x0000005e6b027221 */ /* 0x000fe20000010000 */
[-C--:B------:R-:W-:Y:S01]  /*fd30*/  HMMA.16816.F32.BF16 R28, R80, R78.reuse, R28 ;  /* 0x0000004e501c723c */ /* 0x080fe2000004181c */
[----:B------:R2:W1:Y:S03]  /*fd40*/  MUFU.EX2 R97, R86 ;  /* 0x0000005600617308 */ /* 0x0004660000000800 */
[----:B------:R-:W-:Y:S01]  /*fd50*/  MOV R164, R169 ;  /* 0x000000a900a47202 */ /* 0x000fe20000000f00 */
[----:B------:R-:W-:Y:S01]  /*fd60*/  FADD.FTZ R2, R103, R2 ;  /* 0x0000000267027221 */ /* 0x000fe20000010000 */
[----:B------:R-:W-:Y:S01]  /*fd70*/  MOV R169, R177 ;  /* 0x000000b100a97202 */ /* 0x000fe20000000f00 */
[----:B------:R-:W-:Y:S01]  /*fd80*/  FADD.FTZ R93, R93, R3 ;  /* 0x000000035d5d7221 */ /* 0x000fe20000010000 */
[C---:B------:R-:W-:Y:S01]  /*fd90*/  HMMA.16816.F32.BF16 R32, R72.reuse, R78, R32 ;  /* 0x0000004e4820723c */ /* 0x040fe20000041820 */
[----:B------:R-:W1:Y:S02]  /*fda0*/  LDSM.16.MT88.4 R76, [R226] ;  /* 0x00000000e24c783b */ /* 0x000e640000004200 */
[----:B------:R-:W-:Y:S01]  /*fdb0*/  MUFU.EX2 R135, R115 ;  /* 0x0000007300877308 */ /* 0x000fe20000000800 */
[----:B------:R-:W-:Y:S01]  /*fdc0*/  MOV R165, R169 ;  /* 0x000000a900a57202 */ /* 0x000fe20000000f00 */
[----:B------:R-:W-:Y:S01]  /*fdd0*/  FADD.FTZ R2, R102, R2 ;  /* 0x0000000266027221 */ /* 0x000fe20000010000 */
[----:B------:R-:W-:Y:S01]  /*fde0*/  MOV R169, R124 ;  /* 0x0000007c00a97202 */ /* 0x000fe20000000f00 */
[----:B------:R-:W-:Y:S01]  /*fdf0*/  FADD.FTZ R3, R187, R0 ;  /* 0x00000000bb037221 */ /* 0x000fe20000010000 */
[----:B------:R-:W-:Y:S01]  /*fe00*/  MOV R177, R136 ;  /* 0x0000008800b17202 */ /* 0x000fe20000000f00 */
[----:B------:R-:W-:Y:S03]  /*fe10*/  FADD.FTZ R2, R101, R2 ;  /* 0x0000000265027221 */ /* 0x000fe60000010000 */
[----:B------:R-:W-:Y:S01]  /*fe20*/  MOV R251, R156 ;  /* 0x0000009c00fb7202 */ /* 0x000fe20000000f00 */
[----:B------:R-:W-:Y:S01]  /*fe30*/  MUFU.EX2 R105, R169 ;  /* 0x000000a900697308 */ /* 0x000fe20000000800 */
[----:B------:R-:W-:Y:S01]  /*fe40*/  MOV R156, R168 ;  /* 0x000000a8009c7202 */ /* 0x000fe20000000f00 */
[----:B------:R-:W-:Y:S01]  /*fe50*/  FADD.FTZ R0, R106, R93 ;  /* 0x0000005d6a007221 */ /* 0x000fe20000010000 */
[----:B------:R-:W-:Y:S01]  /*fe60*/  MOV R168, R110 ;  /* 0x0000006e00a87202 */ /* 0x000fe20000000f00 */
[----:B--2---:R-:W-:Y:S01]  /*fe70*/  LDSM.16.MT88.4 R84, [R226+0x800] ;  /* 0x00080000e254783b */ /* 0x004fe20000004200 */
[----:B------:R-:W-:Y:S01]  /*fe80*/  MOV R187, R157 ;  /* 0x0000009d00bb7202 */ /* 0x000fe20000000f00 */
[----:B------:R-:W-:Y:S01]  /*fe90*/  FADD.FTZ R3, R196, R3 ;  /* 0x00000003c4037221 */ /* 0x000fe20000010000 */
[----:B------:R-:W-:Y:S01]  /*fea0*/  MOV R157, R164 ;  /* 0x000000a4009d7202 */ /* 0x000fe20000000f00 */
[----:B------:R-:W-:Y:S01]  /*feb0*/  FADD.FTZ R2, R123, R2 ;  /* 0x000000027b027221 */ /* 0x000fe20000010000 */
[----:B------:R-:W-:Y:S01]  /*fec0*/  MOV R164, R177 ;  /* 0x000000b100a47202 */ /* 0x000fe20000000f00 */
[----:B------:R-:W-:Y:S01]  /*fed0*/  MUFU.EX2 R115, R165 ;  /* 0x000000a500737308 */ /* 0x000fe20000000800 */
[----:B------:R-:W-:Y:S01]  /*fee0*/  MOV R177, R133 ;  /* 0x0000008500b17202 */ /* 0x000fe20000000f00 */
[----:B------:R-:W-:Y:S01]  /*fef0*/  FADD.FTZ R2, R99, R2 ;  /* 0x0000000263027221 */ /* 0x000fe20000010000 */
[----:B------:R-:W2:Y:S01]  /*ff00*/  LDL.LU R133, [R1] ;  /* 0x0000000001857983 */ /* 0x000ea20000300800 */
[----:B------:R-:W-:Y:S01]  /*ff10*/  MOV R154, R251 ;  /* 0x000000fb009a7202 */ /* 0x000fe20000000f00 */
[----:B------:R-:W-:Y:S01]  /*ff20*/  FADD.FTZ R3, R195, R3 ;  /* 0x00000003c3037221 */ /* 0x000fe20000010000 */
[----:B------:R-:W-:Y:S01]  /*ff30*/  MOV R251, R187 ;  /* 0x000000bb00fb7202 */ /* 0x000fe20000000f00 */
[----:B---3--:R-:W-:Y:S01]  /*ff40*/  FADD.FTZ R0, R95, R0 ;  /* 0x000000005f007221 */ /* 0x008fe20000010000 */
[----:B------:R-:W-:Y:S01]  /*ff50*/  MOV R187, R186 ;  /* 0x000000ba00bb7202 */ /* 0x000fe20000000f00 */
[----:B----4-:R-:W-:Y:S01]  /*ff60*/  FADD.FTZ R2, R125, R2 ;  /* 0x000000027d027221 */ /* 0x010fe20000010000 */
[----:B------:R3:W-:Y:S01]  /*ff70*/  MUFU.EX2 R112, R164 ;  /* 0x000000a400707308 */ /* 0x0007e20000000800 */
[----:B------:R-:W-:Y:S01]  /*ff80*/  MOV R186, R173 ;  /* 0x000000ad00ba7202 */ /* 0x000fe20000000f00 */
[----:B------:R-:W-:Y:S01]  /*ff90*/  FADD.FTZ R0, R96, R0 ;  /* 0x0000000060007221 */ /* 0x000fe20000010000 */
[----:B------:R-:W-:Y:S01]  /*ffa0*/  MOV R173, R224 ;  /* 0x000000e000ad7202 */ /* 0x000fe20000000f00 */
[----:B-1----:R-:W-:Y:S01]  /*ffb0*/  FADD.FTZ R94, R126, R2 ;  /* 0x000000027e5e7221 */ /* 0x002fe20000010000 */
[----:B------:R1:W5:Y:S01]  /*ffc0*/  LDL.LU R224, [R1+0x88] ;  /* 0x0000880001e07983 */ /* 0x0003620000300800 */
[----:B------:R-:W-:Y:S01]  /*ffd0*/  FADD.FTZ R0, R97, R0 ;  /* 0x0000000061007221 */ /* 0x000fe20000010000 */
[-C--:B------:R-:W-:Y:S03]  /*ffe0*/  HMMA.16816.F32.BF16 R36, R72, R76.reuse, R36 ;  /* 0x0000004c4824723c */ /* 0x080fe60000041824 */
[----:B------:R-:W-:Y:S01]  /*fff0*/  MUFU.EX2 R113, R187 ;  /* 0x000000bb00717308 */ /* 0x000fe20000000800 */
[----:B------:R-:W-:Y:S02]  /*10000*/  FADD.FTZ R0, R98, R0 ;  /* 0x0000000062007221 */ /* 0x000fe40000010000 */
[----:B------:R-:W-:Y:S02]  /*10010*/  FADD.FTZ R3, R194, R3 ;  /* 0x00000003c2037221 */ /* 0x000fe40000010000 */
[----:B------:R-:W-:Y:S01]  /*10020*/  FADD.FTZ R0, R104, R0 ;  /* 0x0000000068007221 */ /* 0x000fe20000010000 */
[C---:B------:R-:W-:Y:S04]  /*10030*/  HMMA.16816.F32.BF16 R40, R80.reuse, R76, R40 ;  /* 0x0000004c5028723c */ /* 0x040fe80000041828 */
[----:B------:R-:W4:Y:S01]  /*10040*/  MUFU.EX2 R127, R189 ;  /* 0x000000bd007f7308 */ /* 0x000f220000000800 */
[----:B------:R-:W-:Y:S02]  /*10050*/  FADD.FTZ R0, R100, R0 ;  /* 0x0000000064007221 */ /* 0x000fe40000010000 */
[----:B------:R-:W-:Y:S01]  /*10060*/  FADD.FTZ R3, R193, R3 ;  /* 0x00000003c1037221 */ /* 0x000fe20000010000 */
[-C--:B------:R-:W-:Y:S01]  /*10070*/  HMMA.16816.F32.BF16 R44, R80, R78.reuse, R44 ;  /* 0x0000004e502c723c */ /* 0x080fe2000004182c */
[----:B---3--:R-:W-:Y:S03]  /*10080*/  LDSM.16.MT88.4 R164, [R226+0x3000] ;  /* 0x00300000e2a4783b */ /* 0x008fe60000004200 */
[----:B------:R-:W-:Y:S02]  /*10090*/  FADD.FTZ R3, R192, R3 ;  /* 0x00000003c0037221 */ /* 0x000fe40000010000 */
[----:B------:R-:W3:Y:S02]  /*100a0*/  MUFU.EX2 R110, R108 ;  /* 0x0000006c006e7308 */ /* 0x000ee40000000800 */
[C---:B------:R-:W-:Y:S01]  /*100b0*/  HMMA.16816.F32.BF16 R48, R72.reuse, R78, R48 ;  /* 0x0000004e4830723c */ /* 0x040fe20000041830 */
[----:B------:R-:W1:Y:S03]  /*100c0*/  LDSM.16.MT88.4 R76, [R225+0x800] ;  /* 0x00080000e14c783b */ /* 0x000e660000004200 */
[----:B------:R-:W-:Y:S04]  /*100d0*/  FADD.FTZ R3, R191, R3 ;  /* 0x00000003bf037221 */ /* 0x000fe80000010000 */
[-C--:B------:R-:W-:Y:S01]  /*100e0*/  HMMA.16816.F32.BF16 R52, R72, R68.reuse, R52 ;  /* 0x000000444834723c */ /* 0x080fe20000041834 */
[----:B------:R-:W1:Y:S03]  /*100f0*/  MUFU.EX2 R124, R109 ;  /* 0x0000006d007c7308 */ /* 0x000e660000000800 */
[----:B------:R-:W-:Y:S04]  /*10100*/  FADD.FTZ R3, R190, R3 ;  /* 0x00000003be037221 */ /* 0x000fe80000010000 */
[C---:B------:R-:W-:Y:S03]  /*10110*/  HMMA.16816.F32.BF16 R56, R80.reuse, R68, R56 ;  /* 0x000000445038723c */ /* 0x040fe60000041838 */
[----:B------:R-:W-:Y:S01]  /*10120*/  MUFU.EX2 R134, R121 ;  /* 0x0000007900867308 */ /* 0x000fe20000000800 */
[----:B----4-:R-:W-:Y:S02]  /*10130*/  FADD.FTZ R2, R127, R3 ;  /* 0x000000037f027221 */ /* 0x010fe40000010000 */
[----:B---3--:R-:W-:Y:S01]  /*10140*/  FADD.FTZ R93, R110, R0 ;  /* 0x000000006e5d7221 */ /* 0x008fe20000010000 */
[----:B------:R-:W-:Y:S01]  /*10150*/  F2FP.BF16.PACK_AB R68, R212, R213 ;  /* 0x000000d5d444723e */ /* 0x000fe200000010ff */
[-C--:B------:R-:W-:Y:S01]  /*10160*/  HMMA.16816.F32.BF16 R60, R80, R70.reuse, R60 ;  /* 0x00000046503c723c */ /* 0x080fe2000004183c */
[----:B------:R-:W3:Y:S03]  /*10170*/  LDSM.16.MT88.4 R80, [R229+0x800] ;  /* 0x00080000e550783b */ /* 0x000ee60000004200 */
[----:B------:R-:W-:Y:S01]  /*10180*/  F2FP.BF16.PACK_AB R69, R195, R196 ;  /* 0x000000c4c345723e */ /* 0x000fe200000010ff */
[----:B------:R-:W-:Y:S01]  /*10190*/  MUFU.EX2 R136, R114 ;  /* 0x0000007200887308 */ /* 0x000fe20000000800 */
[----:B------:R-:W-:Y:S02]  /*101a0*/  FADD.FTZ R0, R129, R94 ;  /* 0x0000005e81007221 */ /* 0x000fe40000010000 */
[----:B------:R-:W-:Y:S04]  /*101b0*/  HMMA.16816.F32.BF16 R64, R72, R70, R64 ;  /* 0x000000464840723c */ /* 0x000fe80000041840 */
[----:B------:R-:W-:Y:S03]  /*101c0*/  FADD.FTZ R2, R130, R2 ;  /* 0x0000000282027221 */ /* 0x000fe60000010000 */
[----:B------:R-:W-:Y:S01]  /*101d0*/  F2FP.BF16.PACK_AB R70, R209, R210 ;  /* 0x000000d2d146723e */ /* 0x000fe200000010ff */
[----:B------:R-:W-:Y:S01]  /*101e0*/  MUFU.EX2 R114, R186 ;  /* 0x000000ba00727308 */ /* 0x000fe20000000800 */
[----:B------:R-:W-:Y:S03]  /*101f0*/  F2FP.BF16.PACK_AB R71, R193, R194 ;  /* 0x000000c2c147723e */ /* 0x000fe600000010ff */
[----:B------:R-:W-:Y:S02]  /*10200*/  F2FP.BF16.PACK_AB R72, R102, R103 ;  /* 0x000000676648723e */ /* 0x000fe400000010ff */
[----:B------:R-:W-:Y:S02]  /*10210*/  F2FP.BF16.PACK_AB R74, R123, R101 ;  /* 0x000000657b4a723e */ /* 0x000fe400000010ff */
[-C--:B-1----:R-:W-:Y:S02]  /*10220*/  HMMA.16816.F32.BF16 R4, R68, R76.reuse, R4 ;  /* 0x0000004c4404723c */ /* 0x082fe40000041804 */
[----:B------:R1:W-:Y:S03]  /*10230*/  MUFU.EX2 R103, R168 ;  /* 0x000000a800677308 */ /* 0x0003e60000000800 */
[----:B------:R-:W-:Y:S02]  /*10240*/  F2FP.BF16.PACK_AB R73, R96, R95 ;  /* 0x0000005f6049723e */ /* 0x000fe400000010ff */
[----:B------:R-:W-:Y:S02]  /*10250*/  F2FP.BF16.PACK_AB R75, R98, R97 ;  /* 0x00000061624b723e */ /* 0x000fe400000010ff */
[----:B------:R-:W-:Y:S03]  /*10260*/  MOV R123, R116 ;  /* 0x00000074007b7202 */ /* 0x000fe60000000f00 */
[----:B------:R-:W-:Y:S02]  /*10270*/  MUFU.EX2 R102, R176 ;  /* 0x000000b000667308 */ /* 0x000fe40000000800 */
[C---:B------:R-:W-:Y:S08]  /*10280*/  HMMA.16816.F32.BF16 R8, R72.reuse, R76, R8 ;  /* 0x0000004c4808723c */ /* 0x040ff00000041808 */
[-C--:B------:R-:W-:Y:S01]  /*10290*/  HMMA.16816.F32.BF16 R12, R72, R78.reuse, R12 ;  /* 0x0000004e480c723c */ /* 0x080fe2000004180c */
[----:B------:R-:W-:Y:S01]  /*102a0*/  MUFU.EX2 R101, R185 ;  /* 0x000000b900657308 */ /* 0x000fe20000000800 */
[----:B-1----:R-:W-:Y:S06]  /*102b0*/  LDSM.16.MT88.4 R168, [R229+0x3000] ;  /* 0x00300000e5a8783b */ /* 0x002fec0000004200 */
[C---:B------:R-:W-:Y:S03]  /*102c0*/  HMMA.16816.F32.BF16 R16, R68.reuse, R78, R16 ;  /* 0x0000004e4410723c */ /* 0x040fe60000041810 */
[----:B------:R-:W-:Y:S01]  /*102d0*/  MUFU.EX2 R107, R173 ;  /* 0x000000ad006b7308 */ /* 0x000fe20000000800 */
[----:B------:R-:W1:Y:S04]  /*102e0*/  LDSM.16.MT88.4 R76, [R228+0x800] ;  /* 0x00080000e44c783b */ /* 0x000e680000004200 */
[-C--:B---3--:R-:W-:Y:S05]  /*102f0*/  HMMA.16816.F32.BF16 R20, R68, R80.reuse, R20 ;  /* 0x000000504414723c */ /* 0x088fea0000041814 */
        /* <DEDUP_REMOVED lines=11> */
[-C--:B------:R-:W-:Y:S08]  /*103b0*/  HMMA.16816.F32.BF16 R44, R72, R86.reuse, R44 ;  /* 0x00000056482c723c */ /* 0x080ff0000004182c */
[C---:B------:R-:W-:Y:S01]  /*103c0*/  HMMA.16816.F32.BF16 R48, R68.reuse, R86, R48 ;  /* 0x000000564430723c */ /* 0x040fe20000041830 */
[----:B------:R-:W4:Y:S01]  /*103d0*/  LDSM.16.MT88.4 R84, [R229+0x1000] ;  /* 0x00100000e554783b */ /* 0x000f220000004200 */
[----:B------:R-:W3:Y:S06]  /*103e0*/  MUFU.EX2 R106, R180 ;  /* 0x000000b4006a7308 */ /* 0x000eec0000000800 */
[-C--:B-1----:R-:W-:Y:S04]  /*103f0*/  HMMA.16816.F32.BF16 R52, R68, R76.reuse, R52 ;  /* 0x0000004c4434723c */ /* 0x082fe80000041834 */
[----:B------:R-:W-:Y:S04]  /*10400*/  MUFU.EX2 R95, R145 ;  /* 0x00000091005f7308 */ /* 0x000fe80000000800 */
[C---:B------:R-:W-:Y:S06]  /*10410*/  HMMA.16816.F32.BF16 R56, R72.reuse, R76, R56 ;  /* 0x0000004c4838723c */ /* 0x040fec0000041838 */
[----:B------:R-:W-:Y:S02]  /*10420*/  MUFU.EX2 R122, R157 ;  /* 0x0000009d007a7308 */ /* 0x000fe40000000800 */
[-C--:B------:R-:W-:Y:S07]  /*10430*/  HMMA.16816.F32.BF16 R60, R72, R78.reuse, R60 ;  /* 0x0000004e483c723c */ /* 0x080fee000004183c */
[----:B------:R-:W-:Y:S01]  /*10440*/  F2FP.BF16.PACK_AB R74, R129, R126 ;  /* 0x0000007e814a723e */ /* 0x000fe200000010ff */
[----:B------:R-:W-:Y:S01]  /*10450*/  HMMA.16816.F32.BF16 R64, R68, R78, R64 ;  /* 0x0000004e4440723c */ /* 0x000fe20000041840 */
[----:B------:R-:W1:Y:S01]  /*10460*/  LDSM.16.MT88.4 R76, [R228+0x1000] ;  /* 0x00100000e44c783b */ /* 0x000e620000004200 */
[----:B------:R-:W-:Y:S02]  /*10470*/  MUFU.EX2 R121, R156 ;  /* 0x0000009c00797308 */ /* 0x000fe40000000800 */
[----:B------:R-:W-:Y:S01]  /*10480*/  FADD.FTZ R72, R213, R92 ;  /* 0x0000005cd5487221 */ /* 0x000fe20000010000 */
[----:B------:R-:W-:Y:S02]  /*10490*/  F2FP.BF16.PACK_AB R73, R100, R104 ;  /* 0x000000686449723e */ /* 0x000fe400000010ff */
[----:B------:R-:W-:Y:S01]  /*104a0*/  F2FP.BF16.PACK_AB R68, R207, R208 ;  /* 0x000000d0cf44723e */ /* 0x000fe200000010ff */
[----:B------:R-:W-:Y:S01]  /*104b0*/  FADD.FTZ R92, R212, R72 ;  /* 0x00000048d45c7221 */ /* 0x000fe20000010000 */
[----:B------:R-:W-:Y:S03]  /*104c0*/  F2FP.BF16.PACK_AB R69, R191, R192 ;  /* 0x000000c0bf45723e */ /* 0x000fe600000010ff */
[----:B------:R-:W-:Y:S01]  /*104d0*/  F2FP.BF16.PACK_AB R70, R205, R206 ;  /* 0x000000cecd46723e */ /* 0x000fe200000010ff */
[----:B------:R4:W-:Y:S01]  /*104e0*/  MUFU.EX2 R104, R177 ;  /* 0x000000b100687308 */ /* 0x0009e20000000800 */
[----:B------:R-:W-:Y:S02]  /*104f0*/  F2FP.BF16.PACK_AB R71, R127, R190 ;  /* 0x000000be7f47723e */ /* 0x000fe400000010ff */
[----:B------:R-:W-:Y:S02]  /*10500*/  F2FP.BF16.PACK_AB R72, R125, R99 ;  /* 0x000000637d48723e */ /* 0x000fe400000010ff */
[----:B------:R-:W-:Y:S02]  /*10510*/  F2FP.BF16.PACK_AB R75, R124, R110 ;  /* 0x0000006e7c4b723e */ /* 0x000fe400000010ff */
[----:B---3--:R-:W-:Y:S01]  /*10520*/  F2FP.BF16.PACK_AB R129, R106, R109 ;  /* 0x0000006d6a81723e */ /* 0x008fe200000010ff */
[-C--:B------:R-:W-:Y:S02]  /*10530*/  HMMA.16816.F32.BF16 R4, R68, R80.reuse, R4 ;  /* 0x000000504404723c */ /* 0x080fe40000041804 */
[----:B------:R-:W-:Y:S06]  /*10540*/  MUFU.EX2 R99, R184 ;  /* 0x000000b800637308 */ /* 0x000fec0000000800 */
[C---:B------:R-:W-:Y:S04]  /*10550*/  HMMA.16816.F32.BF16 R8, R72.reuse, R80, R8 ;  /* 0x000000504808723c */ /* 0x040fe80000041808 */
[----:B------:R-:W3:Y:S04]  /*10560*/  MUFU.EX2 R100, R149 ;  /* 0x0000009500647308 */ /* 0x000ee80000000800 */
[-C--:B------:R-:W-:Y:S01]  /*10570*/  HMMA.16816.F32.BF16 R12, R72, R82.reuse, R12 ;  /* 0x00000052480c723c */ /* 0x080fe2000004180c */
[----:B----4-:R-:W-:Y:S05]  /*10580*/  LDSM.16.MT88.4 R176, [R225+0x3000] ;  /* 0x00300000e1b0783b */ /* 0x010fea0000004200 */
[----:B------:R-:W-:Y:S02]  /*10590*/  MUFU.EX2 R98, R141 ;  /* 0x0000008d00627308 */ /* 0x000fe40000000800 */
[C---:B------:R-:W-:Y:S01]  /*105a0*/  HMMA.16816.F32.BF16 R16, R68.reuse, R82, R16 ;  /* 0x000000524410723c */ /* 0x040fe20000041810 */
[----:B------:R-:W4:Y:S07]  /*105b0*/  LDSM.16.MT88.4 R80, [R225+0x1800] ;  /* 0x00180000e150783b */ /* 0x000f2e0000004200 */
[-C--:B------:R-:W-:Y:S01]  /*105c0*/  HMMA.16816.F32.BF16 R20, R68, R84.reuse, R20 ;  /* 0x000000544414723c */ /* 0x080fe20000041814 */
[----:B------:R-:W-:Y:S03]  /*105d0*/  MUFU.EX2 R97, R140 ;  /* 0x0000008c00617308 */ /* 0x000fe60000000800 */
[----:B---3--:R-:W-:Y:S04]  /*105e0*/  F2FP.BF16.PACK_AB R131, R100, R102 ;  /* 0x000000666483723e */ /* 0x008fe800000010ff */
[C---:B------:R-:W-:Y:S03]  /*105f0*/  HMMA.16816.F32.BF16 R24, R72.reuse, R84, R24 ;  /* 0x000000544818723c */ /* 0x040fe60000041818 */
[----:B------:R-:W-:Y:S05]  /*10600*/  MUFU.EX2 R96, R148 ;  /* 0x0000009400607308 */ /* 0x000fea0000000800 */
[-C--:B------:R-:W-:Y:S08]  /*10610*/  HMMA.16816.F32.BF16 R28, R72, R86.reuse, R28 ;  /* 0x00000056481c723c */ /* 0x080ff0000004181c */
[C---:B------:R-:W-:Y:S01]  /*10620*/  HMMA.16816.F32.BF16 R32, R68.reuse, R86, R32 ;  /* 0x000000564420723c */ /* 0x040fe20000041820 */
[----:B------:R-:W3:Y:S07]  /*10630*/  LDSM.16.MT88.4 R84, [R229+0x1800] ;  /* 0x00180000e554783b */ /* 0x000eee0000004200 */
[-C--:B------:R-:W-:Y:S01]  /*10640*/  HMMA.16816.F32.BF16 R36, R68, R88.reuse, R36 ;  /* 0x000000584424723c */ /* 0x080fe20000041824 */
[----:B--2---:R-:W2:Y:S07]  /*10650*/  MUFU.EX2 R133, R133 ;  /* 0x0000008500857308 */ /* 0x004eae0000000800 */
[C---:B------:R-:W-:Y:S08]  /*10660*/  HMMA.16816.F32.BF16 R40, R72.reuse, R88, R40 ;  /* 0x000000584828723c */ /* 0x040ff00000041828 */
[-C--:B------:R-:W-:Y:S08]  /*10670*/  HMMA.16816.F32.BF16 R44, R72, R90.reuse, R44 ;  /* 0x0000005a482c723c */ /* 0x080ff0000004182c */
[C---:B------:R-:W-:Y:S01]  /*10680*/  HMMA.16816.F32.BF16 R48, R68.reuse, R90, R48 ;  /* 0x0000005a4430723c */ /* 0x040fe20000041830 */
[----:B------:R-:W2:Y:S07]  /*10690*/  LDSM.16.MT88.4 R88, [R226+0x1800] ;  /* 0x00180000e258783b */ /* 0x000eae0000004200 */
[-C--:B-1----:R-:W-:Y:S08]  /*106a0*/  HMMA.16816.F32.BF16 R52, R68, R76.reuse, R52 ;  /* 0x0000004c4434723c */ /* 0x082ff00000041834 */
[C---:B------:R-:W-:Y:S08]  /*106b0*/  HMMA.16816.F32.BF16 R56, R72.reuse, R76, R56 ;  /* 0x0000004c4838723c */ /* 0x040ff00000041838 */
[-C--:B------:R-:W-:Y:S07]  /*106c0*/  HMMA.16816.F32.BF16 R60, R72, R78.reuse, R60 ;  /* 0x0000004e483c723c */ /* 0x080fee000004183c */
[----:B------:R-:W-:Y:S01]  /*106d0*/  F2FP.BF16.PACK_AB R74, R135, R136 ;  /* 0x00000088874a723e */ /* 0x000fe200000010ff */
[----:B------:R-:W-:Y:S01]  /*106e0*/  HMMA.16816.F32.BF16 R64, R68, R78, R64 ;  /* 0x0000004e4440723c */ /* 0x000fe20000041840 */
[----:B------:R-:W1:Y:S03]  /*106f0*/  LDSM.16.MT88.4 R76, [R228+0x1800] ;  /* 0x00180000e44c783b */ /* 0x000e660000004200 */
[----:B------:R-:W-:Y:S01]  /*10700*/  FADD.FTZ R72, R210, R92 ;  /* 0x0000005cd2487221 */ /* 0x000fe20000010000 */
[----:B------:R-:W-:Y:S02]  /*10710*/  F2FP.BF16.PACK_AB R73, R252, R249 ;  /* 0x000000f9fc49723e */ /* 0x000fe400000010ff */
[----:B------:R-:W-:Y:S01]  /*10720*/  F2FP.BF16.PACK_AB R68, R203, R204 ;  /* 0x000000cccb44723e */ /* 0x000fe200000010ff */
[----:B------:R-:W-:Y:S01]  /*10730*/  FADD.FTZ R92, R209, R72 ;  /* 0x00000048d15c7221 */ /* 0x000fe20000010000 */
[----:B------:R-:W-:Y:S03]  /*10740*/  F2FP.BF16.PACK_AB R69, R134, R130 ;  /* 0x000000828645723e */ /* 0x000fe600000010ff */
[----:B------:R-:W-:Y:S02]  /*10750*/  F2FP.BF16.PACK_AB R70, R214, R211 ;  /* 0x000000d3d646723e */ /* 0x000fe400000010ff */
[----:B------:R-:W-:Y:S02]  /*10760*/  F2FP.BF16.PACK_AB R71, R197, R198 ;  /* 0x000000c6c547723e */ /* 0x000fe400000010ff */
[----:B------:R-:W-:Y:S02]  /*10770*/  F2FP.BF16.PACK_AB R72, R137, R128 ;  /* 0x000000808948723e */ /* 0x000fe400000010ff */
[----:B------:R-:W-:Y:S02]  /*10780*/  F2FP.BF16.PACK_AB R75, R114, R113 ;  /* 0x00000071724b723e */ /* 0x000fe400000010ff */
[----:B------:R-:W-:Y:S01]  /*10790*/  F2FP.BF16.PACK_AB R130, R120, R104 ;  /* 0x000000687882723e */ /* 0x000fe200000010ff */
[-C--:B----4-:R-:W-:Y:S08]  /*107a0*/  HMMA.16816.F32.BF16 R4, R68, R80.reuse, R4 ;  /* 0x000000504404723c */ /* 0x090ff00000041804 */
[C---:B------:R-:W-:Y:S08]  /*107b0*/  HMMA.16816.F32.BF16 R8, R72.reuse, R80, R8 ;  /* 0x000000504808723c */ /* 0x040ff00000041808 */
[-C--:B------:R-:W-:Y:S08]  /*107c0*/  HMMA.16816.F32.BF16 R12, R72, R82.reuse, R12 ;  /* 0x00000052480c723c */ /* 0x080ff0000004180c */
[C---:B------:R-:W-:Y:S01]  /*107d0*/  HMMA.16816.F32.BF16 R16, R68.reuse, R82, R16 ;  /* 0x000000524410723c */ /* 0x040fe20000041810 */
[----:B------:R-:W4:Y:S07]  /*107e0*/  LDSM.16.MT88.4 R80, [R225+0x2000] ;  /* 0x00200000e150783b */ /* 0x000f2e0000004200 */
[-C--:B---3--:R-:W-:Y:S08]  /*107f0*/  HMMA.16816.F32.BF16 R20, R68, R84.reuse, R20 ;  /* 0x000000544414723c */ /* 0x088ff00000041814 */
[C---:B------:R-:W-:Y:S08]  /*10800*/  HMMA.16816.F32.BF16 R24, R72.reuse, R84, R24 ;  /* 0x000000544818723c */ /* 0x040ff00000041818 */
[-C--:B------:R-:W-:Y:S08]  /*10810*/  HMMA.16816.F32.BF16 R28, R72, R86.reuse, R28 ;  /* 0x00000056481c723c */ /* 0x080ff0000004181c */
[C---:B------:R-:W-:Y:S01]  /*10820*/  HMMA.16816.F32.BF16 R32, R68.reuse, R86, R32 ;  /* 0x000000564420723c */ /* 0x040fe20000041820 */
[----:B------:R-:W3:Y:S07]  /*10830*/  LDSM.16.MT88.4 R84, [R229+0x2000] ;  /* 0x00200000e554783b */ /* 0x000eee0000004200 */
[-C--:B--2---:R-:W-:Y:S08]  /*10840*/  HMMA.16816.F32.BF16 R36, R68, R88.reuse, R36 ;  /* 0x000000584424723c */ /* 0x084ff00000041824 */
        /* <DEDUP_REMOVED lines=18> */
[----:B------:R-:W-:Y:S03]  /*10970*/  F2FP.BF16.PACK_AB R75, R103, R105 ;  /* 0x00000069674b723e */ /* 0x000fe600000010ff */
        /* <DEDUP_REMOVED lines=26> */
[----:B------:R-:W-:Y:S01]  /*10b20*/  F2FP.BF16.PACK_AB R70, R196, R133 ;  /* 0x00000085c446723e */ /* 0x000fe200000010ff */
[----:B------:R-:W-:Y:S01]  /*10b30*/  FADD.FTZ R3, R204, R92 ;  /* 0x0000005ccc037221 */ /* 0x000fe20000010000 */
[----:B------:R-:W-:Y:S02]  /*10b40*/  F2FP.BF16.PACK_AB R71, R189, R195 ;  /* 0x000000c3bd47723e */ /* 0x000fe400000010ff */
[----:B------:R-:W-:Y:S02]  /*10b50*/  F2FP.BF16.PACK_AB R72, R122, R132 ;  /* 0x000000847a48723e */ /* 0x000fe400000010ff */
[----:B------:R-:W-:Y:S03]  /*10b60*/  F2FP.BF16.PACK_AB R75, R97, R98 ;  /* 0x00000062614b723e */ /* 0x000fe600000010ff */
[-C--:B----4-:R-:W-:Y:S08]  /*10b70*/  HMMA.16816.F32.BF16 R4, R68, R80.reuse, R4 ;  /* 0x000000504404723c */ /* 0x090ff00000041804 */
[C---:B------:R-:W-:Y:S01]  /*10b80*/  HMMA.16816.F32.BF16 R8, R72.reuse, R80, R8 ;  /* 0x000000504808723c */ /* 0x040fe20000041808 */
[----:B------:R-:W-:Y:S07]  /*10b90*/  MUFU.EX2 R80, R153 ;  /* 0x0000009900507308 */ /* 0x000fee0000000800 */
[-C--:B------:R-:W-:Y:S03]  /*10ba0*/  HMMA.16816.F32.BF16 R12, R72, R82.reuse, R12 ;  /* 0x00000052480c723c */ /* 0x080fe6000004180c */
[----:B------:R-:W-:Y:S05]  /*10bb0*/  MUFU.EX2 R81, R160 ;  /* 0x000000a000517308 */ /* 0x000fea0000000800 */
[C---:B------:R-:W-:Y:S05]  /*10bc0*/  HMMA.16816.F32.BF16 R16, R68.reuse, R82, R16 ;  /* 0x000000524410723c */ /* 0x040fea0000041810 */
[----:B------:R-:W4:Y:S03]  /*10bd0*/  MUFU.EX2 R83, R144 ;  /* 0x0000009000537308 */ /* 0x000f260000000800 */
[-C--:B---3--:R-:W-:Y:S07]  /*10be0*/  HMMA.16816.F32.BF16 R20, R68, R84.reuse, R20 ;  /* 0x000000544414723c */ /* 0x088fee0000041814 */
[----:B------:R-:W3:Y:S01]  /*10bf0*/  MUFU.EX2 R82, R161 ;  /* 0x000000a100527308 */ /* 0x000ee20000000800 */
[C---:B------:R-:W-:Y:S08]  /*10c00*/  HMMA.16816.F32.BF16 R24, R72.reuse, R84, R24 ;  /* 0x000000544818723c */ /* 0x040ff00000041818 */
[-C--:B------:R-:W-:Y:S04]  /*10c10*/  HMMA.16816.F32.BF16 R28, R72, R86.reuse, R28 ;  /* 0x00000056481c723c */ /* 0x080fe8000004181c */
[----:B----4-:R-:W-:Y:S04]  /*10c20*/  F2FP.BF16.PACK_AB R126, R188, R83 ;  /* 0x00000053bc7e723e */ /* 0x010fe800000010ff */
[C---:B------:R-:W-:Y:S04]  /*10c30*/  HMMA.16816.F32.BF16 R32, R68.reuse, R86, R32 ;  /* 0x000000564420723c */ /* 0x040fe80000041820 */
[----:B---3--:R-:W-:Y:S04]  /*10c40*/  F2FP.BF16.PACK_AB R125, R81, R82 ;  /* 0x00000052517d723e */ /* 0x008fe800000010ff */
[-C--:B--2---:R-:W-:Y:S08]  /*10c50*/  HMMA.16816.F32.BF16 R36, R68, R88.reuse, R36 ;  /* 0x000000584424723c */ /* 0x084ff00000041824 */
[C---:B------:R-:W-:Y:S08]  /*10c60*/  HMMA.16816.F32.BF16 R40, R72.reuse, R88, R40 ;  /* 0x000000584828723c */ /* 0x040ff00000041828 */
[-C--:B------:R-:W-:Y:S08]  /*10c70*/  HMMA.16816.F32.BF16 R44, R72, R90.reuse, R44 ;  /* 0x0000005a482c723c */ /* 0x080ff0000004182c */
[C---:B------:R-:W-:Y:S08]  /*10c80*/  HMMA.16816.F32.BF16 R48, R68.reuse, R90, R48 ;  /* 0x0000005a4430723c */ /* 0x040ff00000041830 */
[-C--:B-1----:R-:W-:Y:S08]  /*10c90*/  HMMA.16816.F32.BF16 R52, R68, R76.reuse, R52 ;  /* 0x0000004c4434723c */ /* 0x082ff00000041834 */
[C---:B------:R-:W-:Y:S01]  /*10ca0*/  HMMA.16816.F32.BF16 R56, R72.reuse, R76, R56 ;  /* 0x0000004c4838723c */ /* 0x040fe20000041838 */
[----:B------:R-:W1:Y:S07]  /*10cb0*/  MUFU.EX2 R76, R152 ;  /* 0x00000098004c7308 */ /* 0x000e6e0000000800 */
[-C--:B------:R-:W-:Y:S07]  /*10cc0*/  HMMA.16816.F32.BF16 R60, R72, R78.reuse, R60 ;  /* 0x0000004e483c723c */ /* 0x080fee000004183c */
[----:B------:R-:W-:Y:S01]  /*10cd0*/  FADD.FTZ R73, R128, R0 ;  /* 0x0000000080497221 */ /* 0x000fe20000010000 */
[----:B------:R-:W-:Y:S04]  /*10ce0*/  HMMA.16816.F32.BF16 R64, R68, R78, R64 ;  /* 0x0000004e4440723c */ /* 0x000fe80000041840 */
[----:B------:R-:W-:Y:S01]  /*10cf0*/  F2FP.BF16.PACK_AB R128, R111, R112 ;  /* 0x000000706f80723e */ /* 0x000fe200000010ff */
[----:B------:R-:W-:Y:S01]  /*10d00*/  FADD.FTZ R72, R124, R93 ;  /* 0x0000005d7c487221 */ /* 0x000fe20000010000 */
[----:B------:R-:W-:Y:S01]  /*10d10*/  F2FP.BF16.PACK_AB R124, R95, R96 ;  /* 0x000000605f7c723e */ /* 0x000fe200000010ff */
[----:B------:R-:W-:Y:S01]  /*10d20*/  FADD.FTZ R68, R134, R2 ;  /* 0x0000000286447221 */ /* 0x000fe20000010000 */
[----:B-1----:R-:W-:Y:S03]  /*10d30*/  F2FP.BF16.PACK_AB R127, R76, R80 ;  /* 0x000000504c7f723e */ /* 0x002fe600000010ff */
[-C--:B------:R-:W-:Y:S01]  /*10d40*/  HMMA.16816.F32.BF16 R184, R128, R176.reuse, R4 ;  /* 0x000000b080b8723c */ /* 0x080fe20000041804 */
[----:B------:R-:W1:Y:S04]  /*10d50*/  LDSM.16.MT88.4 R4, [R228+0x3000] ;  /* 0x00300000e404783b */ /* 0x000e680000004200 */
[----:B------:R-:W-:Y:S02]  /*10d60*/  FADD.FTZ R72, R249, R72 ;  /* 0x00000048f9487221 */ /* 0x000fe40000010000 */
[----:B------:R-:W-:Y:S01]  /*10d70*/  FADD.FTZ R0, R203, R3 ;  /* 0x00000003cb007221 */ /* 0x000fe20000010000 */
[C---:B------:R-:W-:Y:S04]  /*10d80*/  HMMA.16816.F32.BF16 R152, R124.reuse, R176, R8 ;  /* 0x000000b07c98723c */ /* 0x040fe80000041808 */
[----:B------:R-:W-:Y:S02]  /*10d90*/  FADD.FTZ R2, R252, R72 ;  /* 0x00000048fc027221 */ /* 0x000fe40000010000 */
[----:B------:R-:W-:Y:S02]  /*10da0*/  FADD.FTZ R0, R211, R0 ;  /* 0x00000000d3007221 */ /* 0x000fe40000010000 */
[-C--:B------:R-:W-:Y:S04]  /*10db0*/  HMMA.16816.F32.BF16 R160, R124, R178.reuse, R12 ;  /* 0x000000b27ca0723c */ /* 0x080fe8000004180c */
[----:B------:R-:W-:Y:S02]  /*10dc0*/  FADD.FTZ R3, R137, R73 ;  /* 0x0000004989037221 */ /* 0x000fe40000010000 */
[----:B------:R-:W-:Y:S01]  /*10dd0*/  FADD.FTZ R11, R198, R68 ;  /* 0x00000044c60b7221 */ /* 0x000fe20000010000 */
[----:B------:R-:W-:Y:S01]  /*10de0*/  MOV R68, R116 ;  /* 0x0000007400447202 */ /* 0x000fe20000000f00 */
        /* <DEDUP_REMOVED lines=42> */
[----:B------:R-:W-:Y:S01]  /*11090*/  FADD.FTZ R3, R195, R11 ;  /* 0x0000000bc3037221 */ /* 0x000fe20000010000 */
[----:B------:R-:W-:Y:S01]  /*110a0*/  MOV R122, R118 ;  /* 0x00000076007a7202 */ /* 0x000fe20000000f00 */
[----:B------:R-:W-:Y:S02]  /*110b0*/  FADD.FTZ R0, R98, R9 ;  /* 0x0000000962007221 */ /* 0x000fe40000010000 */
[----:B------:R-:W-:Y:S01]  /*110c0*/  FADD.FTZ R9, R196, R8 ;  /* 0x00000008c4097221 */ /* 0x000fe20000010000 */
[-C--:B------:R-:W-:Y:S03]  /*110d0*/  HMMA.16816.F32.BF16 R124, R124, R6.reuse, R60 ;  /* 0x000000067c7c723c */ /* 0x080fe6000004183c */
[----:B------:R-:W-:Y:S02]  /*110e0*/  FADD.FTZ R8, R189, R3 ;  /* 0x00000003bd087221 */ /* 0x000fe40000010000 */
[----:B------:R-:W-:Y:S02]  /*110f0*/  FADD.FTZ R3, R112, R9 ;  /* 0x0000000970037221 */ /* 0x000fe40000010000 */
[----:B------:R-:W-:Y:S01]  /*11100*/  FADD.FTZ R2, R121, R10 ;  /* 0x0000000a79027221 */ /* 0x000fe20000010000 */
[----:B------:R-:W-:Y:S04]  /*11110*/  HMMA.16816.F32.BF16 R128, R128, R6, R64 ;  /* 0x000000068080723c */ /* 0x000fe80000041840 */
[----:B------:R-:W-:Y:S01]  /*11120*/  FADD.FTZ R3, R111, R3 ;  /* 0x000000036f037221 */ /* 0x000fe20000010000 */
[----:B------:R-:W-:Y:S01]  /*11130*/  MOV R121, R119 ;  /* 0x0000007700797202 */ /* 0x000fe20000000f00 */
[----:B------:R-:W-:Y:S02]  /*11140*/  FADD.FTZ R4, R115, R2 ;  /* 0x0000000273047221 */ /* 0x000fe40000010000 */
[----:B------:R-:W-:Y:S04]  /*11150*/  FADD.FTZ R3, R104, R3 ;  /* 0x0000000368037221 */ /* 0x000fe80000010000 */
[----:B------:R-:W-:Y:S01]  /*11160*/  FADD.FTZ R3, R120, R3 ;  /* 0x0000000378037221 */ /* 0x000fe20000010000 */
[----:B------:R-:W-:Y:S01]  /*11170*/  MOV R120, R117 ;  /* 0x0000007500787202 */ /* 0x000fe20000000f00 */
[----:B------:R-:W-:Y:S02]  /*11180*/  FADD.FTZ R5, R97, R0 ;  /* 0x0000000061057221 */ /* 0x000fe40000010000 */
[----:B------:R-:W-:Y:S01]  /*11190*/  FADD.FTZ R2, R109, R8 ;  /* 0x000000086d027221 */ /* 0x000fe20000010000 */
[----:B------:R1:W-:Y:S01]  /*111a0*/  STL [R1+0xc], R3 ;  /* 0x00000c0301007387 */ /* 0x0003e20000100800 */
        /* <DEDUP_REMOVED lines=9> */
[----:B------:R-:W-:Y:S02]  /*11240*/  IADD3 R0, R245, -0x1, RZ ;  /* 0xfffffffff5007810 */ /* 0x000fe40007ffe0ff */
[----:B------:R2:W-:Y:S01]  /*11250*/  STL [R1+0x10], R5 ;  /* 0x0000100501007387 */ /* 0x0005e20000100800 */
[----:B------:R-:W-:Y:S01]  /*11260*/  FADD.FTZ R2, R76, R2 ;  /* 0x000000024c027221 */ /* 0x000fe20000010000 */
[----:B------:R-:W-:Y:S01]  /*11270*/  MOV R245, R0 ;  /* 0x0000000000f57202 */ /* 0x000fe20000000f00 */
[----:B-1----:R-:W-:Y:S05]  /*11280*/  FADD.FTZ R3, R188, R4 ;  /* 0x00000004bc037221 */ /* 0x002fea0000010000 */
[----:B------:R2:W-:Y:S04]  /*11290*/  STL [R1+0x8], R3 ;  /* 0x0000080301007387 */ /* 0x0005e80000100800 */
[----:B------:R2:W-:Y:S02]  /*112a0*/  STL [R1+0x14], R2 ;  /* 0x0000140201007387 */ /* 0x0005e40000100800 */
[----:B--2--5:R-:W-:-:S05]  /*112b0*/  @P0 BRA `(.L_x_563) ;  /* 0xffffb97000000947 */ /* 0x024fca000383ffff */
.L_x_556:
[----:B------:R-:W-:Y:S05]  /*112c0*/  BRA.DIV ~URZ, `(.L_x_564) ;  /* 0x000074f27f007947 */ /* 0x000fea000b800000 */
[----:B------:R-:W2:Y:S04]  /*112d0*/  LDL R0, [R1+0xc] ;  /* 0x00000c0001007983 */ /* 0x000ea80000100800 */
[----:B--2---:R1:W2:Y:S02]  /*112e0*/  SHFL.BFLY PT, R4, R0, 0x2, 0x1f ;  /* 0x0c401f0000047f89 */ /* 0x0042a400000e0000 */
.L_x_616:
[----:B-1----:R-:W3:Y:S02]  /*112f0*/  LDL.LU R0, [R1+0xc] ;  /* 0x00000c0001007983 */ /* 0x002ee40000300800 */
[----:B--23--:R-:W-:Y:S01]  /*11300*/  FADD.FTZ R4, R4, R0 ;  /* 0x0000000004047221 */ /* 0x00cfe20000010000 */
[----:B------:R-:W-:Y:S05]  /*11310*/  BRA.DIV ~URZ, `(.L_x_565) ;  /* 0x000075027f007947 */ /* 0x000fea000b800000 */
[----:B------:R-:W2:Y:S04]  /*11320*/  LDL.LU R2, [R1+0x10] ;  /* 0x0000100001027983 */ /* 0x000ea80000300800 */
[----:B------:R-:W3:Y:S04]  /*11330*/  LDL.LU R0, [R1+0x8] ;  /* 0x0000080001007983 */ /* 0x000ee80000300800 */
[----:B------:R-:W4:Y:S04]  /*11340*/  LDL.LU R9, [R1+0x14] ;  /* 0x0000140001097983 */ /* 0x000f280000300800 */
[----:B--2---:R-:W1:Y:S04]  /*11350*/  SHFL.BFLY PT, R5, R2, 0x2, 0x1f ;  /* 0x0c401f0002057f89 */ /* 0x004e6800000e0000 */
[----:B---3--:R-:W2:Y:S04]  /*11360*/  SHFL.BFLY PT, R6, R0, 0x2, 0x1f ;  /* 0x0c401f0000067f89 */ /* 0x008ea800000e0000 */
[----:B----4-:R-:W3:Y:S01]  /*11370*/  SHFL.BFLY PT, R7, R9, 0x2, 0x1f ;  /* 0x0c401f0009077f89 */ /* 0x010ee200000e0000 */
[----:B-1----:R-:W-:-:S02]  /*11380*/  FADD.FTZ R5, R5, R2 ;  /* 0x0000000205057221 */ /* 0x002fc40000010000 */
[----:B--2---:R-:W-:-:S03]  /*11390*/  FADD.FTZ R6, R6, R0 ;  /* 0x0000000006067221 */ /* 0x004fc60000010000 */
[----:B------:R-:W1:Y:S01]  /*113a0*/  SHFL.BFLY PT, R2, R5, 0x1, 0x1f ;  /* 0x0c201f0005027f89 */ /* 0x000e6200000e0000 */
[----:B---3--:R-:W-:-:S03]  /*113b0*/  FADD.FTZ R7, R7, R9 ;  /* 0x0000000907077221 */ /* 0x008fc60000010000 */
[----:B------:R-:W2:Y:S04]  /*113c0*/  SHFL.BFLY PT, R0, R4, 0x1, 0x1f ;  /* 0x0c201f0004007f89 */ /* 0x000ea800000e0000 */
[----:B------:R-:W3:Y:S04]  /*113d0*/  SHFL.BFLY PT, R3, R6, 0x1, 0x1f ;  /* 0x0c201f0006037f89 */ /* 0x000ee800000e0000 */
[----:B------:R4:W4:Y:S01]  /*113e0*/  SHFL.BFLY PT, R8, R7, 0x1, 0x1f ;  /* 0x0c201f0007087f89 */ /* 0x00092200000e0000 */
[----:B-1----:R-:W-:Y:S02]  /*113f0*/  FADD.FTZ R5, R5, R2 ;  /* 0x0000000205057221 */ /* 0x002fe40000010000 */
[----:B--2---:R-:W-:-:S02]  /*11400*/  FADD.FTZ R4, R4, R0 ;  /* 0x0000000004047221 */ /* 0x004fc40000010000 */
[----:B---3--:R-:W-:Y:S02]  /*11410*/  FADD.FTZ R6, R6, R3 ;  /* 0x0000000306067221 */ /* 0x008fe40000010000 */
.L_x_617:
[----:B------:R-:W-:Y:S01]  /*11420*/  FSETP.NE.FTZ.AND P2, PT, R5, RZ, PT ;  /* 0x000000ff0500720b */ /* 0x000fe20003f55000 */
[----:B------:R-:W-:Y:S01]  /*11430*/  CS2R R2, SRZ ;  /* 0x0000000000027805 */ /* 0x000fe2000001ff00 */
[----:B------:R-:W-:Y:S02]  /*11440*/  FSETP.NE.FTZ.AND P3, PT, R4, RZ, PT ;  /* 0x000000ff0400720b */ /* 0x000fe40003f75000 */
[----:B------:R-:W-:Y:S02]  /*11450*/  FSETP.NE.FTZ.AND P1, PT, R6, RZ, PT ;  /* 0x000000ff0600720b */ /* 0x000fe40003f35000 */
[----:B------:R-:W-:Y:S02]  /*11460*/  MOV R0, RZ ;  /* 0x000000ff00007202 */ /* 0x000fe40000000f00 */
[----:B------:R-:W-:Y:S02]  /*11470*/  MOV R34, 0xff800000 ;  /* 0xff80000000227802 */ /* 0x000fe40000000f00 */
[----:B------:R-:W-:-:S02]  /*11480*/  MOV R32, 0xff800000 ;  /* 0xff80000000207802 */ /* 0x000fc40000000f00 */
[----:B------:R-:W-:Y:S01]  /*11490*/  MOV R33, 0xff800000 ;  /* 0xff80000000217802 */ /* 0x000fe20000000f00 */
[----:B------:R-:W1:Y:S01]  /*114a0*/  @P2 MUFU.RCP R3, R5 ;  /* 0x0000000500032308 */ /* 0x000e620000001000 */
[----:B------:R-:W-:Y:S02]  /*114b0*/  @P2 MOV R9, 0x3f317218 ;  /* 0x3f31721800092802 */ /* 0x000fe40000000f00 */
[----:B------:R-:W-:Y:S02]  /*114c0*/  MOV R31, 0xff800000 ;  /* 0xff800000001f7802 */ /* 0x000fe40000000f00 */
[----:B------:R-:W-:-:S03]  /*114d0*/  @P1 MOV R21, 0x3f317218 ;  /* 0x3f31721800151802 */ /* 0x000fc60000000f00 */
[----:B------:R-:W2:Y:S08]  /*114e0*/  @P3 MUFU.RCP R0, R4 ;  /* 0x0000000400003308 */ /* 0x000eb00000001000 */
[----:B------:R3:W-:Y:S01]  /*114f0*/  @P3 MUFU.LG2 R17, R4 ;  /* 0x0000000400113308 */ /* 0x0007e20000000c00 */
[C---:B-1----:R-:W-:Y:S02]  /*11500*/  FMUL.FTZ R186, R3.reuse, R186 ;  /* 0x000000ba03ba7220 */ /* 0x042fe40000410000 */
[----:B------:R-:W-:-:S02]  /*11510*/  FMUL.FTZ R29, R3, R187 ;  /* 0x000000bb031d7220 */ /* 0x000fc40000410000 */
[C---:B------:R-:W-:Y:S02]  /*11520*/  FMUL.FTZ R178, R3.reuse, R178 ;  /* 0x000000b203b27220 */ /* 0x040fe40000410000 */
[C---:B------:R-:W-:Y:S01]  /*11530*/  FMUL.FTZ R26, R3.reuse, R179 ;  /* 0x000000b3031a7220 */ /* 0x040fe20000410000 */
[----:B------:R-:W1:Y:S01]  /*11540*/  @P1 MUFU.RCP R2, R6 ;  /* 0x0000000600021308 */ /* 0x000e620000001000 */
[C---:B------:R-:W-:Y:S02]  /*11550*/  FMUL.FTZ R182, R3.reuse, R182 ;  /* 0x000000b603b67220 */ /* 0x040fe40000410000 */
[C---:B------:R-:W-:Y:S02]  /*11560*/  FMUL.FTZ R23, R3.reuse, R183 ;  /* 0x000000b703177220 */ /* 0x040fe40000410000 */
[C---:B------:R-:W-:Y:S02]  /*11570*/  FMUL.FTZ R170, R3.reuse, R170 ;  /* 0x000000aa03aa7220 */ /* 0x040fe40000410000 */
[----:B------:R-:W-:Y:S01]  /*11580*/  FMUL.FTZ R19, R3, R171 ;  /* 0x000000ab03137220 */ /* 0x000fe20000410000 */
[----:B------:R-:W4:Y:S02]  /*11590*/  @P2 MUFU.LG2 R5, R5 ;  /* 0x0000000500052308 */ /* 0x000f240000000c00 */
[----:B---34-:R-:W-:-:S02]  /*115a0*/  FADD.FTZ R4, R8, R7 ;  /* 0x0000000708047221 */ /* 0x018fc40000010000 */
[C---:B------:R-:W-:Y:S02]  /*115b0*/  FMUL.FTZ R174, R3.reuse, R174 ;  /* 0x000000ae03ae7220 */ /* 0x040fe40000410000 */
[C---:B------:R-:W-:Y:S01]  /*115c0*/  FMUL.FTZ R15, R3.reuse, R175 ;  /* 0x000000af030f7220 */ /* 0x040fe20000410000 */
[----:B------:R-:W-:Y:S01]  /*115d0*/  FSETP.NE.FTZ.AND P0, PT, R4, RZ, PT ;  /* 0x000000ff0400720b */ /* 0x000fe20003f15000 */
[C---:B------:R-:W-:Y:S02]  /*115e0*/  FMUL.FTZ R166, R3.reuse, R166 ;  /* 0x000000a603a67220 */ /* 0x040fe40000410000 */
[C---:B------:R-:W-:Y:S02]  /*115f0*/  FMUL.FTZ R11, R3.reuse, R167 ;  /* 0x000000a7030b7220 */ /* 0x040fe40000410000 */
[C---:B------:R-:W-:Y:S02]  /*11600*/  FMUL.FTZ R158, R3.reuse, R158 ;  /* 0x0000009e039e7220 */ /* 0x040fe40000410000 */
[----:B------:R-:W-:-:S02]  /*11610*/  FMUL.FTZ R7, R3, R159 ;  /* 0x0000009f03077220 */ /* 0x000fc40000410000 */
[C---:B------:R-:W-:Y:S02]  /*11620*/  FMUL.FTZ R130, R3.reuse, R130 ;  /* 0x0000008203827220 */ /* 0x040fe40000410000 */
[----:B------:R-:W-:Y:S02]  /*11630*/  FMUL.FTZ R131, R3, R131 ;  /* 0x0000008303837220 */ /* 0x000fe40000410000 */
[----:B------:R3:W4:Y:S01]  /*11640*/  @P1 MUFU.LG2 R3, R6 ;  /* 0x0000000600031308 */ /* 0x0007220000000c00 */
[C---:B--2---:R-:W-:Y:S02]  /*11650*/  FMUL.FTZ R184, R0.reuse, R184 ;  /* 0x000000b800b87220 */ /* 0x044fe40000410000 */
[C---:B------:R-:W-:Y:S02]  /*11660*/  FMUL.FTZ R30, R0.reuse, R185 ;  /* 0x000000b9001e7220 */ /* 0x040fe40000410000 */
[C---:B------:R-:W-:Y:S02]  /*11670*/  FMUL.FTZ R176, R0.reuse, R176 ;  /* 0x000000b000b07220 */ /* 0x040fe40000410000 */
[----:B------:R-:W-:-:S02]  /*11680*/  FMUL.FTZ R27, R0, R177 ;  /* 0x000000b1001b7220 */ /* 0x000fc40000410000 */
[C---:B------:R-:W-:Y:S02]  /*11690*/  FMUL.FTZ R180, R0.reuse, R180 ;  /* 0x000000b400b47220 */ /* 0x040fe40000410000 */
[C---:B------:R-:W-:Y:S02]  /*116a0*/  FMUL.FTZ R24, R0.reuse, R181 ;  /* 0x000000b500187220 */ /* 0x040fe40000410000 */
[C---:B------:R-:W-:Y:S02]  /*116b0*/  FMUL.FTZ R168, R0.reuse, R168 ;  /* 0x000000a800a87220 */ /* 0x040fe40000410000 */
[C---:B------:R-:W-:Y:S01]  /*116c0*/  FMUL.FTZ R20, R0.reuse, R169 ;  /* 0x000000a900147220 */ /* 0x040fe20000410000 */
[----:B---3--:R-:W-:Y:S01]  /*116d0*/  @P3 MOV R6, 0x3f317218 ;  /* 0x3f31721800063802 */ /* 0x008fe20000000f00 */
        /* <DEDUP_REMOVED lines=8> */
[----:B------:R-:W-:Y:S01]  /*11760*/  MOV R0, RZ ;  /* 0x000000ff00007202 */ /* 0x000fe20000000f00 */
[----:B-1----:R-:W-:-:S02]  /*11770*/  FMUL.FTZ R152, R2, R152 ;  /* 0x0000009802987220 */ /* 0x002fc40000410000 */
[C---:B------:R-:W-:Y:S02]  /*11780*/  FMUL.FTZ R28, R2.reuse, R153 ;  /* 0x00000099021c7220 */ /* 0x040fe40000410000 */
[C---:B------:R-:W-:Y:S01]  /*11790*/  FMUL.FTZ R160, R2.reuse, R160 ;  /* 0x000000a002a07220 */ /* 0x040fe20000410000 */
[----:B------:R-:W-:Y:S01]  /*117a0*/  @P0 MUFU.RCP R0, R4 ;  /* 0x0000000400000308 */ /* 0x000fe20000001000 */
        /* <DEDUP_REMOVED lines=13> */
[----:B------:R1:W2:Y:S01]  /*11880*/  @P0 MUFU.LG2 R2, R4 ;  /* 0x0000000400020308 */ /* 0x0002a20000000c00 */
[----:B------:R-:W-:Y:S02]  /*11890*/  @P2 FMUL.FTZ R13, R5, 0.69314718246459960938 ;  /* 0x3f317218050d2820 */ /* 0x000fe40000410000 */
[----:B------:R-:W-:Y:S02]  /*118a0*/  @P2 FMUL.FTZ R5, R9, c[0x0][0x2d0] ;  /* 0x0000b40009052a20 */ /* 0x000fe40000410000 */
[----:B----4-:R-:W-:-:S02]  /*118b0*/  @P1 FMUL.FTZ R9, R3, 0.69314718246459960938 ;  /* 0x3f31721803091820 */ /* 0x010fc40000410000 */
[----:B------:R-:W-:Y:S02]  /*118c0*/  @P1 FMUL.FTZ R3, R21, c[0x0][0x2d0] ;  /* 0x0000b40015031a20 */ /* 0x000fe40000410000 */
[----:B------:R-:W-:Y:S02]  /*118d0*/  @P3 FMUL.FTZ R17, R17, 0.69314718246459960938 ;  /* 0x3f31721811113820 */ /* 0x000fe40000410000 */
[----:B------:R-:W-:Y:S01]  /*118e0*/  @P1 FFMA.FTZ R34, R3, R117, R9 ;  /* 0x0000007503221223 */ /* 0x000fe20000010009 */
[----:B------:R-:W-:Y:S01]  /*118f0*/  @P0 MOV R3, 0x3f317218 ;  /* 0x3f31721800030802 */ /* 0x000fe20000000f00 */
[----:B------:R-:W-:Y:S02]  /*11900*/  @P3 FMUL.FTZ R6, R6, c[0x0][0x2d0] ;  /* 0x0000b40006063a20 */ /* 0x000fe40000410000 */
[----:B------:R-:W-:Y:S01]  /*11910*/  @P2 FFMA.FTZ R33, R5, R118, R13 ;  /* 0x0000007605212223 */ /* 0x000fe2000001000d */
[----:B-1----:R-:W-:Y:S01]  /*11920*/  MOV R4, 0x1 ;  /* 0x0000000100047802 */ /* 0x002fe20000000f00 */
[----:B--2---:R-:W-:-:S02]  /*11930*/  @P0 FMUL.FTZ R2, R2, 0.69314718246459960938 ;  /* 0x3f31721802020820 */ /* 0x004fc40000410000 */
[----:B------:R-:W-:Y:S02]  /*11940*/  @P0 FMUL.FTZ R3, R3, c[0x0][0x2d0] ;  /* 0x0000b40003030a20 */ /* 0x000fe40000410000 */
[----:B------:R-:W-:Y:S02]  /*11950*/  @P3 FFMA.FTZ R32, R6, R119, R17 ;  /* 0x0000007706203223 */ /* 0x000fe40000010011 */
        /* <DEDUP_REMOVED lines=16> */
[----:B------:R-:W-:Y:S01]  /*11a60*/  PRMT R0, R4, 0x7610, R0 ;  /* 0x0000761004007816 */ /* 0x000fe20000000000 */
[----:B------:R-:W-:-:S02]  /*11a70*/  @P0 FFMA.FTZ R31, R3, R68, R2 ;  /* 0x00000044031f0223 */ /* 0x000fc40000010002 */
.L_x_509:
[----:B------:R1:W5:Y:S01]  /*11a80*/  LDL R6, [R1+0x58] ;  /* 0x0000580001067983 */ /* 0x0003620000100800 */
[----:B------:R-:W-:Y:S03]  /*11a90*/  BSSY B0, `(.L_x_566) ;  /* 0x0000012000007945 */ /* 0x000fe60003800000 */
[----:B------:R-:W2:Y:S02]  /*11aa0*/  S2R R38, SR_TID.X ;  /* 0x0000000000267919 */ /* 0x000ea40000002100 */
[----:B--2---:R-:W-:-:S13]  /*11ab0*/  LOP3.LUT P6, RZ, R38, 0x7f, RZ, 0xc0, !PT ;  /* 0x0000007f26ff7812 */ /* 0x004fda00078cc0ff */
[----:B------:R-:W-:Y:S05]  /*11ac0*/  @P6 BRA `(.L_x_567) ;  /* 0x000000e000006947 */ /* 0x000fea0003800000 */
[----:B-1----:R-:W1:Y:S01]  /*11ad0*/  S2R R4, SR_LANEID ;  /* 0x0000000000047919 */ /* 0x002e620000000000 */
[----:B------:R-:W-:Y:S01]  /*11ae0*/  VOTEU.ANY UR4, UPT, PT ;  /* 0x0000000000047886 */ /* 0x000fe200038e0100 */
[----:B------:R-:W-:Y:S01]  /*11af0*/  IMAD.MOV.U32 R36, RZ, RZ, c[0x0][0x580] ;  /* 0x00016000ff247624 */ /* 0x000fe200078e00ff */
[----:B------:R-:W1:Y:S01]  /*11b00*/  FLO.U32 R3, UR4 ;  /* 0x0000000400037d00 */ /* 0x000e6200080e0000 */
[----:B------:R-:W-:-:S07]  /*11b10*/  IMAD.MOV.U32 R37, RZ, RZ, c[0x0][0x584] ;  /* 0x00016100ff257624 */ /* 0x000fce00078e00ff */
[----:B------:R-:W2:Y:S01]  /*11b20*/  POPC R2, UR4 ;  /* 0x0000000400027d09 */ /* 0x000ea20008000000 */
[----:B-1----:R-:W-:-:S13]  /*11b30*/  ISETP.EQ.U32.AND P0, PT, R3, R4, PT ;  /* 0x000000040300720c */ /* 0x002fda0003f02070 */
[----:B--2---:R-:W2:Y:S04]  /*11b40*/  @P0 ATOMG.E.ADD.STRONG.GPU PT, R2, [R36.64], R2 ;  /* 0x00000002240209a8 */ /* 0x004ea800081ee1c6 */
[----:B------:R-:W1:Y:S04]  /*11b50*/  S2R R4, SR_LTMASK ;  /* 0x0000000000047919 */ /* 0x000e680000003900 */
[----:B--2---:R1:W2:Y:S02]  /*11b60*/  SHFL.IDX PT, R3, R2, R3, 0x1f ;  /* 0x00001f0302037589 */ /* 0x0042a400000e0000 */
[----:B-1----:R-:W-:-:S06]  /*11b70*/  LOP3.LUT R2, R4, UR4, RZ, 0xc0, !PT ;  /* 0x0000000404027c12 */ /* 0x002fcc000f8ec0ff */
[----:B------:R-:W2:Y:S02]  /*11b80*/  POPC R2, R2 ;  /* 0x0000000200027309 */ /* 0x000ea40000000000 */
[----:B--2--5:R-:W-:-:S05]  /*11b90*/  IADD3 R6, R3, c[0x0][0xc], R2 ;  /* 0x0000030003067a10 */ /* 0x024fca0007ffe002 */
[----:B------:R1:W-:Y:S02]  /*11ba0*/  STL [R1+0x58], R6 ;  /* 0x0000580601007387 */ /* 0x0003e40000100800 */
.L_x_567:
[----:B-1----:R-:W-:Y:S05]  /*11bb0*/  BSYNC B0 ;  /* 0x0000000000007941 */ /* 0x002fea0003800000 */
.L_x_566:
[----:B------:R-:W-:Y:S01]  /*11bc0*/  PRMT R0, R0, 0x9910, RZ ;  /* 0x0000991000007816 */ /* 0x000fe200000000ff */
[----:B------:R-:W-:Y:S01]  /*11bd0*/  BSSY B1, `(.L_x_568) ;  /* 0x0000197000017945 */ /* 0x000fe20003800000 */
[----:B-----5:R-:W-:Y:S02]  /*11be0*/  IMAD.MOV.U32 R47, RZ, RZ, R6 ;  /* 0x000000ffff2f7224 */ /* 0x020fe400078e0006 */
[----:B------:R-:W-:-:S13]  /*11bf0*/  ISETP.NE.AND P0, PT, R0, RZ, PT ;  /* 0x000000ff0000720c */ /* 0x000fda0003f05270 */
[----:B------:R-:W-:Y:S05]  /*11c00*/  @!P0 BRA `(.L_x_569) ;  /* 0x00000f7000008947 */ /* 0x000fea0003800000 */
[----:B------:R-:W2:Y:S04]  /*11c10*/  LDL R44, [R1+0x5c] ;  /* 0x00005c00012c7983 */ /* 0x000ea80000100800 */
[----:B------:R-:W3:Y:S04]  /*11c20*/  LDL R43, [R1+0x6c] ;  /* 0x00006c00012b7983 */ /* 0x000ee80000100800 */
[----:B------:R-:W4:Y:S04]  /*11c30*/  LDL R42, [R1+0x74] ;  /* 0x00007400012a7983 */ /* 0x000f280000100800 */
[----:B------:R-:W5:Y:S04]  /*11c40*/  LDL R41, [R1+0x70] ;  /* 0x0000700001297983 */ /* 0x000f680000100800 */
[----:B------:R-:W4:Y:S04]  /*11c50*/  LDL R40, [R1+0x60] ;  /* 0x0000600001287983 */ /* 0x000f280000100800 */
[----:B------:R-:W4:Y:S04]  /*11c60*/  LDL R39, [R1+0x68] ;  /* 0x0000680001277983 */ /* 0x000f280000100800 */
[----:B------:R-:W4:Y:S04]  /*11c70*/  LDL R37, [R1+0x64] ;  /* 0x0000640001257983 */ /* 0x000f280000100800 */
[----:B------:R-:W4:Y:S04]  /*11c80*/  LDL R36, [R1+0x78] ;  /* 0x0000780001247983 */ /* 0x000f280000100800 */
[----:B------:R-:W4:Y:S01]  /*11c90*/  LDL R35, [R1+0x7c] ;  /* 0x00007c0001237983 */ /* 0x000f220000100800 */
[----:B------:R-:W-:Y:S01]  /*11ca0*/  WARPSYNC 0xffffffff ;  /* 0xffffffff00007948 */ /* 0x000fe20003800000 */
[----:B------:R-:W-:-:S02]  /*11cb0*/  F2FP.BF16.PACK_AB R30, R30, R184 ;  /* 0x000000b81e1e723e */ /* 0x000fc400000010ff */
[----:B------:R-:W-:Y:S01]  /*11cc0*/  BAR.SYNC.DEFER_BLOCKING 0x1, 0x80 ;  /* 0x0042000000007b1d */ /* 0x000fe20000010000 */
[----:B------:R-:W-:Y:S02]  /*11cd0*/  F2FP.BF16.PACK_AB R29, R29, R186 ;  /* 0x000000ba1d1d723e */ /* 0x000fe400000010ff */
[----:B------:R-:W-:Y:S02]  /*11ce0*/  F2FP.BF16.PACK_AB R27, R27, R176 ;  /* 0x000000b01b1b723e */ /* 0x000fe400000010ff */
[----:B------:R-:W-:Y:S02]  /*11cf0*/  F2FP.BF16.PACK_AB R26, R26, R178 ;  /* 0x000000b21a1a723e */ /* 0x000fe400000010ff */
[----:B------:R-:W-:Y:S02]  /*11d00*/  F2FP.BF16.PACK_AB R28, R28, R152 ;  /* 0x000000981c1c723e */ /* 0x000fe400000010ff */
[----:B------:R-:W-:Y:S02]  /*11d10*/  F2FP.BF16.PACK_AB R154, R155, R154 ;  /* 0x0000009a9b9a723e */ /* 0x000fe400000010ff */
        /* <DEDUP_REMOVED lines=25> */
[----:B------:R-:W-:Y:S01]  /*11eb0*/  F2FP.BF16.PACK_AB R0, R127, R126 ;  /* 0x0000007e7f00723e */ /* 0x000fe200000010ff */
[----:B--2---:R1:W-:Y:S04]  /*11ec0*/  STS [R44], R30 ;  /* 0x0000001e2c007388 */ /* 0x0043e80000000800 */
[----:B------:R1:W-:Y:S04]  /*11ed0*/  STS [R44+0x400], R29 ;  /* 0x0004001d2c007388 */ /* 0x0003e80000000800 */
[----:B---3--:R1:W-:Y:S04]  /*11ee0*/  STS [R43], R27 ;  /* 0x0000001b2b007388 */ /* 0x0083e80000000800 */
[----:B------:R1:W-:Y:S04]  /*11ef0*/  STS [R43+0x400], R26 ;  /* 0x0004001a2b007388 */ /* 0x0003e80000000800 */
[----:B------:R1:W-:Y:S04]  /*11f00*/  STS [R44+0x2000], R28 ;  /* 0x0020001c2c007388 */ /* 0x0003e80000000800 */
[----:B------:R1:W-:Y:S04]  /*11f10*/  STS [R44+0x2400], R154 ;  /* 0x0024009a2c007388 */ /* 0x0003e80000000800 */
[----:B------:R1:W-:Y:S04]  /*11f20*/  STS [R43+0x2000], R25 ;  /* 0x002000192b007388 */ /* 0x0003e80000000800 */
[----:B------:R1:W-:Y:S04]  /*11f30*/  STS [R43+0x2400], R162 ;  /* 0x002400a22b007388 */ /* 0x0003e80000000800 */
[----:B----4-:R1:W-:Y:S04]  /*11f40*/  STS [R42], R24 ;  /* 0x000000182a007388 */ /* 0x0103e80000000800 */
[----:B------:R1:W-:Y:S04]  /*11f50*/  STS [R42+0x400], R23 ;  /* 0x000400172a007388 */ /* 0x0003e80000000800 */
[----:B-----5:R1:W-:Y:S04]  /*11f60*/  STS [R41], R20 ;  /* 0x0000001429007388 */ /* 0x0203e80000000800 */
[----:B------:R1:W-:Y:S04]  /*11f70*/  STS [R41+0x400], R19 ;  /* 0x0004001329007388 */ /* 0x0003e80000000800 */
[----:B------:R1:W-:Y:S04]  /*11f80*/  STS [R42+0x2000], R22 ;  /* 0x002000162a007388 */ /* 0x0003e80000000800 */
[----:B------:R1:W-:Y:S04]  /*11f90*/  STS [R42+0x2400], R21 ;  /* 0x002400152a007388 */ /* 0x0003e80000000800 */
[----:B------:R1:W-:Y:S04]  /*11fa0*/  STS [R41+0x2000], R18 ;  /* 0x0020001229007388 */ /* 0x0003e80000000800 */
[----:B------:R1:W-:Y:S04]  /*11fb0*/  STS [R41+0x2400], R17 ;  /* 0x0024001129007388 */ /* 0x0003e80000000800 */
[----:B------:R1:W-:Y:S04]  /*11fc0*/  STS [R40], R16 ;  /* 0x0000001028007388 */ /* 0x0003e80000000800 */
[----:B------:R1:W-:Y:S04]  /*11fd0*/  STS [R40+0x400], R15 ;  /* 0x0004000f28007388 */ /* 0x0003e80000000800 */
[----:B------:R1:W-:Y:S04]  /*11fe0*/  STS [R39], R12 ;  /* 0x0000000c27007388 */ /* 0x0003e80000000800 */
        /* <DEDUP_REMOVED lines=13> */
[----:B------:R-:W-:Y:S06]  /*120c0*/  BAR.SYNC.DEFER_BLOCKING 0x1, 0x80 ;  /* 0x0042000000007b1d */ /* 0x000fec0000010000 */
[----:B------:R-:W-:Y:S05]  /*120d0*/  BRA.CONV ~URZ, `(.L_x_570) ;  /* 0x000000837f007947 */ /* 0x000fea000b800000 */
[----:B-1----:R-:W-:Y:S01]  /*120e0*/  SHF.R.S32.HI R35, RZ, 0x1f, R38 ;  /* 0x0000001fff237819 */ /* 0x002fe20000011426 */
[----:B------:R-:W-:Y:S01]  /*120f0*/  IMAD.MOV.U32 R247, RZ, RZ, RZ ;  /* 0x000000fffff77224 */ /* 0x000fe200078e00ff */
[----:B------:R-:W-:Y:S01]  /*12100*/  MOV R2, 0x12160 ;  /* 0x0001216000027802 */ /* 0x000fe20000000f00 */
[----:B------:R-:W-:Y:S01]  /*12110*/  IMAD.MOV.U32 R3, RZ, RZ, 0x1f ;  /* 0x0000001fff037424 */ /* 0x000fe200078e00ff */
[----:B------:R-:W-:-:S04]  /*12120*/  LEA.HI R35, R35, R38, RZ, 0x7 ;  /* 0x0000002623237211 */ /* 0x000fc800078f38ff */
[----:B------:R-:W-:-:S05]  /*12130*/  SHF.R.S32.HI R35, RZ, 0x7, R35 ;  /* 0x00000007ff237819 */ /* 0x000fca0000011423 */
[----:B------:R-:W-:Y:S02]  /*12140*/  IMAD.MOV.U32 R246, RZ, RZ, R35 ;  /* 0x000000fffff67224 */ /* 0x000fe400078e0023 */
[----:B------:R-:W-:Y:S05]  /*12150*/  CALL.REL.NOINC `($__internal_1_$__cuda_sm70_shflsync_idx_p) ;  /* 0x000070c000007944 */ /* 0x000fea0003c00000 */
.L_x_570:
[----:B-1----:R-:W2:Y:S04]  /*12160*/  LDL R2, [R1+0x54] ;  /* 0x0000540001027983 */ /* 0x002ea80000100800 */
[----:B------:R-:W3:Y:S04]  /*12170*/  LDL R5, [R1+0x18] ;  /* 0x0000180001057983 */ /* 0x000ee80000100800 */
[----:B------:R-:W4:Y:S04]  /*12180*/  LDL.LU R4, [R1+0x4c] ;  /* 0x00004c0001047983 */ /* 0x000f280000300800 */
[----:B------:R-:W5:Y:S04]  /*12190*/  LDL.LU R15, [R1+0x48] ;  /* 0x00004800010f7983 */ /* 0x000f680000300800 */
[----:B------:R-:W2:Y:S01]  /*121a0*/  LDL.LU R17, [R1+0x44] ;  /* 0x0000440001117983 */ /* 0x000ea20000300800 */
[----:B------:R-:W-:-:S03]  /*121b0*/  IMAD.MOV.U32 R0, RZ, RZ, 0x1 ;  /* 0x00000001ff007424 */ /* 0x000fc600078e00ff */
[----:B------:R-:W3:Y:S02]  /*121c0*/  LDL R14, [R1+0x84] ;  /* 0x00008400010e7983 */ /* 0x000ee40000100800 */
[----:B------:R-:W-:Y:S02]  /*121d0*/  ISETP.NE.AND P0, PT, R0, c[0x0][0x4e8], PT ;  /* 0x00013a0000007a0c */ /* 0x000fe40003f05270 */
[----:B------:R-:W1:Y:S04]  /*121e0*/  S2R R16, SR_TID.X ;  /* 0x0000000000107919 */ /* 0x000e680000002100 */
[----:B------:R-:W1:Y:S01]  /*121f0*/  S2R R18, SR_TID.X ;  /* 0x0000000000127919 */ /* 0x000e620000002100 */
[----:B------:R-:W-:Y:S02]  /*12200*/  ULDC UR5, c[0x0][0x4e8] ;  /* 0x00013a0000057ab9 */ /* 0x000fe40000000800 */
[----:B------:R-:W-:-:S02]  /*12210*/  ULDC UR4, c[0x0][0x388] ;  /* 0x0000e20000047ab9 */ /* 0x000fc40000000800 */
[----:B------:R-:W-:Y:S01]  /*12220*/  UIMAD UR4, UR5, UR4, URZ ;  /* 0x00000004050472a4 */ /* 0x000fe2000f8e023f */
[----:B------:R-:W-:Y:S02]  /*12230*/  ISETP.GE.AND P5, PT, R242, c[0x0][0x3c8], PT ;  /* 0x0000f200f2007a0c */ /* 0x000fe40003fa6270 */
[----:B------:R-:W-:Y:S02]  /*12240*/  SHF.R.S32.HI R48, RZ, 0x1f, R242 ;  /* 0x0000001fff307819 */ /* 0x000fe400000114f2 */
[----:B----4-:R-:W-:Y:S01]  /*12250*/  SHF.R.S32.HI R0, RZ, 0x1f, R4 ;  /* 0x0000001fff007819 */ /* 0x010fe20000011404 */
[----:B------:R-:W-:Y:S01]  /*12260*/  IMAD.WIDE.U32 R6, R4, c[0x0][0x490], RZ ;  /* 0x0001240004067a25 */ /* 0x000fe200078e00ff */
[----:B-----5:R-:W-:-:S03]  /*12270*/  SHF.R.S32.HI R8, RZ, 0x1f, R15 ;  /* 0x0000001fff087819 */ /* 0x020fc6000001140f */
[----:B--2---:R-:W-:Y:S02]  /*12280*/  IMAD.IADD R3, R2, 0x1, R17 ;  /* 0x0000000102037824 */ /* 0x004fe400078e0211 */
[C---:B------:R-:W-:Y:S02]  /*12290*/  IMAD R2, R0.reuse, c[0x0][0x490], RZ ;  /* 0x0001240000027a24 */ /* 0x040fe400078e02ff */
[----:B------:R-:W-:Y:S02]  /*122a0*/  IMAD R0, R0, c[0x0][0x3e8], RZ ;  /* 0x0000fa0000007a24 */ /* 0x000fe400078e02ff */
[----:B------:R-:W-:-:S04]  /*122b0*/  @P0 IMAD.HI.U32 R12, R3, c[0x0][0x4ec], RZ ;  /* 0x00013b00030c0a27 */ /* 0x000fc800078e00ff */
[----:B---3--:R-:W-:Y:S02]  /*122c0*/  IMAD.IADD R10, R5, 0x1, R17 ;  /* 0x00000001050a7824 */ /* 0x008fe400078e0211 */
[C---:B------:R-:W-:Y:S02]  /*122d0*/  IMAD R9, R4.reuse, c[0x0][0x494], R2 ;  /* 0x0001250004097a24 */ /* 0x040fe400078e0202 */
[C---:B------:R-:W-:Y:S02]  /*122e0*/  IMAD R11, R4.reuse, c[0x0][0x3ec], R0 ;  /* 0x0000fb00040b7a24 */ /* 0x040fe400078e0200 */
[----:B------:R-:W-:Y:S01]  /*122f0*/  IMAD.MOV.U32 R2, RZ, RZ, R3 ;  /* 0x000000ffff027224 */ /* 0x000fe200078e0003 */
[----:B------:R-:W-:Y:S01]  /*12300*/  @P0 SHF.R.U32.HI R2, RZ, c[0x0][0x4f0], R12 ;  /* 0x00013c00ff020a19 */ /* 0x000fe2000001160c */
[----:B------:R-:W-:-:S04]  /*12310*/  IMAD.WIDE.U32 R4, R4, c[0x0][0x3e8], RZ ;  /* 0x0000fa0004047a25 */ /* 0x000fc800078e00ff */
[----:B------:R-:W-:-:S04]  /*12320*/  @P0 IMAD.HI.U32 R13, R10, c[0x0][0x4ec], RZ ;  /* 0x00013b000a0d0a27 */ /* 0x000fc800078e00ff */
[----:B------:R-:W-:Y:S02]  /*12330*/  IMAD.IADD R7, R7, 0x1, R9 ;  /* 0x0000000107077824 */ /* 0x000fe400078e0209 */
[C---:B------:R-:W-:Y:S02]  /*12340*/  IMAD R9, R8.reuse, c[0x0][0x498], RZ ;  /* 0x0001260008097a24 */ /* 0x040fe400078e02ff */
[----:B------:R-:W-:Y:S02]  /*12350*/  IMAD R8, R8, c[0x0][0x3f0], RZ ;  /* 0x0000fc0008087a24 */ /* 0x000fe400078e02ff */
[----:B------:R-:W-:Y:S01]  /*12360*/  IMAD.MOV.U32 R0, RZ, RZ, R10 ;  /* 0x000000ffff007224 */ /* 0x000fe200078e000a */
[----:B------:R-:W-:Y:S01]  /*12370*/  @P0 SHF.R.U32.HI R0, RZ, c[0x0][0x4f0], R13 ;  /* 0x00013c00ff000a19 */ /* 0x000fe2000001160d */
[----:B------:R-:W-:Y:S02]  /*12380*/  IMAD.IADD R5, R5, 0x1, R11 ;  /* 0x0000000105057824 */ /* 0x000fe400078e020b */
[----:B------:R-:W-:-:S02]  /*12390*/  IMAD.MOV R11, RZ, RZ, -R2 ;  /* 0x000000ffff0b7224 */ /* 0x000fc400078e0a02 */
[C---:B------:R-:W-:Y:S02]  /*123a0*/  IMAD R13, R15.reuse, c[0x0][0x49c], R9 ;  /* 0x000127000f0d7a24 */ /* 0x040fe400078e0209 */
[C---:B------:R-:W-:Y:S02]  /*123b0*/  IMAD R12, R15.reuse, c[0x0][0x3f4], R8 ;  /* 0x0000fd000f0c7a24 */ /* 0x040fe400078e0208 */
[----:B------:R-:W-:Y:S01]  /*123c0*/  IMAD.WIDE.U32 R8, R15, c[0x0][0x3f0], R4 ;  /* 0x0000fc000f087a25 */ /* 0x000fe200078e0004 */
[----:B------:R-:W-:-:S03]  /*123d0*/  SHF.R.S32.HI R5, RZ, 0x1f, R0 ;  /* 0x0000001fff057819 */ /* 0x000fc60000011400 */
[----:B------:R-:W-:-:S04]  /*123e0*/  IMAD.WIDE.U32 R6, R15, c[0x0][0x498], R6 ;  /* 0x000126000f067a25 */ /* 0x000fc800078e0006 */
[----:B------:R-:W-:Y:S01]  /*123f0*/  IMAD R4, R11, c[0x0][0x4e8], R3 ;  /* 0x00013a000b047a24 */ /* 0x000fe200078e0203 */
[----:B------:R-:W-:Y:S01]  /*12400*/  SHF.R.S32.HI R11, RZ, 0x1f, R2 ;  /* 0x0000001fff0b7819 */ /* 0x000fe20000011402 */
[----:B------:R-:W-:Y:S01]  /*12410*/  IMAD.IADD R3, R9, 0x1, R12 ;  /* 0x0000000109037824 */ /* 0x000fe200078e020c */
[----:B------:R-:W-:Y:S01]  /*12420*/  IADD3 R6, P0, R2, R6, RZ ;  /* 0x0000000602067210 */ /* 0x000fe20007f1e0ff */
[----:B------:R-:W-:Y:S01]  /*12430*/  IMAD R5, R5, c[0x0][0x3e0], RZ ;  /* 0x0000f80005057a24 */ /* 0x000fe200078e02ff */
[----:B------:R-:W-:Y:S01]  /*12440*/  SHF.R.S32.HI R9, RZ, 0x1f, R4 ;  /* 0x0000001fff097819 */ /* 0x000fe20000011404 */
[----:B------:R-:W-:Y:S01]  /*12450*/  IMAD.MOV.U32 R2, RZ, RZ, R8 ;  /* 0x000000ffff027224 */ /* 0x000fe200078e0008 */
[----:B------:R-:W-:Y:S01]  /*12460*/  IADD3.X R7, R11, R7, R13, P0, !PT ;  /* 0x000000070b077210 */ /* 0x000fe200007fe40d */
[----:B------:R-:W-:Y:S01]  /*12470*/  IMAD R12, R0, c[0x0][0x3e4], R5 ;  /* 0x0000f900000c7a24 */ /* 0x000fe200078e0205 */
[----:B-1----:R-:W-:Y:S01]  /*12480*/  SHF.R.S32.HI R15, RZ, 0x1f, R16 ;  /* 0x0000001fff0f7819 */ /* 0x002fe20000011410 */
[----:B------:R-:W-:-:S02]  /*12490*/  IMAD R5, R9, c[0x0][0x488], RZ ;  /* 0x0001220009057a24 */ /* 0x000fc400078e02ff */
[----:B------:R-:W-:Y:S01]  /*124a0*/  IMAD.WIDE.U32 R8, R0, c[0x0][0x3e0], R2 ;  /* 0x0000f80000087a25 */ /* 0x000fe200078e0002 */
[----:B------:R-:W-:-:S03]  /*124b0*/  LEA.HI R15, R15, R16, RZ, 0x5 ;  /* 0x000000100f0f7211 */ /* 0x000fc600078f28ff */
[----:B------:R-:W-:Y:S02]  /*124c0*/  IMAD.MOV R0, RZ, RZ, -R0 ;  /* 0x000000ffff007224 */ /* 0x000fe400078e0a00 */
[C---:B------:R-:W-:Y:S02]  /*124d0*/  IMAD R11, R4.reuse, c[0x0][0x48c], R5 ;  /* 0x00012300040b7a24 */ /* 0x040fe400078e0205 */
[----:B------:R-:W-:Y:S01]  /*124e0*/  IMAD.WIDE.U32 R2, R4, c[0x0][0x488], R6 ;  /* 0x0001220004027a25 */ /* 0x000fe200078e0006 */
[----:B------:R-:W-:-:S03]  /*124f0*/  LOP3.LUT R15, R15, 0xffffffe0, RZ, 0xc0, !PT ;  /* 0xffffffe00f0f7812 */ /* 0x000fc600078ec0ff */
[----:B------:R-:W-:Y:S02]  /*12500*/  IMAD R6, R0, c[0x0][0x4e8], R10 ;  /* 0x00013a0000067a24 */ /* 0x000fe400078e020a */
[----:B------:R-:W-:Y:S01]  /*12510*/  IMAD.IADD R0, R3, 0x1, R11 ;  /* 0x0000000103007824 */ /* 0x000fe200078e020b */
[----:B------:R-:W-:Y:S01]  /*12520*/  LEA R3, P0, R2, c[0x0][0x450], 0x2 ;  /* 0x0001140002037a11 */ /* 0x000fe200078010ff */
[----:B------:R-:W-:-:S03]  /*12530*/  IMAD.IADD R15, R16, 0x1, -R15 ;  /* 0x00000001100f7824 */ /* 0x000fc600078e0a0f */
[----:B------:R-:W-:Y:S01]  /*12540*/  LEA.HI.X R2, R2, c[0x0][0x454], R0, 0x2, P0 ;  /* 0x0001150002027a11 */ /* 0x000fe200000f1400 */
[----:B------:R-:W-:Y:S01]  /*12550*/  IMAD.IADD R0, R14, 0x1, R17 ;  /* 0x000000010e007824 */ /* 0x000fe200078e0211 */
[----:B------:R-:W-:Y:S01]  /*12560*/  LOP3.LUT P1, RZ, R15, 0x3, RZ, 0xc0, !PT ;  /* 0x000000030fff7812 */ /* 0x000fe2000782c0ff */
[----:B------:R-:W-:Y:S01]  /*12570*/  IMAD.IADD R5, R9, 0x1, R12 ;  /* 0x0000000109057824 */ /* 0x000fe200078e020c */
[----:B------:R-:W-:Y:S01]  /*12580*/  SHFL.IDX PT, R14, R3, RZ, 0x1c1f ;  /* 0x001c1fff030e7589 */ /* 0x000fe200000e0000 */
[----:B------:R-:W-:-:S03]  /*12590*/  IMAD.MOV.U32 R4, RZ, RZ, R8 ;  /* 0x000000ffff047224 */ /* 0x000fc600078e0008 */
[----:B------:R-:W1:Y:S04]  /*125a0*/  SHFL.IDX PT, R15, R2, RZ, 0x1c1f ;  /* 0x001c1fff020f7589 */ /* 0x000e6800000e0000 */
[----:B------:R-:W-:Y:S04]  /*125b0*/  SHFL.IDX PT, R12, R3, 0x1, 0x1c1f ;  /* 0x003c1f00030c7f89 */ /* 0x000fe800000e0000 */
[----:B------:R-:W2:Y:S04]  /*125c0*/  SHFL.IDX PT, R13, R2, 0x1, 0x1c1f ;  /* 0x003c1f00020d7f89 */ /* 0x000ea800000e0000 */
[----:B------:R-:W-:Y:S04]  /*125d0*/  SHFL.IDX PT, R10, R3, 0x2, 0x1c1f ;  /* 0x005c1f00030a7f89 */ /* 0x000fe800000e0000 */
[----:B------:R-:W3:Y:S04]  /*125e0*/  SHFL.IDX PT, R11, R2, 0x2, 0x1c1f ;  /* 0x005c1f00020b7f89 */ /* 0x000ee800000e0000 */
[----:B------:R4:W-:Y:S04]  /*125f0*/  SHFL.IDX PT, R8, R3, 0x3, 0x1c1f ;  /* 0x007c1f0003087f89 */ /* 0x0009e800000e0000 */
[----:B------:R5:W1:Y:S01]  /*12600*/  SHFL.IDX PT, R9, R2, 0x3, 0x1c1f ;  /* 0x007c1f0002097f89 */ /* 0x000a6200000e0000 */
[----:B------:R-:W-:-:S02]  /*12610*/  SHF.R.S32.HI R7, RZ, 0x1f, R6 ;  /* 0x0000001fff077819 */ /* 0x000fc40000011406 */
[----:B------:R-:W-:-:S03]  /*12620*/  ISETP.GE.OR P4, PT, R0, UR4, P1 ;  /* 0x0000000400007c0c */ /* 0x000fc60008f86670 */
[----:B------:R-:W-:Y:S01]  /*12630*/  IMAD R7, R7, c[0x0][0x3d8], RZ ;  /* 0x0000f60007077a24 */ /* 0x000fe200078e02ff */
[----:B------:R-:W-:Y:S01]  /*12640*/  SHF.R.S32.HI R16, RZ, 0x1f, R18 ;  /* 0x0000001fff107819 */ /* 0x000fe20000011412 */
[----:B------:R-:W-:Y:S01]  /*12650*/  IMAD.WIDE.U32 R4, R6, c[0x0][0x3d8], R4 ;  /* 0x0000f60006047a25 */ /* 0x000fe200078e0004 */
[C---:B----4-:R-:W-:Y:S02]  /*12660*/  IADD3 R3, R0.reuse, 0x8, RZ ;  /* 0x0000000800037810 */ /* 0x050fe40007ffe0ff */
[C---:B-----5:R-:W-:Y:S02]  /*12670*/  IADD3 R2, R0.reuse, 0x40, RZ ;  /* 0x0000004000027810 */ /* 0x060fe40007ffe0ff */
[----:B------:R-:W-:Y:S02]  /*12680*/  IADD3 R0, R0, 0x48, RZ ;  /* 0x0000004800007810 */ /* 0x000fe40007ffe0ff */
[----:B------:R-:W-:Y:S02]  /*12690*/  ISETP.GE.OR P3, PT, R3, UR4, P1 ;  /* 0x0000000403007c0c */ /* 0x000fe40008f66670 */
[----:B------:R-:W-:-:S02]  /*126a0*/  ISETP.GE.OR P2, PT, R2, UR4, P1 ;  /* 0x0000000402007c0c */ /* 0x000fc40008f46670 */
[----:B------:R-:W-:Y:S01]  /*126b0*/  ISETP.GE.OR P1, PT, R0, UR4, P1 ;  /* 0x0000000400007c0c */ /* 0x000fe20008f26670 */
[----:B------:R-:W-:Y:S01]  /*126c0*/  IMAD R7, R6, c[0x0][0x3dc], R7 ;  /* 0x0000f70006077a24 */ /* 0x000fe200078e0207 */
[----:B------:R-:W-:Y:S01]  /*126d0*/  LEA.HI R16, R16, R18, RZ, 0x3 ;  /* 0x0000001210107211 */ /* 0x000fe200078f18ff */
[----:B-1----:R-:W-:Y:S01]  /*126e0*/  @!P4 ST.E [R14.64], R32 ;  /* 0x000000200e00c985 */ /* 0x002fe2000c101906 */
[----:B------:R-:W-:Y:S01]  /*126f0*/  LEA R2, P0, R4, c[0x0][0x380], 0x1 ;  /* 0x0000e00004027a11 */ /* 0x000fe200078008ff */
[----:B------:R-:W-:Y:S01]  /*12700*/  IMAD.IADD R0, R5, 0x1, R7 ;  /* 0x0000000105007824 */ /* 0x000fe200078e0207 */
[----:B------:R-:W-:-:S03]  /*12710*/  SHF.R.S32.HI R16, RZ, 0x3, R16 ;  /* 0x00000003ff107819 */ /* 0x000fc60000011410 */
[----:B--2---:R-:W-:Y:S01]  /*12720*/  @!P3 ST.E [R12.64], R33 ;  /* 0x000000210c00b985 */ /* 0x004fe2000c101906 */
[----:B------:R-:W-:-:S03]  /*12730*/  LEA.HI.X R0, R4, c[0x0][0x384], R0, 0x1, P0 ;  /* 0x0000e10004007a11 */ /* 0x000fc600000f0c00 */
[----:B---3--:R-:W-:Y:S01]  /*12740*/  @!P2 ST.E [R10.64], R34 ;  /* 0x000000220a00a985 */ /* 0x008fe2000c101906 */
[----:B------:R-:W-:-:S03]  /*12750*/  IMAD.IADD R3, R16, 0x1, R17 ;  /* 0x0000000110037824 */ /* 0x000fc600078e0211 */
[----:B------:R-:W-:Y:S04]  /*12760*/  @!P1 ST.E [R8.64], R31 ;  /* 0x0000001f08009985 */ /* 0x000fe8000c101906 */
[----:B------:R-:W1:Y:S04]  /*12770*/  SHFL.IDX PT, R8, R2, RZ, 0x181f ;  /* 0x00181fff02087589 */ /* 0x000e6800000e0000 */
[----:B------:R-:W-:Y:S01]  /*12780*/  LDS.128 R20, [R243+0x80] ;  /* 0x00008000f3147984 */ /* 0x000fe20000000c00 */
[----:B------:R-:W-:-:S03]  /*12790*/  IADD3 R4, R3, 0x10, RZ ;  /* 0x0000001003047810 */ /* 0x000fc60007ffe0ff */
[----:B------:R-:W2:Y:S04]  /*127a0*/  SHFL.IDX PT, R7, R0, RZ, 0x181f ;  /* 0x00181fff00077589 */ /* 0x000ea800000e0000 */
[----:B------:R-:W3:Y:S04]  /*127b0*/  SHFL.IDX PT, R6, R2, 0x1, 0x181f ;  /* 0x00381f0002067f89 */ /* 0x000ee800000e0000 */
[----:B------:R-:W4:Y:S01]  /*127c0*/  SHFL.IDX PT, R5, R2, 0x2, 0x181f ;  /* 0x00581f0002057f89 */ /* 0x000f2200000e0000 */
[----:B------:R-:W-:-:S03]  /*127d0*/  ISETP.GE.OR P2, PT, R4, UR4, P5 ;  /* 0x0000000404007c0c */ /* 0x000fc6000af46670 */
[----:B------:R-:W5:Y:S01]  /*127e0*/  SHFL.IDX PT, R11, R0, 0x1, 0x181f ;  /* 0x00381f00000b7f89 */ /* 0x000f6200000e0000 */
[----:B------:R-:W-:-:S03]  /*127f0*/  ISETP.GE.OR P3, PT, R3, UR4, P5 ;  /* 0x0000000403007c0c */ /* 0x000fc6000af66670 */
[----:B------:R-:W5:Y:S01]  /*12800*/  SHFL.IDX PT, R10, R0, 0x2, 0x181f ;  /* 0x00581f00000a7f89 */ /* 0x000f6200000e0000 */
[----:B------:R-:W-:-:S03]  /*12810*/  IADD3 R4, R3, 0x20, RZ ;  /* 0x0000002003047810 */ /* 0x000fc60007ffe0ff */
[----:B------:R-:W5:Y:S01]  /*12820*/  LDS.128 R16, [R243+0x880] ;  /* 0x00088000f3107984 */ /* 0x000f620000000c00 */
[----:B------:R-:W-:-:S03]  /*12830*/  ISETP.GE.OR P0, PT, R4, UR4, P5 ;  /* 0x0000000404007c0c */ /* 0x000fc6000af06670 */
[----:B------:R-:W5:Y:S02]  /*12840*/  LDS.128 R12, [R243+0x1080] ;  /* 0x00108000f30c7984 */ /* 0x000f640000000c00 */
[C---:B-1----:R-:W-:Y:S02]  /*12850*/  @!P3 LEA R8, P4, R242.reuse, R8, 0x1 ;  /* 0x00000008f208b211 */ /* 0x042fe400078808ff */
[----:B------:R-:W-:Y:S01]  /*12860*/  LDS.128 R24, [R243+0x1880] ;  /* 0x00188000f3187984 */ /* 0x000fe20000000c00 */
[C---:B------:R-:W-:Y:S02]  /*12870*/  IADD3 R29, R3.reuse, 0x30, RZ ;  /* 0x00000030031d7810 */ /* 0x040fe40007ffe0ff */
[C---:B--2---:R-:W-:Y:S01]  /*12880*/  @!P3 LEA.HI.X R9, R242.reuse, R7, R48, 0x1, P4 ;  /* 0x00000007f209b211 */ /* 0x044fe200020f0c30 */
[----:B------:R-:W1:Y:S01]  /*12890*/  SHFL.IDX PT, R45, R2, 0x3, 0x181f ;  /* 0x00781f00022d7f89 */ /* 0x000e6200000e0000 */
[C---:B---3--:R-:W-:Y:S02]  /*128a0*/  @!P2 LEA R6, P1, R242.reuse, R6, 0x1 ;  /* 0x00000006f206a211 */ /* 0x048fe400078208ff */
[----:B------:R-:W-:Y:S01]  /*128b0*/  IADD3 R28, R3, 0x40, RZ ;  /* 0x00000040031c7810 */ /* 0x000fe20007ffe0ff */
[----:B------:R-:W2:Y:S01]  /*128c0*/  SHFL.IDX PT, R46, R0, 0x3, 0x181f ;  /* 0x00781f00002e7f89 */ /* 0x000ea200000e0000 */
[----:B----4-:R-:W-:-:S02]  /*128d0*/  @!P0 LEA R4, P4, R242, R5, 0x1 ;  /* 0x00000005f2048211 */ /* 0x010fc400078808ff */
[C-C-:B-----5:R-:W-:Y:S01]  /*128e0*/  @!P2 LEA.HI.X R7, R242.reuse, R11, R48.reuse, 0x1, P1 ;  /* 0x0000000bf207a211 */ /* 0x160fe200008f0c30 */
[----:B------:R-:W-:Y:S01]  /*128f0*/  LDS.128 R32, [R243+0x2880] ;  /* 0x00288000f3207984 */ /* 0x000fe20000000c00 */
[----:B------:R-:W-:Y:S02]  /*12900*/  @!P0 LEA.HI.X R5, R242, R10, R48, 0x1, P4 ;  /* 0x0000000af2058211 */ /* 0x000fe400020f0c30 */
[----:B------:R-:W-:Y:S01]  /*12910*/  ISETP.GE.OR P1, PT, R29, UR4, P5 ;  /* 0x000000041d007c0c */ /* 0x000fe2000af26670 */
[----:B------:R-:W-:Y:S01]  /*12920*/  LDS.128 R36, [R243+0x3080] ;  /* 0x00308000f3247984 */ /* 0x000fe20000000c00 */
[----:B------:R-:W-:-:S03]  /*12930*/  ISETP.GE.OR P4, PT, R28, UR4, P5 ;  /* 0x000000041c007c0c */ /* 0x000fc6000af86670 */
[----:B------:R-:W-:Y:S04]  /*12940*/  LDS.128 R28, [R243+0x2080] ;  /* 0x00208000f31c7984 */ /* 0x000fe80000000c00 */
[----:B------:R-:W3:Y:S04]  /*12950*/  SHFL.IDX PT, R44, R2, 0x4, 0x181f ;  /* 0x00981f00022c7f89 */ /* 0x000ee800000e0000 */
[----:B------:R-:W-:Y:S04]  /*12960*/  LDS.128 R40, [R243+0x3880] ;  /* 0x00388000f3287984 */ /* 0x000fe80000000c00 */
[----:B------:R4:W-:Y:S04]  /*12970*/  @!P3 ST.E.128 [R8.64], R20 ;  /* 0x000000140800b985 */ /* 0x0009e8000c101d06 */
[----:B------:R-:W5:Y:S04]  /*12980*/  SHFL.IDX PT, R9, R2, 0x5, 0x181f ;  /* 0x00b81f0002097f89 */ /* 0x000f6800000e0000 */
[----:B------:R-:W1:Y:S04]  /*12990*/  SHFL.IDX PT, R11, R0, 0x4, 0x181f ;  /* 0x00981f00000b7f89 */ /* 0x000e6800000e0000 */
[----:B------:R-:W-:Y:S04]  /*129a0*/  SHFL.IDX PT, R10, R2, 0x6, 0x181f ;  /* 0x00d81f00020a7f89 */ /* 0x000fe800000e0000 */
[----:B------:R-:W1:Y:S04]  /*129b0*/  SHFL.IDX PT, R21, R0, 0x5, 0x181f ;  /* 0x00b81f0000157f89 */ /* 0x000e6800000e0000 */
[----:B------:R-:W1:Y:S04]  /*129c0*/  SHFL.IDX PT, R20, R0, 0x6, 0x181f ;  /* 0x00d81f0000147f89 */ /* 0x000e6800000e0000 */
[----:B------:R-:W-:Y:S01]  /*129d0*/  @!P2 ST.E.128 [R6.64], R16 ;  /* 0x000000100600a985 */ /* 0x000fe2000c101d06 */
[----:B----4-:R-:W-:-:S02]  /*129e0*/  IADD3 R22, R3, 0x50, RZ ;  /* 0x0000005003167810 */ /* 0x010fc40007ffe0ff */
[C---:B------:R-:W-:Y:S02]  /*129f0*/  IADD3 R8, R3.reuse, 0x60, RZ ;  /* 0x0000006003087810 */ /* 0x040fe40007ffe0ff */
[----:B------:R-:W-:Y:S01]  /*12a00*/  ISETP.GE.OR P3, PT, R22, UR4, P5 ;  /* 0x0000000416007c0c */ /* 0x000fe2000af66670 */
[----:B------:R1:W-:Y:S01]  /*12a10*/  @!P0 ST.E.128 [R4.64], R12 ;  /* 0x0000000c04008985 */ /* 0x0003e2000c101d06 */
[----:B------:R-:W-:Y:S02]  /*12a20*/  ISETP.GE.OR P2, PT, R8, UR4, P5 ;  /* 0x0000000408007c0c */ /* 0x000fe4000af46670 */
[----:B------:R-:W-:-:S04]  /*12a30*/  IADD3 R3, R3, 0x70, RZ ;  /* 0x0000007003037810 */ /* 0x000fc80007ffe0ff */
[----:B------:R-:W-:Y:S02]  /*12a40*/  ISETP.GE.OR P5, PT, R3, UR4, P5 ;  /* 0x0000000403007c0c */ /* 0x000fe4000afa6670 */
[----:B-1----:R-:W-:-:S04]  /*12a50*/  @!P1 LEA R4, P0, R242, R45, 0x1 ;  /* 0x0000002df2049211 */ /* 0x002fc800078008ff */
[C---:B--2---:R-:W-:Y:S02]  /*12a60*/  @!P1 LEA.HI.X R5, R242.reuse, R46, R48, 0x1, P0 ;  /* 0x0000002ef2059211 */ /* 0x044fe400000f0c30 */
[----:B---3--:R-:W-:-:S03]  /*12a70*/  @!P4 LEA R8, P0, R242, R44, 0x1 ;  /* 0x0000002cf208c211 */ /* 0x008fc600078008ff */
[----:B------:R1:W-:Y:S01]  /*12a80*/  @!P1 ST.E.128 [R4.64], R24 ;  /* 0x0000001804009985 */ /* 0x0003e2000c101d06 */
[C---:B-----5:R-:W-:Y:S02]  /*12a90*/  @!P3 LEA R6, P1, R242.reuse, R9, 0x1 ;  /* 0x00000009f206b211 */ /* 0x060fe400078208ff */
[C-C-:B------:R-:W-:Y:S02]  /*12aa0*/  @!P4 LEA.HI.X R9, R242.reuse, R11, R48.reuse, 0x1, P0 ;  /* 0x0000000bf209c211 */ /* 0x140fe400000f0c30 */
[----:B------:R-:W-:-:S03]  /*12ab0*/  @!P3 LEA.HI.X R7, R242, R21, R48, 0x1, P1 ;  /* 0x00000015f207b211 */ /* 0x000fc600008f0c30 */
[----:B------:R2:W-:Y:S04]  /*12ac0*/  @!P4 ST.E.128 [R8.64], R28 ;  /* 0x0000001c0800c985 */ /* 0x0005e8000c101d06 */
[----:B------:R2:W-:Y:S01]  /*12ad0*/  @!P3 ST.E.128 [R6.64], R32 ;  /* 0x000000200600b985 */ /* 0x0005e2000c101d06 */
[----:B-1----:R-:W-:-:S04]  /*12ae0*/  @!P2 LEA R4, P0, R242, R10, 0x1 ;  /* 0x0000000af204a211 */ /* 0x002fc800078008ff */
[----:B------:R-:W-:-:S05]  /*12af0*/  @!P2 LEA.HI.X R5, R242, R20, R48, 0x1, P0 ;  /* 0x00000014f205a211 */ /* 0x000fca00000f0c30 */
[----:B------:R2:W-:Y:S04]  /*12b00*/  @!P2 ST.E.128 [R4.64], R36 ;  /* 0x000000240400a985 */ /* 0x0005e8000c101d06 */
[----:B------:R-:W1:Y:S04]  /*12b10*/  SHFL.IDX PT, R2, R2, 0x7, 0x181f ;  /* 0x00f81f0002027f89 */ /* 0x000e6800000e0000 */
[----:B------:R-:W3:Y:S01]  /*12b20*/  SHFL.IDX PT, R0, R0, 0x7, 0x181f ;  /* 0x00f81f0000007f89 */ /* 0x000ee200000e0000 */
[----:B------:R-:W-:Y:S05]  /*12b30*/  @P5 BRA `(.L_x_571) ;  /* 0x00000a0000005947 */ /* 0x000fea0003800000 */
[----:B-1----:R-:W-:-:S04]  /*12b40*/  LEA R2, P0, R242, R2, 0x1 ;  /* 0x00000002f2027211 */ /* 0x002fc800078008ff */
[----:B---3--:R-:W-:-:S05]  /*12b50*/  LEA.HI.X R3, R242, R0, R48, 0x1, P0 ;  /* 0x00000000f2037211 */ /* 0x008fca00000f0c30 */
[----:B------:R1:W-:Y:S01]  /*12b60*/  ST.E.128 [R2.64], R40 ;  /* 0x0000002802007985 */ /* 0x0003e2000c101d06 */
[----:B------:R-:W-:Y:S05]  /*12b70*/  BRA `(.L_x_571) ;  /* 0x000009c000007947 */ /* 0x000fea0003800000 */
.L_x_569:
[----:B------:R-:W2:Y:S04]  /*12b80*/  LDL R2, [R1+0x4c] ;  /* 0x00004c0001027983 */ /* 0x000ea80000100800 */
[----:B------:R-:W3:Y:S04]  /*12b90*/  LDL R0, [R1+0x48] ;  /* 0x0000480001007983 */ /* 0x000ee80000100800 */
[----:B------:R-:W4:Y:S04]  /*12ba0*/  LDL R4, [R1+0x44] ;  /* 0x0000440001047983 */ /* 0x000f280000100800 */
[----:B------:R-:W1:Y:S01]  /*12bb0*/  S2R R3, SR_TID.X ;  /* 0x0000000000037919 */ /* 0x000e620000002100 */
[----:B------:R-:W-:Y:S01]  /*12bc0*/  BSSY B0, `(.L_x_572) ;  /* 0x0000026000007945 */ /* 0x000fe20003800000 */
[----:B-1----:R-:W-:Y:S01]  /*12bd0*/  ISETP.GE.AND P0, PT, R3, 0x80, PT ;  /* 0x000000800300780c */ /* 0x002fe20003f06270 */
[----:B--2---:R-:W-:-:S02]  /*12be0*/  IMAD.MOV.U32 R12, RZ, RZ, R2 ;  /* 0x000000ffff0c7224 */ /* 0x004fc400078e0002 */
[----:B---3--:R-:W-:-:S03]  /*12bf0*/  IMAD.MOV.U32 R11, RZ, RZ, R0 ;  /* 0x000000ffff0b7224 */ /* 0x008fc600078e0000 */
[----:B------:R-:W-:Y:S01]  /*12c00*/  SHF.R.S32.HI R7, RZ, 0x1f, R12 ;  /* 0x0000001fff077819 */ /* 0x000fe2000001140c */
[----:B----4-:R-:W-:Y:S01]  /*12c10*/  IMAD.MOV.U32 R13, RZ, RZ, R4 ;  /* 0x000000ffff0d7224 */ /* 0x010fe200078e0004 */
[----:B------:R-:W-:-:S05]  /*12c20*/  SHF.R.S32.HI R10, RZ, 0x1f, R11 ;  /* 0x0000001fff0a7819 */ /* 0x000fca000001140b */
[----:B------:R-:W-:Y:S05]  /*12c30*/  @P0 BRA `(.L_x_573) ;  /* 0x000001e000000947 */ /* 0x000fea0003800000 */
[----:B------:R-:W-:Y:S02]  /*12c40*/  MOV R2, c[0x0][0x4e8] ;  /* 0x00013a0000027a02 */ /* 0x000fe40000000f00 */
[----:B------:R-:W-:-:S03]  /*12c50*/  IADD3 R6, R13, R3, RZ ;  /* 0x000000030d067210 */ /* 0x000fc60007ffe0ff */
[----:B------:R-:W-:-:S05]  /*12c60*/  IMAD R0, R2, c[0x0][0x388], RZ ;  /* 0x0000e20002007a24 */ /* 0x000fca00078e02ff */
[----:B------:R-:W-:-:S13]  /*12c70*/  ISETP.GE.AND P0, PT, R6, R0, PT ;  /* 0x000000000600720c */ /* 0x000fda0003f06270 */
[----:B------:R-:W-:Y:S05]  /*12c80*/  @P0 BRA `(.L_x_573) ;  /* 0x0000019000000947 */ /* 0x000fea0003800000 */
[----:B------:R-:W-:Y:S01]  /*12c90*/  ISETP.NE.AND P0, PT, R2, 0x1, PT ;  /* 0x000000010200780c */ /* 0x000fe20003f05270 */
[----:B------:R-:W-:Y:S01]  /*12ca0*/  IMAD R4, R7, c[0x0][0x490], RZ ;  /* 0x0001240007047a24 */ /* 0x000fe200078e02ff */
[----:B------:R-:W-:Y:S01]  /*12cb0*/  MOV R0, R6 ;  /* 0x0000000600007202 */ /* 0x000fe20000000f00 */
[----:B------:R-:W-:-:S04]  /*12cc0*/  IMAD.WIDE.U32 R2, R12, c[0x0][0x490], RZ ;  /* 0x000124000c027a25 */ /* 0x000fc800078e00ff */
[----:B------:R-:W-:Y:S02]  /*12cd0*/  IMAD R4, R12, c[0x0][0x494], R4 ;  /* 0x000125000c047a24 */ /* 0x000fe400078e0204 */
[----:B------:R-:W-:-:S03]  /*12ce0*/  IMAD R9, R10, c[0x0][0x498], RZ ;  /* 0x000126000a097a24 */ /* 0x000fc600078e02ff */
[----:B------:R-:W-:Y:S01]  /*12cf0*/  IADD3 R3, R3, R4, RZ ;  /* 0x0000000403037210 */ /* 0x000fe20007ffe0ff */
[----:B------:R-:W-:-:S05]  /*12d00*/  @P0 IMAD.HI.U32 R5, R6, c[0x0][0x4ec], RZ ;  /* 0x00013b0006050a27 */ /* 0x000fca00078e00ff */
[----:B------:R-:W-:Y:S01]  /*12d10*/  @P0 SHF.R.U32.HI R0, RZ, c[0x0][0x4f0], R5 ;  /* 0x00013c00ff000a19 */ /* 0x000fe20000011605 */
[----:B------:R-:W-:-:S03]  /*12d20*/  IMAD.WIDE.U32 R4, R11, c[0x0][0x498], R2 ;  /* 0x000126000b047a25 */ /* 0x000fc600078e0002 */
[C---:B------:R-:W-:Y:S01]  /*12d30*/  IADD3 R8, -R0.reuse, RZ, RZ ;  /* 0x000000ff00087210 */ /* 0x040fe20007ffe1ff */
[----:B------:R-:W-:Y:S01]  /*12d40*/  IMAD R3, R11, c[0x0][0x49c], R9 ;  /* 0x000127000b037a24 */ /* 0x000fe200078e0209 */
[----:B------:R-:W-:-:S03]  /*12d50*/  IADD3 R4, P0, R0, R4, RZ ;  /* 0x0000000400047210 */ /* 0x000fc60007f1e0ff */
[----:B------:R-:W-:Y:S01]  /*12d60*/  IMAD R2, R8, c[0x0][0x4e8], R6 ;  /* 0x00013a0008027a24 */ /* 0x000fe200078e0206 */
[----:B------:R-:W-:-:S04]  /*12d70*/  SHF.R.S32.HI R6, RZ, 0x1f, R0 ;  /* 0x0000001fff067819 */ /* 0x000fc80000011400 */
[----:B------:R-:W-:Y:S02]  /*12d80*/  SHF.R.S32.HI R0, RZ, 0x1f, R2 ;  /* 0x0000001fff007819 */ /* 0x000fe40000011402 */
[----:B------:R-:W-:-:S03]  /*12d90*/  IADD3.X R5, R6, R5, R3, P0, !PT ;  /* 0x0000000506057210 */ /* 0x000fc600007fe403 */
[----:B------:R-:W-:-:S04]  /*12da0*/  IMAD R0, R0, c[0x0][0x488], RZ ;  /* 0x0001220000007a24 */ /* 0x000fc800078e02ff */
[C---:B------:R-:W-:Y:S02]  /*12db0*/  IMAD R0, R2.reuse, c[0x0][0x48c], R0 ;  /* 0x0001230002007a24 */ /* 0x040fe400078e0200 */
[----:B------:R-:W-:-:S05]  /*12dc0*/  IMAD.WIDE.U32 R2, R2, c[0x0][0x488], R4 ;  /* 0x0001220002027a25 */ /* 0x000fca00078e0004 */
[----:B------:R-:W-:Y:S02]  /*12dd0*/  IADD3 R0, R3, R0, RZ ;  /* 0x0000000003007210 */ /* 0x000fe40007ffe0ff */
[----:B------:R-:W-:-:S04]  /*12de0*/  LEA R4, P0, R2, c[0x0][0x450], 0x2 ;  /* 0x0001140002047a11 */ /* 0x000fc800078010ff */
[----:B------:R-:W-:Y:S02]  /*12df0*/  LEA.HI.X R5, R2, c[0x0][0x454], R0, 0x2, P0 ;  /* 0x0001150002057a11 */ /* 0x000fe400000f1400 */
[----:B------:R-:W-:-:S05]  /*12e00*/  MOV R0, 0xff800000 ;  /* 0xff80000000007802 */ /* 0x000fca0000000f00 */
[----:B------:R1:W-:Y:S02]  /*12e10*/  STG.E [R4.64], R0 ;  /* 0x0000000004007986 */ /* 0x0003e4000c101906 */
.L_x_573:
[----:B------:R-:W-:Y:S05]  /*12e20*/  BSYNC B0 ;  /* 0x0000000000007941 */ /* 0x000fea0003800000 */
.L_x_572:
[----:B------:R-:W2:Y:S01]  /*12e30*/  LDL R2, [R1+0x18] ;  /* 0x0000180001027983 */ /* 0x000ea20000100800 */
[----:B-1----:R-:W-:Y:S01]  /*12e40*/  MOV R0, c[0x0][0x4e8] ;  /* 0x00013a0000007a02 */ /* 0x002fe20000000f00 */
[----:B------:R-:W-:-:S03]  /*12e50*/  IMAD R6, R10, c[0x0][0x3f0], RZ ;  /* 0x0000fc000a067a24 */ /* 0x000fc600078e02ff */
[----:B------:R-:W-:Y:S01]  /*12e60*/  ISETP.NE.AND P0, PT, R0, 0x1, PT ;  /* 0x000000010000780c */ /* 0x000fe20003f05270 */
[----:B------:R-:W-:Y:S02]  /*12e70*/  IMAD R0, R7, c[0x0][0x3e8], RZ ;  /* 0x0000fa0007007a24 */ /* 0x000fe400078e02ff */
[----:B------:R-:W-:Y:S02]  /*12e80*/  IMAD R8, R11, c[0x0][0x3f4], R6 ;  /* 0x0000fd000b087a24 */ /* 0x000fe400078e0206 */
[----:B------:R-:W-:Y:S01]  /*12e90*/  IMAD R5, R12, c[0x0][0x3ec], R0 ;  /* 0x0000fb000c057a24 */ /* 0x000fe200078e0200 */
[----:B--2---:R-:W-:Y:S01]  /*12ea0*/  IADD3 R4, R2, R13, RZ ;  /* 0x0000000d02047210 */ /* 0x004fe20007ffe0ff */
[----:B------:R-:W-:-:S03]  /*12eb0*/  IMAD.WIDE.U32 R2, R12, c[0x0][0x3e8], RZ ;  /* 0x0000fa000c027a25 */ /* 0x000fc600078e00ff */
[----:B------:R-:W-:-:S03]  /*12ec0*/  MOV R0, R4 ;  /* 0x0000000400007202 */ /* 0x000fc60000000f00 */
[----:B------:R-:W-:Y:S01]  /*12ed0*/  @P0 IMAD.HI.U32 R7, R4, c[0x0][0x4ec], RZ ;  /* 0x00013b0004070a27 */ /* 0x000fe200078e00ff */
[----:B------:R-:W-:-:S04]  /*12ee0*/  IADD3 R3, R3, R5, RZ ;  /* 0x0000000503037210 */ /* 0x000fc80007ffe0ff */
[----:B------:R-:W-:Y:S01]  /*12ef0*/  @P0 SHF.R.U32.HI R0, RZ, c[0x0][0x4f0], R7 ;  /* 0x00013c00ff000a19 */ /* 0x000fe20000011607 */
[----:B------:R-:W-:Y:S01]  /*12f00*/  IMAD.WIDE.U32 R2, R11, c[0x0][0x3f0], R2 ;  /* 0x0000fc000b027a25 */ /* 0x000fe200078e0002 */
[----:B------:R-:W-:Y:S02]  /*12f10*/  ISETP.GE.AND P0, PT, R242, c[0x0][0x3c8], PT ;  /* 0x0000f200f2007a0c */ /* 0x000fe40003f06270 */
[----:B------:R-:W-:Y:S02]  /*12f20*/  SHF.R.S32.HI R6, RZ, 0x1f, R0 ;  /* 0x0000001fff067819 */ /* 0x000fe40000011400 */
[----:B------:R-:W-:Y:S02]  /*12f30*/  IADD3 R5, -R0, RZ, RZ ;  /* 0x000000ff00057210 */ /* 0x000fe40007ffe1ff */
[----:B------:R-:W-:Y:S01]  /*12f40*/  IADD3 R3, R3, R8, RZ ;  /* 0x0000000803037210 */ /* 0x000fe20007ffe0ff */
[----:B------:R-:W-:Y:S02]  /*12f50*/  IMAD R6, R6, c[0x0][0x3e0], RZ ;  /* 0x0000f80006067a24 */ /* 0x000fe400078e02ff */
[----:B------:R-:W-:-:S02]  /*12f60*/  IMAD R4, R5, c[0x0][0x4e8], R4 ;  /* 0x00013a0005047a24 */ /* 0x000fc400078e0204 */
        /* <DEDUP_REMOVED lines=12> */
.L_x_618:
[----:B------:R-:W-:Y:S05]  /*13030*/  BRA.DIV ~URZ, `(.L_x_575) ;  /* 0x00005ac27f007947 */ /* 0x000fea000b800000 */
[----:B------:R3:W4:Y:S02]  /*13040*/  SHFL.IDX PT, R2, R5, RZ, 0x181f ;  /* 0x00181fff05027589 */ /* 0x00072400000e0000 */
.L_x_619:
[----:B------:R-:W5:Y:S04]  /*13050*/  LDL.LU R3, [R1+0x44] ;  /* 0x0000440001037983 */ /* 0x000f680000300800 */
[----:B------:R-:W1:Y:S02]  /*13060*/  S2R R7, SR_TID.X ;  /* 0x0000000000077919 */ /* 0x000e640000002100 */
[----:B-1----:R-:W-:-:S04]  /*13070*/  SHF.R.S32.HI R0, RZ, 0x1f, R7 ;  /* 0x0000001fff007819 */ /* 0x002fc80000011407 */
[----:B------:R-:W-:Y:S01]  /*13080*/  LEA.HI R0, R0, R7, RZ, 0x3 ;  /* 0x0000000700007211 */ /* 0x000fe200078f18ff */
[----:B------:R-:W-:-:S03]  /*13090*/  IMAD.MOV.U32 R7, RZ, RZ, c[0x0][0x4e8] ;  /* 0x00013a00ff077624 */ /* 0x000fc600078e00ff */
[----:B------:R-:W-:Y:S01]  /*130a0*/  SHF.R.S32.HI R0, RZ, 0x3, R0 ;  /* 0x00000003ff007819 */ /* 0x000fe20000011400 */
[----:B------:R-:W-:Y:S01]  /*130b0*/  IMAD R7, R7, c[0x0][0x388], RZ ;  /* 0x0000e20007077a24 */ /* 0x000fe200078e02ff */
[----:B------:R-:W-:-:S03]  /*130c0*/  SHF.R.S32.HI R8, RZ, 0x1f, R242 ;  /* 0x0000001fff087819 */ /* 0x000fc600000114f2 */
[----:B-----5:R-:W-:-:S05]  /*130d0*/  IMAD.IADD R0, R0, 0x1, R3 ;  /* 0x0000000100007824 */ /* 0x020fca00078e0203 */
[----:B------:R-:W-:-:S13]  /*130e0*/  ISETP.GE.OR P2, PT, R0, R7, P0 ;  /* 0x000000070000720c */ /* 0x000fda0000746670 */
[----:B----4-:R-:W-:-:S04]  /*130f0*/  @!P2 LEA R2, P1, R242, R2, 0x1 ;  /* 0x00000002f202a211 */ /* 0x010fc800078208ff */
[----:B--2---:R-:W-:-:S05]  /*13100*/  @!P2 LEA.HI.X R3, R242, R6, R8, 0x1, P1 ;  /* 0x00000006f203a211 */ /* 0x004fca00008f0c08 */
[----:B------:R1:W-:Y:S01]  /*13110*/  @!P2 ST.E.128 [R2.64], RZ ;  /* 0x000000ff0200a985 */ /* 0x0003e2000c101d06 */
[----:B------:R-:W-:Y:S05]  /*13120*/  BRA.DIV ~URZ, `(.L_x_576) ;  /* 0x00005a427f007947 */ /* 0x000fea000b800000 */
[----:B------:R2:W4:Y:S04]  /*13130*/  SHFL.IDX PT, R6, R4, 0x1, 0x181f ;  /* 0x00381f0004067f89 */ /* 0x00052800000e0000 */
[----:B-1----:R2:W1:Y:S02]  /*13140*/  SHFL.IDX PT, R2, R5, 0x1, 0x181f ;  /* 0x00381f0005027f89 */ /* 0x00246400000e0000 */
.L_x_620:
[----:B------:R-:W-:Y:S02]  /*13150*/  IADD3 R3, R0, 0x10, RZ ;  /* 0x0000001000037810 */ /* 0x000fe40007ffe0ff */
[----:B------:R-:W-:Y:S02]  /*13160*/  SHF.R.S32.HI R8, RZ, 0x1f, R242 ;  /* 0x0000001fff087819 */ /* 0x000fe400000114f2 */
[----:B------:R-:W-:-:S13]  /*13170*/  ISETP.GE.OR P2, PT, R3, R7, P0 ;  /* 0x000000070300720c */ /* 0x000fda0000746670 */
[----:B-1----:R-:W-:-:S04]  /*13180*/  @!P2 LEA R2, P1, R242, R2, 0x1 ;  /* 0x00000002f202a211 */ /* 0x002fc800078208ff */
[----:B----4-:R-:W-:-:S05]  /*13190*/  @!P2 LEA.HI.X R3, R242, R6, R8, 0x1, P1 ;  /* 0x00000006f203a211 */ /* 0x010fca00008f0c08 */
[----:B------:R1:W-:Y:S01]  /*131a0*/  @!P2 ST.E.128 [R2.64], RZ ;  /* 0x000000ff0200a985 */ /* 0x0003e2000c101d06 */
[----:B------:R-:W-:Y:S05]  /*131b0*/  BRA.DIV ~URZ, `(.L_x_577) ;  /* 0x00005a827f007947 */ /* 0x000fea000b800000 */
[----:B------:R4:W1:Y:S02]  /*131c0*/  SHFL.IDX PT, R6, R4, 0x2, 0x181f ;  /* 0x00581f0004067f89 */ /* 0x00086400000e0000 */
.L_x_621:
[----:B------:R-:W-:Y:S05]  /*131d0*/  BRA.DIV ~URZ, `(.L_x_578) ;  /* 0x00005ad27f007947 */ /* 0x000fea000b800000 */
[----:B-1----:R1:W2:Y:S02]  /*131e0*/  SHFL.IDX PT, R2, R5, 0x2, 0x181f ;  /* 0x00581f0005027f89 */ /* 0x0022a400000e0000 */
.L_x_622:
[----:B------:R-:W-:Y:S02]  /*131f0*/  IADD3 R3, R0, 0x20, RZ ;  /* 0x0000002000037810 */ /* 0x000fe40007ffe0ff */
[----:B------:R-:W-:Y:S02]  /*13200*/  SHF.R.S32.HI R8, RZ, 0x1f, R242 ;  /* 0x0000001fff087819 */ /* 0x000fe400000114f2 */
[----:B------:R-:W-:-:S13]  /*13210*/  ISETP.GE.OR P2, PT, R3, R7, P0 ;  /* 0x000000070300720c */ /* 0x000fda0000746670 */
[----:B--2---:R-:W-:-:S04]  /*13220*/  @!P2 LEA R2, P1, R242, R2, 0x1 ;  /* 0x00000002f202a211 */ /* 0x004fc800078208ff */
[----:B------:R-:W-:-:S05]  /*13230*/  @!P2 LEA.HI.X R3, R242, R6, R8, 0x1, P1 ;  /* 0x00000006f203a211 */ /* 0x000fca00008f0c08 */
[----:B------:R2:W-:Y:S01]  /*13240*/  @!P2 ST.E.128 [R2.64], RZ ;  /* 0x000000ff0200a985 */ /* 0x0005e2000c101d06 */
[----:B------:R-:W-:Y:S05]  /*13250*/  BRA.DIV ~URZ, `(.L_x_579) ;  /* 0x00005ac27f007947 */ /* 0x000fea000b800000 */
[----:B------:R1:W2:Y:S04]  /*13260*/  SHFL.IDX PT, R6, R4, 0x3, 0x181f ;  /* 0x00781f0004067f89 */ /* 0x0002a800000e0000 */
[----:B--2---:R1:W2:Y:S02]  /*13270*/  SHFL.IDX PT, R2, R5, 0x3, 0x181f ;  /* 0x00781f0005027f89 */ /* 0x0042a400000e0000 */
.L_x_623:
[----:B------:R-:W-:Y:S02]  /*13280*/  IADD3 R3, R0, 0x30, RZ ;  /* 0x0000003000037810 */ /* 0x000fe40007ffe0ff */
[----:B------:R-:W-:Y:S02]  /*13290*/  SHF.R.S32.HI R8, RZ, 0x1f, R242 ;  /* 0x0000001fff087819 */ /* 0x000fe400000114f2 */
[----:B------:R-:W-:-:S13]  /*132a0*/  ISETP.GE.OR P2, PT, R3, R7, P0 ;  /* 0x000000070300720c */ /* 0x000fda0000746670 */
[----:B--2---:R-:W-:-:S04]  /*132b0*/  @!P2 LEA R2, P1, R242, R2, 0x1 ;  /* 0x00000002f202a211 */ /* 0x004fc800078208ff */
[----:B------:R-:W-:-:S05]  /*132c0*/  @!P2 LEA.HI.X R3, R242, R6, R8, 0x1, P1 ;  /* 0x00000006f203a211 */ /* 0x000fca00008f0c08 */
[----:B------:R2:W-:Y:S01]  /*132d0*/  @!P2 ST.E.128 [R2.64], RZ ;  /* 0x000000ff0200a985 */ /* 0x0005e2000c101d06 */
[----:B------:R-:W-:Y:S05]  /*132e0*/  BRA.DIV ~URZ, `(.L_x_580) ;  /* 0x00005b027f007947 */ /* 0x000fea000b800000 */
[----:B------:R1:W2:Y:S02]  /*132f0*/  SHFL.IDX PT, R6, R4, 0x4, 0x181f ;  /* 0x00981f0004067f89 */ /* 0x0002a400000e0000 */
.L_x_624:
[----:B------:R-:W-:Y:S05]  /*13300*/  BRA.DIV ~URZ, `(.L_x_581) ;  /* 0x00005b527f007947 */ /* 0x000fea000b800000 */
[----:B--2---:R2:W1:Y:S02]  /*13310*/  SHFL.IDX PT, R2, R5, 0x4, 0x181f ;  /* 0x00981f0005027f89 */ /* 0x00446400000e0000 */
.L_x_625:
[----:B------:R-:W-:Y:S02]  /*13320*/  IADD3 R3, R0, 0x40, RZ ;  /* 0x0000004000037810 */ /* 0x000fe40007ffe0ff */
[----:B------:R-:W-:Y:S02]  /*13330*/  SHF.R.S32.HI R8, RZ, 0x1f, R242 ;  /* 0x0000001fff087819 */ /* 0x000fe400000114f2 */
[----:B------:R-:W-:-:S13]  /*13340*/  ISETP.GE.OR P2, PT, R3, R7, P0 ;  /* 0x000000070300720c */ /* 0x000fda0000746670 */
[----:B-1----:R-:W-:-:S04]  /*13350*/  @!P2 LEA R2, P1, R242, R2, 0x1 ;  /* 0x00000002f202a211 */ /* 0x002fc800078208ff */
[----:B------:R-:W-:-:S05]  /*13360*/  @!P2 LEA.HI.X R3, R242, R6, R8, 0x1, P1 ;  /* 0x00000006f203a211 */ /* 0x000fca00008f0c08 */
[----:B------:R1:W-:Y:S01]  /*13370*/  @!P2 ST.E.128 [R2.64], RZ ;  /* 0x000000ff0200a985 */ /* 0x0003e2000c101d06 */
[----:B------:R-:W-:Y:S05]  /*13380*/  BRA.DIV ~URZ, `(.L_x_582) ;  /* 0x00005b427f007947 */ /* 0x000fea000b800000 */
[----:B------:R1:W2:Y:S04]  /*13390*/  SHFL.IDX PT, R6, R4, 0x5, 0x181f ;  /* 0x00b81f0004067f89 */ /* 0x0002a800000e0000 */
[----:B-1----:R1:W3:Y:S02]  /*133a0*/  SHFL.IDX PT, R2, R5, 0x5, 0x181f ;  /* 0x00b81f0005027f89 */ /* 0x0022e400000e0000 */
.L_x_626:
[----:B------:R-:W-:Y:S02]  /*133b0*/  IADD3 R3, R0, 0x50, RZ ;  /* 0x0000005000037810 */ /* 0x000fe40007ffe0ff */
[----:B------:R-:W-:Y:S02]  /*133c0*/  SHF.R.S32.HI R8, RZ, 0x1f, R242 ;  /* 0x0000001fff087819 */ /* 0x000fe400000114f2 */
[----:B------:R-:W-:-:S13]  /*133d0*/  ISETP.GE.OR P2, PT, R3, R7, P0 ;  /* 0x000000070300720c */ /* 0x000fda0000746670 */
[----:B---3--:R-:W-:-:S04]  /*133e0*/  @!P2 LEA R2, P1, R242, R2, 0x1 ;  /* 0x00000002f202a211 */ /* 0x008fc800078208ff */
[----:B--2---:R-:W-:-:S05]  /*133f0*/  @!P2 LEA.HI.X R3, R242, R6, R8, 0x1, P1 ;  /* 0x00000006f203a211 */ /* 0x004fca00008f0c08 */
[----:B------:R2:W-:Y:S01]  /*13400*/  @!P2 ST.E.128 [R2.64], RZ ;  /* 0x000000ff0200a985 */ /* 0x0005e2000c101d06 */
[----:B------:R-:W-:Y:S05]  /*13410*/  BRA.DIV ~URZ, `(.L_x_583) ;  /* 0x00005b827f007947 */ /* 0x000fea000b800000 */
[----:B------:R3:W1:Y:S02]  /*13420*/  SHFL.IDX PT, R6, R4, 0x6, 0x181f ;  /* 0x00d81f0004067f89 */ /* 0x00066400000e0000 */
.L_x_627:
[----:B------:R-:W-:Y:S05]  /*13430*/  BRA.DIV ~URZ, `(.L_x_584) ;  /* 0x00005bd27f007947 */ /* 0x000fea000b800000 */
[----:B--2---:R2:W3:Y:S02]  /*13440*/  SHFL.IDX PT, R2, R5, 0x6, 0x181f ;  /* 0x00d81f0005027f89 */ /* 0x0044e400000e0000 */
.L_x_628:
[----:B------:R-:W-:Y:S02]  /*13450*/  IADD3 R3, R0, 0x60, RZ ;  /* 0x0000006000037810 */ /* 0x000fe40007ffe0ff */
[----:B------:R-:W-:Y:S02]  /*13460*/  SHF.R.S32.HI R8, RZ, 0x1f, R242 ;  /* 0x0000001fff087819 */ /* 0x000fe400000114f2 */
[----:B------:R-:W-:-:S13]  /*13470*/  ISETP.GE.OR P2, PT, R3, R7, P0 ;  /* 0x000000070300720c */ /* 0x000fda0000746670 */
[----:B---3--:R-:W-:-:S04]  /*13480*/  @!P2 LEA R2, P1, R242, R2, 0x1 ;  /* 0x00000002f202a211 */ /* 0x008fc800078208ff */
[----:B-1----:R-:W-:-:S05]  /*13490*/  @!P2 LEA.HI.X R3, R242, R6, R8, 0x1, P1 ;  /* 0x00000006f203a211 */ /* 0x002fca00008f0c08 */
[----:B------:R1:W-:Y:S01]  /*134a0*/  @!P2 ST.E.128 [R2.64], RZ ;  /* 0x000000ff0200a985 */ /* 0x0003e2000c101d06 */
[----:B------:R-:W-:Y:S05]  /*134b0*/  BRA.DIV ~URZ, `(.L_x_585) ;  /* 0x00005bc27f007947 */ /* 0x000fea000b800000 */
[----:B----4-:R-:W3:Y:S04]  /*134c0*/  SHFL.IDX PT, R4, R4, 0x7, 0x181f ;  /* 0x00f81f0004047f89 */ /* 0x010ee800000e0000 */
[----:B-1----:R1:W4:Y:S02]  /*134d0*/  SHFL.IDX PT, R2, R5, 0x7, 0x181f ;  /* 0x00f81f0005027f89 */ /* 0x00232400000e0000 */
.L_x_629:
[----:B------:R-:W-:Y:S02]  /*134e0*/  IADD3 R0, R0, 0x70, RZ ;  /* 0x0000007000007810 */ /* 0x000fe40007ffe0ff */
[----:B-12---:R-:W-:Y:S02]  /*134f0*/  SHF.R.S32.HI R5, RZ, 0x1f, R242 ;  /* 0x0000001fff057819 */ /* 0x006fe400000114f2 */
[----:B------:R-:W-:-:S13]  /*13500*/  ISETP.GE.OR P1, PT, R0, R7, P0 ;  /* 0x000000070000720c */ /* 0x000fda0000726670 */
[----:B----4-:R-:W-:-:S04]  /*13510*/  @!P1 LEA R2, P0, R242, R2, 0x1 ;  /* 0x00000002f2029211 */ /* 0x010fc800078008ff */
[----:B---3--:R-:W-:-:S05]  /*13520*/  @!P1 LEA.HI.X R3, R242, R4, R5, 0x1, P0 ;  /* 0x00000004f2039211 */ /* 0x008fca00000f0c05 */
[----:B------:R1:W-:Y:S04]  /*13530*/  @!P1 ST.E.128 [R2.64], RZ ;  /* 0x000000ff02009985 */ /* 0x0003e8000c101d06 */
.L_x_571:
[----:B------:R-:W-:Y:S05]  /*13540*/  BSYNC B1 ;  /* 0x0000000000017941 */ /* 0x000fea0003800000 */
.L_x_568:
[----:B---3--:R-:W3:Y:S02]  /*13550*/  LDL R0, [R1+0x80] ;  /* 0x0000800001007983 */ /* 0x008ee40000100800 */
[----:B---3--:R-:W-:-:S13]  /*13560*/  ISETP.NE.AND P0, PT, R0, RZ, PT ;  /* 0x000000ff0000720c */ /* 0x008fda0003f05270 */
[----:B------:R-:W-:Y:S01]  /*13570*/  @P0 WARPSYNC 0xffffffff ;  /* 0xffffffff00000948 */ /* 0x000fe20003800000 */
[----:B------:R-:W-:Y:S06]  /*13580*/  @P0 BAR.SYNC.DEFER_BLOCKING 0x5, 0x80 ;  /* 0x0142000000000b1d */ /* 0x000fec0000010000 */
[----:B------:R-:W3:Y:S04]  /*13590*/  @P0 LDS R0, [0xb100] ;  /* 0x00b10000ff000984 */ /* 0x000ee80000000800 */
[----:B---3--:R3:W-:Y:S04]  /*135a0*/  @P0 STL [R1+0x58], R0 ;  /* 0x0000580001000387 */ /* 0x0087e80000100800 */
[----:B------:R-:W-:Y:S06]  /*135b0*/  @P0 BAR.ARV 0x4, 0x80 ;  /* 0x0102000000000b1d */ /* 0x000fec0000002000 */
[----:B------:R-:W-:Y:S05]  /*135c0*/  @P0 BRA `(.L_x_586) ;  /* 0x0000007000000947 */ /* 0x000fea0003800000 */
[----:B------:R-:W-:Y:S05]  /*135d0*/  BRA.DIV ~URZ, `(.L_x_587) ;  /* 0x00005b727f007947 */ /* 0x000fea000b800000 */
[----:B---3--:R3:W4:Y:S02]  /*135e0*/  SHFL.IDX PT, R0, R47, RZ, 0x1f ;  /* 0x00001fff2f007589 */ /* 0x00872400000e0000 */
.L_x_630:
[----:B------:R-:W-:Y:S01]  /*135f0*/  WARPSYNC 0xffffffff ;  /* 0xffffffff00007948 */ /* 0x000fe20003800000 */
[----:B------:R-:W-:Y:S06]  /*13600*/  BAR.SYNC.DEFER_BLOCKING 0x4, 0x80 ;  /* 0x0102000000007b1d */ /* 0x000fec0000010000 */
[----:B----4-:R4:W-:Y:S04]  /*13610*/  STL [R1+0x58], R0 ;  /* 0x0000580001007387 */ /* 0x0109e80000100800 */
[----:B------:R4:W-:Y:S04]  /*13620*/  @!P6 STS [0xb100], R47 ;  /* 0x00b1002fff00e388 */ /* 0x0009e80000000800 */
[----:B------:R-:W-:Y:S06]  /*13630*/  BAR.ARV 0x5, 0x80 ;  /* 0x0142000000007b1d */ /* 0x000fec0000002000 */
.L_x_586:
[----:B---34-:R-:W3:Y:S02]  /*13640*/  LDL R0, [R1+0x58] ;  /* 0x0000580001007983 */ /* 0x018ee40000100800 */
[----:B---3--:R-:W-:-:S13]  /*13650*/  ISETP.GE.AND P0, PT, R0, c[0x0][0x538], PT ;  /* 0x00014e0000007a0c */ /* 0x008fda0003f06270 */
[----:B-12---:R-:W-:Y:S01]  /*13660*/  @P0 CALL.REL.NOINC `(.L_x_588) ;  /* 0x0000001000000944 */ /* 0x006fe20003c00000 */
[----:B------:R-:W-:Y:S05]  /*13670*/  BRA `(.L_x_589) ;  /* 0xfffed30000007947 */ /* 0x000fea000383ffff */
.L_x_588:
[----:B------:R-:W-:Y:S05]  /*13680*/  EXIT ;  /* 0x000000000000794d */ /* 0x000fea0003800000 */
.L_x_512:
[----:B------:R-:W-:Y:S01]  /*13690*/  IMAD.MOV.U32 R246, RZ, RZ, R4 ;  /* 0x000000fffff67224 */ /* 0x000fe200078e0004 */
[----:B------:R-:W-:Y:S01]  /*136a0*/  MOV R247, RZ ;  /* 0x000000ff00f77202 */ /* 0x000fe20000000f00 */
[----:B------:R-:W-:Y:S01]  /*136b0*/  IMAD.MOV.U32 R3, RZ, RZ, 0x181f ;  /* 0x0000181fff037424 */ /* 0x000fe200078e00ff */
[----:B------:R-:W-:Y:S02]  /*136c0*/  MOV R2, 0x136e0 ;  /* 0x000136e000027802 */ /* 0x000fe40000000f00 */
[----:B-----5:R-:W-:Y:S05]  /*136d0*/  CALL.REL.NOINC `($__internal_1_$__cuda_sm70_shflsync_idx_p) ;  /* 0x00005b4000007944 */ /* 0x020fea0003c00000 */
[----:B------:R-:W-:Y:S01]  /*136e0*/  MOV R6, R246 ;  /* 0x000000f600067202 */ /* 0x000fe20000000f00 */
[----:B------:R-:W-:Y:S05]  /*136f0*/  BRA `(.L_x_590) ;  /* 0xfffedc8000007947 */ /* 0x000fea000383ffff */
.L_x_513:
[----:B------:R-:W-:Y:S01]  /*13700*/  IMAD.MOV.U32 R246, RZ, RZ, R5 ;  /* 0x000000fffff67224 */ /* 0x000fe200078e0005 */
[----:B------:R-:W-:Y:S01]  /*13710*/  MOV R247, RZ ;  /* 0x000000ff00f77202 */ /* 0x000fe20000000f00 */
[----:B------:R-:W-:Y:S01]  /*13720*/  IMAD.MOV.U32 R3, RZ, RZ, 0x181f ;  /* 0x0000181fff037424 */ /* 0x000fe200078e00ff */
[----:B------:R-:W-:Y:S02]  /*13730*/  MOV R2, 0x13750 ;  /* 0x0001375000027802 */ /* 0x000fe40000000f00 */
[----:B-12--5:R-:W-:Y:S05]  /*13740*/  CALL.REL.NOINC `($__internal_1_$__cuda_sm70_shflsync_idx_p) ;  /* 0x00005ad000007944 */ /* 0x026fea0003c00000 */
[----:B------:R-:W-:Y:S01]  /*13750*/  MOV R2, R246 ;  /* 0x000000f600027202 */ /* 0x000fe20000000f00 */
[----:B------:R-:W-:Y:S05]  /*13760*/  BRA `(.L_x_591) ;  /* 0xfffedc3000007947 */ /* 0x000fea000383ffff */
.L_x_516:
[----:B------:R-:W-:Y:S01]  /*13770*/  IMAD.MOV.U32 R246, RZ, RZ, R4 ;  /* 0x000000fffff67224 */ /* 0x000fe200078e0004 */
[----:B------:R-:W-:Y:S01]  /*13780*/  MOV R247, 0x1 ;  /* 0x0000000100f77802 */ /* 0x000fe20000000f00 */
[----:B-1----:R-:W-:Y:S01]  /*13790*/  IMAD.MOV.U32 R3, RZ, RZ, 0x181f ;  /* 0x0000181fff037424 */ /* 0x002fe200078e00ff */
[----:B----4-:R-:W-:-:S02]  /*137a0*/  MOV R2, 0x137c0 ;  /* 0x000137c000027802 */ /* 0x010fc40000000f00 */
[----:B--2--5:R-:W-:Y:S05]  /*137b0*/  CALL.REL.NOINC `($__internal_1_$__cuda_sm70_shflsync_idx_p) ;  /* 0x00005a6000007944 */ /* 0x024fea0003c00000 */
[----:B------:R-:W-:Y:S01]  /*137c0*/  IMAD.MOV.U32 R6, RZ, RZ, R246 ;  /* 0x000000ffff067224 */ /* 0x000fe200078e00f6 */
[----:B------:R-:W-:Y:S01]  /*137d0*/  MOV R247, 0x1 ;  /* 0x0000000100f77802 */ /* 0x000fe20000000f00 */
[----:B------:R-:W-:Y:S01]  /*137e0*/  IMAD.MOV.U32 R246, RZ, RZ, R5 ;  /* 0x000000fffff67224 */ /* 0x000fe200078e0005 */
[----:B------:R-:W-:-:S02]  /*137f0*/  MOV R3, 0x181f ;  /* 0x0000181f00037802 */ /* 0x000fc40000000f00 */
[----:B------:R-:W-:Y:S02]  /*13800*/  MOV R2, 0x13820 ;  /* 0x0001382000027802 */ /* 0x000fe40000000f00 */
[----:B------:R-:W-:Y:S05]  /*13810*/  CALL.REL.NOINC `($__internal_1_$__cuda_sm70_shflsync_idx_p) ;  /* 0x00005a0000007944 */ /* 0x000fea0003c00000 */
[----:B------:R-:W-:Y:S01]  /*13820*/  MOV R2, R246 ;  /* 0x000000f600027202 */ /* 0x000fe20000000f00 */
[----:B------:R-:W-:Y:S05]  /*13830*/  BRA `(.L_x_592) ;  /* 0xfffedcc000007947 */ /* 0x000fea000383ffff */
.L_x_519:
[----:B------:R-:W-:Y:S01]  /*13840*/  IMAD.MOV.U32 R246, RZ, RZ, R4 ;  /* 0x000000fffff67224 */ /* 0x000fe200078e0004 */
[----:B------:R-:W-:Y:S01]  /*13850*/  MOV R247, 0x2 ;  /* 0x0000000200f77802 */ /* 0x000fe20000000f00 */
[----:B-1----:R-:W-:Y:S01]  /*13860*/  IMAD.MOV.U32 R3, RZ, RZ, 0x181f ;  /* 0x0000181fff037424 */ /* 0x002fe200078e00ff */
[----:B------:R-:W-:Y:S02]  /*13870*/  MOV R2, 0x13890 ;  /* 0x0001389000027802 */ /* 0x000fe40000000f00 */
[----:B--23-5:R-:W-:Y:S05]  /*13880*/  CALL.REL.NOINC `($__internal_1_$__cuda_sm70_shflsync_idx_p) ;  /* 0x0000599000007944 */ /* 0x02cfea0003c00000 */
[----:B------:R-:W-:Y:S01]  /*13890*/  MOV R6, R246 ;  /* 0x000000f600067202 */ /* 0x000fe20000000f00 */
[----:B------:R-:W-:Y:S05]  /*138a0*/  BRA `(.L_x_593) ;  /* 0xfffedd3000007947 */ /* 0x000fea000383ffff */
.L_x_520:
[----:B------:R-:W-:Y:S01]  /*138b0*/  IMAD.MOV.U32 R246, RZ, RZ, R5 ;  /* 0x000000fffff67224 */ /* 0x000fe200078e0005 */
[----:B------:R-:W-:Y:S01]  /*138c0*/  MOV R247, 0x2 ;  /* 0x0000000200f77802 */ /* 0x000fe20000000f00 */
[----:B-1----:R-:W-:Y:S01]  /*138d0*/  IMAD.MOV.U32 R3, RZ, RZ, 0x181f ;  /* 0x0000181fff037424 */ /* 0x002fe200078e00ff */
[----:B------:R-:W-:Y:S02]  /*138e0*/  MOV R2, 0x13900 ;  /* 0x0001390000027802 */ /* 0x000fe40000000f00 */
[----:B--2345:R-:W-:Y:S05]  /*138f0*/  CALL.REL.NOINC `($__internal_1_$__cuda_sm70_shflsync_idx_p) ;  /* 0x0000592000007944 */ /* 0x03cfea0003c00000 */
[----:B------:R-:W-:Y:S01]  /*13900*/  MOV R2, R246 ;  /* 0x000000f600027202 */ /* 0x000fe20000000f00 */
[----:B------:R-:W-:Y:S05]  /*13910*/  BRA `(.L_x_594) ;  /* 0xfffedce000007947 */ /* 0x000fea000383ffff */
.L_x_523:
[----:B------:R-:W-:Y:S01]  /*13920*/  IMAD.MOV.U32 R246, RZ, RZ, R4 ;  /* 0x000000fffff67224 */ /* 0x000fe200078e0004 */
[----:B------:R-:W-:Y:S01]  /*13930*/  MOV R247, 0x3 ;  /* 0x0000000300f77802 */ /* 0x000fe20000000f00 */
[----:B--2---:R-:W-:Y:S01]  /*13940*/  IMAD.MOV.U32 R3, RZ, RZ, 0x181f ;  /* 0x0000181fff037424 */ /* 0x004fe200078e00ff */
[----:B------:R-:W-:-:S02]  /*13950*/  MOV R2, 0x13970 ;  /* 0x0001397000027802 */ /* 0x000fc40000000f00 */
[----:B-1-345:R-:W-:Y:S05]  /*13960*/  CALL.REL.NOINC `($__internal_1_$__cuda_sm70_shflsync_idx_p) ;  /* 0x000058b000007944 */ /* 0x03afea0003c00000 */
        /* <DEDUP_REMOVED lines=8> */
.L_x_526:
[----:B------:R-:W-:Y:S01]  /*139f0*/  IMAD.MOV.U32 R246, RZ, RZ, R4 ;  /* 0x000000fffff67224 */ /* 0x000fe200078e0004 */
[----:B------:R-:W-:Y:S01]  /*13a00*/  MOV R247, 0x4 ;  /* 0x0000000400f77802 */ /* 0x000fe20000000f00 */
[----:B-1----:R-:W-:Y:S01]  /*13a10*/  IMAD.MOV.U32 R3, RZ, RZ, 0x181f ;  /* 0x0000181fff037424 */ /* 0x002fe200078e00ff */
[----:B--2---:R-:W-:Y:S02]  /*13a20*/  MOV R2, 0x13a40 ;  /* 0x00013a4000027802 */ /* 0x004fe40000000f00 */
[----:B---345:R-:W-:Y:S05]  /*13a30*/  CALL.REL.NOINC `($__internal_1_$__cuda_sm70_shflsync_idx_p) ;  /* 0x000057e000007944 */ /* 0x038fea0003c00000 */
[----:B------:R-:W-:Y:S01]  /*13a40*/  MOV R6, R246 ;  /* 0x000000f600067202 */ /* 0x000fe20000000f00 */
[----:B------:R-:W-:Y:S05]  /*13a50*/  BRA `(.L_x_596) ;  /* 0xfffedd7000007947 */ /* 0x000fea000383ffff */
.L_x_527:
[----:B------:R-:W-:Y:S01]  /*13a60*/  IMAD.MOV.U32 R246, RZ, RZ, R5 ;  /* 0x000000fffff67224 */ /* 0x000fe200078e0005 */
[----:B------:R-:W-:Y:S01]  /*13a70*/  MOV R247, 0x4 ;  /* 0x0000000400f77802 */ /* 0x000fe20000000f00 */
[----:B------:R-:W-:Y:S01]  /*13a80*/  IMAD.MOV.U32 R3, RZ, RZ, 0x181f ;  /* 0x0000181fff037424 */ /* 0x000fe200078e00ff */
[----:B--2---:R-:W-:Y:S02]  /*13a90*/  MOV R2, 0x13ab0 ;  /* 0x00013ab000027802 */ /* 0x004fe40000000f00 */
[----:B-1-345:R-:W-:Y:S05]  /*13aa0*/  CALL.REL.NOINC `($__internal_1_$__cuda_sm70_shflsync_idx_p) ;  /* 0x0000577000007944 */ /* 0x03afea0003c00000 */
[----:B------:R-:W-:Y:S01]  /*13ab0*/  MOV R2, R246 ;  /* 0x000000f600027202 */ /* 0x000fe20000000f00 */
[----:B------:R-:W-:Y:S05]  /*13ac0*/  BRA `(.L_x_597) ;  /* 0xfffedd2000007947 */ /* 0x000fea000383ffff */
.L_x_530:
[----:B------:R-:W-:Y:S01]  /*13ad0*/  IMAD.MOV.U32 R246, RZ, RZ, R4 ;  /* 0x000000fffff67224 */ /* 0x000fe200078e0004 */
[----:B------:R-:W-:Y:S01]  /*13ae0*/  MOV R247, 0x5 ;  /* 0x0000000500f77802 */ /* 0x000fe20000000f00 */
[----:B-1----:R-:W-:Y:S01]  /*13af0*/  IMAD.MOV.U32 R3, RZ, RZ, 0x181f ;  /* 0x0000181fff037424 */ /* 0x002fe200078e00ff */
[----:B------:R-:W-:-:S02]  /*13b00*/  MOV R2, 0x13b20 ;  /* 0x00013b2000027802 */ /* 0x000fc40000000f00 */
[----:B--2345:R-:W-:Y:S05]  /*13b10*/  CALL.REL.NOINC `($__internal_1_$__cuda_sm70_shflsync_idx_p) ;  /* 0x0000570000007944 */ /* 0x03cfea0003c00000 */
        /* <DEDUP_REMOVED lines=8> */
.L_x_533:
[----:B------:R-:W-:Y:S01]  /*13ba0*/  IMAD.MOV.U32 R246, RZ, RZ, R4 ;  /* 0x000000fffff67224 */ /* 0x000fe200078e0004 */
[----:B------:R-:W-:Y:S01]  /*13bb0*/  MOV R247, 0x6 ;  /* 0x0000000600f77802 */ /* 0x000fe20000000f00 */
[----:B-1----:R-:W-:Y:S01]  /*13bc0*/  IMAD.MOV.U32 R3, RZ, RZ, 0x181f ;  /* 0x0000181fff037424 */ /* 0x002fe200078e00ff */
[----:B------:R-:W-:Y:S02]  /*13bd0*/  MOV R2, 0x13bf0 ;  /* 0x00013bf000027802 */ /* 0x000fe40000000f00 */
[----:B--2345:R-:W-:Y:S05]  /*13be0*/  CALL.REL.NOINC `($__internal_1_$__cuda_sm70_shflsync_idx_p) ;  /* 0x0000563000007944 */ /* 0x03cfea0003c00000 */
[----:B------:R-:W-:Y:S01]  /*13bf0*/  MOV R6, R246 ;  /* 0x000000f600067202 */ /* 0x000fe20000000f00 */
[----:B------:R-:W-:Y:S05]  /*13c00*/  BRA `(.L_x_599) ;  /* 0xfffeddb000007947 */ /* 0x000fea000383ffff */
.L_x_534:
[----:B------:R-:W-:Y:S01]  /*13c10*/  IMAD.MOV.U32 R246, RZ, RZ, R5 ;  /* 0x000000fffff67224 */ /* 0x000fe200078e0005 */
[----:B------:R-:W-:Y:S01]  /*13c20*/  MOV R247, 0x6 ;  /* 0x0000000600f77802 */ /* 0x000fe20000000f00 */
[----:B-1----:R-:W-:Y:S01]  /*13c30*/  IMAD.MOV.U32 R3, RZ, RZ, 0x181f ;  /* 0x0000181fff037424 */ /* 0x002fe200078e00ff */
[----:B------:R-:W-:Y:S02]  /*13c40*/  MOV R2, 0x13c60 ;  /* 0x00013c6000027802 */ /* 0x000fe40000000f00 */
[----:B--2345:R-:W-:Y:S05]  /*13c50*/  CALL.REL.NOINC `($__internal_1_$__cuda_sm70_shflsync_idx_p) ;  /* 0x000055c000007944 */ /* 0x03cfea0003c00000 */
[----:B------:R-:W-:Y:S01]  /*13c60*/  MOV R2, R246 ;  /* 0x000000f600027202 */ /* 0x000fe20000000f00 */
[----:B------:R-:W-:Y:S05]  /*13c70*/  BRA `(.L_x_600) ;  /* 0xfffedd6000007947 */ /* 0x000fea000383ffff */
.L_x_537:
        /* <DEDUP_REMOVED lines=13> */
.L_x_540:
[----:B------:R-:W-:Y:S01]  /*13d50*/  IMAD.MOV.U32 R246, RZ, RZ, R0 ;  /* 0x000000fffff67224 */ /* 0x000fe200078e0000 */
[----:B------:R-:W-:Y:S01]  /*13d60*/  MOV R247, RZ ;  /* 0x000000ff00f77202 */ /* 0x000fe20000000f00 */
[----:B------:R-:W-:Y:S01]  /*13d70*/  IMAD.MOV.U32 R3, RZ, RZ, 0x181f ;  /* 0x0000181fff037424 */ /* 0x000fe200078e00ff */
[----:B------:R-:W-:Y:S02]  /*13d80*/  MOV R2, 0x13da0 ;  /* 0x00013da000027802 */ /* 0x000fe40000000f00 */
[----:B------:R-:W-:Y:S05]  /*13d90*/  CALL.REL.NOINC `($__internal_1_$__cuda_sm70_shflsync_idx_p) ;  /* 0x0000548000007944 */ /* 0x000fea0003c00000 */
[----:B------:R-:W-:Y:S01]  /*13da0*/  MOV R7, R246 ;  /* 0x000000f600077202 */ /* 0x000fe20000000f00 */
[----:B------:R-:W-:Y:S05]  /*13db0*/  BRA `(.L_x_602) ;  /* 0xfffef58000007947 */ /* 0x000fea000383ffff */
.L_x_541:
[----:B------:R-:W-:Y:S01]  /*13dc0*/  IMAD.MOV.U32 R246, RZ, RZ, R4 ;  /* 0x000000fffff67224 */ /* 0x000fe200078e0004 */
[----:B------:R-:W-:Y:S01]  /*13dd0*/  MOV R247, RZ ;  /* 0x000000ff00f77202 */ /* 0x000fe20000000f00 */
[----:B------:R-:W-:Y:S01]  /*13de0*/  IMAD.MOV.U32 R3, RZ, RZ, 0x181f ;  /* 0x0000181fff037424 */ /* 0x000fe200078e00ff */
[----:B------:R-:W-:Y:S02]  /*13df0*/  MOV R2, 0x13e10 ;  /* 0x00013e1000027802 */ /* 0x000fe40000000f00 */
[----:B-12---:R-:W-:Y:S05]  /*13e00*/  CALL.REL.NOINC `($__internal_1_$__cuda_sm70_shflsync_idx_p) ;  /* 0x0000541000007944 */ /* 0x006fea0003c00000 */
[----:B------:R-:W-:Y:S01]  /*13e10*/  IADD3 R2, P0, R246, R174, RZ ;  /* 0x000000aef6027210 */ /* 0x000fe20007f1e0ff */
[----:B------:R-:W-:Y:S01]  /*13e20*/  IMAD.MOV.U32 R246, RZ, RZ, R0 ;  /* 0x000000fffff67224 */ /* 0x000fe200078e0000 */
[----:B------:R-:W-:-:S03]  /*13e30*/  MOV R247, 0x1 ;  /* 0x0000000100f77802 */ /* 0x000fc60000000f00 */
[----:B------:R-:W-:-:S05]  /*13e40*/  IMAD.X R3, R7, 0x1, R16, P0 ;  /* 0x0000000107037824 */ /* 0x000fca00000e0610 */
[----:B------:R-:W-:Y:S01]  /*13e50*/  @!PT LDS RZ, [RZ] ;  /* 0x00000000fffff984 */ /* 0x000fe20000000800 */
[----:B------:R-:W-:Y:S01]  /*13e60*/  @!PT LDS RZ, [RZ] ;  /* 0x00000000fffff984 */ /* 0x000fe20000000800 */
[----:B------:R-:W-:Y:S01]  /*13e70*/  @!PT LDS RZ, [RZ] ;  /* 0x00000000fffff984 */ /* 0x000fe20000000800 */
[----:B------:R1:W-:Y:S02]  /*13e80*/  LDGSTS.E.BYPASS.LTC128B.128 [R243+0x3900], [R2.64], !P5 ;  /* 0x0390000002f37fae */ /* 0x0003e4000e901d46 */
[----:B-1----:R-:W-:Y:S01]  /*13e90*/  IMAD.MOV.U32 R3, RZ, RZ, 0x181f ;  /* 0x0000181fff037424 */ /* 0x002fe200078e00ff */
[----:B------:R-:W-:Y:S02]  /*13ea0*/  MOV R2, 0x13ec0 ;  /* 0x00013ec000027802 */ /* 0x000fe40000000f00 */
[----:B------:R-:W-:Y:S05]  /*13eb0*/  CALL.REL.NOINC `($__internal_1_$__cuda_sm70_shflsync_idx_p) ;  /* 0x0000536000007944 */ /* 0x000fea0003c00000 */
[----:B------:R-:W-:Y:S01]  /*13ec0*/  IMAD.MOV.U32 R5, RZ, RZ, R246 ;  /* 0x000000ffff057224 */ /* 0x000fe200078e00f6 */
[----:B------:R-:W-:Y:S01]  /*13ed0*/  MOV R247, 0x1 ;  /* 0x0000000100f77802 */ /* 0x000fe20000000f00 */
[----:B------:R-:W-:Y:S01]  /*13ee0*/  IMAD.MOV.U32 R246, RZ, RZ, R4 ;  /* 0x000000fffff67224 */ /* 0x000fe200078e0004 */
[----:B------:R-:W-:Y:S02]  /*13ef0*/  MOV R3, 0x181f ;  /* 0x0000181f00037802 */ /* 0x000fe40000000f00 */
[----:B------:R-:W-:Y:S02]  /*13f00*/  MOV R2, 0x13f20 ;  /* 0x00013f2000027802 */ /* 0x000fe40000000f00 */
[----:B------:R-:W-:Y:S05]  /*13f10*/  CALL.REL.NOINC `($__internal_1_$__cuda_sm70_shflsync_idx_p) ;  /* 0x0000530000007944 */ /* 0x000fea0003c00000 */
        /* <DEDUP_REMOVED lines=85> */
[----:B------:R-:W-:Y:S01]  /*14470*/  MOV R4, R246 ;  /* 0x000000f600047202 */ /* 0x000fe20000000f00 */
[----:B------:R-:W-:Y:S05]  /*14480*/  BRA `(.L_x_603) ;  /* 0xfffef0b000007947 */ /* 0x000fea000383ffff */
.L_x_542:
[----:B------:R-:W-:Y:S01]  /*14490*/  IMAD.MOV.U32 R246, RZ, RZ, R4 ;  /* 0x000000fffff67224 */ /* 0x000fe200078e0004 */
[----:B------:R-:W-:Y:S01]  /*144a0*/  MOV R247, RZ ;  /* 0x000000ff00f77202 */ /* 0x000fe20000000f00 */
[----:B------:R-:W-:Y:S01]  /*144b0*/  IMAD.MOV.U32 R3, RZ, RZ, 0x1c1f ;  /* 0x00001c1fff037424 */ /* 0x000fe200078e00ff */
[----:B------:R-:W-:-:S02]  /*144c0*/  MOV R2, 0x144e0 ;  /* 0x000144e000027802 */ /* 0x000fc40000000f00 */
[----:B------:R-:W-:Y:S05]  /*144d0*/  CALL.REL.NOINC `($__internal_1_$__cuda_sm70_shflsync_idx_p) ;  /* 0x00004d4000007944 */ /* 0x000fea0003c00000 */
[----:B------:R-:W-:Y:S01]  /*144e0*/  MOV R0, R246 ;  /* 0x000000f600007202 */ /* 0x000fe20000000f00 */
[----:B------:R-:W-:Y:S05]  /*144f0*/  BRA `(.L_x_604) ;  /* 0xfffef18000007947 */ /* 0x000fea000383ffff */
.L_x_543:
[----:B------:R-:W-:Y:S01]  /*14500*/  IMAD.MOV.U32 R246, RZ, RZ, R4 ;  /* 0x000000fffff67224 */ /* 0x000fe200078e0004 */
[----:B------:R-:W-:Y:S01]  /*14510*/  MOV R247, 0x1 ;  /* 0x0000000100f77802 */ /* 0x000fe20000000f00 */
[----:B------:R-:W-:Y:S01]  /*14520*/  IMAD.MOV.U32 R3, RZ, RZ, 0x1c1f ;  /* 0x00001c1fff037424 */ /* 0x000fe200078e00ff */
[----:B------:R-:W-:-:S02]  /*14530*/  MOV R2, 0x14550 ;  /* 0x0001455000027802 */ /* 0x000fc40000000f00 */
[----:B-1----:R-:W-:Y:S05]  /*14540*/  CALL.REL.NOINC `($__internal_1_$__cuda_sm70_shflsync_idx_p) ;  /* 0x00004cd000007944 */ /* 0x002fea0003c00000 */
[----:B------:R-:W-:Y:S01]  /*14550*/  IMAD.IADD R0, R5, 0x1, R246 ;  /* 0x0000000105007824 */ /* 0x000fe200078e02f6 */
[----:B------:R-:W-:Y:S01]  /*14560*/  MOV R2, 0x14940 ;  /* 0x0001494000027802 */ /* 0x000fe20000000f00 */
[----:B------:R-:W-:-:S02]  /*14570*/  IMAD.MOV.U32 R246, RZ, RZ, R4 ;  /* 0x000000fffff67224 */ /* 0x000fc400078e0004 */
[----:B------:R-:W-:Y:S01]  /*14580*/  IMAD.MOV.U32 R247, RZ, RZ, 0x2 ;  /* 0x00000002fff77424 */ /* 0x000fe200078e00ff */
[----:B------:R-:W-:Y:S01]  /*14590*/  IMNMX R0, R6, R0, PT ;  /* 0x0000000006007217 */ /* 0x000fe20003800200 */
[----:B------:R-:W-:-:S03]  /*145a0*/  IMAD.MOV.U32 R3, RZ, RZ, 0x1c1f ;  /* 0x00001c1fff037424 */ /* 0x000fc600078e00ff */
[C---:B------:R-:W-:Y:S02]  /*145b0*/  ISETP.GT.AND P0, PT, R0.reuse, RZ, PT ;  /* 0x000000ff0000720c */ /* 0x040fe40003f04270 */
[----:B------:R-:W-:Y:S02]  /*145c0*/  ISETP.GT.AND P1, PT, R0, 0x1, PT ;  /* 0x000000010000780c */ /* 0x000fe40003f24270 */
[----:B------:R-:W-:Y:S02]  /*145d0*/  FSEL R7, R102, -INF , P0 ;  /* 0xff80000066077808 */ /* 0x000fe40000000000 */
[----:B------:R-:W-:Y:S02]  /*145e0*/  ISETP.GT.AND P0, PT, R0, 0x9, PT ;  /* 0x000000090000780c */ /* 0x000fe40003f04270 */
[----:B------:R-:W-:Y:S02]  /*145f0*/  FSEL R8, R103, -INF , P1 ;  /* 0xff80000067087808 */ /* 0x000fe40000800000 */
[----:B------:R-:W-:-:S02]  /*14600*/  FSEL R14, R99, -INF , P0 ;  /* 0xff800000630e7808 */ /* 0x000fc40000000000 */
[C---:B------:R-:W-:Y:S02]  /*14610*/  ISETP.GT.AND P1, PT, R0.reuse, 0x10, PT ;  /* 0x000000100000780c */ /* 0x040fe40003f24270 */
[----:B------:R-:W-:Y:S02]  /*14620*/  ISETP.GT.AND P0, PT, R0, 0x11, PT ;  /* 0x000000110000780c */ /* 0x000fe40003f04270 */
[----:B------:R-:W-:Y:S02]  /*14630*/  FSEL R15, R94, -INF , P1 ;  /* 0xff8000005e0f7808 */ /* 0x000fe40000800000 */
[----:B------:R-:W-:Y:S02]  /*14640*/  FSEL R17, R95, -INF , P0 ;  /* 0xff8000005f117808 */ /* 0x000fe40000000000 */
[C---:B------:R-:W-:Y:S02]  /*14650*/  ISETP.GT.AND P1, PT, R0.reuse, 0x19, PT ;  /* 0x000000190000780c */ /* 0x040fe40003f24270 */
[----:B------:R-:W-:-:S02]  /*14660*/  ISETP.GT.AND P0, PT, R0, 0x20, PT ;  /* 0x000000200000780c */ /* 0x000fc40003f04270 */
        /* <DEDUP_REMOVED lines=44> */
[----:B------:R-:W-:Y:S05]  /*14930*/  CALL.REL.NOINC `($__internal_1_$__cuda_sm70_shflsync_idx_p) ;  /* 0x000048e000007944 */ /* 0x000fea0003c00000 */
[----:B------:R-:W-:Y:S01]  /*14940*/  IMAD.IADD R0, R5, 0x1, R246 ;  /* 0x0000000105007824 */ /* 0x000fe200078e02f6 */
[----:B------:R-:W-:Y:S01]  /*14950*/  MOV R2, 0x14d30 ;  /* 0x00014d3000027802 */ /* 0x000fe20000000f00 */
[----:B------:R-:W-:Y:S02]  /*14960*/  IMAD.MOV.U32 R246, RZ, RZ, R4 ;  /* 0x000000fffff67224 */ /* 0x000fe400078e0004 */
[----:B------:R-:W-:Y:S01]  /*14970*/  IMAD.MOV.U32 R247, RZ, RZ, 0x3 ;  /* 0x00000003fff77424 */ /* 0x000fe200078e00ff */
[----:B------:R-:W-:Y:S01]  /*14980*/  IMNMX R0, R6, R0, PT ;  /* 0x0000000006007217 */ /* 0x000fe20003800200 */
[----:B------:R-:W-:-:S03]  /*14990*/  IMAD.MOV.U32 R3, RZ, RZ, 0x1c1f ;  /* 0x00001c1fff037424 */ /* 0x000fc600078e00ff */
        /* <DEDUP_REMOVED lines=58> */
[----:B------:R-:W-:Y:S01]  /*14d40*/  FMNMX.FTZ R117, R11, R12, !PT ;  /* 0x0000000c0b757209 */ /* 0x000fe20007810000 */
[----:B------:R-:W-:Y:S01]  /*14d50*/  IMAD.MOV.U32 R0, RZ, RZ, 0x2 ;  /* 0x00000002ff007424 */ /* 0x000fe200078e00ff */
[----:B------:R-:W-:Y:S02]  /*14d60*/  MOV R2, 0x157d0 ;  /* 0x000157d000027802 */ /* 0x000fe40000000f00 */
[----:B------:R-:W-:Y:S02]  /*14d70*/  IMNMX R6, R6, R5, PT ;  /* 0x0000000506067217 */ /* 0x000fe40003800200 */
[----:B------:R-:W-:Y:S02]  /*14d80*/  FMNMX.FTZ R117, R16, R117, !PT ;  /* 0x0000007510757209 */ /* 0x000fe40007810000 */
[----:B------:R-:W-:-:S02]  /*14d90*/  ISETP.GT.AND P0, PT, R6, RZ, PT ;  /* 0x000000ff0600720c */ /* 0x000fc40003f04270 */
[----:B------:R-:W-:Y:S02]  /*14da0*/  ISETP.GT.AND P1, PT, R6, 0x1, PT ;  /* 0x000000010600780c */ /* 0x000fe40003f24270 */
[----:B------:R-:W-:Y:S02]  /*14db0*/  FSEL R19, R182, -INF , P0 ;  /* 0xff800000b6137808 */ /* 0x000fe40000000000 */
[C---:B------:R-:W-:Y:S02]  /*14dc0*/  ISETP.GT.AND P0, PT, R6.reuse, 0x9, PT ;  /* 0x000000090600780c */ /* 0x040fe40003f04270 */
[----:B------:R-:W-:Y:S02]  /*14dd0*/  FSEL R21, R183, -INF , P1 ;  /* 0xff800000b7157808 */ /* 0x000fe40000800000 */
[----:B------:R-:W-:Y:S02]  /*14de0*/  ISETP.GT.AND P1, PT, R6, 0x10, PT ;  /* 0x000000100600780c */ /* 0x000fe40003f24270 */
[----:B------:R-:W-:-:S02]  /*14df0*/  FSEL R31, R143, -INF , P0 ;  /* 0xff8000008f1f7808 */ /* 0x000fc40000000000 */
        /* <DEDUP_REMOVED lines=9> */
[----:B------:R-:W-:Y:S02]  /*14e90*/  ISETP.GT.AND P0, PT, R6, 0x29, PT ;  /* 0x000000290600780c */ /* 0x000fe40003f04270 */
[----:B------:R-:W-:Y:S02]  /*14ea0*/  FSEL R70, R171, -INF , P1 ;  /* 0xff800000ab467808 */ /* 0x000fe40000800000 */
[----:B------:R-:W-:-:S02]  /*14eb0*/  FSEL R29, R142, -INF , P6 ;  /* 0xff8000008e1d7808 */ /* 0x000fc40003000000 */
[C---:B------:R-:W-:Y:S02]  /*14ec0*/  ISETP.GT.AND P1, PT, R6.reuse, 0x30, PT ;  /* 0x000000300600780c */ /* 0x040fe40003f24270 */
        /* <DEDUP_REMOVED lines=23> */
[----:B------:R-:W-:Y:S02]  /*15040*/  FSEL R158, R159, -INF , P0 ;  /* 0xff8000009f9e7808 */ /* 0x000fe40000000000 */
[C---:B------:R-:W-:Y:S02]  /*15050*/  ISETP.GT.AND P6, PT, R6.reuse, 0x58, PT ;  /* 0x000000580600780c */ /* 0x040fe40003fc4270 */
[C---:B------:R-:W-:Y:S02]  /*15060*/  ISETP.GT.AND P1, PT, R6.reuse, 0x59, PT ;  /* 0x000000590600780c */ /* 0x040fe40003f24270 */
[----:B------:R-:W-:Y:S02]  /*15070*/  ISETP.GT.AND P0, PT, R6, 0x60, PT ;  /* 0x000000600600780c */ /* 0x000fe40003f04270 */
[----:B------:R-:W-:Y:S02]  /*15080*/  FMNMX.FTZ R119, R9, R10, !PT ;  /* 0x0000000a09777209 */ /* 0x000fe40007810000 */
[----:B------:R-:W-:-:S02]  /*15090*/  FSEL R157, R110, -INF , P6 ;  /* 0xff8000006e9d7808 */ /* 0x000fc40003000000 */
[----:B------:R-:W-:Y:S02]  /*150a0*/  FSEL R149, R111, -INF , P1 ;  /* 0xff8000006f957808 */ /* 0x000fe40000800000 */
        /* <DEDUP_REMOVED lines=106> */
[----:B------:R-:W-:Y:S01]  /*15750*/  FMNMX.FTZ R118, R185, R118, !PT ;  /* 0x00000076b9767209 */ /* 0x000fe20007810000 */
[----:B------:R-:W-:Y:S01]  /*15760*/  IMAD.MOV.U32 R116, RZ, RZ, R119 ;  /* 0x000000ffff747224 */ /* 0x000fe200078e0077 */
[----:B------:R-:W-:-:S02]  /*15770*/  FMNMX.FTZ R117, R168, R117, !PT ;  /* 0x00000075a8757209 */ /* 0x000fc40007810000 */
[----:B------:R-:W-:Y:S02]  /*15780*/  FMNMX.FTZ R6, R159, R6, !PT ;  /* 0x000000069f067209 */ /* 0x000fe40007810000 */
[----:B------:R-:W-:Y:S02]  /*15790*/  FMNMX.FTZ R118, R184, R118, !PT ;  /* 0x00000076b8767209 */ /* 0x000fe40007810000 */
[----:B------:R-:W-:Y:S02]  /*157a0*/  FMNMX.FTZ R117, R156, R117, !PT ;  /* 0x000000759c757209 */ /* 0x000fe40007810000 */
[----:B------:R-:W-:Y:S02]  /*157b0*/  FMNMX.FTZ R6, R148, R6, !PT ;  /* 0x0000000694067209 */ /* 0x000fe40007810000 */
[----:B------:R-:W-:Y:S05]  /*157c0*/  CALL.REL.NOINC `($__internal_0_$__cuda_sm70_shflsync_bfly_p) ;  /* 0x000039f000007944 */ /* 0x000fea0003c00000 */
[----:B------:R-:W-:Y:S01]  /*157d0*/  FMNMX.FTZ R119, R119, R0, !PT ;  /* 0x0000000077777209 */ /* 0x000fe20007810000 */
[----:B------:R-:W-:Y:S01]  /*157e0*/  IMAD.MOV.U32 R0, RZ, RZ, 0x1 ;  /* 0x00000001ff007424 */ /* 0x000fe200078e00ff */
[----:B------:R-:W-:-:S03]  /*157f0*/  MOV R2, 0x15820 ;  /* 0x0001582000027802 */ /* 0x000fc60000000f00 */
[----:B------:R-:W-:Y:S02]  /*15800*/  IMAD.MOV.U32 R116, RZ, RZ, R119 ;  /* 0x000000ffff747224 */ /* 0x000fe400078e0077 */
[----:B------:R-:W-:Y:S05]  /*15810*/  CALL.REL.NOINC `($__internal_0_$__cuda_sm70_shflsync_bfly_p) ;  /* 0x000039a000007944 */ /* 0x000fea0003c00000 */
[----:B------:R-:W-:Y:S01]  /*15820*/  FMNMX.FTZ R119, R119, R0, !PT ;  /* 0x0000000077777209 */ /* 0x000fe20007810000 */
[----:B------:R-:W-:Y:S01]  /*15830*/  IMAD.MOV.U32 R116, RZ, RZ, R118 ;  /* 0x000000ffff747224 */ /* 0x000fe200078e0076 */
[----:B------:R-:W-:Y:S01]  /*15840*/  MOV R2, 0x15870 ;  /* 0x0001587000027802 */ /* 0x000fe20000000f00 */
[----:B------:R-:W-:Y:S02]  /*15850*/  IMAD.MOV.U32 R0, RZ, RZ, 0x2 ;  /* 0x00000002ff007424 */ /* 0x000fe400078e00ff */
        /* <DEDUP_REMOVED lines=26> */
[----:B------:R-:W-:Y:S01]  /*15a00*/  MOV R68, R0 ;  /* 0x0000000000447202 */ /* 0x000fe20000000f00 */
[----:B------:R-:W-:Y:S05]  /*15a10*/  BRA `(.L_x_605) ;  /* 0xfffef2d000007947 */ /* 0x000fea000383ffff */
.L_x_547:
[----:B------:R-:W-:Y:S01]  /*15a20*/  MOV R247, RZ ;  /* 0x000000ff00f77202 */ /* 0x000fe20000000f00 */
[----:B------:R-:W-:Y:S01]  /*15a30*/  IMAD.MOV.U32 R246, RZ, RZ, R0 ;  /* 0x000000fffff67224 */ /* 0x000fe200078e0000 */
[----:B------:R-:W-:Y:S01]  /*15a40*/  MOV R2, 0x15a70 ;  /* 0x00015a7000027802 */ /* 0x000fe20000000f00 */
[----:B------:R-:W-:Y:S02]  /*15a50*/  IMAD.MOV.U32 R3, RZ, RZ, 0x181f ;  /* 0x0000181fff037424 */ /* 0x000fe400078e00ff */
[----:B-1----:R-:W-:Y:S05]  /*15a60*/  CALL.REL.NOINC `($__internal_1_$__cuda_sm70_shflsync_idx_p) ;  /* 0x000037b000007944 */ /* 0x002fea0003c00000 */
[----:B------:R-:W-:Y:S01]  /*15a70*/  MOV R7, R246 ;  /* 0x000000f600077202 */ /* 0x000fe20000000f00 */
[----:B------:R-:W-:-:S05]  /*15a80*/  BRA `(.L_x_606) ;  /* 0xffff1e8000007947 */ /* 0x000fca000383ffff */
.L_x_548:
[----:B------:R-:W-:Y:S01]  /*15a90*/  MOV R247, RZ ;  /* 0x000000ff00f77202 */ /* 0x000fe20000000f00 */
[----:B------:R-:W-:Y:S01]  /*15aa0*/  IMAD.MOV.U32 R246, RZ, RZ, R4 ;  /* 0x000000fffff67224 */ /* 0x000fe200078e0004 */
[----:B------:R-:W-:Y:S01]  /*15ab0*/  MOV R2, 0x15ae0 ;  /* 0x00015ae000027802 */ /* 0x000fe20000000f00 */
[----:B------:R-:W-:Y:S02]  /*15ac0*/  IMAD.MOV.U32 R3, RZ, RZ, 0x181f ;  /* 0x0000181fff037424 */ /* 0x000fe400078e00ff */
[----:B-123--:R-:W-:Y:S05]  /*15ad0*/  CALL.REL.NOINC `($__internal_1_$__cuda_sm70_shflsync_idx_p) ;  /* 0x0000374000007944 */ /* 0x00efea0003c00000 */
[----:B------:R-:W-:Y:S01]  /*15ae0*/  IADD3 R2, P0, R246, R20, RZ ;  /* 0x00000014f6027210 */ /* 0x000fe20007f1e0ff */
[----:B------:R-:W-:Y:S01]  /*15af0*/  IMAD.MOV.U32 R246, RZ, RZ, R0 ;  /* 0x000000fffff67224 */ /* 0x000fe200078e0000 */
[----:B------:R-:W-:Y:S03]  /*15b00*/  MOV R247, 0x1 ;  /* 0x0000000100f77802 */ /* 0x000fe60000000f00 */
[----:B------:R-:W-:Y:S05]  /*15b10*/  IMAD.X R3, R7, 0x1, R5, P0 ;  /* 0x0000000107037824 */ /* 0x000fea00000e0605 */
[----:B------:R-:W-:Y:S01]  /*15b20*/  @!PT LDS RZ, [RZ] ;  /* 0x00000000fffff984 */ /* 0x000fe20000000800 */
[----:B------:R-:W-:Y:S01]  /*15b30*/  @!PT LDS RZ, [RZ] ;  /* 0x00000000fffff984 */ /* 0x000fe20000000800 */
[----:B------:R-:W-:Y:S01]  /*15b40*/  @!PT LDS RZ, [RZ] ;  /* 0x00000000fffff984 */ /* 0x000fe20000000800 */
[----:B------:R1:W-:Y:S02]  /*15b50*/  LDGSTS.E.BYPASS.LTC128B.128 [R243+0x100], [R2.64], !P5 ;  /* 0x0010000002f37fae */ /* 0x0003e4000e901d46 */
[----:B-1----:R-:W-:Y:S01]  /*15b60*/  MOV R2, 0x15b90 ;  /* 0x00015b9000027802 */ /* 0x002fe20000000f00 */
[----:B------:R-:W-:Y:S02]  /*15b70*/  IMAD.MOV.U32 R3, RZ, RZ, 0x181f ;  /* 0x0000181fff037424 */ /* 0x000fe400078e00ff */
[----:B------:R-:W-:Y:S05]  /*15b80*/  CALL.REL.NOINC `($__internal_1_$__cuda_sm70_shflsync_idx_p) ;  /* 0x0000369000007944 */ /* 0x000fea0003c00000 */
[----:B------:R-:W-:Y:S01]  /*15b90*/  MOV R247, 0x1 ;  /* 0x0000000100f77802 */ /* 0x000fe20000000f00 */
[----:B------:R-:W-:Y:S01]  /*15ba0*/  IMAD.MOV.U32 R6, RZ, RZ, R246 ;  /* 0x000000ffff067224 */ /* 0x000fe200078e00f6 */
[----:B------:R-:W-:Y:S01]  /*15bb0*/  MOV R3, 0x181f ;  /* 0x0000181f00037802 */ /* 0x000fe20000000f00 */
[----:B------:R-:W-:Y:S01]  /*15bc0*/  IMAD.MOV.U32 R246, RZ, RZ, R4 ;  /* 0x000000fffff67224 */ /* 0x000fe200078e0004 */
[----:B------:R-:W-:Y:S02]  /*15bd0*/  MOV R2, 0x15bf0 ;  /* 0x00015bf000027802 */ /* 0x000fe40000000f00 */
[----:B------:R-:W-:Y:S05]  /*15be0*/  CALL.REL.NOINC `($__internal_1_$__cuda_sm70_shflsync_idx_p) ;  /* 0x0000363000007944 */ /* 0x000fea0003c00000 */
        /* <DEDUP_REMOVED lines=85> */
[----:B------:R-:W-:Y:S01]  /*16140*/  MOV R4, R246 ;  /* 0x000000f600047202 */ /* 0x000fe20000000f00 */
[----:B------:R-:W-:-:S05]  /*16150*/  BRA `(.L_x_607) ;  /* 0xffff19b000007947 */ /* 0x000fca000383ffff */
.L_x_551:
[----:B------:R-:W-:Y:S01]  /*16160*/  MOV R247, RZ ;  /* 0x000000ff00f77202 */ /* 0x000fe20000000f00 */
[----:B------:R-:W-:Y:S01]  /*16170*/  IMAD.MOV.U32 R246, RZ, RZ, R0 ;  /* 0x000000fffff67224 */ /* 0x000fe200078e0000 */
[----:B------:R-:W-:Y:S01]  /*16180*/  MOV R2, 0x161b0 ;  /* 0x000161b000027802 */ /* 0x000fe20000000f00 */
[----:B------:R-:W-:Y:S02]  /*16190*/  IMAD.MOV.U32 R3, RZ, RZ, 0x181f ;  /* 0x0000181fff037424 */ /* 0x000fe400078e00ff */
[----:B------:R-:W-:Y:S05]  /*161a0*/  CALL.REL.NOINC `($__internal_1_$__cuda_sm70_shflsync_idx_p) ;  /* 0x0000307000007944 */ /* 0x000fea0003c00000 */
[----:B------:R-:W-:Y:S01]  /*161b0*/  MOV R118, R246 ;  /* 0x000000f600767202 */ /* 0x000fe20000000f00 */
[----:B------:R-:W-:-:S05]  /*161c0*/  BRA `(.L_x_608) ;  /* 0xffff24a000007947 */ /* 0x000fca000383ffff */
.L_x_552:
[----:B------:R-:W-:Y:S01]  /*161d0*/  MOV R247, RZ ;  /* 0x000000ff00f77202 */ /* 0x000fe20000000f00 */
[----:B------:R-:W-:Y:S01]  /*161e0*/  IMAD.MOV.U32 R246, RZ, RZ, R116 ;  /* 0x000000fffff67224 */ /* 0x000fe200078e0074 */
[----:B------:R-:W-:Y:S01]  /*161f0*/  MOV R2, 0x16220 ;  /* 0x0001622000027802 */ /* 0x000fe20000000f00 */
[----:B------:R-:W-:Y:S02]  /*16200*/  IMAD.MOV.U32 R3, RZ, RZ, 0x181f ;  /* 0x0000181fff037424 */ /* 0x000fe400078e00ff */
[----:B-12---:R-:W-:Y:S05]  /*16210*/  CALL.REL.NOINC `($__internal_1_$__cuda_sm70_shflsync_idx_p) ;  /* 0x0000300000007944 */ /* 0x006fea0003c00000 */
        /* <DEDUP_REMOVED lines=104> */
.L_x_553:
[----:B------:R-:W-:Y:S01]  /*168a0*/  MOV R247, RZ ;  /* 0x000000ff00f77202 */ /* 0x000fe20000000f00 */
[----:B------:R-:W-:Y:S01]  /*168b0*/  IMAD.MOV.U32 R246, RZ, RZ, R116 ;  /* 0x000000fffff67224 */ /* 0x000fe200078e0074 */
[----:B------:R-:W-:Y:S01]  /*168c0*/  MOV R2, 0x168f0 ;  /* 0x000168f000027802 */ /* 0x000fe20000000f00 */
[----:B------:R-:W-:Y:S02]  /*168d0*/  IMAD.MOV.U32 R3, RZ, RZ, 0x1c1f ;  /* 0x00001c1fff037424 */ /* 0x000fe400078e00ff */
[----:B------:R-:W-:Y:S05]  /*168e0*/  CALL.REL.NOINC `($__internal_1_$__cuda_sm70_shflsync_idx_p) ;  /* 0x0000293000007944 */ /* 0x000fea0003c00000 */
[----:B------:R-:W-:Y:S01]  /*168f0*/  MOV R0, R246 ;  /* 0x000000f600007202 */ /* 0x000fe20000000f00 */
[----:B------:R-:W-:-:S05]  /*16900*/  BRA `(.L_x_610) ;  /* 0xffff20d000007947 */ /* 0x000fca000383ffff */
.L_x_554:
[----:B------:R-:W-:Y:S01]  /*16910*/  MOV R247, 0x1 ;  /* 0x0000000100f77802 */ /* 0x000fe20000000f00 */
[----:B------:R-:W-:Y:S01]  /*16920*/  IMAD.MOV.U32 R246, RZ, RZ, R116 ;  /* 0x000000fffff67224 */ /* 0x000fe200078e0074 */
[----:B------:R-:W-:Y:S01]  /*16930*/  MOV R2, 0x16960 ;  /* 0x0001696000027802 */ /* 0x000fe20000000f00 */
[----:B------:R-:W-:Y:S02]  /*16940*/  IMAD.MOV.U32 R3, RZ, RZ, 0x1c1f ;  /* 0x00001c1fff037424 */ /* 0x000fe400078e00ff */
[----:B-1----:R-:W-:Y:S05]  /*16950*/  CALL.REL.NOINC `($__internal_1_$__cuda_sm70_shflsync_idx_p) ;  /* 0x000028c000007944 */ /* 0x002fea0003c00000 */
[----:B------:R-:W-:Y:S01]  /*16960*/  MOV R2, 0x16d40 ;  /* 0x00016d4000027802 */ /* 0x000fe20000000f00 */
[----:B------:R-:W-:Y:S02]  /*16970*/  IMAD.IADD R246, R117, 0x1, R246 ;  /* 0x0000000175f67824 */ /* 0x000fe400078e02f6 */
[----:B------:R-:W-:Y:S02]  /*16980*/  IMAD.MOV.U32 R247, RZ, RZ, 0x2 ;  /* 0x00000002fff77424 */ /* 0x000fe400078e00ff */
[----:B------:R-:W-:Y:S01]  /*16990*/  IMAD.MOV.U32 R3, RZ, RZ, 0x1c1f ;  /* 0x00001c1fff037424 */ /* 0x000fe200078e00ff */
[C---:B------:R-:W-:Y:S02]  /*169a0*/  ISETP.GT.AND P0, PT, R246.reuse, RZ, PT ;  /* 0x000000fff600720c */ /* 0x040fe40003f04270 */
[----:B------:R-:W-:Y:S02]  /*169b0*/  ISETP.GT.AND P1, PT, R246, 0x1, PT ;  /* 0x00000001f600780c */ /* 0x000fe40003f24270 */
[----:B------:R-:W-:Y:S02]  /*169c0*/  FSEL R6, R6, -INF , P0 ;  /* 0xff80000006067808 */ /* 0x000fe40000000000 */
[C---:B------:R-:W-:Y:S02]  /*169d0*/  ISETP.GT.AND P0, PT, R246.reuse, 0x9, PT ;  /* 0x00000009f600780c */ /* 0x040fe40003f04270 */
[----:B------:R-:W-:Y:S02]  /*169e0*/  FSEL R36, R7, -INF , P1 ;  /* 0xff80000007247808 */ /* 0x000fe40000800000 */
[C---:B------:R-:W-:Y:S02]  /*169f0*/  ISETP.GT.AND P1, PT, R246.reuse, 0x10, PT ;  /* 0x00000010f600780c */ /* 0x040fe40003f24270 */
[----:B------:R-:W-:Y:S02]  /*16a00*/  FSEL R32, R19, -INF , P0 ;  /* 0xff80000013207808 */ /* 0x000fe40000000000 */
[----:B------:R-:W-:Y:S02]  /*16a10*/  ISETP.GT.AND P0, PT, R246, 0x11, PT ;  /* 0x00000011f600780c */ /* 0x000fe40003f04270 */
[----:B------:R-:W-:Y:S02]  /*16a20*/  FSEL R22, R22, -INF , P1 ;  /* 0xff80000016167808 */ /* 0x000fe40000800000 */
[C---:B------:R-:W-:Y:S02]  /*16a30*/  ISETP.GT.AND P1, PT, R246.reuse, 0x19, PT ;  /* 0x00000019f600780c */ /* 0x040fe40003f24270 */
[----:B------:R-:W-:Y:S02]  /*16a40*/  FSEL R23, R23, -INF , P0 ;  /* 0xff80000017177808 */ /* 0x000fe40000000000 */
[C---:B------:R-:W-:Y:S02]  /*16a50*/  ISETP.GT.AND P0, PT, R246.reuse, 0x20, PT ;  /* 0x00000020f600780c */ /* 0x040fe40003f04270 */
[C---:B------:R-:W-:Y:S02]  /*16a60*/  ISETP.GT.AND P6, PT, R246.reuse, 0x8, PT ;  /* 0x00000008f600780c */ /* 0x040fe40003fc4270 */
[----:B------:R-:W-:Y:S02]  /*16a70*/  FSEL R35, R35, -INF , P1 ;  /* 0xff80000023237808 */ /* 0x000fe40000800000 */
[----:B------:R-:W-:Y:S02]  /*16a80*/  ISETP.GT.AND P1, PT, R246, 0x21, PT ;  /* 0x00000021f600780c */ /* 0x000fe40003f24270 */
[----:B------:R-:W-:Y:S02]  /*16a90*/  FSEL R38, R38, -INF , P0 ;  /* 0xff80000026267808 */ /* 0x000fe40000000000 */
        /* <DEDUP_REMOVED lines=36> */
[----:B------:R-:W-:Y:S01]  /*16ce0*/  ISETP.GT.AND P0, PT, R246, 0x69, PT ;  /* 0x00000069f600780c */ /* 0x000fe20003f04270 */
[----:B------:R-:W-:Y:S01]  /*16cf0*/  IMAD.MOV.U32 R246, RZ, RZ, R116 ;  /* 0x000000fffff67224 */ /* 0x000fe200078e0074 */
[----:B------:R-:W-:Y:S02]  /*16d00*/  FSEL R103, R103, -INF , P6 ;  /* 0xff80000067677808 */ /* 0x000fe40003000000 */
[----:B------:R-:W-:Y:S02]  /*16d10*/  FSEL R114, R114, -INF , P1 ;  /* 0xff80000072727808 */ /* 0x000fe40000800000 */
[----:B------:R-:W-:Y:S02]  /*16d20*/  FSEL R115, R115, -INF , P0 ;  /* 0xff80000073737808 */ /* 0x000fe40000000000 */
[----:B------:R-:W-:Y:S05]  /*16d30*/  CALL.REL.NOINC `($__internal_1_$__cuda_sm70_shflsync_idx_p) ;  /* 0x000024e000007944 */ /* 0x000fea0003c00000 */
[----:B------:R-:W-:Y:S01]  /*16d40*/  MOV R2, 0x17120 ;  /* 0x0001712000027802 */ /* 0x000fe20000000f00 */
[----:B------:R-:W-:Y:S02]  /*16d50*/  IMAD.IADD R246, R117, 0x1, R246 ;  /* 0x0000000175f67824 */ /* 0x000fe400078e02f6 */
[----:B------:R-:W-:Y:S02]  /*16d60*/  IMAD.MOV.U32 R247, RZ, RZ, 0x3 ;  /* 0x00000003fff77424 */ /* 0x000fe400078e00ff */
[----:B------:R-:W-:Y:S01]  /*16d70*/  IMAD.MOV.U32 R3, RZ, RZ, 0x1c1f ;  /* 0x00001c1fff037424 */ /* 0x000fe200078e00ff */
        /* <DEDUP_REMOVED lines=58> */
[----:B------:R-:W-:Y:S01]  /*17120*/  FMNMX.FTZ R116, R188, R120, !PT ;  /* 0x00000078bc747209 */ /* 0x000fe20007810000 */
[----:B------:R-:W-:Y:S01]  /*17130*/  IMAD.IADD R117, R117, 0x1, R246 ;  /* 0x0000000175757824 */ /* 0x000fe200078e02f6 */
[----:B------:R-:W-:Y:S01]  /*17140*/  FMNMX.FTZ R4, R6, R121, !PT ;  /* 0x0000007906047209 */ /* 0x000fe20007810000 */
[----:B------:R-:W-:Y:S01]  /*17150*/  IMAD.MOV.U32 R0, RZ, RZ, 0x2 ;  /* 0x00000002ff007424 */ /* 0x000fe200078e00ff */
[----:B------:R-:W-:Y:S02]  /*17160*/  FMNMX.FTZ R5, R16, R122, !PT ;  /* 0x0000007a10057209 */ /* 0x000fe40007810000 */
[C---:B------:R-:W-:Y:S02]  /*17170*/  ISETP.GT.AND P0, PT, R117.reuse, RZ, PT ;  /* 0x000000ff7500720c */ /* 0x040fe40003f04270 */
[C---:B------:R-:W-:Y:S02]  /*17180*/  ISETP.GT.AND P1, PT, R117.reuse, 0x1, PT ;  /* 0x000000017500780c */ /* 0x040fe40003f24270 */
[----:B------:R-:W-:Y:S02]  /*17190*/  FSEL R19, R10, -INF , P0 ;  /* 0xff8000000a137808 */ /* 0x000fe40000000000 */
[----:B------:R-:W-:Y:S02]  /*171a0*/  ISETP.GT.AND P6, PT, R117, 0x8, PT ;  /* 0x000000087500780c */ /* 0x000fe40003fc4270 */
[----:B------:R-:W-:Y:S02]  /*171b0*/  FSEL R21, R11, -INF , P1 ;  /* 0xff8000000b157808 */ /* 0x000fe40000800000 */
[----:B------:R-:W-:Y:S02]  /*171c0*/  FMNMX.FTZ R7, R19, R123, !PT ;  /* 0x0000007b13077209 */ /* 0x000fe40007810000 */
[----:B------:R-:W-:Y:S02]  /*171d0*/  ISETP.GT.AND P0, PT, R117, 0x9, PT ;  /* 0x000000097500780c */ /* 0x000fe40003f04270 */
[----:B------:R-:W-:Y:S02]  /*171e0*/  FSEL R14, R14, -INF , P6 ;  /* 0xff8000000e0e7808 */ /* 0x000fe40003000000 */
[----:B------:R-:W-:Y:S02]  /*171f0*/  FMNMX.FTZ R116, R197, R116, !PT ;  /* 0x00000074c5747209 */ /* 0x000fe40007810000 */
[----:B------:R-:W-:Y:S02]  /*17200*/  FMNMX.FTZ R4, R36, R4, !PT ;  /* 0x0000000424047209 */ /* 0x000fe40007810000 */
[----:B------:R-:W-:Y:S02]  /*17210*/  FMNMX.FTZ R5, R20, R5, !PT ;  /* 0x0000000514057209 */ /* 0x000fe40007810000 */
        /* <DEDUP_REMOVED lines=145> */
[----:B------:R-:W-:Y:S02]  /*17b30*/  FSEL R111, R111, -INF , P0 ;  /* 0xff8000006f6f7808 */ /* 0x000fe40000000000 */
        /* <DEDUP_REMOVED lines=8> */
[----:B------:R-:W-:Y:S02]  /*17bc0*/  MOV R2, 0x17be0 ;  /* 0x00017be000027802 */ /* 0x000fe40000000f00 */
[----:B------:R-:W-:Y:S05]  /*17bd0*/  CALL.REL.NOINC `($__internal_0_$__cuda_sm70_shflsync_bfly_p) ;  /* 0x000015e000007944 */ /* 0x000fea0003c00000 */
[----:B------:R-:W-:Y:S01]  /*17be0*/  FMNMX.FTZ R116, R116, R0, !PT ;  /* 0x0000000074747209 */ /* 0x000fe20007810000 */
[----:B------:R-:W-:Y:S01]  /*17bf0*/  IMAD.MOV.U32 R0, RZ, RZ, 0x1 ;  /* 0x00000001ff007424 */ /* 0x000fe200078e00ff */
[----:B------:R-:W-:Y:S02]  /*17c00*/  MOV R2, 0x17c20 ;  /* 0x00017c2000027802 */ /* 0x000fe40000000f00 */
        /* <DEDUP_REMOVED lines=28> */
[----:B------:R-:W-:-:S05]  /*17dd0*/  BRA `(.L_x_611) ;  /* 0xffff227000007947 */ /* 0x000fca000383ffff */
.L_x_557:
[----:B-1--4-:R-:W-:Y:S01]  /*17de0*/  MOV R247, RZ ;  /* 0x000000ff00f77202 */ /* 0x012fe20000000f00 */
[----:B------:R-:W-:Y:S01]  /*17df0*/  IMAD.MOV.U32 R246, RZ, RZ, R88 ;  /* 0x000000fffff67224 */ /* 0x000fe200078e0058 */
[----:B------:R-:W-:Y:S01]  /*17e00*/  MOV R2, 0x17e30 ;  /* 0x00017e3000027802 */ /* 0x000fe20000000f00 */
[----:B------:R-:W-:Y:S02]  /*17e10*/  IMAD.MOV.U32 R3, RZ, RZ, 0x181f ;  /* 0x0000181fff037424 */ /* 0x000fe400078e00ff */
[----:B------:R-:W-:Y:S05]  /*17e20*/  CALL.REL.NOINC `($__internal_1_$__cuda_sm70_shflsync_idx_p) ;  /* 0x000013f000007944 */ /* 0x000fea0003c00000 */
[----:B------:R-:W-:Y:S01]  /*17e30*/  MOV R85, R246 ;  /* 0x000000f600557202 */ /* 0x000fe20000000f00 */
[----:B------:R-:W-:-:S05]  /*17e40*/  BRA `(.L_x_612) ;  /* 0xffff507000007947 */ /* 0x000fca000383ffff */
.L_x_560:
[----:B------:R-:W-:Y:S01]  /*17e50*/  MOV R247, RZ ;  /* 0x000000ff00f77202 */ /* 0x000fe20000000f00 */
[----:B------:R-:W-:Y:S01]  /*17e60*/  IMAD.MOV.U32 R246, RZ, RZ, R0 ;  /* 0x000000fffff67224 */ /* 0x000fe200078e0000 */
[----:B------:R-:W-:Y:S01]  /*17e70*/  MOV R2, 0x17ea0 ;  /* 0x00017ea000027802 */ /* 0x000fe20000000f00 */
[----:B------:R-:W-:Y:S02]  /*17e80*/  IMAD.MOV.U32 R3, RZ, RZ, 0x181f ;  /* 0x0000181fff037424 */ /* 0x000fe400078e00ff */
[----:B------:R-:W-:Y:S05]  /*17e90*/  CALL.REL.NOINC `($__internal_1_$__cuda_sm70_shflsync_idx_p) ;  /* 0x0000138000007944 */ /* 0x000fea0003c00000 */
[----:B------:R-:W-:Y:S01]  /*17ea0*/  MOV R118, R246 ;  /* 0x000000f600767202 */ /* 0x000fe20000000f00 */
[----:B------:R-:W-:-:S05]  /*17eb0*/  BRA `(.L_x_613) ;  /* 0xffff5d0000007947 */ /* 0x000fca000383ffff */
.L_x_561:
        /* <DEDUP_REMOVED lines=109> */
.L_x_562:
[----:B------:R-:W-:Y:S02]  /*18590*/  MOV R0, 0x2 ;  /* 0x0000000200007802 */ /* 0x000fe40000000f00 */
        /* <DEDUP_REMOVED lines=34> */
.L_x_564:
[----:B------:R1:W5:Y:S01]  /*187c0*/  LDL R116, [R1+0xc] ;  /* 0x00000c0001747983 */ /* 0x0003620000100800 */
[----:B------:R-:W-:-:S02]  /*187d0*/  MOV R0, 0x2 ;  /* 0x0000000200007802 */ /* 0x000fc40000000f00 */
[----:B------:R-:W-:Y:S02]  /*187e0*/  MOV R2, 0x18800 ;  /* 0x0001880000027802 */ /* 0x000fe40000000f00 */
[----:B-1---5:R-:W-:Y:S05]  /*187f0*/  CALL.REL.NOINC `($__internal_0_$__cuda_sm70_shflsync_bfly_p) ;  /* 0x000009c000007944 */ /* 0x022fea0003c00000 */
[----:B------:R-:W-:Y:S01]  /*18800*/  MOV R4, R0 ;  /* 0x0000000000047202 */ /* 0x000fe20000000f00 */
[----:B------:R-:W-:Y:S05]  /*18810*/  BRA `(.L_x_616) ;  /* 0xffff8ad000007947 */ /* 0x000fea000383ffff */
.L_x_565:
[----:B------:R-:W-:Y:S01]  /*18820*/  IMAD.MOV.U32 R116, RZ, RZ, R4 ;  /* 0x000000ffff747224 */ /* 0x000fe200078e0004 */
[----:B------:R-:W-:Y:S02]  /*18830*/  MOV R0, 0x1 ;  /* 0x0000000100007802 */ /* 0x000fe40000000f00 */
[----:B------:R-:W-:Y:S02]  /*18840*/  MOV R2, 0x18860 ;  /* 0x0001886000027802 */ /* 0x000fe40000000f00 */
[----:B-----5:R-:W-:Y:S05]  /*18850*/  CALL.REL.NOINC `($__internal_0_$__cuda_sm70_shflsync_bfly_p) ;  /* 0x0000096000007944 */ /* 0x020fea0003c00000 */
[----:B------:R1:W5:Y:S01]  /*18860*/  LDL R116, [R1+0x10] ;  /* 0x0000100001747983 */ /* 0x0003620000100800 */
[----:B------:R-:W-:Y:S01]  /*18870*/  FADD.FTZ R4, R4, R0 ;  /* 0x0000000004047221 */ /* 0x000fe20000010000 */
[----:B------:R-:W-:Y:S02]  /*18880*/  MOV R0, 0x2 ;  /* 0x0000000200007802 */ /* 0x000fe40000000f00 */
[----:B------:R-:W-:Y:S02]  /*18890*/  MOV R2, 0x188b0 ;  /* 0x000188b000027802 */ /* 0x000fe40000000f00 */
[----:B-1---5:R-:W-:Y:S05]  /*188a0*/  CALL.REL.NOINC `($__internal_0_$__cuda_sm70_shflsync_bfly_p) ;  /* 0x0000091000007944 */ /* 0x022fea0003c00000 */
[----:B------:R-:W2:Y:S02]  /*188b0*/  LDL.LU R2, [R1+0x10] ;  /* 0x0000100001027983 */ /* 0x000ea40000300800 */
[----:B--2---:R-:W-:Y:S01]  /*188c0*/  FADD.FTZ R5, R2, R0 ;  /* 0x0000000002057221 */ /* 0x004fe20000010000 */
[----:B------:R-:W-:-:S02]  /*188d0*/  MOV R0, 0x1 ;  /* 0x0000000100007802 */ /* 0x000fc40000000f00 */
[----:B------:R-:W-:Y:S02]  /*188e0*/  MOV R2, 0x18910 ;  /* 0x0001891000027802 */ /* 0x000fe40000000f00 */
[----:B------:R-:W-:Y:S02]  /*188f0*/  MOV R116, R5 ;  /* 0x0000000500747202 */ /* 0x000fe40000000f00 */
[----:B------:R-:W-:Y:S05]  /*18900*/  CALL.REL.NOINC `($__internal_0_$__cuda_sm70_shflsync_bfly_p) ;  /* 0x000008b000007944 */ /* 0x000fea0003c00000 */
[----:B------:R1:W5:Y:S01]  /*18910*/  LDL R116, [R1+0x8] ;  /* 0x0000080001747983 */ /* 0x0003620000100800 */
[----:B------:R-:W-:Y:S01]  /*18920*/  FADD.FTZ R5, R5, R0 ;  /* 0x0000000005057221 */ /* 0x000fe20000010000 */
[----:B------:R-:W-:Y:S02]  /*18930*/  MOV R0, 0x2 ;  /* 0x0000000200007802 */ /* 0x000fe40000000f00 */
[----:B------:R-:W-:Y:S02]  /*18940*/  MOV R2, 0x18960 ;  /* 0x0001896000027802 */ /* 0x000fe40000000f00 */
[----:B-1---5:R-:W-:Y:S05]  /*18950*/  CALL.REL.NOINC `($__internal_0_$__cuda_sm70_shflsync_bfly_p) ;  /* 0x0000086000007944 */ /* 0x022fea0003c00000 */
[----:B------:R-:W2:Y:S02]  /*18960*/  LDL.LU R2, [R1+0x8] ;  /* 0x0000080001027983 */ /* 0x000ea40000300800 */
[----:B--2---:R-:W-:Y:S01]  /*18970*/  FADD.FTZ R6, R2, R0 ;  /* 0x0000000002067221 */ /* 0x004fe20000010000 */
[----:B------:R-:W-:Y:S02]  /*18980*/  MOV R0, 0x1 ;  /* 0x0000000100007802 */ /* 0x000fe40000000f00 */
[----:B------:R-:W-:-:S02]  /*18990*/  MOV R2, 0x189c0 ;  /* 0x000189c000027802 */ /* 0x000fc40000000f00 */
        /* <DEDUP_REMOVED lines=10> */
[----:B------:R-:W-:Y:S02]  /*18a40*/  MOV R2, 0x18a70 ;  /* 0x00018a7000027802 */ /* 0x000fe40000000f00 */
[----:B------:R-:W-:-:S02]  /*18a50*/  MOV R116, R7 ;  /* 0x0000000700747202 */ /* 0x000fc40000000f00 */
[----:B------:R-:W-:Y:S05]  /*18a60*/  CALL.REL.NOINC `($__internal_0_$__cuda_sm70_shflsync_bfly_p) ;  /* 0x0000075000007944 */ /* 0x000fea0003c00000 */
[----:B------:R-:W-:Y:S01]  /*18a70*/  MOV R8, R0 ;  /* 0x0000000000087202 */ /* 0x000fe20000000f00 */
[----:B------:R-:W-:Y:S05]  /*18a80*/  BRA `(.L_x_617) ;  /* 0xffff899000007947 */ /* 0x000fea000383ffff */
.L_x_574:
[----:B------:R-:W-:Y:S01]  /*18a90*/  IMAD.MOV.U32 R246, RZ, RZ, R4 ;  /* 0x000000fffff67224 */ /* 0x000fe200078e0004 */
[----:B------:R-:W-:Y:S01]  /*18aa0*/  MOV R247, RZ ;  /* 0x000000ff00f77202 */ /* 0x000fe20000000f00 */
[----:B------:R-:W-:Y:S01]  /*18ab0*/  IMAD.MOV.U32 R3, RZ, RZ, 0x181f ;  /* 0x0000181fff037424 */ /* 0x000fe200078e00ff */
[----:B------:R-:W-:-:S02]  /*18ac0*/  MOV R2, 0x18ae0 ;  /* 0x00018ae000027802 */ /* 0x000fc40000000f00 */
[----:B------:R-:W-:Y:S05]  /*18ad0*/  CALL.REL.NOINC `($__internal_1_$__cuda_sm70_shflsync_idx_p) ;  /* 0x0000074000007944 */ /* 0x000fea0003c00000 */
[----:B------:R-:W-:Y:S01]  /*18ae0*/  MOV R6, R246 ;  /* 0x000000f600067202 */ /* 0x000fe20000000f00 */
[----:B------:R-:W-:Y:S05]  /*18af0*/  BRA `(.L_x_618) ;  /* 0xffffa53000007947 */ /* 0x000fea000383ffff */
.L_x_575:
[----:B------:R-:W-:Y:S01]  /*18b00*/  IMAD.MOV.U32 R246, RZ, RZ, R5 ;  /* 0x000000fffff67224 */ /* 0x000fe200078e0005 */
[----:B------:R-:W-:Y:S01]  /*18b10*/  MOV R247, RZ ;  /* 0x000000ff00f77202 */ /* 0x000fe20000000f00 */
[----:B------:R-:W-:Y:S01]  /*18b20*/  IMAD.MOV.U32 R3, RZ, RZ, 0x181f ;  /* 0x0000181fff037424 */ /* 0x000fe200078e00ff */
[----:B------:R-:W-:-:S02]  /*18b30*/  MOV R2, 0x18b50 ;  /* 0x00018b5000027802 */ /* 0x000fc40000000f00 */
[----:B-12---:R-:W-:Y:S05]  /*18b40*/  CALL.REL.NOINC `($__internal_1_$__cuda_sm70_shflsync_idx_p) ;  /* 0x000006d000007944 */ /* 0x006fea0003c00000 */
[----:B------:R-:W-:Y:S01]  /*18b50*/  MOV R2, R246 ;  /* 0x000000f600027202 */ /* 0x000fe20000000f00 */
[----:B------:R-:W-:Y:S05]  /*18b60*/  BRA `(.L_x_619) ;  /* 0xffffa4e000007947 */ /* 0x000fea000383ffff */
.L_x_576:
[----:B------:R-:W-:Y:S01]  /*18b70*/  IMAD.MOV.U32 R246, RZ, RZ, R4 ;  /* 0x000000fffff67224 */ /* 0x000fe200078e0004 */
[----:B------:R-:W-:Y:S01]  /*18b80*/  MOV R247, 0x1 ;  /* 0x0000000100f77802 */ /* 0x000fe20000000f00 */
[----:B-1----:R-:W-:Y:S01]  /*18b90*/  IMAD.MOV.U32 R3, RZ, RZ, 0x181f ;  /* 0x0000181fff037424 */ /* 0x002fe200078e00ff */
[----:B------:R-:W-:-:S02]  /*18ba0*/  MOV R2, 0x18bc0 ;  /* 0x00018bc000027802 */ /* 0x000fc40000000f00 */
[----:B---3--:R-:W-:Y:S05]  /*18bb0*/  CALL.REL.NOINC `($__internal_1_$__cuda_sm70_shflsync_idx_p) ;  /* 0x0000066000007944 */ /* 0x008fea0003c00000 */
        /* <DEDUP_REMOVED lines=8> */
.L_x_577:
[----:B------:R-:W-:Y:S01]  /*18c40*/  IMAD.MOV.U32 R246, RZ, RZ, R4 ;  /* 0x000000fffff67224 */ /* 0x000fe200078e0004 */
[----:B------:R-:W-:Y:S01]  /*18c50*/  MOV R247, 0x2 ;  /* 0x0000000200f77802 */ /* 0x000fe20000000f00 */
[----:B-1----:R-:W-:Y:S01]  /*18c60*/  IMAD.MOV.U32 R3, RZ, RZ, 0x181f ;  /* 0x0000181fff037424 */ /* 0x002fe200078e00ff */
[----:B------:R-:W-:Y:S02]  /*18c70*/  MOV R2, 0x18c90 ;  /* 0x00018c9000027802 */ /* 0x000fe40000000f00 */
[----:B--23--:R-:W-:Y:S05]  /*18c80*/  CALL.REL.NOINC `($__internal_1_$__cuda_sm70_shflsync_idx_p) ;  /* 0x0000059000007944 */ /* 0x00cfea0003c00000 */
[----:B------:R-:W-:Y:S01]  /*18c90*/  MOV R6, R246 ;  /* 0x000000f600067202 */ /* 0x000fe20000000f00 */
[----:B------:R-:W-:Y:S05]  /*18ca0*/  BRA `(.L_x_621) ;  /* 0xffffa52000007947 */ /* 0x000fea000383ffff */
.L_x_578:
[----:B------:R-:W-:Y:S01]  /*18cb0*/  IMAD.MOV.U32 R246, RZ, RZ, R5 ;  /* 0x000000fffff67224 */ /* 0x000fe200078e0005 */
[----:B------:R-:W-:Y:S01]  /*18cc0*/  MOV R247, 0x2 ;  /* 0x0000000200f77802 */ /* 0x000fe20000000f00 */
[----:B-1----:R-:W-:Y:S01]  /*18cd0*/  IMAD.MOV.U32 R3, RZ, RZ, 0x181f ;  /* 0x0000181fff037424 */ /* 0x002fe200078e00ff */
[----:B------:R-:W-:Y:S02]  /*18ce0*/  MOV R2, 0x18d00 ;  /* 0x00018d0000027802 */ /* 0x000fe40000000f00 */
[----:B--234-:R-:W-:Y:S05]  /*18cf0*/  CALL.REL.NOINC `($__internal_1_$__cuda_sm70_shflsync_idx_p) ;  /* 0x0000052000007944 */ /* 0x01cfea0003c00000 */
[----:B------:R-:W-:Y:S01]  /*18d00*/  MOV R2, R246 ;  /* 0x000000f600027202 */ /* 0x000fe20000000f00 */
[----:B------:R-:W-:Y:S05]  /*18d10*/  BRA `(.L_x_622) ;  /* 0xffffa4d000007947 */ /* 0x000fea000383ffff */
.L_x_579:
[----:B------:R-:W-:Y:S01]  /*18d20*/  IMAD.MOV.U32 R246, RZ, RZ, R4 ;  /* 0x000000fffff67224 */ /* 0x000fe200078e0004 */
[----:B------:R-:W-:Y:S01]  /*18d30*/  MOV R247, 0x3 ;  /* 0x0000000300f77802 */ /* 0x000fe20000000f00 */
[----:B--2---:R-:W-:Y:S01]  /*18d40*/  IMAD.MOV.U32 R3, RZ, RZ, 0x181f ;  /* 0x0000181fff037424 */ /* 0x004fe200078e00ff */
[----:B------:R-:W-:-:S02]  /*18d50*/  MOV R2, 0x18d70 ;  /* 0x00018d7000027802 */ /* 0x000fc40000000f00 */
[----:B-1-34-:R-:W-:Y:S05]  /*18d60*/  CALL.REL.NOINC `($__internal_1_$__cuda_sm70_shflsync_idx_p) ;  /* 0x000004b000007944 */ /* 0x01afea0003c00000 */
        /* <DEDUP_REMOVED lines=8> */
.L_x_580:
[----:B------:R-:W-:Y:S01]  /*18df0*/  IMAD.MOV.U32 R246, RZ, RZ, R4 ;  /* 0x000000fffff67224 */ /* 0x000fe200078e0004 */
[----:B------:R-:W-:Y:S01]  /*18e00*/  MOV R247, 0x4 ;  /* 0x0000000400f77802 */ /* 0x000fe20000000f00 */
[----:B--2---:R-:W-:Y:S01]  /*18e10*/  IMAD.MOV.U32 R3, RZ, RZ, 0x181f ;  /* 0x0000181fff037424 */ /* 0x004fe200078e00ff */
[----:B------:R-:W-:Y:S02]  /*18e20*/  MOV R2, 0x18e40 ;  /* 0x00018e4000027802 */ /* 0x000fe40000000f00 */
[----:B-1-34-:R-:W-:Y:S05]  /*18e30*/  CALL.REL.NOINC `($__internal_1_$__cuda_sm70_shflsync_idx_p) ;  /* 0x000003e000007944 */ /* 0x01afea0003c00000 */
[----:B------:R-:W-:Y:S01]  /*18e40*/  MOV R6, R246 ;  /* 0x000000f600067202 */ /* 0x000fe20000000f00 */
[----:B------:R-:W-:Y:S05]  /*18e50*/  BRA `(.L_x_624) ;  /* 0xffffa4a000007947 */ /* 0x000fea000383ffff */
.L_x_581:
[----:B------:R-:W-:Y:S01]  /*18e60*/  IMAD.MOV.U32 R246, RZ, RZ, R5 ;  /* 0x000000fffff67224 */ /* 0x000fe200078e0005 */
[----:B------:R-:W-:Y:S01]  /*18e70*/  MOV R247, 0x4 ;  /* 0x0000000400f77802 */ /* 0x000fe20000000f00 */
[----:B--2---:R-:W-:Y:S01]  /*18e80*/  IMAD.MOV.U32 R3, RZ, RZ, 0x181f ;  /* 0x0000181fff037424 */ /* 0x004fe200078e00ff */
[----:B------:R-:W-:Y:S02]  /*18e90*/  MOV R2, 0x18eb0 ;  /* 0x00018eb000027802 */ /* 0x000fe40000000f00 */
[----:B-1-34-:R-:W-:Y:S05]  /*18ea0*/  CALL.REL.NOINC `($__internal_1_$__cuda_sm70_shflsync_idx_p) ;  /* 0x0000037000007944 */ /* 0x01afea0003c00000 */
[----:B------:R-:W-:Y:S01]  /*18eb0*/  MOV R2, R246 ;  /* 0x000000f600027202 */ /* 0x000fe20000000f00 */
[----:B------:R-:W-:Y:S05]  /*18ec0*/  BRA `(.L_x_625) ;  /* 0xffffa45000007947 */ /* 0x000fea000383ffff */
.L_x_582:
[----:B------:R-:W-:Y:S01]  /*18ed0*/  IMAD.MOV.U32 R246, RZ, RZ, R4 ;  /* 0x000000fffff67224 */ /* 0x000fe200078e0004 */
[----:B------:R-:W-:Y:S01]  /*18ee0*/  MOV R247, 0x5 ;  /* 0x0000000500f77802 */ /* 0x000fe20000000f00 */
[----:B-1----:R-:W-:Y:S01]  /*18ef0*/  IMAD.MOV.U32 R3, RZ, RZ, 0x181f ;  /* 0x0000181fff037424 */ /* 0x002fe200078e00ff */
[----:B------:R-:W-:-:S02]  /*18f00*/  MOV R2, 0x18f20 ;  /* 0x00018f2000027802 */ /* 0x000fc40000000f00 */
[----:B--234-:R-:W-:Y:S05]  /*18f10*/  CALL.REL.NOINC `($__internal_1_$__cuda_sm70_shflsync_idx_p) ;  /* 0x0000030000007944 */ /* 0x01cfea0003c00000 */
        /* <DEDUP_REMOVED lines=8> */
.L_x_583:
[----:B------:R-:W-:Y:S01]  /*18fa0*/  IMAD.MOV.U32 R246, RZ, RZ, R4 ;  /* 0x000000fffff67224 */ /* 0x000fe200078e0004 */
[----:B------:R-:W-:Y:S01]  /*18fb0*/  MOV R247, 0x6 ;  /* 0x0000000600f77802 */ /* 0x000fe20000000f00 */
[----:B--2---:R-:W-:Y:S01]  /*18fc0*/  IMAD.MOV.U32 R3, RZ, RZ, 0x181f ;  /* 0x0000181fff037424 */ /* 0x004fe200078e00ff */
[----:B------:R-:W-:Y:S02]  /*18fd0*/  MOV R2, 0x18ff0 ;  /* 0x00018ff000027802 */ /* 0x000fe40000000f00 */
[----:B-1--4-:R-:W-:Y:S05]  /*18fe0*/  CALL.REL.NOINC `($__internal_1_$__cuda_sm70_shflsync_idx_p) ;  /* 0x0000023000007944 */ /* 0x012fea0003c00000 */
[----:B------:R-:W-:Y:S01]  /*18ff0*/  MOV R6, R246 ;  /* 0x000000f600067202 */ /* 0x000fe20000000f00 */
[----:B------:R-:W-:Y:S05]  /*19000*/  BRA `(.L_x_627) ;  /* 0xffffa42000007947 */ /* 0x000fea000383ffff */
.L_x_584:
[----:B------:R-:W-:Y:S01]  /*19010*/  IMAD.MOV.U32 R246, RZ, RZ, R5 ;  /* 0x000000fffff67224 */ /* 0x000fe200078e0005 */
[----:B------:R-:W-:Y:S01]  /*19020*/  MOV R247, 0x6 ;  /* 0x0000000600f77802 */ /* 0x000fe20000000f00 */
[----:B--2---:R-:W-:Y:S01]  /*19030*/  IMAD.MOV.U32 R3, RZ, RZ, 0x181f ;  /* 0x0000181fff037424 */ /* 0x004fe200078e00ff */
[----:B------:R-:W-:Y:S02]  /*19040*/  MOV R2, 0x19060 ;  /* 0x0001906000027802 */ /* 0x000fe40000000f00 */
[----:B-1-34-:R-:W-:Y:S05]  /*19050*/  CALL.REL.NOINC `($__internal_1_$__cuda_sm70_shflsync_idx_p) ;  /* 0x000001c000007944 */ /* 0x01afea0003c00000 */
[----:B------:R-:W-:Y:S01]  /*19060*/  MOV R2, R246 ;  /* 0x000000f600027202 */ /* 0x000fe20000000f00 */
[----:B------:R-:W-:Y:S05]  /*19070*/  BRA `(.L_x_628) ;  /* 0xffffa3d000007947 */ /* 0x000fea000383ffff */
.L_x_585:
[----:B------:R-:W-:Y:S01]  /*19080*/  IMAD.MOV.U32 R246, RZ, RZ, R4 ;  /* 0x000000fffff67224 */ /* 0x000fe200078e0004 */
[----:B------:R-:W-:Y:S01]  /*19090*/  MOV R247, 0x7 ;  /* 0x0000000700f77802 */ /* 0x000fe20000000f00 */
[----:B-1----:R-:W-:Y:S01]  /*190a0*/  IMAD.MOV.U32 R3, RZ, RZ, 0x181f ;  /* 0x0000181fff037424 */ /* 0x002fe200078e00ff */
[----:B------:R-:W-:-:S02]  /*190b0*/  MOV R2, 0x190d0 ;  /* 0x000190d000027802 */ /* 0x000fc40000000f00 */
[----:B--2-4-:R-:W-:Y:S05]  /*190c0*/  CALL.REL.NOINC `($__internal_1_$__cuda_sm70_shflsync_idx_p) ;  /* 0x0000015000007944 */ /* 0x014fea0003c00000 */
        /* <DEDUP_REMOVED lines=8> */
.L_x_587:
[----:B------:R-:W-:Y:S01]  /*19150*/  IMAD.MOV.U32 R246, RZ, RZ, R47 ;  /* 0x000000fffff67224 */ /* 0x000fe200078e002f */
[----:B------:R-:W-:Y:S01]  /*19160*/  MOV R247, RZ ;  /* 0x000000ff00f77202 */ /* 0x000fe20000000f00 */
[----:B-1----:R-:W-:Y:S01]  /*19170*/  IMAD.MOV.U32 R3, RZ, RZ, 0x1f ;  /* 0x0000001fff037424 */ /* 0x002fe200078e00ff */
[----:B------:R-:W-:Y:S02]  /*19180*/  MOV R2, 0x191a0 ;  /* 0x000191a000027802 */ /* 0x000fe40000000f00 */
[----:B--23--:R-:W-:Y:S05]  /*19190*/  CALL.REL.NOINC `($__internal_1_$__cuda_sm70_shflsync_idx_p) ;  /* 0x0000008000007944 */ /* 0x00cfea0003c00000 */
[----:B------:R-:W-:Y:S01]  /*191a0*/  MOV R0, R246 ;  /* 0x000000f600007202 */ /* 0x000fe20000000f00 */
[----:B------:R-:W-:Y:S05]  /*191b0*/  BRA `(.L_x_630) ;  /* 0xffffa43000007947 */ /* 0x000fea000383ffff */
        .weak           $__internal_0_$__cuda_sm70_shflsync_bfly_p
        .type           $__internal_0_$__cuda_sm70_shflsync_bfly_p,@function
        .size           $__internal_0_$__cuda_sm70_shflsync_bfly_p,($__internal_1_$__cuda_sm70_shflsync_idx_p - $__internal_0_$__cuda_sm70_shflsync_bfly_p)
$__internal_0_$__cuda_sm70_shflsync_bfly_p:
[----:B------:R-:W-:Y:S02]  /*191c0*/  MOV R208, 0xffffffff ;  /* 0xffffffff00d07802 */ /* 0x000fe40000000f00 */
[----:B------:R-:W-:Y:S02]  /*191d0*/  MOV R3, 0x1f ;  /* 0x0000001f00037802 */ /* 0x000fe40000000f00 */
[----:B------:R-:W-:Y:S04]  /*191e0*/  WARPSYNC R208 ;  /* 0x000000d000007348 */ /* 0x000fe80003800000 */
[----:B------:R1:W2:Y:S02]  /*191f0*/  SHFL.BFLY PT, R0, R116, R0, R3 ;  /* 0x0c00000074007389 */ /* 0x0002a400000e0003 */
[----:B-1----:R-:W-:-:S04]  /*19200*/  MOV R3, 0x0 ;  /* 0x0000000000037802 */ /* 0x002fc80000000f00 */
[----:B--2---:R-:W-:Y:S05]  /*19210*/  RET.REL.NODEC R2 `(_ZN7cutlass13device_kernelIN5flash19enable_sm80_to_sm89INS1_16FlashAttnFwdSm80INS1_25CollectiveMainloopFwdSm80ILi4ELi1ELb0EN4cute5tupleIJNS5_1CILi128EEENS7_ILi112EEENS7_ILi64EEEEEELi64ENS_10bfloat16_tEfNS_4arch4Sm80ELb1ELb0ELb0ELb0ELb1ELb0ELb1ELb0EEENS1_21CollectiveEpilogueFwdINS6_IJS8_SA_S9_EEENS6_IJNS7_ILi1EEESI_SI_EEESC_SE_Li128ELb0ELb1ELb0ELb0EEENS1_30DynamicPersistentTileSchedulerILi128ELi128ELb0ELb1ELb0EEEEEEEEEvNT_6ParamsE) ;  /* 0xfffe6de002007950 */ /* 0x004fea0003c3ffff */
        .weak           $__internal_1_$__cuda_sm70_shflsync_idx_p
        .type           $__internal_1_$__cuda_sm70_shflsync_idx_p,@function
        .size           $__internal_1_$__cuda_sm70_shflsync_idx_p,(.L_x_804 - $__internal_1_$__cuda_sm70_shflsync_idx_p)
$__internal_1_$__cuda_sm70_shflsync_idx_p:
[----:B------:R-:W-:-:S04]  /*19220*/  MOV R248, 0xffffffff ;  /* 0xffffffff00f87802 */ /* 0x000fc80000000f00 */
[----:B------:R-:W-:Y:S04]  /*19230*/  WARPSYNC R248 ;  /* 0x000000f800007348 */ /* 0x000fe80003800000 */
[----:B------:R1:W2:Y:S02]  /*19240*/  SHFL.IDX PT, R246, R246, R247, R3 ;  /* 0x000000f7f6f67389 */ /* 0x0002a400000e0003 */
[----:B-1----:R-:W-:-:S04]  /*19250*/  MOV R3, 0x0 ;  /* 0x0000000000037802 */ /* 0x002fc80000000f00 */
[----:B--2---:R-:W-:Y:S05]  /*19260*/  RET.REL.NODEC R2 `(_ZN7cutlass13device_kernelIN5flash19enable_sm80_to_sm89INS1_16FlashAttnFwdSm80INS1_25CollectiveMainloopFwdSm80ILi4ELi1ELb0EN4cute5tupleIJNS5_1CILi128EEENS7_ILi112EEENS7_ILi64EEEEEELi64ENS_10bfloat16_tEfNS_4arch4Sm80ELb1ELb0ELb0ELb0ELb1ELb0ELb1ELb0EEENS1_21CollectiveEpilogueFwdINS6_IJS8_SA_S9_EEENS6_IJNS7_ILi1EEESI_SI_EEESC_SE_Li128ELb0ELb1ELb0ELb0EEENS1_30DynamicPersistentTileSchedulerILi128ELi128ELb0ELb1ELb0EEEEEEEEEvNT_6ParamsE) ;  /* 0xfffe6d9002007950 */ /* 0x004fea0003c3ffff */
.L_x_631:
        /* <DEDUP_REMOVED lines=9> */
.L_x_804:


//--------------------- .text._ZN7cutlass13device_kernelIN5flash19enable_sm80_to_sm89INS1_16FlashAttnFwdSm80INS1_25CollectiveMainloopFwdSm80ILi4ELi1ELb0EN4cute5tupleIJNS5_1CILi128EEENS7_ILi112EEENS7_ILi64EEEEEELi64ENS_10bfloat16_tEfNS_4arch4Sm80ELb1ELb0ELb0ELb1ELb1ELb0ELb1ELb0EEENS1_21CollectiveEpilogueFwdINS6_IJS8_SA_S9_EEENS6_IJNS7_ILi1EEESI_SI_EEESC_SE_Li128ELb1ELb1ELb0ELb0EEENS1_19SingleTileSchedulerILb1ELb0ELb1ELi128EEEEEEEEEvNT_6ParamsE --------------------------
	.section	.text._ZN7cutlass13device_kernelIN5flash19enable_sm80_to_sm89INS1_16FlashAttnFwdSm80INS1_25CollectiveMainloopFwdSm80ILi4ELi1ELb0EN4cute5tupleIJNS5_1CILi128EEENS7_ILi112EEENS7_ILi64EEEEEELi64ENS_10bfloat16_tEfNS_4arch4Sm80ELb1ELb0ELb0ELb1ELb1ELb0ELb1ELb0EEENS1_21CollectiveEpilogueFwdINS6_IJS8_SA_S9_EEENS6_IJNS7_ILi1EEESI_SI_EEESC_SE_Li128ELb1ELb1ELb0ELb0EEENS1_19SingleTileSchedulerILb1ELb0ELb1ELi128EEEEEEEEEvNT_6ParamsE,"ax",@progbits
	.sectioninfo	@"SHI_REGISTERS=255"
	.align	128
.text._ZN7cutlass13device_kernelIN5flash19enable_sm80_to_sm89INS1_16FlashAttnFwdSm80INS1_25CollectiveMainloopFwdSm80ILi4ELi1ELb0EN4cute5tupleIJNS5_1CILi128EEENS7_ILi112EEENS7_ILi64EEEEEELi64ENS_10bfloat16_tEfNS_4arch4Sm80ELb1ELb0ELb0ELb1ELb1ELb0ELb1ELb0EEENS1_21CollectiveEpilogueFwdINS6_IJS8_SA_S9_EEENS6_IJNS7_ILi1EEESI_SI_EEESC_SE_Li128ELb1ELb1ELb0ELb0EEENS1_19SingleTileSchedulerILb1ELb0ELb1ELi128EEEEEEEEEvNT_6ParamsE:
        .type           _ZN7cutlass13device_kernelIN5flash19enable_sm80_to_sm89INS1_16FlashAttnFwdSm80INS1_25CollectiveMainloopFwdSm80ILi4ELi1ELb0EN4cute5tupleIJNS5_1CILi128EEENS7_ILi112EEENS7_ILi64EEEEEELi64ENS_10bfloat16_tEfNS_4arch4Sm80ELb1ELb0ELb0ELb1ELb1ELb0ELb1ELb0EEENS1_21CollectiveEpilogueFwdINS6_IJS8_SA_S9_EEENS6_IJNS7_ILi1EEESI_SI_EEESC_SE_Li128ELb1ELb1ELb0ELb0EEENS1_19SingleTileSchedulerILb1ELb0ELb1ELi128EEEEEEEEEvNT_6ParamsE,@function
        .size           _ZN7cutlass13device_kernelIN5flash19enable_sm80_to_sm89INS1_16FlashAttnFwdSm80INS1_25CollectiveMainloopFwdSm80ILi4ELi1ELb0EN4cute5tupleIJNS5_1CILi128EEENS7_ILi112EEENS7_ILi64EEEEEELi64ENS_10bfloat16_tEfNS_4arch4Sm80ELb1ELb0ELb0ELb1ELb1ELb0ELb1ELb0EEENS1_21CollectiveEpilogueFwdINS6_IJS8_SA_S9_EEENS6_IJNS7_ILi1EEESI_SI_EEESC_SE_Li128ELb1ELb1ELb0ELb0EEENS1_19SingleTileSchedulerILb1ELb0ELb1ELi128EEEEEEEEEvNT_6ParamsE,(.L_x_807 - _ZN7cutlass13device_kernelIN5flash19enable_sm80_to_sm89INS1_16FlashAttnFwdSm80INS1_25CollectiveMainloopFwdSm80ILi4ELi1ELb0EN4cute5tupleIJNS5_1CILi128EEENS7_ILi112EEENS7_ILi64EEEEEELi64ENS_10bfloat16_tEfNS_4arch4Sm80ELb1ELb0ELb0ELb1ELb1ELb0ELb1ELb0EEENS1_21CollectiveEpilogueFwdINS6_IJS8_SA_S9_EEENS6_IJNS7_ILi1EEESI_SI_EEESC_SE_Li128ELb1ELb1ELb0ELb0EEENS1_19SingleTileSchedulerILb1ELb0ELb1ELi128EEEEEEEEEvNT_6ParamsE)
        .other          _ZN7cutlass13device_kernelIN5flash19enable_sm80_to_sm89INS1_16FlashAttnFwdSm80INS1_25CollectiveMainloopFwdSm80ILi4ELi1ELb0EN4cute5tupleIJNS5_1CILi128EEENS7_ILi112EEENS7_ILi64EEEEEELi64ENS_10bfloat16_tEfNS_4arch4Sm80ELb1ELb0ELb0ELb1ELb1ELb0ELb1ELb0EEENS1_21CollectiveEpilogueFwdINS6_IJS8_SA_S9_EEENS6_IJNS7_ILi1EEESI_SI_EEESC_SE_Li128ELb1ELb1ELb0ELb0EEENS1_19SingleTileSchedulerILb1ELb0ELb1ELi128EEEEEEEEEvNT_6ParamsE,@"STO_CUDA_ENTRY STV_DEFAULT"
_ZN7cutlass13device_kernelIN5flash19enable_sm80_to_sm89INS1_16FlashAttnFwdSm80INS1_25CollectiveMainloopFwdSm80ILi4ELi1ELb0EN4cute5tupleIJNS5_1CILi128EEENS7_ILi112EEENS7_ILi64EEEEEELi64ENS_10bfloat16_tEfNS_4arch4Sm80ELb1ELb0ELb0ELb1ELb1ELb0ELb1ELb0EEENS1_21CollectiveEpilogueFwdINS6_IJS8_SA_S9_EEENS6_IJNS7_ILi1EEESI_SI_EEESC_SE_Li128ELb1ELb1ELb0ELb0EEENS1_19SingleTileSchedulerILb1ELb0ELb1ELi128EEEEEEEEEvNT_6ParamsE:
        /* <DEDUP_REMOVED lines=21> */
.L_x_633:
        /* <DEDUP_REMOVED lines=13> */
.L_x_635:
[----:B------:R-:W-:Y:S02]  /*0220*/  ULDC UR5, c[0x0][0x54c] ;  /* 0x0001530000057ab9 */ /* 0x000fe40000000800 */
.L_x_634:
[----:B------:R-:W-:Y:S02]  /*0230*/  ULDC UR4, c[0x0][0x548] ;  /* 0x0001520000047ab9 */ /* 0x000fe40000000800 */
[----:B------:R-:W-:-:S02]  /*0240*/  USHF.L.U32 UR10, UR10, 0x7, URZ ;  /* 0x000000070a0a7899 */ /* 0x000fc4000800063f */
[----:B------:R-:W-:-:S04]  /*0250*/  UIMAD UR4, UR5, UR4, URZ ;  /* 0x00000004050472a4 */ /* 0x000fc8000f8e023f */
[----:B------:R-:W-:-:S04]  /*0260*/  UISETP.GE.AND UP0, UPT, UR10, UR4, UPT ;  /* 0x000000040a00728c */ /* 0x000fc8000bf06270 */
[----:B------:R-:W-:Y:S01]  /*0270*/  USEL UR13, UR13, 0xffffffff, !UP0 ;  /* 0xffffffff0d0d7887 */ /* 0x000fe2000c000000 */
[----:B------:R-:W-:Y:S05]  /*0280*/  BRA `(.L_x_636) ;  /* 0x000001b000007947 */ /* 0x000fea0003800000 */
.L_x_632:
        /* <DEDUP_REMOVED lines=8> */
.L_x_637:
        /* <DEDUP_REMOVED lines=13> */
.L_x_639:
[----:B------:R-:W-:Y:S02]  /*03e0*/  ULDC UR5, c[0x0][0x54c] ;  /* 0x0001530000057ab9 */ /* 0x000fe40000000800 */
.L_x_638:
[----:B------:R-:W-:Y:S02]  /*03f0*/  ULDC UR4, c[0x0][0x548] ;  /* 0x0001520000047ab9 */ /* 0x000fe40000000800 */
[----:B------:R-:W-:-:S02]  /*0400*/  USHF.L.U32 UR10, UR10, 0x7, URZ ;  /* 0x000000070a0a7899 */ /* 0x000fc4000800063f */
[----:B------:R-:W-:-:S04]  /*0410*/  UIMAD UR4, UR5, UR4, URZ ;  /* 0x00000004050472a4 */ /* 0x000fc8000f8e023f */
[----:B------:R-:W-:-:S04]  /*0420*/  UISETP.GE.AND UP0, UPT, UR10, UR4, UPT ;  /* 0x000000040a00728c */ /* 0x000fc8000bf06270 */
[----:B------:R-:W-:-:S06]  /*0430*/  USEL UR13, UR13, 0xffffffff, !UP0 ;  /* 0xffffffff0d0d7887 */ /* 0x000fcc000c000000 */
.L_x_636:
        /* <DEDUP_REMOVED lines=42> */
[----:B------:R-:W2:Y:S04]  /*06e0*/  LDG.E R2, [R6.64] ;  /* 0x0000000e06027981 */ /* 0x000ea8000c1e1900 */
[----:B------:R-:W4:Y:S01]  /*06f0*/  LDG.E R0, [R6.64+0x4] ;  /* 0x0000040e06007981 */ /* 0x000f22000c1e1900 */
[----:B--23--:R-:W1:Y:S08]  /*0700*/  R2UR UR12, R2 ;  /* 0x00000000020c73c2 */ /* 0x00ce7000000e0000 */
[----:B----4-:R-:W1:Y:S02]  /*0710*/  R2UR UR4, R0 ;  /* 0x00000000000473c2 */ /* 0x010e6400000e0000 */
[----:B-1----:R-:W-:-:S06]  /*0720*/  UIADD3 UR12, -UR12, UR4, URZ ;  /* 0x000000040c0c7290 */ /* 0x002fcc000fffe13f */
.L_x_640:
        /* <DEDUP_REMOVED lines=10> */
.L_x_641:
        /* <DEDUP_REMOVED lines=12> */
.L_x_642:
[----:B------:R-:W-:Y:S01]  /*0890*/  ULDC UR4, c[0x0][0x2c4] ;  /* 0x0000b10000047ab9 */ /* 0x000fe20000000800 */
[----:B------:R-:W-:Y:S01]  /*08a0*/  PLOP3.LUT P4, PT, PT, PT, PT, 0x80, 0x0 ;  /* 0x000000000000781c */ /* 0x000fe20003f8f070 */
[----:B------:R-:W-:Y:S01]  /*08b0*/  UISETP.NE.AND UP1, UPT, UR4, 0x1, UPT ;  /* 0x000000010400788c */ /* 0x000fe2000bf25270 */
[----:B------:R-:W-:Y:S01]  /*08c0*/  CS2R R186, SRZ ;  /* 0x0000000000ba7805 */ /* 0x000fe2000001ff00 */
[----:B------:R-:W-:Y:S01]  /*08d0*/  UIADD3 UR7, -UR11, UR7, URZ ;  /* 0x000000070b077290 */ /* 0x000fe2000fffe13f */
[----:B------:R-:W-:Y:S01]  /*08e0*/  CS2R R184, SRZ ;  /* 0x0000000000b87805 */ /* 0x000fe2000001ff00 */
[----:B------:R-:W-:Y:S01]  /*08f0*/  ULDC.64 UR4, c[0x0][0x2c8] ;  /* 0x0000b20000047ab9 */ /* 0x000fe20000000a00 */
[----:B------:R-:W-:Y:S01]  /*0900*/  CS2R R130, SRZ ;  /* 0x0000000000827805 */ /* 0x000fe2000001ff00 */
[----:B------:R-:W-:Y:S01]  /*0910*/  CS2R R128, SRZ ;  /* 0x0000000000807805 */ /* 0x000fe2000001ff00 */
[----:B------:R-:W-:Y:S01]  /*0920*/  IMAD.MOV.U32 R15, RZ, RZ, RZ ;  /* 0x000000ffff0f7224 */ /* 0x000fe200078e00ff */
[----:B------:R-:W-:Y:S01]  /*0930*/  MOV R11, RZ ;  /* 0x000000ff000b7202 */ /* 0x000fe20000000f00 */
[----:B------:R-:W-:Y:S01]  /*0940*/  IMAD.MOV.U32 R126, RZ, RZ, RZ ;  /* 0x000000ffff7e7224 */ /* 0x000fe200078e00ff */
[----:B------:R-:W-:Y:S01]  /*0950*/  CS2R R16, SRZ ;  /* 0x0000000000107805 */ /* 0x000fe2000001ff00 */
[----:B------:R-:W-:Y:S01]  /*0960*/  @UP1 UIADD3 UR18, UR10, 0x7f, URZ ;  /* 0x0000007f0a121890 */ /* 0x000fe2000fffe03f */
[----:B------:R-:W-:Y:S01]  /*0970*/  IMAD.MOV.U32 R124, RZ, RZ, RZ ;  /* 0x000000ffff7c7224 */ /* 0x000fe200078e00ff */
[----:B------:R-:W-:Y:S01]  /*0980*/  MOV R122, RZ ;  /* 0x000000ff007a7202 */ /* 0x000fe20000000f00 */
[----:B------:R-:W-:Y:S01]  /*0990*/  IMAD.MOV.U32 R120, RZ, RZ, RZ ;  /* 0x000000ffff787224 */ /* 0x000fe200078e00ff */
[----:B------:R-:W-:Y:S01]  /*09a0*/  UIMAD.WIDE.U32 UR18, UR18, UR4, URZ ;  /* 0x00000004121272a5 */ /* 0x000fe2000f8e003f */
[----:B------:R-:W-:Y:S01]  /*09b0*/  CS2R R18, SRZ ;  /* 0x0000000000127805 */ /* 0x000fe2000001ff00 */
[----:B------:R-:W-:Y:S01]  /*09c0*/  UIADD3 UR4, UR10, 0x7f, URZ ;  /* 0x0000007f0a047890 */ /* 0x000fe2000fffe03f */
[----:B------:R-:W-:Y:S01]  /*09d0*/  MOV R182, RZ ;  /* 0x000000ff00b67202 */ /* 0x000fe20000000f00 */
[----:B------:R-:W-:Y:S01]  /*09e0*/  @UP1 USHF.R.U32.HI UR4, URZ, UR5, UR19 ;  /* 0x000000053f041299 */ /* 0x000fe20008011613 */
[----:B------:R-:W-:Y:S01]  /*09f0*/  CS2R R12, SRZ ;  /* 0x00000000000c7805 */ /* 0x000fe2000001ff00 */
[----:B---3--:R-:W-:Y:S01]  /*0a00*/  UIADD3 UR5, UR7, 0x70, -UR12 ;  /* 0x0000007007057890 */ /* 0x008fe2000fffe80c */
[----:B------:R-:W-:Y:S01]  /*0a10*/  IMAD.MOV.U32 R180, RZ, RZ, RZ ;  /* 0x000000ffffb47224 */ /* 0x000fe200078e00ff */
[----:B------:R-:W-:Y:S01]  /*0a20*/  UIADD3 UR19, UR7, 0x6f, URZ ;  /* 0x0000006f07137890 */ /* 0x000fe2000fffe03f */
[----:B------:R-:W-:Y:S01]  /*0a30*/  MOV R118, RZ ;  /* 0x000000ff00767202 */ /* 0x000fe20000000f00 */
[----:B------:R-:W-:Y:S01]  /*0a40*/  UIADD3 UR5, UR5, UR4, URZ ;  /* 0x0000000405057290 */ /* 0x000fe2000fffe03f */
[----:B------:R-:W-:Y:S01]  /*0a50*/  IMAD.MOV.U32 R116, RZ, RZ, RZ ;  /* 0x000000ffff747224 */ /* 0x000fe200078e00ff */
[----:B------:R-:W-:Y:S01]  /*0a60*/  UMOV UR18, URZ ;  /* 0x0000003f00127c82 */ /* 0x000fe20008000000 */
[----:B------:R-:W-:Y:S01]  /*0a70*/  CS2R R178, SRZ ;  /* 0x0000000000b27805 */ /* 0x000fe2000001ff00 */
[----:B------:R-:W-:Y:S01]  /*0a80*/  UMOV UR4, URZ ;  /* 0x0000003f00047c82 */ /* 0x000fe20008000000 */
[----:B------:R-:W-:Y:S01]  /*0a90*/  CS2R R22, SRZ ;  /* 0x0000000000167805 */ /* 0x000fe2000001ff00 */
[----:B------:R-:W-:Y:S01]  /*0aa0*/  UIMAD.WIDE UR18, UR19, -0x6db6db6d, UR18 ;  /* 0x92492493131278a5 */ /* 0x000fe2000f8e0212 */
[----:B------:R-:W-:Y:S01]  /*0ab0*/  MOV R176, RZ ;  /* 0x000000ff00b07202 */ /* 0x000fe20000000f00 */
[----:B------:R-:W-:Y:S01]  /*0ac0*/  UIMAD.WIDE UR4, UR5, -0x6db6db6d, UR4 ;  /* 0x92492493050478a5 */ /* 0x000fe2000f8e0204 */
[----:B------:R-:W-:Y:S01]  /*0ad0*/  IMAD.MOV.U32 R174, RZ, RZ, RZ ;  /* 0x000000ffffae7224 */ /* 0x000fe200078e00ff */
[----:B------:R-:W-:Y:S01]  /*0ae0*/  USHF.R.U32.HI UR6, URZ, 0x1f, UR19 ;  /* 0x0000001f3f067899 */ /* 0x000fe20008011613 */
[----:B------:R-:W-:Y:S01]  /*0af0*/  CS2R R24, SRZ ;  /* 0x0000000000187805 */ /* 0x000fe2000001ff00 */
[----:B------:R-:W-:Y:S01]  /*0b00*/  USHF.R.U32.HI UR4, URZ, 0x1f, UR5 ;  /* 0x0000001f3f047899 */ /* 0x000fe20008011605 */
[----:B------:R-:W-:Y:S01]  /*0b10*/  MOV R172, RZ ;  /* 0x000000ff00ac7202 */ /* 0x000fe20000000f00 */
[----:B------:R-:W-:Y:S01]  /*0b20*/  ULEA.HI.SX32 UR6, UR19, UR6, 0x1a ;  /* 0x0000000613067291 */ /* 0x000fe2000f8fd23f */
[----:B------:R-:W-:Y:S01]  /*0b30*/  CS2R R166, SRZ ;  /* 0x0000000000a67805 */ /* 0x000fe2000001ff00 */
[----:B------:R-:W-:Y:S01]  /*0b40*/  ULEA.HI.SX32 UR4, UR5, UR4, 0x1a ;  /* 0x0000000405047291 */ /* 0x000fe2000f8fd23f */
[----:B------:R-:W-:Y:S01]  /*0b50*/  IMAD.MOV.U32 R164, RZ, RZ, RZ ;  /* 0x000000ffffa47224 */ /* 0x000fe200078e00ff */
[----:B------:R-:W-:Y:S01]  /*0b60*/  CS2R R20, SRZ ;  /* 0x0000000000147805 */ /* 0x000fe2000001ff00 */
[----:B------:R-:W-:Y:S01]  /*0b70*/  MOV R170, RZ ;  /* 0x000000ff00aa7202 */ /* 0x000fe20000000f00 */
[----:B------:R-:W-:Y:S01]  /*0b80*/  UISETP.LT.AND UP0, UPT, UR6, UR4, UPT ;  /* 0x000000040600728c */ /* 0x000fe2000bf01270 */
[----:B------:R-:W-:Y:S01]  /*0b90*/  IMAD.MOV.U32 R168, RZ, RZ, RZ ;  /* 0x000000ffffa87224 */ /* 0x000fe200078e00ff */
[----:B------:R-:W-:Y:S01]  /*0ba0*/  CS2R R162, SRZ ;  /* 0x0000000000a27805 */ /* 0x000fe2000001ff00 */
[----:B------:R-:W-:Y:S01]  /*0bb0*/  CS2R R28, SRZ ;  /* 0x00000000001c7805 */ /* 0x000fe2000001ff00 */
[----:B------:R-:W-:Y:S01]  /*0bc0*/  USEL UR6, UR6, UR4, UP0 ;  /* 0x0000000406067287 */ /* 0x000fe20008000000 */
[----:B------:R-:W-:Y:S01]  /*0bd0*/  MOV R160, RZ ;  /* 0x000000ff00a07202 */ /* 0x000fe20000000f00 */
[----:B------:R-:W-:Y:S01]  /*0be0*/  IMAD.MOV.U32 R158, RZ, RZ, RZ ;  /* 0x000000ffff9e7224 */ /* 0x000fe200078e00ff */
[----:B------:R-:W-:Y:S01]  /*0bf0*/  CS2R R30, SRZ ;  /* 0x00000000001e7805 */ /* 0x000fe2000001ff00 */
[----:B------:R-:W-:Y:S01]  /*0c00*/  UISETP.GE.AND UP0, UPT, UR6, 0x1, UPT ;  /* 0x000000010600788c */ /* 0x000fe2000bf06270 */
[----:B------:R-:W-:Y:S01]  /*0c10*/  MOV R156, RZ ;  /* 0x000000ff009c7202 */ /* 0x000fe20000000f00 */
[----:B------:R-:W-:Y:S01]  /*0c20*/  CS2R R150, SRZ ;  /* 0x0000000000967805 */ /* 0x000fe2000001ff00 */
[----:B------:R-:W-:Y:S01]  /*0c30*/  CS2R R32, SRZ ;  /* 0x0000000000207805 */ /* 0x000fe2000001ff00 */
[----:B------:R-:W-:Y:S01]  /*0c40*/  IMAD.MOV.U32 R148, RZ, RZ, RZ ;  /* 0x000000ffff947224 */ /* 0x000fe200078e00ff */
[----:B------:R-:W-:Y:S01]  /*0c50*/  MOV R154, RZ ;  /* 0x000000ff009a7202 */ /* 0x000fe20000000f00 */
[----:B------:R-:W-:Y:S01]  /*0c60*/  CS2R R26, SRZ ;  /* 0x00000000001a7805 */ /* 0x000fe2000001ff00 */
[----:B------:R-:W-:Y:S01]  /*0c70*/  PLOP3.LUT P0, PT, PT, PT, UP0, 0x80, 0x0 ;  /* 0x000000000000781c */ /* 0x000fe20003f0f008 */
[----:B------:R-:W-:Y:S01]  /*0c80*/  IMAD.MOV.U32 R152, RZ, RZ, RZ ;  /* 0x000000ffff987224 */ /* 0x000fe200078e00ff */
[----:B------:R-:W-:Y:S01]  /*0c90*/  CS2R R146, SRZ ;  /* 0x0000000000927805 */ /* 0x000fe2000001ff00 */
[----:B------:R-:W-:Y:S01]  /*0ca0*/  MOV R144, RZ ;  /* 0x000000ff00907202 */ /* 0x000fe20000000f00 */
[----:B------:R-:W-:Y:S01]  /*0cb0*/  IMAD.MOV.U32 R142, RZ, RZ, RZ ;  /* 0x000000ffff8e7224 */ /* 0x000fe200078e00ff */
[----:B------:R-:W-:Y:S01]  /*0cc0*/  CS2R R140, SRZ ;  /* 0x00000000008c7805 */ /* 0x000fe2000001ff00 */
[----:B------:R-:W-:Y:S01]  /*0cd0*/  CS2R R38, SRZ ;  /* 0x0000000000267805 */ /* 0x000fe2000001ff00 */
[----:B------:R-:W-:-:S06]  /*0ce0*/  CS2R R36, SRZ ;  /* 0x0000000000247805 */ /* 0x000fcc000001ff00 */
        /* <DEDUP_REMOVED lines=13> */
[----:B------:R-:W-:Y:S01]  /*0dc0*/  UIMAD UR17, UR17, UR4, URZ ;  /* 0x00000004111172a4 */ /* 0x000fe2000f8e023f */
[----:B------:R-:W-:Y:S01]  /*0dd0*/  PLOP3.LUT P2, PT, PT, PT, UP1, 0x80, 0x0 ;  /* 0x000000000000781c */ /* 0x000fe20003f4f018 */
[----:B------:R-:W-:Y:S01]  /*0de0*/  UIMAD.WIDE.U32 UR18, UR16, UR4, URZ ;  /* 0x00000004101272a5 */ /* 0x000fe2000f8e003f */
[----:B------:R-:W-:Y:S01]  /*0df0*/  PLOP3.LUT P0, PT, PT, PT, UP1, 0x80, 0x0 ;  /* 0x000000000000781c */ /* 0x000fe20003f0f018 */
[----:B------:R-:W-:Y:S01]  /*0e00*/  UIMAD UR17, UR16, UR5, UR17 ;  /* 0x00000005101172a4 */ /* 0x000fe2000f8e0211 */
[----:B------:R-:W-:Y:S01]  /*0e10*/  LEA.HI R20, R224, R225, RZ, 0x4 ;  /* 0x000000e1e0147211 */ /* 0x000fe200078f20ff */
[----:B------:R-:W-:Y:S01]  /*0e20*/  BSSY B0, `(.L_x_644) ;  /* 0x0000052000007945 */ /* 0x000fe20003800000 */
[----:B------:R-:W-:-:S02]  /*0e30*/  ULDC.64 UR4, c[0x0][0x1b8] ;  /* 0x00006e0000047ab9 */ /* 0x000fc40000000a00 */
[----:B------:R-:W-:Y:S02]  /*0e40*/  UIADD3 UR19, UR19, UR17, URZ ;  /* 0x0000001113137290 */ /* 0x000fe4000fffe03f */
[----:B------:R-:W-:Y:S02]  /*0e50*/  USHF.R.S32.HI UR17, URZ, 0x1f, UR13 ;  /* 0x0000001f3f117899 */ /* 0x000fe4000801140d */
[----:B------:R-:W-:Y:S02]  /*0e60*/  UIMAD UR16, UR8, UR4, URZ ;  /* 0x00000004081072a4 */ /* 0x000fe4000f8e023f */
[----:B------:R-:W-:Y:S02]  /*0e70*/  USEL UR17, UR17, URZ, !UP2 ;  /* 0x0000003f11117287 */ /* 0x000fe4000d000000 */
[----:B------:R-:W-:Y:S02]  /*0e80*/  UIMAD UR16, UR9, UR5, UR16 ;  /* 0x00000005091072a4 */ /* 0x000fe4000f8e0210 */
[----:B------:R-:W-:-:S02]  /*0e90*/  UIMAD.WIDE.U32 UR20, UR9, UR4, UR18 ;  /* 0x00000004091472a5 */ /* 0x000fc4000f8e0012 */
[----:B------:R-:W-:Y:S02]  /*0ea0*/  USEL UR18, UR13, URZ, !UP2 ;  /* 0x0000003f0d127287 */ /* 0x000fe4000d000000 */
[----:B------:R-:W-:Y:S01]  /*0eb0*/  ULDC.64 UR4, c[0x0][0x1c0] ;  /* 0x0000700000047ab9 */ /* 0x000fe20000000a00 */
[----:B-1----:R-:W-:Y:S01]  /*0ec0*/  LEA.HI R2, R224, R225, RZ, 0x3 ;  /* 0x000000e1e0027211 */ /* 0x002fe200078f18ff */
[----:B------:R-:W-:Y:S02]  /*0ed0*/  UIMAD UR17, UR17, UR4, URZ ;  /* 0x00000004111172a4 */ /* 0x000fe4000f8e023f */
[----:B------:R-:W-:Y:S01]  /*0ee0*/  UIADD3 UR21, UR21, UR16, URZ ;  /* 0x0000001015157290 */ /* 0x000fe2000fffe03f */
[----:B------:R-:W-:Y:S01]  /*0ef0*/  LOP3.LUT R0, R2, 0xfffffff8, RZ, 0xc0, !PT ;  /* 0xfffffff802007812 */ /* 0x000fe200078ec0ff */
[----:B------:R-:W-:Y:S01]  /*0f00*/  UIMAD UR5, UR18, UR5, UR17 ;  /* 0x00000005120572a4 */ /* 0x000fe2000f8e0211 */
[----:B------:R-:W-:Y:S01]  /*0f10*/  SHF.R.S32.HI R17, RZ, 0x3, R2 ;  /* 0x00000003ff117819 */ /* 0x000fe20000011402 */
[----:B------:R-:W-:-:S02]  /*0f20*/  UIMAD.WIDE.U32 UR18, UR18, UR4, UR20 ;  /* 0x00000004121272a5 */ /* 0x000fc4000f8e0014 */
[----:B------:R-:W-:Y:S01]  /*0f30*/  IMAD.IADD R6, R225, 0x1, -R0 ;  /* 0x00000001e1067824 */ /* 0x000fe200078e0a00 */
[----:B------:R-:W-:Y:S02]  /*0f40*/  ULDC UR17, c[0x0][0x2c4] ;  /* 0x0000b10000117ab9 */ /* 0x000fe40000000800 */
[----:B------:R-:W-:Y:S01]  /*0f50*/  UIADD3 UR5, UR19, UR5, URZ ;  /* 0x0000000513057290 */ /* 0x000fe2000fffe03f */
[C---:B------:R-:W-:Y:S01]  /*0f60*/  IMAD R226, R6.reuse, 0x10, R17 ;  /* 0x0000001006e27824 */ /* 0x040fe200078e0211 */
[----:B------:R-:W-:Y:S01]  /*0f70*/  UIMAD UR17, UR12, UR17, URZ ;  /* 0x000000110c1172a4 */ /* 0x000fe2000f8e023f */
[----:B------:R-:W-:Y:S02]  /*0f80*/  IMAD.U32 R3, RZ, RZ, UR19 ;  /* 0x00000013ff037e24 */ /* 0x000fe4000f8e00ff */
[----:B------:R-:W-:Y:S01]  /*0f90*/  IMAD.SHL.U32 R6, R6, 0x8, RZ ;  /* 0x0000000806067824 */ /* 0x000fe200078e00ff */
[----:B------:R-:W-:Y:S01]  /*0fa0*/  IADD3 R4, R226, UR10, RZ ;  /* 0x0000000ae2047c10 */ /* 0x000fe2000fffe0ff */
[----:B------:R-:W-:Y:S01]  /*0fb0*/  IMAD.U32 R3, RZ, RZ, UR5 ;  /* 0x00000005ff037e24 */ /* 0x000fe2000f8e00ff */
[----:B------:R1:W-:Y:S03]  /*0fc0*/  STL [R1], R226 ;  /* 0x000000e201007387 */ /* 0x0003e60000100800 */
[----:B------:R-:W-:-:S04]  /*0fd0*/  @P2 IMAD.HI.U32 R2, R4, c[0x0][0x2c8], RZ ;  /* 0x0000b20004022a27 */ /* 0x000fc800078e00ff */
[----:B------:R-:W-:Y:S01]  /*0fe0*/  IMAD.MOV.U32 R0, RZ, RZ, R4 ;  /* 0x000000ffff007224 */ /* 0x000fe200078e0004 */
[----:B------:R-:W-:Y:S01]  /*0ff0*/  @P0 SHF.R.U32.HI R0, RZ, c[0x0][0x2cc], R2 ;  /* 0x0000b300ff000a19 */ /* 0x000fe20000011602 */
[----:B------:R-:W-:Y:S01]  /*1000*/  IMAD.U32 R2, RZ, RZ, UR18 ;  /* 0x00000012ff027e24 */ /* 0x000fe2000f8e00ff */
[----:B------:R-:W-:Y:S02]  /*1010*/  ISETP.GE.AND P0, PT, R6, c[0x0][0x198], PT ;  /* 0x0000660006007a0c */ /* 0x000fe40003f06270 */
        /* <DEDUP_REMOVED lines=19> */
[----:B------:R1:W3:Y:S02]  /*1150*/  SHFL.IDX PT, R6, R8, RZ, 0x181f ;  /* 0x00181fff08067589 */ /* 0x0002e400000e0000 */
[----:B------:R-:W-:Y:S02]  /*1160*/  LEA.HI.X R9, R2, c[0x0][0x164], R3, 0x1, P2 ;  /* 0x0000590002097a11 */ /* 0x000fe400010f0c03 */
[----:B------:R-:W-:-:S02]  /*1170*/  SHF.R.S32.HI R3, RZ, 0x1f, R0 ;  /* 0x0000001fff037819 */ /* 0x000fc40000011400 */
[----:B------:R-:W-:Y:S01]  /*1180*/  LOP3.LUT R4, R5, R4, RZ, 0x3c, !PT ;  /* 0x0000000405047212 */ /* 0x000fe200078e3cff */
[----:B------:R1:W4:Y:S01]  /*1190*/  SHFL.IDX PT, R7, R9, RZ, 0x181f ;  /* 0x00181fff09077589 */ /* 0x00032200000e0000 */
[----:B------:R-:W-:Y:S02]  /*11a0*/  LEA.HI R19, R3, R0, RZ, 0x3 ;  /* 0x0000000003137211 */ /* 0x000fe400078f18ff */
[----:B------:R-:W-:Y:S02]  /*11b0*/  IADD3 R5, R17, UR10, RZ ;  /* 0x0000000a11057c10 */ /* 0x000fe4000fffe0ff */
[----:B------:R-:W-:Y:S02]  /*11c0*/  LEA.HI R2, R224, R225, RZ, 0x3 ;  /* 0x000000e1e0027211 */ /* 0x000fe400078f18ff */
[----:B------:R-:W-:Y:S02]  /*11d0*/  LOP3.LUT R3, R19, 0xfffffff8, RZ, 0xc0, !PT ;  /* 0xfffffff813037812 */ /* 0x000fe400078ec0ff */
[----:B------:R-:W-:-:S02]  /*11e0*/  ISETP.GE.AND P3, PT, R5, UR17, PT ;  /* 0x0000001105007c0c */ /* 0x000fc4000bf66270 */
[----:B------:R-:W-:Y:S01]  /*11f0*/  LOP3.LUT R2, R2, 0xfffffff8, RZ, 0xc0, !PT ;  /* 0xfffffff802027812 */ /* 0x000fe200078ec0ff */
[----:B------:R-:W-:Y:S02]  /*1200*/  IMAD.IADD R18, R0, 0x1, -R3 ;  /* 0x0000000100127824 */ /* 0x000fe400078e0a03 */
[----:B------:R-:W-:Y:S02]  /*1210*/  IMAD.MOV.U32 R3, RZ, RZ, 0x20 ;  /* 0x00000020ff037424 */ /* 0x000fe400078e00ff */
[----:B------:R-:W-:Y:S02]  /*1220*/  IMAD.IADD R37, R225, 0x1, -R2 ;  /* 0x00000001e1257824 */ /* 0x000fe400078e0a02 */
[----:B------:R-:W-:Y:S02]  /*1230*/  IMAD.MOV.U32 R2, RZ, RZ, 0x10 ;  /* 0x00000010ff027424 */ /* 0x000fe400078e00ff */
[----:B------:R-:W-:-:S05]  /*1240*/  IMAD.SHL.U32 R36, R37, 0x8, RZ ;  /* 0x0000000825247824 */ /* 0x000fca00078e00ff */
[----:B------:R-:W-:Y:S01]  /*1250*/  SHF.R.S32.HI R246, RZ, 0x1f, R36 ;  /* 0x0000001ffff67819 */ /* 0x000fe20000011424 */
[----:B--2---:R2:W5:Y:S01]  /*1260*/  @P1 R2UR UR21, R10 ;  /* 0x000000000a1513c2 */ /* 0x00456200000e0000 */
[----:B------:R-:W-:Y:S01]  /*1270*/  R2P PR, R18, 0x6 ;  /* 0x0000000612007804 */ /* 0x000fe20000000000 */
[----:B-----5:R-:W-:-:S04]  /*1280*/  @!UP0 UMOV UR21, UR13 ;  /* 0x0000000d00158c82 */ /* 0x020fc80008000000 */
[----:B------:R-:W-:Y:S02]  /*1290*/  SEL R2, R2, 0xfffffff0, !P1 ;  /* 0xfffffff002027807 */ /* 0x000fe40004800000 */
[----:B--2---:R-:W-:-:S05]  /*12a0*/  LEA.HI R10, R224, R225, RZ, 0x6 ;  /* 0x000000e1e00a7211 */ /* 0x004fca00078f30ff */
[----:B------:R-:W-:-:S05]  /*12b0*/  IMAD.SHL.U32 R0, R10, 0x8, RZ ;  /* 0x000000080a007824 */ /* 0x000fca00078e00ff */
[----:B------:R-:W-:Y:S02]  /*12c0*/  LOP3.LUT R10, R4, 0xfffffe00, R0, 0xf8, !PT ;  /* 0xfffffe00040a7812 */ /* 0x000fe400078ef800 */
[----:B------:R-:W-:Y:S01]  /*12d0*/  SEL R4, R3, 0xffffffe0, !P2 ;  /* 0xffffffe003047807 */ /* 0x000fe20005000000 */
[----:B------:R-:W-:Y:S05]  /*12e0*/  @P3 BRA `(.L_x_645) ;  /* 0x0000005000003947 */ /* 0x000fea0003800000 */
[----:B-1-34-:R-:W-:Y:S01]  /*12f0*/  LEA R6, P1, R36, R6, 0x1 ;  /* 0x0000000624067211 */ /* 0x01afe200078208ff */
[----:B------:R-:W-:-:S03]  /*1300*/  IMAD.SHL.U32 R0, R10, 0x2, RZ ;  /* 0x000000020a007824 */ /* 0x000fc600078e00ff */
[----:B------:R-:W-:-:S05]  /*1310*/  LEA.HI.X R7, R36, R7, R246, 0x1, P1 ;  /* 0x0000000724077211 */ /* 0x000fca00008f0cf6 */
[----:B------:R-:W-:Y:S01]  /*1320*/  @!PT LDS RZ, [RZ] ;  /* 0x00000000fffff984 */ /* 0x000fe20000000800 */
[----:B------:R1:W-:Y:S04]  /*1330*/  LDGSTS.E.BYPASS.LTC128B.128 [R0+0x7100], [R6.64], !P0 ;  /* 0x0710000006007fae */ /* 0x0003e8000c101d4e */
.L_x_645:
[----:B-1-34-:R-:W-:Y:S05]  /*1340*/  BSYNC B0 ;  /* 0x0000000000007941 */ /* 0x01afea0003800000 */
.L_x_644:
        /* <DEDUP_REMOVED lines=11> */
.L_x_647:
[----:B------:R-:W-:Y:S05]  /*1400*/  BSYNC B0 ;  /* 0x0000000000007941 */ /* 0x000fea0003800000 */
.L_x_646:
        /* <DEDUP_REMOVED lines=11> */
.L_x_649:
[----:B------:R-:W-:Y:S05]  /*14c0*/  BSYNC B0 ;  /* 0x0000000000007941 */ /* 0x000fea0003800000 */
.L_x_648:
        /* <DEDUP_REMOVED lines=11> */
.L_x_651:
[----:B------:R-:W-:Y:S05]  /*1580*/  BSYNC B0 ;  /* 0x0000000000007941 */ /* 0x000fea0003800000 */
.L_x_650:
        /* <DEDUP_REMOVED lines=11> */
.L_x_653:
[----:B------:R-:W-:Y:S05]  /*1640*/  BSYNC B0 ;  /* 0x0000000000007941 */ /* 0x000fea0003800000 */
.L_x_652:
        /* <DEDUP_REMOVED lines=11> */
.L_x_655:
[----:B------:R-:W-:Y:S05]  /*1700*/  BSYNC B0 ;  /* 0x0000000000007941 */ /* 0x000fea0003800000 */
.L_x_654:
        /* <DEDUP_REMOVED lines=11> */
.L_x_657:
[----:B------:R-:W-:Y:S05]  /*17c0*/  BSYNC B0 ;  /* 0x0000000000007941 */ /* 0x000fea0003800000 */
.L_x_656:
[----:B-123--:R-:W1:Y:S01]  /*17d0*/  SHFL.IDX PT, R8, R8, 0x7, 0x181f ;  /* 0x00f81f0008087f89 */ /* 0x00ee6200000e0000 */
[----:B----4-:R-:W-:Y:S01]  /*17e0*/  IADD3 R3, R5, 0x70, RZ ;  /* 0x0000007005037810 */ /* 0x010fe20007ffe0ff */
[----:B------:R-:W-:Y:S01]  /*17f0*/  UMOV UR16, 0x70 ;  /* 0x0000007000107882 */ /* 0x000fe20000000000 */
[----:B------:R-:W-:Y:S01]  /*1800*/  IMAD.MOV.U32 R0, RZ, RZ, c[0x0][0x2b8] ;  /* 0x0000ae00ff007624 */ /* 0x000fe200078e00ff */
        /* <DEDUP_REMOVED lines=37> */
[----:B------:R-:W-:Y:S01]  /*1a60*/  ISETP.GE.AND P6, PT, R36, c[0x0][0x1d4], PT ;  /* 0x0000750024007a0c */ /* 0x000fe20003fc6270 */
[----:B------:R-:W-:Y:S01]  /*1a70*/  UIADD3 UR21, UR6, -0x1, URZ ;  /* 0xffffffff06157890 */ /* 0x000fe2000fffe03f */
[----:B------:R-:W-:Y:S01]  /*1a80*/  IMAD R5, R249, c[0x0][0x1e0], RZ ;  /* 0x00007800f9057a24 */ /* 0x000fe200078e02ff */
[----:B------:R-:W-:Y:S01]  /*1a90*/  SHF.R.S32.HI R39, RZ, 0x1f, R249 ;  /* 0x0000001fff277819 */ /* 0x000fe200000114f9 */
[----:B------:R-:W-:Y:S01]  /*1aa0*/  UIADD3 UR20, UR23, UR20, URZ ;  /* 0x0000001417147290 */ /* 0x000fe2000fffe03f */
[----:B------:R-:W-:Y:S01]  /*1ab0*/  SHF.R.S32.HI R16, RZ, 0x4, R20 ;  /* 0x00000004ff107819 */ /* 0x000fe20000011414 */
[----:B------:R-:W-:Y:S01]  /*1ac0*/  UIMAD UR21, UR21, -0x70, UR7 ;  /* 0xffffff90151578a4 */ /* 0x000fe2000f8e0207 */
[----:B------:R-:W-:Y:S01]  /*1ad0*/  LEA.HI R223, R224, R225, RZ, 0x5 ;  /* 0x000000e1e0df7211 */ /* 0x000fe200078f28ff */
[----:B------:R-:W-:Y:S01]  /*1ae0*/  IMAD R0, R39, c[0x0][0x1e0], RZ ;  /* 0x0000780027007a24 */ /* 0x000fe200078e02ff */
[----:B------:R-:W-:Y:S01]  /*1af0*/  ULDC.64 UR4, c[0x0][0x210] ;  /* 0x0000840000047ab9 */ /* 0x000fe20000000a00 */
[----:B------:R-:W-:Y:S01]  /*1b00*/  IMAD.SHL.U32 R247, R36, 0x2, RZ ;  /* 0x0000000224f77824 */ /* 0x000fe200078e00ff */
[----:B------:R-:W-:Y:S01]  /*1b10*/  SHF.R.S32.HI R222, RZ, 0x5, R223 ;  /* 0x00000005ffde7819 */ /* 0x000fe200000114df */
[----:B------:R-:W-:Y:S01]  /*1b20*/  IMAD R0, R249, c[0x0][0x1e4], R0 ;  /* 0x00007900f9007a24 */ /* 0x000fe200078e0200 */
[----:B------:R-:W-:Y:S01]  /*1b30*/  IADD3 R38, -R17, UR21, RZ ;  /* 0x0000001511267c10 */ /* 0x000fe2000fffe1ff */
[----:B------:R-:W-:-:S02]  /*1b40*/  UIMAD UR8, UR8, UR4, URZ ;  /* 0x00000004080872a4 */ /* 0x000fc4000f8e023f */
[----:B------:R-:W-:Y:S01]  /*1b50*/  UIMAD.WIDE.U32 UR24, UR9, UR4, URZ ;  /* 0x00000004091872a5 */ /* 0x000fe2000f8e003f */
[C---:B------:R-:W-:Y:S01]  /*1b60*/  ISETP.GE.AND P3, PT, R38.reuse, 0x1, PT ;  /* 0x000000012600780c */ /* 0x040fe20003f66270 */
[----:B--2---:R-:W-:Y:S01]  /*1b70*/  IMAD.WIDE.U32 R6, R249, c[0x0][0x1e0], RZ ;  /* 0x00007800f9067a25 */ /* 0x004fe200078e00ff */
[----:B------:R-:W-:Y:S01]  /*1b80*/  ISETP.GE.AND P2, PT, R38, 0x11, PT ;  /* 0x000000112600780c */ /* 0x000fe20003f46270 */
[----:B------:R-:W-:Y:S02]  /*1b90*/  UIMAD UR8, UR9, UR5, UR8 ;  /* 0x00000005090872a4 */ /* 0x000fe4000f8e0208 */
[----:B------:R-:W-:Y:S01]  /*1ba0*/  IMAD.IADD R7, R7, 0x1, R0 ;  /* 0x0000000107077824 */ /* 0x000fe200078e0200 */
[----:B------:R-:W-:Y:S02]  /*1bb0*/  UISETP.GE.AND UP0, UPT, UR6, 0x2, UPT ;  /* 0x000000020600788c */ /* 0x000fe4000bf06270 */
[----:B------:R-:W-:Y:S01]  /*1bc0*/  UIADD3 UR8, UR25, UR8, URZ ;  /* 0x0000000819087290 */ /* 0x000fe2000fffe03f */
        /* <DEDUP_REMOVED lines=11> */
[----:B-1----:R-:W1:Y:S01]  /*1c80*/  SHFL.IDX PT, R8, R3, 0x1, 0x181f ;  /* 0x00381f0003087f89 */ /* 0x002e6200000e0000 */
[----:B------:R-:W-:-:S03]  /*1c90*/  ISETP.GE.AND P0, PT, R38, 0x21, PT ;  /* 0x000000212600780c */ /* 0x000fc60003f06270 */
[----:B------:R-:W2:Y:S04]  /*1ca0*/  SHFL.IDX PT, R6, R3, RZ, 0x181f ;  /* 0x00181fff03067589 */ /* 0x000ea800000e0000 */
[----:B------:R-:W3:Y:S04]  /*1cb0*/  SHFL.IDX PT, R7, R0, RZ, 0x181f ;  /* 0x00181fff00077589 */ /* 0x000ee800000e0000 */
[----:B------:R-:W4:Y:S04]  /*1cc0*/  SHFL.IDX PT, R9, R3, 0x2, 0x181f ;  /* 0x00581f0003097f89 */ /* 0x000f2800000e0000 */
[----:B------:R-:W5:Y:S04]  /*1cd0*/  SHFL.IDX PT, R14, R0, 0x1, 0x181f ;  /* 0x00381f00000e7f89 */ /* 0x000f6800000e0000 */
[----:B------:R-:W4:Y:S04]  /*1ce0*/  SHFL.IDX PT, R13, R0, 0x2, 0x181f ;  /* 0x00581f00000d7f89 */ /* 0x000f2800000e0000 */
[----:B------:R-:W4:Y:S01]  /*1cf0*/  SHFL.IDX PT, R11, R3, 0x3, 0x181f ;  /* 0x00781f00030b7f89 */ /* 0x000f2200000e0000 */
[----:B-1----:R-:W-:-:S02]  /*1d00*/  @P2 LEA R8, P4, R36, R8, 0x1 ;  /* 0x0000000824082211 */ /* 0x002fc400078808ff */
[C---:B--2---:R-:W-:Y:S01]  /*1d10*/  @P3 LEA R6, P1, R36.reuse, R6, 0x1 ;  /* 0x0000000624063211 */ /* 0x044fe200078208ff */
[----:B------:R-:W1:Y:S03]  /*1d20*/  SHFL.IDX PT, R12, R0, 0x3, 0x181f ;  /* 0x00781f00000c7f89 */ /* 0x000e6600000e0000 */
[----:B---3--:R-:W-:Y:S01]  /*1d30*/  @P3 LEA.HI.X R7, R36, R7, R246, 0x1, P1 ;  /* 0x0000000724073211 */ /* 0x008fe200008f0cf6 */
[----:B------:R-:W2:Y:S01]  /*1d40*/  SHFL.IDX PT, R10, R3, 0x4, 0x181f ;  /* 0x00981f00030a7f89 */ /* 0x000ea200000e0000 */
[----:B------:R-:W-:-:S03]  /*1d50*/  ISETP.GE.AND P1, PT, R38, 0x31, PT ;  /* 0x000000312600780c */ /* 0x000fc60003f26270 */
[----:B------:R4:W-:Y:S04]  /*1d60*/  @P3 LDGSTS.E.BYPASS.LTC128B.128 [R250+0x3900], [R6.64], !P6 ;  /* 0x0390000006fa3fae */ /* 0x0009e8000f101d4e */
[----:B------:R-:W-:Y:S04]  /*1d70*/  SHFL.IDX PT, R15, R5, 0x6, 0x181f ;  /* 0x00d81f00050f7f89 */ /* 0x000fe800000e0000 */
[----:B------:R-:W3:Y:S04]  /*1d80*/  SHFL.IDX PT, R3, R3, 0x5, 0x181f ;  /* 0x00b81f0003037f89 */ /* 0x000ee800000e0000 */
[----:B------:R-:W1:Y:S01]  /*1d90*/  SHFL.IDX PT, R5, R0, 0x4, 0x181f ;  /* 0x00981f0000057f89 */ /* 0x000e6200000e0000 */
[----:B----4-:R-:W-:-:S02]  /*1da0*/  @P0 LEA R6, P3, R36, R9, 0x1 ;  /* 0x0000000924060211 */ /* 0x010fc400078608ff */
[C-C-:B-----5:R-:W-:Y:S02]  /*1db0*/  @P2 LEA.HI.X R9, R36.reuse, R14, R246.reuse, 0x1, P4 ;  /* 0x0000000e24092211 */ /* 0x160fe400020f0cf6 */
[----:B------:R-:W4:Y:S01]  /*1dc0*/  SHFL.IDX PT, R14, R0, 0x5, 0x181f ;  /* 0x00b81f00000e7f89 */ /* 0x000f2200000e0000 */
[----:B------:R-:W-:Y:S02]  /*1dd0*/  @P0 LEA.HI.X R7, R36, R13, R246, 0x1, P3 ;  /* 0x0000000d24070211 */ /* 0x000fe400018f0cf6 */
[C---:B------:R-:W-:Y:S01]  /*1de0*/  ISETP.GE.AND P4, PT, R38.reuse, 0x41, PT ;  /* 0x000000412600780c */ /* 0x040fe20003f86270 */
[----:B------:R5:W1:Y:S01]  /*1df0*/  SHFL.IDX PT, R13, R0, 0x6, 0x181f ;  /* 0x00d81f00000d7f89 */ /* 0x000a6200000e0000 */
[----:B------:R-:W-:-:S03]  /*1e00*/  ISETP.GE.AND P3, PT, R38, 0x51, PT ;  /* 0x000000512600780c */ /* 0x000fc60003f66270 */
[----:B------:R3:W-:Y:S01]  /*1e10*/  @P2 LDGSTS.E.BYPASS.LTC128B.128 [R250+0x4100], [R8.64], !P6 ;  /* 0x0410000008fa2fae */ /* 0x0007e2000f101d4e */
[----:B------:R-:W-:-:S03]  /*1e20*/  ISETP.GE.AND P2, PT, R38, 0x61, PT ;  /* 0x000000612600780c */ /* 0x000fc60003f46270 */
[----:B------:R1:W-:Y:S01]  /*1e30*/  @P0 LDGSTS.E.BYPASS.LTC128B.128 [R250+0x4900], [R6.64], !P6 ;  /* 0x0490000006fa0fae */ /* 0x0003e2000f101d4e */
[----:B-----5:R-:W-:-:S04]  /*1e40*/  LEA.HI R0, R20, R16, RZ, 0x1 ;  /* 0x0000001014007211 */ /* 0x020fc800078f08ff */
[----:B------:R-:W-:Y:S02]  /*1e50*/  LOP3.LUT R0, R0, 0xfffffffe, RZ, 0xc0, !PT ;  /* 0xfffffffe00007812 */ /* 0x000fe400078ec0ff */
[----:B-1----:R-:W-:-:S04]  /*1e60*/  @P1 LEA R6, P0, R36, R11, 0x1 ;  /* 0x0000000b24061211 */ /* 0x002fc800078008ff */
[----:B------:R-:W-:Y:S01]  /*1e70*/  @P1 LEA.HI.X R7, R36, R12, R246, 0x1, P0 ;  /* 0x0000000c24071211 */ /* 0x000fe200000f0cf6 */
[----:B------:R-:W-:Y:S01]  /*1e80*/  IMAD.IADD R12, R16, 0x1, -R0 ;  /* 0x00000001100c7824 */ /* 0x000fe200078e0a00 */
[C---:B--2---:R-:W-:Y:S01]  /*1e90*/  @P4 LEA R10, P0, R36.reuse, R10, 0x1 ;  /* 0x0000000a240a4211 */ /* 0x044fe200078008ff */
[----:B------:R-:W-:Y:S02]  /*1ea0*/  IMAD.SHL.U32 R0, R37, 0x40, RZ ;  /* 0x0000004025007824 */ /* 0x000fe400078e00ff */
[----:B------:R1:W-:Y:S01]  /*1eb0*/  @P1 LDGSTS.E.BYPASS.LTC128B.128 [R250+0x5100], [R6.64], !P6 ;  /* 0x0510000006fa1fae */ /* 0x0003e2000f101d4e */
[----:B---3--:R-:W-:Y:S01]  /*1ec0*/  @P3 LEA R8, P1, R36, R3, 0x1 ;  /* 0x0000000324083211 */ /* 0x008fe200078208ff */
[----:B------:R-:W-:Y:S01]  /*1ed0*/  IMAD.SHL.U32 R3, R18, 0x40, RZ ;  /* 0x0000004012037824 */ /* 0x000fe200078e00ff */
[C-C-:B------:R-:W-:Y:S01]  /*1ee0*/  @P4 LEA.HI.X R11, R36.reuse, R5, R246.reuse, 0x1, P0 ;  /* 0x00000005240b4211 */ /* 0x140fe200000f0cf6 */
[----:B------:R-:W-:Y:S01]  /*1ef0*/  IMAD.SHL.U32 R5, R19, 0x40, RZ ;  /* 0x0000004013057824 */ /* 0x000fe200078e00ff */
[----:B----4-:R-:W-:-:S02]  /*1f00*/  @P3 LEA.HI.X R9, R36, R14, R246, 0x1, P1 ;  /* 0x0000000e24093211 */ /* 0x010fc400008f0cf6 */
[----:B------:R-:W-:Y:S01]  /*1f10*/  LOP3.LUT R0, R0, 0x1c0, RZ, 0xc0, !PT ;  /* 0x000001c000007812 */ /* 0x000fe200078ec0ff */
[----:B------:R2:W-:Y:S01]  /*1f20*/  @P4 LDGSTS.E.BYPASS.LTC128B.128 [R250+0x5900], [R10.64], !P6 ;  /* 0x059000000afa4fae */ /* 0x0005e2000f101d4e */
[----:B------:R-:W-:Y:S02]  /*1f30*/  LOP3.LUT R3, R3, 0x1c0, RZ, 0xc0, !PT ;  /* 0x000001c003037812 */ /* 0x000fe400078ec0ff */
[----:B------:R-:W-:Y:S01]  /*1f40*/  LOP3.LUT R221, R5, 0xfffffe00, RZ, 0xc0, !PT ;  /* 0xfffffe0005dd7812 */ /* 0x000fe200078ec0ff */
[----:B------:R2:W-:Y:S01]  /*1f50*/  @P3 LDGSTS.E.BYPASS.LTC128B.128 [R250+0x6100], [R8.64], !P6 ;  /* 0x0610000008fa3fae */ /* 0x0005e2000f101d4e */
[----:B-1----:R-:W-:-:S04]  /*1f60*/  @P2 LEA R6, P0, R36, R15, 0x1 ;  /* 0x0000000f24062211 */ /* 0x002fc800078008ff */
[C-C-:B------:R-:W-:Y:S02]  /*1f70*/  @P2 LEA.HI.X R7, R36.reuse, R13, R246.reuse, 0x1, P0 ;  /* 0x0000000d24072211 */ /* 0x140fe400000f0cf6 */
[----:B------:R-:W-:Y:S02]  /*1f80*/  LOP3.LUT P0, RZ, R37, 0x2, RZ, 0xc0, !PT ;  /* 0x0000000225ff7812 */ /* 0x000fe4000780c0ff */
[C---:B------:R-:W-:Y:S01]  /*1f90*/  SHF.L.U64.HI R246, R36.reuse, 0x1, R246 ;  /* 0x0000000124f67819 */ /* 0x040fe200000102f6 */
[----:B------:R1:W-:Y:S01]  /*1fa0*/  @P2 LDGSTS.E.BYPASS.LTC128B.128 [R250+0x6900], [R6.64], !P6 ;  /* 0x0690000006fa2fae */ /* 0x0003e2000f101d4e */
[----:B------:R-:W-:-:S03]  /*1fb0*/  ISETP.GE.AND P2, PT, R36, c[0x0][0x1d4], PT ;  /* 0x0000750024007a0c */ /* 0x000fc60003f46270 */
[----:B------:R-:W0:Y:S01]  /*1fc0*/  LDGDEPBAR ;  /* 0x00000000000079af */ /* 0x000e220000000000 */
[C---:B------:R-:W-:Y:S02]  /*1fd0*/  ISETP.LT.OR P4, PT, R38.reuse, 0x1, P2 ;  /* 0x000000012600780c */ /* 0x040fe40001781670 */
[----:B------:R-:W-:Y:S01]  /*1fe0*/  ISETP.LT.OR P1, PT, R38, 0x11, P2 ;  /* 0x000000112600780c */ /* 0x000fe20001721670 */
[----:B-1----:R-:W-:Y:S01]  /*1ff0*/  IMAD.SHL.U32 R7, R17, 0x8, RZ ;  /* 0x0000000811077824 */ /* 0x002fe200078e00ff */
[----:B------:R-:W-:-:S04]  /*2000*/  DEPBAR.LE SB0, 0x1 ;  /* 0x000080400000791a */ /* 0x000fc80000000000 */
[----:B------:R-:W-:-:S04]  /*2010*/  DEPBAR.LE SB0, 0x0 ;  /* 0x000080000000791a */ /* 0x000fc80000000000 */
[----:B------:R-:W-:Y:S01]  /*2020*/  IMAD.SHL.U32 R6, R12, 0x8, RZ ;  /* 0x000000080c067824 */ /* 0x000fe200078e00ff */
[----:B------:R-:W-:Y:S02]  /*2030*/  LOP3.LUT R7, R0, 0x8, R7, 0xf8, !PT ;  /* 0x0000000800077812 */ /* 0x000fe400078ef807 */
[----:B------:R-:W-:Y:S02]  /*2040*/  SHF.R.U32.HI R0, RZ, 0x3, R0 ;  /* 0x00000003ff007819 */ /* 0x000fe40000011600 */
[----:B------:R-:W-:Y:S02]  /*2050*/  LOP3.LUT R5, R3, 0x8, R6, 0xf8, !PT ;  /* 0x0000000803057812 */ /* 0x000fe400078ef806 */
[----:B------:R-:W-:Y:S02]  /*2060*/  SHF.R.U32.HI R3, RZ, 0x3, R3 ;  /* 0x00000003ff037819 */ /* 0x000fe40000011603 */
[----:B------:R-:W-:Y:S01]  /*2070*/  LOP3.LUT R0, R7, R0, RZ, 0x3c, !PT ;  /* 0x0000000007007212 */ /* 0x000fe200078e3cff */
[----:B------:R-:W-:Y:S01]  /*2080*/  IMAD.WIDE.U32 R6, R249, c[0x0][0x208], RZ ;  /* 0x00008200f9067a25 */ /* 0x000fe200078e00ff */
[----:B------:R-:W-:-:S03]  /*2090*/  LOP3.LUT R220, R5, R3, RZ, 0x3c, !PT ;  /* 0x0000000305dc7212 */ /* 0x000fc600078e3cff */
[----:B------:R-:W-:Y:S02]  /*20a0*/  IMAD R3, R222, 0x400, R221 ;  /* 0x00000400de037824 */ /* 0x000fe400078e02dd */
[----:B------:R-:W-:Y:S02]  /*20b0*/  IMAD R0, R12, 0x200, R0 ;  /* 0x000002000c007824 */ /* 0x000fe400078e0200 */
[----:B------:R-:W-:Y:S02]  /*20c0*/  IMAD.IADD R3, R220, 0x1, R3 ;  /* 0x00000001dc037824 */ /* 0x000fe400078e0203 */
        /* <DEDUP_REMOVED lines=11> */
[----:B------:R-:W-:Y:S01]  /*2180*/  IADD3 R245, R239, 0x800, RZ ;  /* 0x00000800eff57810 */ /* 0x000fe20007ffe0ff */
[----:B------:R-:W-:Y:S01]  /*2190*/  IMAD R0, R249, c[0x0][0x20c], R0 ;  /* 0x00008300f9007a24 */ /* 0x000fe200078e0200 */
[C---:B------:R-:W-:Y:S01]  /*21a0*/  IADD3 R244, R239.reuse, 0x1000, RZ ;  /* 0x00001000eff47810 */ /* 0x040fe20007ffe0ff */
[----:B------:R-:W-:Y:S01]  /*21b0*/  IMAD R237, R2, 0x2, R236 ;  /* 0x0000000202ed7824 */ /* 0x000fe200078e02ec */
[----:B------:R-:W-:Y:S01]  /*21c0*/  IADD3 R243, R239, 0x1800, RZ ;  /* 0x00001800eff37810 */ /* 0x000fe20007ffe0ff */
        /* <DEDUP_REMOVED lines=22> */
[----:B------:R-:W-:Y:S01]  /*2330*/  LDSM.16.M88.4 R76, [R239+0x1000] ;  /* 0x00100000ef4c783b */ /* 0x000fe20000000200 */
[C---:B--2---:R-:W-:Y:S03]  /*2340*/  HMMA.16816.F32.BF16 R60, R8.reuse, R24, RZ ;  /* 0x00000018083c723c */ /* 0x044fe600000418ff */
[----:B------:R-:W-:Y:S04]  /*2350*/  LDSM.16.M88.4 R48, [R239+0x1800] ;  /* 0x00180000ef30783b */ /* 0x000fe80000000200 */
[----:B------:R-:W-:Y:S01]  /*2360*/  LDSM.16.M88.4 R80, [R239+0x800] ;  /* 0x00080000ef50783b */ /* 0x000fe20000000200 */
[C---:B---3--:R-:W-:Y:S03]  /*2370*/  HMMA.16816.F32.BF16 R64, R8.reuse, R20, RZ ;  /* 0x000000140840723c */ /* 0x048fe600000418ff */
[----:B------:R-:W-:Y:S05]  /*2380*/  LDSM.16.M88.4 R84, [R239] ;  /* 0x00000000ef54783b */ /* 0x000fea0000000200 */
        /* <DEDUP_REMOVED lines=18> */
[C---:B------:R-:W-:Y:S01]  /*24b0*/  HMMA.16816.F32.BF16 R180, R12.reuse, R24, RZ ;  /* 0x000000180cb4723c */ /* 0x040fe200000418ff */
[----:B------:R-:W-:Y:S07]  /*24c0*/  SHFL.IDX PT, R25, R0, 0x4, 0x181f ;  /* 0x00981f0000197f89 */ /* 0x000fee00000e0000 */
[C---:B------:R-:W-:Y:S01]  /*24d0*/  HMMA.16816.F32.BF16 R212, R12.reuse, R26, RZ ;  /* 0x0000001a0cd4723c */ /* 0x040fe200000418ff */
[----:B------:R-:W-:Y:S07]  /*24e0*/  SHFL.IDX PT, R26, R0, 0x5, 0x181f ;  /* 0x00b81f00001a7f89 */ /* 0x000fee00000e0000 */
        /* <DEDUP_REMOVED lines=14> */
[C---:B------:R-:W-:Y:S08]  /*25d0*/  HMMA.16816.F32.BF16 R148, R12.reuse, R40, RZ ;  /* 0x000000280c94723c */ /* 0x040ff000000418ff */
[C---:B------:R-:W-:Y:S01]  /*25e0*/  HMMA.16816.F32.BF16 R176, R12.reuse, R42, RZ ;  /* 0x0000002a0cb0723c */ /* 0x040fe200000418ff */
[----:B------:R-:W-:Y:S07]  /*25f0*/  LDSM.16.M88.4 R40, [R239+0x2000] ;  /* 0x00200000ef28783b */ /* 0x000fee0000000200 */
[C---:B------:R-:W-:Y:S08]  /*2600*/  HMMA.16816.F32.BF16 R140, R12.reuse, R44, RZ ;  /* 0x0000002c0c8c723c */ /* 0x040ff000000418ff */
[----:B------:R-:W-:Y:S01]  /*2610*/  HMMA.16816.F32.BF16 R144, R12, R46, RZ ;  /* 0x0000002e0c90723c */ /* 0x000fe200000418ff */
[----:B------:R-:W2:Y:S06]  /*2620*/  SHFL.IDX PT, R13, R0, 0x2, 0x181f ;  /* 0x00581f00000d7f89 */ /* 0x000eac00000e0000 */
        /* <DEDUP_REMOVED lines=8> */
[--C-:B------:R-:W-:Y:S01]  /*26b0*/  IMAD.X R23, R26, 0x1, R246.reuse, P0 ;  /* 0x000000011a177824 */ /* 0x100fe200000e06f6 */
[C---:B------:R-:W-:Y:S01]  /*26c0*/  ISETP.LT.OR P0, PT, R38.reuse, 0x31, P2 ;  /* 0x000000312600780c */ /* 0x040fe20001701670 */
[--C-:B--2---:R-:W-:Y:S01]  /*26d0*/  IMAD.X R13, R13, 0x1, R246.reuse, P3 ;  /* 0x000000010d0d7824 */ /* 0x104fe200018e06f6 */
        /* <DEDUP_REMOVED lines=29> */
[----:B----4-:R-:W-:-:S02]  /*28b0*/  IADD3 R6, P0, R3, R247, RZ ;  /* 0x000000f703067210 */ /* 0x010fc40007f1e0ff */
[----:B------:R-:W-:-:S03]  /*28c0*/  IADD3 R3, R250, 0x100, RZ ;  /* 0x00000100fa037810 */ /* 0x000fc60007ffe0ff */
        /* <DEDUP_REMOVED lines=39> */
[----:B------:R-:W-:Y:S03]  /*2b40*/  LDSM.16.M88.4 R28, [R233+0x2800] ;  /* 0x00280000e91c783b */ /* 0x000fe60000000200 */
        /* <DEDUP_REMOVED lines=41> */
[C---:B----4-:R-:W-:Y:S08]  /*2de0*/  HMMA.16816.F32.BF16 R160, R8.reuse, R44, R160 ;  /* 0x0000002c08a0723c */ /* 0x050ff000000418a0 */
        /* <DEDUP_REMOVED lines=81> */
.L_x_658:
[----:B---3--:R-:W-:Y:S01]  /*3300*/  LOP3.LUT R3, R223, 0xffffffe0, RZ, 0xc0, !PT ;  /* 0xffffffe0df037812 */ /* 0x008fe200078ec0ff */
[----:B------:R-:W-:Y:S01]  /*3310*/  STL [R1+0x28], R234 ;  /* 0x000028ea01007387 */ /* 0x000fe20000100800 */
[----:B-1----:R-:W-:Y:S01]  /*3320*/  LEA.HI R6, R224, R225, RZ, 0x2 ;  /* 0x000000e1e0067211 */ /* 0x002fe200078f10ff */
[----:B------:R-:W-:Y:S01]  /*3330*/  IMAD.SHL.U32 R229, R0, 0x2, RZ ;  /* 0x0000000200e57824 */ /* 0x000fe200078e00ff */
[----:B------:R-:W-:Y:S01]  /*3340*/  SHF.R.S32.HI R7, RZ, 0x1f, R222 ;  /* 0x0000001fff077819 */ /* 0x000fe200000114de */
[----:B------:R-:W-:Y:S01]  /*3350*/  IMAD.IADD R5, R225, 0x1, -R3 ;  /* 0x00000001e1057824 */ /* 0x000fe200078e0a03 */
[----:B------:R-:W-:Y:S01]  /*3360*/  LOP3.LUT R3, R6, 0xfffffffc, RZ, 0xc0, !PT ;  /* 0xfffffffc06037812 */ /* 0x000fe200078ec0ff */
[----:B------:R-:W-:Y:S01]  /*3370*/  STL [R1+0x24], R233 ;  /* 0x000024e901007387 */ /* 0x000fe20000100800 */
[----:B------:R-:W-:Y:S01]  /*3380*/  LEA.HI R7, R7, R222, RZ, 0x2 ;  /* 0x000000de07077211 */ /* 0x000fe200078f10ff */
[----:B------:R-:W-:Y:S01]  /*3390*/  IMAD R230, R4, 0x2, R229 ;  /* 0x0000000204e67824 */ /* 0x000fe200078e02e5 */
[----:B------:R-:W-:Y:S01]  /*33a0*/  SHF.R.S32.HI R9, RZ, 0x1f, R5 ;  /* 0x0000001fff097819 */ /* 0x000fe20000011405 */
[----:B------:R-:W-:Y:S01]  /*33b0*/  IMAD.IADD R6, R225, 0x1, -R3 ;  /* 0x00000001e1067824 */ /* 0x000fe200078e0a03 */
[----:B------:R-:W-:Y:S01]  /*33c0*/  LOP3.LUT R8, R7, 0xffffffc, RZ, 0xc0, !PT ;  /* 0x0ffffffc07087812 */ /* 0x000fe200078ec0ff */
[----:B------:R-:W-:Y:S01]  /*33d0*/  STL [R1+0x20], R228 ;  /* 0x000020e401007387 */ /* 0x000fe20000100800 */
[----:B------:R-:W-:Y:S01]  /*33e0*/  LEA.HI R7, R9, R5, RZ, 0x2 ;  /* 0x0000000509077211 */ /* 0x000fe200078f10ff */
[----:B------:R-:W-:Y:S01]  /*33f0*/  IMAD R232, R2, 0x2, R229 ;  /* 0x0000000202e87824 */ /* 0x000fe200078e02e5 */
[----:B------:R-:W-:Y:S01]  /*3400*/  LEA.HI R3, R6, R6, RZ, 0x1 ;  /* 0x0000000606037211 */ /* 0x000fe200078f08ff */
[----:B------:R-:W-:Y:S01]  /*3410*/  IMAD.IADD R9, R222, 0x1, -R8 ;  /* 0x00000001de097824 */ /* 0x000fe200078e0a08 */
[----:B------:R-:W-:Y:S01]  /*3420*/  LEA.HI.SX32 R8, R7, UR10, 0x1e ;  /* 0x0000000a07087c11 */ /* 0x000fe2000f8ff2ff */
[----:B------:R-:W-:Y:S01]  /*3430*/  IMAD R231, R2, 0x2, R230 ;  /* 0x0000000202e77824 */ /* 0x000fe200078e02e6 */
[----:B------:R-:W-:Y:S01]  /*3440*/  PLOP3.LUT P1, PT, PT, PT, UP1, 0x80, 0x0 ;  /* 0x000000000000781c */ /* 0x000fe20003f2f018 */
[C---:B------:R-:W-:Y:S01]  /*3450*/  IMAD.SHL.U32 R10, R3.reuse, 0x20, RZ ;  /* 0x00000020030a7824 */ /* 0x040fe200078e00ff */
[----:B------:R-:W-:Y:S01]  /*3460*/  LOP3.LUT R3, R3, 0x1ffffffe, RZ, 0xc0, !PT ;  /* 0x1ffffffe03037812 */ /* 0x000fe200078ec0ff */
[----:B------:R-:W-:Y:S01]  /*3470*/  IMAD R9, R9, 0x10, R8 ;  /* 0x0000001009097824 */ /* 0x000fe200078e0208 */
[----:B------:R-:W-:Y:S01]  /*3480*/  PLOP3.LUT P0, PT, PT, PT, UP1, 0x80, 0x0 ;  /* 0x000000000000781c */ /* 0x000fe20003f0f018 */
[----:B------:R-:W-:Y:S01]  /*3490*/  ULDC.64 UR4, c[0x0][0x2c8] ;  /* 0x0000b20000047ab9 */ /* 0x000fe20000000a00 */
[----:B------:R-:W-:Y:S01]  /*34a0*/  LOP3.LUT R8, R10, 0xffffffc0, RZ, 0xc0, !PT ;  /* 0xffffffc00a087812 */ /* 0x000fe200078ec0ff */
[----:B------:R-:W-:Y:S01]  /*34b0*/  IMAD.IADD R6, R6, 0x1, -R3 ;  /* 0x0000000106067824 */ /* 0x000fe200078e0a03 */
[----:B------:R-:W-:Y:S01]  /*34c0*/  UIADD3 UR6, UR6, -0x2, URZ ;  /* 0xfffffffe06067890 */ /* 0x000fe2000fffe03f */
[----:B------:R-:W0:Y:S02]  /*34d0*/  LDGDEPBAR ;  /* 0x00000000000079af */ /* 0x000e240000000000 */
[----:B------:R-:W-:-:S04]  /*34e0*/  IMAD.IADD R3, R8, 0x1, R9 ;  /* 0x0000000108037824 */ /* 0x000fc800078e0209 */
[----:B------:R-:W-:-:S04]  /*34f0*/  IMAD R11, R6, 0x8, R3 ;  /* 0x00000008060b7824 */ /* 0x000fc800078e0203 */
[----:B------:R-:W-:Y:S01]  /*3500*/  @P1 IMAD.HI.U32 R6, R11, c[0x0][0x2c8], RZ ;  /* 0x0000b2000b061a27 */ /* 0x000fe200078e00ff */
[----:B------:R-:W-:Y:S03]  /*3510*/  STL [R1+0x18], R11 ;  /* 0x0000180b01007387 */ /* 0x000fe60000100800 */
[----:B------:R-:W-:Y:S01]  /*3520*/  IMAD.MOV.U32 R3, RZ, RZ, R11 ;  /* 0x000000ffff037224 */ /* 0x000fe200078e000b */
[----:B------:R-:W-:-:S05]  /*3530*/  @P0 SHF.R.U32.HI R3, RZ, c[0x0][0x2cc], R6 ;  /* 0x0000b300ff030a19 */ /* 0x000fca0000011606 */
[----:B------:R-:W-:Y:S04]  /*3540*/  SHFL.IDX PT, R6, R3, RZ, 0x1c1f ;  /* 0x001c1fff03067589 */ /* 0x000fe800000e0000 */
[----:B------:R-:W1:Y:S04]  /*3550*/  SHFL.IDX PT, R9, R3, 0x1, 0x1c1f ;  /* 0x003c1f0003097f89 */ /* 0x000e6800000e0000 */
[----:B------:R-:W2:Y:S04]  /*3560*/  SHFL.IDX PT, R11, R3, 0x2, 0x1c1f ;  /* 0x005c1f00030b7f89 */ /* 0x000ea800000e0000 */
[----:B------:R3:W4:Y:S02]  /*3570*/  SHFL.IDX PT, R10, R3, 0x3, 0x1c1f ;  /* 0x007c1f00030a7f89 */ /* 0x00072400000e0000 */
[----:B---3--:R-:W-:-:S05]  /*3580*/  LOP3.LUT R3, R7, 0x7ffffffc, RZ, 0xc0, !PT ;  /* 0x7ffffffc07037812 */ /* 0x008fca00078ec0ff */
[----:B------:R-:W-:Y:S02]  /*3590*/  IMAD.IADD R5, R5, 0x1, -R3 ;  /* 0x0000000105057824 */ /* 0x000fe400078e0a03 */
[----:B------:R-:W-:Y:S02]  /*35a0*/  IMAD.U32 R3, RZ, RZ, UR21 ;  /* 0x00000015ff037e24 */ /* 0x000fe4000f8e00ff */
[----:B------:R-:W-:-:S05]  /*35b0*/  IMAD.SHL.U32 R8, R5, 0x2, RZ ;  /* 0x0000000205087824 */ /* 0x000fca00078e00ff */
[----:B------:R-:W-:Y:S01]  /*35c0*/  IADD3 R3, -R8, 0x1, R3 ;  /* 0x0000000108037810 */ /* 0x000fe20007ffe103 */
[----:B------:R3:W-:Y:S03]  /*35d0*/  STL [R1+0x1c], R8 ;  /* 0x00001c0801007387 */ /* 0x0007e60000100800 */
[----:B------:R-:W-:-:S05]  /*35e0*/  IADD3 R3, R3, -UR12, RZ ;  /* 0x8000000c03037c10 */ /* 0x000fca000fffe0ff */
[C---:B-1----:R-:W-:Y:S02]  /*35f0*/  IMAD.IADD R7, R3.reuse, 0x1, R9 ;  /* 0x0000000103077824 */ /* 0x042fe400078e0209 */
[C---:B------:R-:W-:Y:S02]  /*3600*/  IMAD.IADD R6, R3.reuse, 0x1, R6 ;  /* 0x0000000103067824 */ /* 0x040fe400078e0206 */
[C---:B--2---:R-:W-:Y:S02]  /*3610*/  IMAD.IADD R5, R3.reuse, 0x1, R11 ;  /* 0x0000000103057824 */ /* 0x044fe400078e020b */
[----:B----4-:R-:W-:Y:S01]  /*3620*/  IMAD.IADD R3, R3, 0x1, R10 ;  /* 0x0000000103037824 */ /* 0x010fe200078e020a */
[----:B---3--:R-:W-:-:S04]  /*3630*/  IADD3 R8, -R8, UR21, RZ ;  /* 0x0000001508087c10 */ /* 0x008fc8000fffe1ff */
[C---:B------:R-:W-:Y:S02]  /*3640*/  IMNMX R7, R8.reuse, R7, PT ;  /* 0x0000000708077217 */ /* 0x040fe40003800200 */
[----:B------:R-:W-:Y:S02]  /*3650*/  IMNMX R6, R8, R6, PT ;  /* 0x0000000608067217 */ /* 0x000fe40003800200 */
[----:B------:R-:W-:Y:S02]  /*3660*/  ISETP.GT.AND P1, PT, R7, 0x1, PT ;  /* 0x000000010700780c */ /* 0x000fe40003f24270 */
[C---:B------:R-:W-:Y:S02]  /*3670*/  ISETP.GT.AND P0, PT, R6.reuse, RZ, PT ;  /* 0x000000ff0600720c */ /* 0x040fe40003f04270 */
[----:B------:R-:W-:Y:S02]  /*3680*/  FSEL R30, R103, -INF , P1 ;  /* 0xff800000671e7808 */ /* 0x000fe40000800000 */
[----:B------:R-:W-:-:S02]  /*3690*/  ISETP.GT.AND P1, PT, R6, 0x9, PT ;  /* 0x000000090600780c */ /* 0x000fc40003f24270 */
[----:B------:R-:W-:Y:S02]  /*36a0*/  FSEL R11, R100, -INF , P0 ;  /* 0xff800000640b7808 */ /* 0x000fe40000000000 */
[----:B------:R-:W-:Y:S02]  /*36b0*/  FSEL R14, R97, -INF , P1 ;  /* 0xff800000610e7808 */ /* 0x000fe40000800000 */
[C---:B------:R-:W-:Y:S02]  /*36c0*/  ISETP.GT.AND P1, PT, R6.reuse, 0x10, PT ;  /* 0x000000100600780c */ /* 0x040fe40003f24270 */
[----:B------:R-:W-:Y:S02]  /*36d0*/  ISETP.GT.AND P0, PT, R6, 0x8, PT ;  /* 0x000000080600780c */ /* 0x000fe40003f04270 */
[----:B------:R-:W-:Y:S02]  /*36e0*/  FSEL R15, R92, -INF , P1 ;  /* 0xff8000005c0f7808 */ /* 0x000fe40000800000 */
[----:B------:R-:W-:-:S02]  /*36f0*/  ISETP.GT.AND P1, PT, R7, 0x11, PT ;  /* 0x000000110700780c */ /* 0x000fc40003f24270 */
[----:B------:R-:W-:Y:S02]  /*3700*/  FSEL R13, R96, -INF , P0 ;  /* 0xff800000600d7808 */ /* 0x000fe40000000000 */
[----:B------:R-:W-:Y:S02]  /*3710*/  FSEL R97, R95, -INF , P1 ;  /* 0xff8000005f617808 */ /* 0x000fe40000800000 */
[C---:B------:R-:W-:Y:S02]  /*3720*/  ISETP.GT.AND P2, PT, R7.reuse, RZ, PT ;  /* 0x000000ff0700720c */ /* 0x040fe40003f44270 */
[----:B------:R-:W-:Y:S02]  /*3730*/  ISETP.GT.AND P0, PT, R7, 0x9, PT ;  /* 0x000000090700780c */ /* 0x000fe40003f04270 */
[----:B------:R-:W-:Y:S02]  /*3740*/  ISETP.GT.AND P1, PT, R6, 0x19, PT ;  /* 0x000000190600780c */ /* 0x000fe40003f24270 */
[----:B------:R-:W-:-:S02]  /*3750*/  FSEL R29, R102, -INF , P2 ;  /* 0xff800000661d7808 */ /* 0x000fc40001000000 */
[----:B------:R-:W-:Y:S02]  /*3760*/  FSEL R40, R99, -INF , P0 ;  /* 0xff80000063287808 */ /* 0x000fe40000000000 */
[----:B------:R-:W-:Y:S02]  /*3770*/  FSEL R28, R85, -INF , P1 ;  /* 0xff800000551c7808 */ /* 0x000fe40000800000 */
[----:B------:R-:W-:Y:S02]  /*3780*/  ISETP.GT.AND P2, PT, R7, 0x8, PT ;  /* 0x000000080700780c */ /* 0x000fe40003f44270 */
[C---:B------:R-:W-:Y:S02]  /*3790*/  ISETP.GT.AND P0, PT, R6.reuse, 0x11, PT ;  /* 0x000000110600780c */ /* 0x040fe40003f04270 */
[----:B------:R-:W-:Y:S02]  /*37a0*/  ISETP.GT.AND P1, PT, R6, 0x20, PT ;  /* 0x000000200600780c */ /* 0x000fe40003f24270 */
[----:B------:R-:W-:-:S02]  /*37b0*/  FSEL R31, R98, -INF , P2 ;  /* 0xff800000621f7808 */ /* 0x000fc40001000000 */
[----:B------:R-:W-:Y:S02]  /*37c0*/  FSEL R26, R93, -INF , P0 ;  /* 0xff8000005d1a7808 */ /* 0x000fe40000000000 */
[----:B------:R-:W-:Y:S02]  /*37d0*/  FSEL R117, R80, -INF , P1 ;  /* 0xff80000050757808 */ /* 0x000fe40000800000 */
[C---:B------:R-:W-:Y:S02]  /*37e0*/  ISETP.GT.AND P2, PT, R7.reuse, 0x10, PT ;  /* 0x000000100700780c */ /* 0x040fe40003f44270 */
        /* <DEDUP_REMOVED lines=18> */
[----:B------:R-:W-:Y:S02]  /*3910*/  ISETP.GT.AND P2, PT, R6, 0x29, PT ;  /* 0x000000290600780c */ /* 0x000fe40003f44270 */
[----:B------:R-:W-:Y:S02]  /*3920*/  ISETP.GT.AND P1, PT, R7, 0x38, PT ;  /* 0x000000380700780c */ /* 0x000fe40003f24270 */
[----:B------:R-:W-:-:S02]  /*3930*/  IMNMX R3, R8, R3, PT ;  /* 0x0000000308037217 */ /* 0x000fc40003800200 */
[----:B------:R-:W-:Y:S02]  /*3940*/  FSEL R118, R76, -INF , P0 ;  /* 0xff8000004c767808 */ /* 0x000fe40000000000 */
[----:B------:R-:W-:Y:S02]  /*3950*/  FSEL R119, R77, -INF , P2 ;  /* 0xff8000004d777808 */ /* 0x000fe40001000000 */
[----:B------:R-:W-:Y:S02]  /*3960*/  FSEL R180, R70, -INF , P1 ;  /* 0xff80000046b47808 */ /* 0x000fe40000800000 */
[----:B------:R-:W-:Y:S02]  /*3970*/  ISETP.GT.AND P0, PT, R7, 0x29, PT ;  /* 0x000000290700780c */ /* 0x000fe40003f04270 */
[----:B------:R-:W-:Y:S02]  /*3980*/  ISETP.GT.AND P2, PT, R6, 0x30, PT ;  /* 0x000000300600780c */ /* 0x000fe40003f44270 */
[----:B------:R-:W-:-:S02]  /*3990*/  ISETP.GT.AND P1, PT, R3, RZ, PT ;  /* 0x000000ff0300720c */ /* 0x000fc40003f24270 */
[----:B------:R-:W-:Y:S02]  /*39a0*/  IMNMX R5, R8, R5, PT ;  /* 0x0000000508057217 */ /* 0x000fe40003800200 */
[----:B------:R-:W-:Y:S02]  /*39b0*/  FSEL R123, R79, -INF , P0 ;  /* 0xff8000004f7b7808 */ /* 0x000fe40000000000 */
[----:B------:R-:W-:Y:S02]  /*39c0*/  FSEL R124, R72, -INF , P2 ;  /* 0xff800000487c7808 */ /* 0x000fe40001000000 */
[----:B------:R-:W-:Y:S02]  /*39d0*/  FSEL R20, R170, -INF , P1 ;  /* 0xff800000aa147808 */ /* 0x000fe40000800000 */
[----:B------:R-:W-:Y:S02]  /*39e0*/  ISETP.GT.AND P0, PT, R6, 0x31, PT ;  /* 0x000000310600780c */ /* 0x000fe40003f04270 */
[----:B------:R-:W-:-:S02]  /*39f0*/  ISETP.GT.AND P2, PT, R7, 0x31, PT ;  /* 0x000000310700780c */ /* 0x000fc40003f44270 */
[----:B------:R-:W-:Y:S02]  /*3a00*/  ISETP.GT.AND P1, PT, R5, 0x9, PT ;  /* 0x000000090500780c */ /* 0x000fe40003f24270 */
[----:B------:R-:W-:Y:S02]  /*3a10*/  FSEL R125, R73, -INF , P0 ;  /* 0xff800000497d7808 */ /* 0x000fe40000000000 */
[----:B------:R-:W-:Y:S02]  /*3a20*/  FSEL R175, R75, -INF , P2 ;  /* 0xff8000004baf7808 */ /* 0x000fe40001000000 */
[----:B------:R-:W-:Y:S02]  /*3a30*/  FSEL R19, R133, -INF , P1 ;  /* 0xff80000085137808 */ /* 0x000fe40000800000 */
[----:B------:R-:W-:Y:S02]  /*3a40*/  ISETP.GT.AND P3, PT, R6, 0x1, PT ;  /* 0x000000010600780c */ /* 0x000fe40003f64270 */
[----:B------:R-:W-:-:S02]  /*3a50*/  ISETP.GT.AND P0, PT, R7, 0x30, PT ;  /* 0x000000300700780c */ /* 0x000fc40003f04270 */
[C---:B------:R-:W-:Y:S02]  /*3a60*/  ISETP.GT.AND P2, PT, R5.reuse, RZ, PT ;  /* 0x000000ff0500720c */ /* 0x040fe40003f44270 */
[----:B------:R-:W-:Y:S02]  /*3a70*/  ISETP.GT.AND P1, PT, R5, 0x10, PT ;  /* 0x000000100500780c */ /* 0x000fe40003f24270 */
[----:B------:R-:W-:Y:S02]  /*3a80*/  FSEL R12, R101, -INF , P3 ;  /* 0xff800000650c7808 */ /* 0x000fe40001800000 */
[----:B------:R-:W-:Y:S02]  /*3a90*/  FSEL R174, R74, -INF , P0 ;  /* 0xff8000004aae7808 */ /* 0x000fe40000000000 */
[----:B------:R-:W-:Y:S02]  /*3aa0*/  FSEL R16, R168, -INF , P2 ;  /* 0xff800000a8107808 */ /* 0x000fe40001000000 */
[----:B------:R-:W-:-:S02]  /*3ab0*/  FSEL R41, R160, -INF , P1 ;  /* 0xff800000a0297808 */ /* 0x000fc40000800000 */
[----:B------:R-:W-:Y:S02]  /*3ac0*/  ISETP.GT.AND P0, PT, R7, 0x39, PT ;  /* 0x000000390700780c */ /* 0x000fe40003f04270 */
[----:B------:R-:W-:Y:S02]  /*3ad0*/  ISETP.GT.AND P2, PT, R5, 0x8, PT ;  /* 0x000000080500780c */ /* 0x000fe40003f44270 */
[----:B------:R-:W-:Y:S02]  /*3ae0*/  ISETP.GT.AND P1, PT, R3, 0x11, PT ;  /* 0x000000110300780c */ /* 0x000fe40003f24270 */
[----:B------:R-:W-:Y:S02]  /*3af0*/  FMNMX.FTZ R8, R11, R12, !PT ;  /* 0x0000000c0b087209 */ /* 0x000fe40007810000 */
[----:B------:R-:W-:Y:S02]  /*3b00*/  FSEL R181, R71, -INF , P0 ;  /* 0xff80000047b57808 */ /* 0x000fe40000000000 */
[----:B------:R-:W-:-:S02]  /*3b10*/  FSEL R18, R132, -INF , P2 ;  /* 0xff80000084127808 */ /* 0x000fc40001000000 */
[----:B------:R-:W-:Y:S02]  /*3b20*/  FSEL R68, R163, -INF , P1 ;  /* 0xff800000a3447808 */ /* 0x000fe40000800000 */
[C---:B------:R-:W-:Y:S02]  /*3b30*/  ISETP.GT.AND P0, PT, R3.reuse, 0x1, PT ;  /* 0x000000010300780c */ /* 0x040fe40003f04270 */
[----:B------:R-:W-:Y:S02]  /*3b40*/  ISETP.GT.AND P2, PT, R3, 0x9, PT ;  /* 0x000000090300780c */ /* 0x000fe40003f44270 */
[----:B------:R-:W-:Y:S02]  /*3b50*/  ISETP.GT.AND P1, PT, R5, 0x19, PT ;  /* 0x000000190500780c */ /* 0x000fe40003f24270 */
[----:B------:R-:W-:Y:S02]  /*3b60*/  FMNMX.FTZ R8, R13, R8, !PT ;  /* 0x000000080d087209 */ /* 0x000fe40007810000 */
        /* <DEDUP_REMOVED lines=10> */
[----:B------:R-:W-:Y:S02]  /*3c10*/  ISETP.GT.AND P0, PT, R3, 0x10, PT ;  /* 0x000000100300780c */ /* 0x000fe40003f04270 */
[----:B------:R-:W-:Y:S02]  /*3c20*/  ISETP.GT.AND P2, PT, R5, 0x18, PT ;  /* 0x000000180500780c */ /* 0x000fe40003f44270 */
[----:B------:R-:W-:-:S02]  /*3c30*/  ISETP.GT.AND P1, PT, R3, 0x21, PT ;  /* 0x000000210300780c */ /* 0x000fc40003f24270 */
[----:B------:R-:W-:Y:S02]  /*3c40*/  FMNMX.FTZ R8, R15, R8, !PT ;  /* 0x000000080f087209 */ /* 0x000fe40007810000 */
[----:B------:R-:W-:Y:S02]  /*3c50*/  ISETP.GT.AND P3, PT, R6, 0x39, PT ;  /* 0x000000390600780c */ /* 0x000fe40003f64270 */
[----:B------:R-:W-:Y:S02]  /*3c60*/  FSEL R45, R162, -INF , P0 ;  /* 0xff800000a22d7808 */ /* 0x000fe40000000000 */
[----:B------:R-:W-:Y:S02]  /*3c70*/  FSEL R43, R128, -INF , P2 ;  /* 0xff800000802b7808 */ /* 0x000fe40001000000 */
[----:B------:R-:W-:Y:S02]  /*3c80*/  FSEL R113, R159, -INF , P1 ;  /* 0xff8000009f717808 */ /* 0x000fe40000800000 */
[----:B------:R-:W-:-:S02]  /*3c90*/  FMNMX.FTZ R8, R26, R8, !PT ;  /* 0x000000081a087209 */ /* 0x000fc40007810000 */
[C---:B------:R-:W-:Y:S02]  /*3ca0*/  ISETP.GT.AND P0, PT, R3.reuse, 0x18, PT ;  /* 0x000000180300780c */ /* 0x040fe40003f04270 */
[----:B------:R-:W-:Y:S02]  /*3cb0*/  ISETP.GT.AND P2, PT, R3, 0x19, PT ;  /* 0x000000190300780c */ /* 0x000fe40003f44270 */
[----:B------:R-:W-:Y:S02]  /*3cc0*/  ISETP.GT.AND P1, PT, R5, 0x29, PT ;  /* 0x000000290500780c */ /* 0x000fe40003f24270 */
[----:B------:R-:W-:Y:S02]  /*3cd0*/  FSEL R172, R69, -INF , P3 ;  /* 0xff80000045ac7808 */ /* 0x000fe40001800000 */
[----:B------:R-:W-:Y:S02]  /*3ce0*/  FMNMX.FTZ R8, R27, R8, !PT ;  /* 0x000000081b087209 */ /* 0x000fe40007810000 */
[----:B------:R-:W-:-:S02]  /*3cf0*/  FSEL R69, R130, -INF , P0 ;  /* 0xff80000082457808 */ /* 0x000fc40000000000 */
[----:B------:R-:W-:Y:S02]  /*3d00*/  FSEL R71, R131, -INF , P2 ;  /* 0xff80000083477808 */ /* 0x000fe40001000000 */
[----:B------:R-:W-:Y:S02]  /*3d10*/  FSEL R111, R89, -INF , P1 ;  /* 0xff800000596f7808 */ /* 0x000fe40000800000 */
[----:B------:R-:W-:Y:S02]  /*3d20*/  ISETP.GT.AND P2, PT, R5, 0x21, PT ;  /* 0x000000210500780c */ /* 0x000fe40003f44270 */
[----:B------:R-:W-:Y:S02]  /*3d30*/  ISETP.GT.AND P0, PT, R3, 0x20, PT ;  /* 0x000000200300780c */ /* 0x000fe40003f04270 */
[----:B------:R-:W-:Y:S02]  /*3d40*/  ISETP.GT.AND P1, PT, R5, 0x30, PT ;  /* 0x000000300500780c */ /* 0x000fe40003f24270 */
[----:B------:R-:W-:-:S02]  /*3d50*/  FMNMX.FTZ R8, R28, R8, !PT ;  /* 0x000000081c087209 */ /* 0x000fc40007810000 */
[----:B------:R-:W-:Y:S02]  /*3d60*/  FSEL R109, R157, -INF , P2 ;  /* 0xff8000009d6d7808 */ /* 0x000fe40001000000 */
[----:B------:R-:W-:Y:S02]  /*3d70*/  FSEL R112, R158, -INF , P0 ;  /* 0xff8000009e707808 */ /* 0x000fe40000000000 */
[----:B------:R-:W-:Y:S02]  /*3d80*/  FSEL R126, R148, -INF , P1 ;  /* 0xff800000947e7808 */ /* 0x000fe40000800000 */
[----:B------:R-:W-:Y:S02]  /*3d90*/  ISETP.GT.AND P2, PT, R5, 0x28, PT ;  /* 0x000000280500780c */ /* 0x000fe40003f44270 */
[C---:B------:R-:W-:Y:S02]  /*3da0*/  ISETP.GT.AND P0, PT, R3.reuse, 0x28, PT ;  /* 0x000000280300780c */ /* 0x040fe40003f04270 */
[----:B------:R-:W-:-:S02]  /*3db0*/  ISETP.GT.AND P1, PT, R3, 0x31, PT ;  /* 0x000000310300780c */ /* 0x000fc40003f24270 */
[----:B------:R-:W-:Y:S02]  /*3dc0*/  FMNMX.FTZ R8, R117, R8, !PT ;  /* 0x0000000875087209 */ /* 0x000fe40007810000 */
[----:B------:R-:W-:Y:S02]  /*3dd0*/  FSEL R110, R88, -INF , P2 ;  /* 0xff800000586e7808 */ /* 0x000fe40001000000 */
[----:B------:R-:W-:Y:S02]  /*3de0*/  FSEL R114, R90, -INF , P0 ;  /* 0xff8000005a727808 */ /* 0x000fe40000000000 */
[----:B------:R-:W-:Y:S02]  /*3df0*/  FSEL R132, R151, -INF , P1 ;  /* 0xff80000097847808 */ /* 0x000fe40000800000 */
[C---:B------:R-:W-:Y:S02]  /*3e00*/  ISETP.GT.AND P2, PT, R3.reuse, 0x29, PT ;  /* 0x000000290300780c */ /* 0x040fe40003f44270 */
[----:B------:R-:W-:-:S02]  /*3e10*/  ISETP.GT.AND P0, PT, R3, 0x30, PT ;  /* 0x000000300300780c */ /* 0x000fc40003f04270 */
[----:B------:R-:W-:Y:S02]  /*3e20*/  ISETP.GT.AND P1, PT, R3, 0x38, PT ;  /* 0x000000380300780c */ /* 0x000fe40003f24270 */
[----:B------:R-:W-:Y:S02]  /*3e30*/  FMNMX.FTZ R8, R116, R8, !PT ;  /* 0x0000000874087209 */ /* 0x000fe40007810000 */
[----:B------:R-:W-:Y:S02]  /*3e40*/  FSEL R115, R91, -INF , P2 ;  /* 0xff8000005b737808 */ /* 0x000fe40001000000 */
[----:B------:R-:W-:Y:S02]  /*3e50*/  FSEL R130, R150, -INF , P0 ;  /* 0xff80000096827808 */ /* 0x000fe40000000000 */
[----:B------:R-:W-:Y:S02]  /*3e60*/  FSEL R131, R154, -INF , P1 ;  /* 0xff8000009a837808 */ /* 0x000fe40000800000 */
[----:B------:R-:W-:-:S02]  /*3e70*/  FMNMX.FTZ R8, R118, R8, !PT ;  /* 0x0000000876087209 */ /* 0x000fc40007810000 */
[C---:B------:R-:W-:Y:S02]  /*3e80*/  ISETP.GT.AND P2, PT, R5.reuse, 0x31, PT ;  /* 0x000000310500780c */ /* 0x040fe40003f44270 */
[----:B------:R-:W-:Y:S02]  /*3e90*/  ISETP.GT.AND P0, PT, R5, 0x38, PT ;  /* 0x000000380500780c */ /* 0x000fe40003f04270 */
[----:B------:R-:W-:Y:S02]  /*3ea0*/  ISETP.GT.AND P1, PT, R3, 0x40, PT ;  /* 0x000000400300780c */ /* 0x000fe40003f24270 */
[----:B------:R-:W-:Y:S02]  /*3eb0*/  FMNMX.FTZ R8, R119, R8, !PT ;  /* 0x0000000877087209 */ /* 0x000fe40007810000 */
[----:B------:R-:W-:Y:S02]  /*3ec0*/  FSEL R127, R149, -INF , P2 ;  /* 0xff800000957f7808 */ /* 0x000fe40001000000 */
[----:B------:R-:W-:-:S02]  /*3ed0*/  FSEL R128, R152, -INF , P0 ;  /* 0xff80000098807808 */ /* 0x000fc40000000000 */
[----:B------:R-:W-:Y:S02]  /*3ee0*/  FSEL R168, R146, -INF , P1 ;  /* 0xff80000092a87808 */ /* 0x000fe40000800000 */
[----:B------:R-:W-:Y:S02]  /*3ef0*/  ISETP.GT.AND P2, PT, R5, 0x39, PT ;  /* 0x000000390500780c */ /* 0x000fe40003f44270 */
[----:B------:R-:W-:Y:S02]  /*3f00*/  ISETP.GT.AND P0, PT, R3, 0x39, PT ;  /* 0x000000390300780c */ /* 0x000fe40003f04270 */
[----:B------:R-:W-:Y:S02]  /*3f10*/  ISETP.GT.AND P1, PT, R6, 0x41, PT ;  /* 0x000000410600780c */ /* 0x000fe40003f24270 */
[----:B------:R-:W-:Y:S02]  /*3f20*/  FMNMX.FTZ R8, R124, R8, !PT ;  /* 0x000000087c087209 */ /* 0x000fe40007810000 */
[----:B------:R-:W-:-:S02]  /*3f30*/  FSEL R129, R153, -INF , P2 ;  /* 0xff80000099817808 */ /* 0x000fc40001000000 */
[----:B------:R-:W-:Y:S02]  /*3f40*/  FSEL R133, R155, -INF , P0 ;  /* 0xff8000009b857808 */ /* 0x000fe40000000000 */
[----:B------:R-:W-:Y:S02]  /*3f50*/  FSEL R138, R65, -INF , P1 ;  /* 0xff800000418a7808 */ /* 0x000fe40000800000 */
[C---:B------:R-:W-:Y:S02]  /*3f60*/  ISETP.GT.AND P0, PT, R5.reuse, 0x40, PT ;  /* 0x000000400500780c */ /* 0x040fe40003f04270 */
[----:B------:R-:W-:Y:S02]  /*3f70*/  ISETP.GT.AND P2, PT, R5, 0x41, PT ;  /* 0x000000410500780c */ /* 0x000fe40003f44270 */
[----:B------:R-:W-:Y:S02]  /*3f80*/  ISETP.GT.AND P1, PT, R6, 0x50, PT ;  /* 0x000000500600780c */ /* 0x000fe40003f24270 */
[----:B------:R-:W-:-:S02]  /*3f90*/  FMNMX.FTZ R8, R125, R8, !PT ;  /* 0x000000087d087209 */ /* 0x000fc40007810000 */
[----:B------:R-:W-:Y:S02]  /*3fa0*/  ISETP.GT.AND P3, PT, R5, 0x1, PT ;  /* 0x000000010500780c */ /* 0x000fe40003f64270 */
[----:B------:R-:W-:Y:S02]  /*3fb0*/  FSEL R156, R144, -INF , P0 ;  /* 0xff800000909c7808 */ /* 0x000fe40000000000 */
[----:B------:R-:W-:Y:S02]  /*3fc0*/  FSEL R157, R145, -INF , P2 ;  /* 0xff800000919d7808 */ /* 0x000fe40001000000 */
[----:B------:R-:W-:Y:S02]  /*3fd0*/  FSEL R160, R56, -INF , P1 ;  /* 0xff80000038a07808 */ /* 0x000fe40000800000 */
[----:B------:R-:W-:Y:S02]  /*3fe0*/  ISETP.GT.AND P0, PT, R3, 0x41, PT ;  /* 0x000000410300780c */ /* 0x000fe40003f04270 */
[----:B------:R-:W-:-:S02]  /*3ff0*/  ISETP.GT.AND P2, PT, R6, 0x40, PT ;  /* 0x000000400600780c */ /* 0x000fc40003f44270 */
[----:B------:R-:W-:Y:S02]  /*4000*/  ISETP.GT.AND P1, PT, R6, 0x59, PT ;  /* 0x000000590600780c */ /* 0x000fe40003f24270 */
[----:B------:R-:W-:Y:S02]  /*4010*/  FMNMX.FTZ R8, R173, R8, !PT ;  /* 0x00000008ad087209 */ /* 0x000fe40007810000 */
[----:B------:R-:W-:Y:S02]  /*4020*/  FSEL R17, R169, -INF , P3 ;  /* 0xff800000a9117808 */ /* 0x000fe40001800000 */
[----:B------:R-:W-:Y:S02]  /*4030*/  FSEL R169, R147, -INF , P0 ;  /* 0xff80000093a97808 */ /* 0x000fe40000000000 */
[----:B------:R-:W-:Y:S02]  /*4040*/  FSEL R134, R64, -INF , P2 ;  /* 0xff80000040867808 */ /* 0x000fe40001000000 */
[----:B------:R-:W-:-:S02]  /*4050*/  FSEL R195, R53, -INF , P1 ;  /* 0xff80000035c37808 */ /* 0x000fc40000800000 */
[----:B------:R-:W-:Y:S02]  /*4060*/  FMNMX.FTZ R8, R172, R8, !PT ;  /* 0x00000008ac087209 */ /* 0x000fe40007810000 */
[C---:B------:R-:W-:Y:S02]  /*4070*/  ISETP.GT.AND P0, PT, R6.reuse, 0x48, PT ;  /* 0x000000480600780c */ /* 0x040fe40003f04270 */
[----:B------:R-:W-:Y:S02]  /*4080*/  ISETP.GT.AND P2, PT, R6, 0x49, PT ;  /* 0x000000490600780c */ /* 0x000fe40003f44270 */
[----:B------:R-:W-:Y:S02]  /*4090*/  ISETP.GT.AND P1, PT, R5, 0x48, PT ;  /* 0x000000480500780c */ /* 0x000fe40003f24270 */
[----:B------:R-:W-:Y:S02]  /*40a0*/  FMNMX.FTZ R9, R16, R17, !PT ;  /* 0x0000001110097209 */ /* 0x000fe40007810000 */
        /* <DEDUP_REMOVED lines=11> */
[----:B------:R-:W-:Y:S01]  /*4160*/  FSEL R159, R166, -INF , P1 ;  /* 0xff800000a69f7808 */ /* 0x000fe20000800000 */
[----:B------:R-:W-:Y:S01]  /*4170*/  IMAD.MOV.U32 R164, RZ, RZ, R22 ;  /* 0x000000ffffa47224 */ /* 0x000fe200078e0016 */
        /* <DEDUP_REMOVED lines=20> */
[----:B------:R-:W-:Y:S02]  /*42c0*/  ISETP.GT.AND P0, PT, R5, 0x49, PT ;  /* 0x000000490500780c */ /* 0x000fe40003f04270 */
[----:B------:R-:W-:Y:S02]  /*42d0*/  FMNMX.FTZ R9, R45, R9, !PT ;  /* 0x000000092d097209 */ /* 0x000fe40007810000 */
[----:B------:R-:W-:Y:S02]  /*42e0*/  FMNMX.FTZ R8, R109, R8, !PT ;  /* 0x000000086d087209 */ /* 0x000fe40007810000 */
[----:B------:R-:W-:Y:S02]  /*42f0*/  FSEL R193, R37, -INF , P3 ;  /* 0xff80000025c17808 */ /* 0x000fe40001800000 */
[----:B------:R-:W-:-:S02]  /*4300*/  FMNMX.FTZ R6, R192, R6, !PT ;  /* 0x00000006c0067209 */ /* 0x000fc40007810000 */
[----:B------:R-:W-:Y:S02]  /*4310*/  FSEL R155, R165, -INF , P0 ;  /* 0xff800000a59b7808 */ /* 0x000fe40000000000 */
[----:B------:R-:W-:Y:S02]  /*4320*/  FMNMX.FTZ R9, R68, R9, !PT ;  /* 0x0000000944097209 */ /* 0x000fe40007810000 */
[----:B------:R-:W-:Y:S02]  /*4330*/  ISETP.GT.AND P0, PT, R3, 0x49, PT ;  /* 0x000000490300780c */ /* 0x000fe40003f04270 */
[----:B------:R-:W-:Y:S02]  /*4340*/  FMNMX.FTZ R8, R110, R8, !PT ;  /* 0x000000086e087209 */ /* 0x000fe40007810000 */
[----:B------:R-:W-:Y:S02]  /*4350*/  FSEL R166, R32, -INF , P2 ;  /* 0xff80000020a67808 */ /* 0x000fe40001000000 */
[----:B------:R-:W-:-:S02]  /*4360*/  FMNMX.FTZ R6, R193, R6, !PT ;  /* 0x00000006c1067209 */ /* 0x000fc40007810000 */
[----:B------:R-:W-:Y:S02]  /*4370*/  FMNMX.FTZ R9, R69, R9, !PT ;  /* 0x0000000945097209 */ /* 0x000fe40007810000 */
[----:B------:R-:W-:Y:S02]  /*4380*/  FSEL R158, R167, -INF , P0 ;  /* 0xff800000a79e7808 */ /* 0x000fe40000000000 */
[----:B------:R-:W-:Y:S02]  /*4390*/  FMNMX.FTZ R8, R111, R8, !PT ;  /* 0x000000086f087209 */ /* 0x000fe40007810000 */
[----:B------:R-:W-:Y:S02]  /*43a0*/  FSEL R167, R33, -INF , P1 ;  /* 0xff80000021a77808 */ /* 0x000fe40000800000 */
[----:B------:R-:W-:Y:S02]  /*43b0*/  FMNMX.FTZ R6, R166, R6, !PT ;  /* 0x00000006a6067209 */ /* 0x000fe40007810000 */
[----:B------:R-:W-:-:S02]  /*43c0*/  FMNMX.FTZ R9, R71, R9, !PT ;  /* 0x0000000947097209 */ /* 0x000fc40007810000 */
[----:B------:R-:W-:Y:S02]  /*43d0*/  FMNMX.FTZ R8, R126, R8, !PT ;  /* 0x000000087e087209 */ /* 0x000fe40007810000 */
[----:B------:R-:W-:Y:S02]  /*43e0*/  FMNMX.FTZ R6, R167, R6, !PT ;  /* 0x00000006a7067209 */ /* 0x000fe40007810000 */
[----:B------:R-:W-:Y:S02]  /*43f0*/  FMNMX.FTZ R9, R112, R9, !PT ;  /* 0x0000000970097209 */ /* 0x000fe40007810000 */
[----:B------:R-:W-:Y:S01]  /*4400*/  FMNMX.FTZ R8, R127, R8, !PT ;  /* 0x000000087f087209 */ /* 0x000fe20007810000 */
[----:B------:R-:W1:Y:S01]  /*4410*/  SHFL.BFLY PT, R10, R6, 0x2, 0x1f ;  /* 0x0c401f00060a7f89 */ /* 0x000e6200000e0000 */
[----:B------:R-:W-:Y:S02]  /*4420*/  ISETP.GT.AND P0, PT, R5, 0x50, PT ;  /* 0x000000500500780c */ /* 0x000fe40003f04270 */
[----:B------:R-:W-:-:S02]  /*4430*/  FMNMX.FTZ R9, R113, R9, !PT ;  /* 0x0000000971097209 */ /* 0x000fc40007810000 */
[----:B------:R-:W-:Y:S02]  /*4440*/  FMNMX.FTZ R8, R128, R8, !PT ;  /* 0x0000000880087209 */ /* 0x000fe40007810000 */
[----:B------:R-:W-:Y:S02]  /*4450*/  FSEL R204, R140, -INF , P0 ;  /* 0xff8000008ccc7808 */ /* 0x000fe40000000000 */
[----:B------:R-:W-:Y:S02]  /*4460*/  FMNMX.FTZ R9, R114, R9, !PT ;  /* 0x0000000972097209 */ /* 0x000fe40007810000 */
[----:B------:R-:W-:Y:S02]  /*4470*/  ISETP.GT.AND P0, PT, R3, 0x51, PT ;  /* 0x000000510300780c */ /* 0x000fe40003f04270 */
[----:B------:R-:W-:Y:S02]  /*4480*/  FMNMX.FTZ R8, R129, R8, !PT ;  /* 0x0000000881087209 */ /* 0x000fe40007810000 */
[----:B------:R-:W-:-:S02]  /*4490*/  FMNMX.FTZ R9, R115, R9, !PT ;  /* 0x0000000973097209 */ /* 0x000fc40007810000 */
[----:B------:R-:W-:Y:S02]  /*44a0*/  FSEL R212, R143, -INF , P0 ;  /* 0xff8000008fd47808 */ /* 0x000fe40000000000 */
[----:B------:R-:W-:Y:S02]  /*44b0*/  FMNMX.FTZ R8, R156, R8, !PT ;  /* 0x000000089c087209 */ /* 0x000fe40007810000 */
[----:B------:R-:W-:Y:S02]  /*44c0*/  ISETP.GT.AND P1, PT, R3, 0x50, PT ;  /* 0x000000500300780c */ /* 0x000fe40003f24270 */
[----:B------:R-:W-:Y:S02]  /*44d0*/  ISETP.GT.AND P0, PT, R5, 0x60, PT ;  /* 0x000000600500780c */ /* 0x000fe40003f04270 */
[----:B------:R-:W-:Y:S02]  /*44e0*/  FMNMX.FTZ R9, R130, R9, !PT ;  /* 0x0000000982097209 */ /* 0x000fe40007810000 */
[----:B------:R-:W-:-:S02]  /*44f0*/  FMNMX.FTZ R8, R157, R8, !PT ;  /* 0x000000089d087209 */ /* 0x000fc40007810000 */
[----:B------:R-:W-:Y:S02]  /*4500*/  FSEL R210, R142, -INF , P1 ;  /* 0xff8000008ed27808 */ /* 0x000fe40000800000 */
[----:B------:R-:W-:Y:S02]  /*4510*/  FSEL R198, R184, -INF , P0 ;  /* 0xff800000b8c67808 */ /* 0x000fe40000000000 */
[C---:B------:R-:W-:Y:S02]  /*4520*/  ISETP.GT.AND P2, PT, R5.reuse, 0x51, PT ;  /* 0x000000510500780c */ /* 0x040fe40003f44270 */
[----:B------:R-:W-:Y:S02]  /*4530*/  ISETP.GT.AND P1, PT, R5, 0x59, PT ;  /* 0x000000590500780c */ /* 0x000fe40003f24270 */
[----:B------:R-:W-:Y:S02]  /*4540*/  ISETP.GT.AND P0, PT, R3, 0x58, PT ;  /* 0x000000580300780c */ /* 0x000fe40003f04270 */
[----:B------:R-:W-:-:S02]  /*4550*/  FMNMX.FTZ R9, R132, R9, !PT ;  /* 0x0000000984097209 */ /* 0x000fc40007810000 */
[----:B------:R-:W-:Y:S02]  /*4560*/  FMNMX.FTZ R8, R154, R8, !PT ;  /* 0x000000089a087209 */ /* 0x000fe40007810000 */
        /* <DEDUP_REMOVED lines=10> */
[----:B-1----:R-:W-:-:S02]  /*4610*/  FMNMX.FTZ R10, R10, R6, !PT ;  /* 0x000000060a0a7209 */ /* 0x002fc40007810000 */
[----:B------:R-:W-:Y:S02]  /*4620*/  FMNMX.FTZ R6, R133, R9, !PT ;  /* 0x0000000985067209 */ /* 0x000fe40007810000 */
[----:B------:R-:W-:Y:S01]  /*4630*/  FMNMX.FTZ R5, R204, R5, !PT ;  /* 0x00000005cc057209 */ /* 0x000fe20007810000 */
[----:B------:R-:W1:Y:S01]  /*4640*/  SHFL.BFLY PT, R137, R10, 0x1, 0x1f ;  /* 0x0c201f000a897f89 */ /* 0x000e6200000e0000 */
        /* <DEDUP_REMOVED lines=12> */
[----:B------:R-:W-:Y:S02]  /*4710*/  FSEL R201, R185, -INF , P3 ;  /* 0xff800000b9c97808 */ /* 0x000fe40001800000 */
[----:B------:R-:W-:Y:S02]  /*4720*/  FMNMX.FTZ R135, R198, R135, !PT ;  /* 0x00000087c6877209 */ /* 0x000fe40007810000 */
[----:B------:R-:W-:Y:S02]  /*4730*/  FMNMX.FTZ R8, R104, R8, !PT ;  /* 0x0000000868087209 */ /* 0x000fe40007810000 */
[----:B------:R-:W-:-:S02]  /*4740*/  FMNMX.FTZ R5, R210, R5, !PT ;  /* 0x00000005d2057209 */ /* 0x000fc40007810000 */
[----:B------:R-:W-:Y:S02]  /*4750*/  FSEL R200, R188, -INF , P1 ;  /* 0xff800000bcc87808 */ /* 0x000fe40000800000 */
[----:B------:R-:W-:Y:S02]  /*4760*/  FMNMX.FTZ R135, R201, R135, !PT ;  /* 0x00000087c9877209 */ /* 0x000fe40007810000 */
[----:B------:R-:W-:Y:S02]  /*4770*/  FMNMX.FTZ R8, R105, R8, !PT ;  /* 0x0000000869087209 */ /* 0x000fe40007810000 */
[----:B------:R-:W-:Y:S02]  /*4780*/  FMNMX.FTZ R5, R212, R5, !PT ;  /* 0x00000005d4057209 */ /* 0x000fe40007810000 */
[----:B------:R-:W-:Y:S02]  /*4790*/  ISETP.GT.AND P2, PT, R3, 0x59, PT ;  /* 0x000000590300780c */ /* 0x000fe40003f44270 */
[----:B------:R-:W-:-:S02]  /*47a0*/  FSEL R251, R189, -INF , P0 ;  /* 0xff800000bdfb7808 */ /* 0x000fc40000000000 */
[----:B------:R-:W-:Y:S02]  /*47b0*/  FMNMX.FTZ R135, R200, R135, !PT ;  /* 0x00000087c8877209 */ /* 0x000fe40007810000 */
[----:B------:R-:W-:Y:S02]  /*47c0*/  FMNMX.FTZ R8, R120, R8, !PT ;  /* 0x0000000878087209 */ /* 0x000fe40007810000 */
[----:B------:R-:W-:Y:S02]  /*47d0*/  FMNMX.FTZ R6, R206, R5, !PT ;  /* 0x00000005ce067209 */ /* 0x000fe40007810000 */
[----:B------:R-:W-:Y:S02]  /*47e0*/  FSEL R208, R179, -INF , P2 ;  /* 0xff800000b3d07808 */ /* 0x000fe40001000000 */
[----:B------:R-:W-:Y:S02]  /*47f0*/  FMNMX.FTZ R135, R251, R135, !PT ;  /* 0x00000087fb877209 */ /* 0x000fe40007810000 */
[----:B------:R-:W-:-:S02]  /*4800*/  FMNMX.FTZ R5, R121, R8, !PT ;  /* 0x0000000879057209 */ /* 0x000fc40007810000 */
[C---:B------:R-:W-:Y:S02]  /*4810*/  ISETP.GT.AND P3, PT, R3.reuse, 0x60, PT ;  /* 0x000000600300780c */ /* 0x040fe40003f64270 */
[C---:B------:R-:W-:Y:S02]  /*4820*/  ISETP.GT.AND P2, PT, R3.reuse, 0x61, PT ;  /* 0x000000610300780c */ /* 0x040fe40003f44270 */
[C---:B------:R-:W-:Y:S02]  /*4830*/  ISETP.GT.AND P1, PT, R3.reuse, 0x68, PT ;  /* 0x000000680300780c */ /* 0x040fe40003f24270 */
[----:B------:R-:W-:Y:S02]  /*4840*/  ISETP.GT.AND P0, PT, R3, 0x69, PT ;  /* 0x000000690300780c */ /* 0x000fe40003f04270 */
[----:B------:R-:W-:Y:S02]  /*4850*/  FMNMX.FTZ R3, R208, R6, !PT ;  /* 0x00000006d0037209 */ /* 0x000fe40007810000 */
[----:B------:R-:W2:Y:S01]  /*4860*/  SHFL.BFLY PT, R6, R135, 0x2, 0x1f ;  /* 0x0c401f0087067f89 */ /* 0x000ea200000e0000 */
[----:B------:R-:W-:-:S02]  /*4870*/  FMNMX.FTZ R5, R122, R5, !PT ;  /* 0x000000057a057209 */ /* 0x000fc40007810000 */
[----:B------:R-:W-:Y:S02]  /*4880*/  FSEL R225, R186, -INF , P3 ;  /* 0xff800000bae17808 */ /* 0x000fe40001800000 */
[----:B------:R-:W-:Y:S02]  /*4890*/  FMNMX.FTZ R5, R123, R5, !PT ;  /* 0x000000057b057209 */ /* 0x000fe40007810000 */
[----:B------:R-:W-:Y:S02]  /*48a0*/  FSEL R223, R187, -INF , P2 ;  /* 0xff800000bbdf7808 */ /* 0x000fe40001000000 */
[----:B------:R-:W-:Y:S02]  /*48b0*/  FMNMX.FTZ R5, R174, R5, !PT ;  /* 0x00000005ae057209 */ /* 0x000fe40007810000 */
[----:B------:R-:W-:Y:S02]  /*48c0*/  FMNMX.FTZ R3, R225, R3, !PT ;  /* 0x00000003e1037209 */ /* 0x000fe40007810000 */
[----:B------:R-:W-:-:S02]  /*48d0*/  FMNMX.FTZ R5, R175, R5, !PT ;  /* 0x00000005af057209 */ /* 0x000fc40007810000 */
[----:B------:R-:W-:Y:S02]  /*48e0*/  FSEL R252, R190, -INF , P1 ;  /* 0xff800000befc7808 */ /* 0x000fe40000800000 */
[----:B------:R-:W-:Y:S01]  /*48f0*/  FSEL R151, R191, -INF , P0 ;  /* 0xff800000bf977808 */ /* 0x000fe20000000000 */
[----:B------:R-:W-:Y:S01]  /*4900*/  IMAD.MOV.U32 R191, RZ, RZ, R106 ;  /* 0x000000ffffbf7224 */ /* 0x000fe200078e006a */
[----:B------:R-:W-:Y:S02]  /*4910*/  FMNMX.FTZ R3, R223, R3, !PT ;  /* 0x00000003df037209 */ /* 0x000fe40007810000 */
[C---:B------:R-:W-:Y:S02]  /*4920*/  ISETP.GT.AND P1, PT, R7.reuse, 0x40, PT ;  /* 0x000000400700780c */ /* 0x040fe40003f24270 */
[----:B------:R-:W-:Y:S02]  /*4930*/  ISETP.GT.AND P0, PT, R7, 0x41, PT ;  /* 0x000000410700780c */ /* 0x000fe40003f04270 */
[----:B------:R-:W-:-:S02]  /*4940*/  FMNMX.FTZ R5, R180, R5, !PT ;  /* 0x00000005b4057209 */ /* 0x000fc40007810000 */
[----:B------:R-:W-:Y:S02]  /*4950*/  FMNMX.FTZ R3, R252, R3, !PT ;  /* 0x00000003fc037209 */ /* 0x000fe40007810000 */
[----:B------:R-:W-:Y:S02]  /*4960*/  FSEL R139, R66, -INF , P1 ;  /* 0xff800000428b7808 */ /* 0x000fe40000800000 */
[----:B------:R-:W-:Y:S02]  /*4970*/  FSEL R140, R67, -INF , P0 ;  /* 0xff800000438c7808 */ /* 0x000fe40000000000 */
[----:B-1----:R-:W-:Y:S02]  /*4980*/  FMNMX.FTZ R137, R10, R137, !PT ;  /* 0x000000890a897209 */ /* 0x002fe40007810000 */
[----:B------:R-:W-:Y:S02]  /*4990*/  FMNMX.FTZ R5, R181, R5, !PT ;  /* 0x00000005b5057209 */ /* 0x000fe40007810000 */
[----:B------:R-:W-:-:S02]  /*49a0*/  ISETP.GT.AND P0, PT, R7, 0x49, PT ;  /* 0x000000490700780c */ /* 0x000fc40003f04270 */
[----:B------:R-:W-:Y:S02]  /*49b0*/  FMNMX.FTZ R3, R151, R3, !PT ;  /* 0x0000000397037209 */ /* 0x000fe40007810000 */
[----:B------:R-:W-:Y:S02]  /*49c0*/  ISETP.GT.AND P1, PT, R7, 0x48, PT ;  /* 0x000000480700780c */ /* 0x000fe40003f24270 */
[----:B--2---:R-:W-:Y:S01]  /*49d0*/  FMNMX.FTZ R135, R135, R6, !PT ;  /* 0x0000000687877209 */ /* 0x004fe20007810000 */
[----:B------:R-:W-:Y:S01]  /*49e0*/  FMUL.FTZ R6, R137, c[0x0][0x2d0] ;  /* 0x0000b40089067a20 */ /* 0x000fe20000410000 */
[----:B------:R-:W-:Y:S01]  /*49f0*/  FMNMX.FTZ R5, R139, R5, !PT ;  /* 0x000000058b057209 */ /* 0x000fe20007810000 */
[----:B------:R-:W1:Y:S01]  /*4a00*/  SHFL.BFLY PT, R9, R3, 0x2, 0x1f ;  /* 0x0c401f0003097f89 */ /* 0x000e6200000e0000 */
[----:B------:R-:W-:Y:S02]  /*4a10*/  FSEL R142, R63, -INF , P0 ;  /* 0xff8000003f8e7808 */ /* 0x000fe40000000000 */
[----:B------:R-:W-:Y:S01]  /*4a20*/  FSETP.NEU.FTZ.AND P0, PT, R137, -INF , PT ;  /* 0xff8000008900780b */ /* 0x000fe20003f1d000 */
[----:B------:R-:W2:Y:S01]  /*4a30*/  SHFL.BFLY PT, R10, R135, 0x1, 0x1f ;  /* 0x0c201f00870a7f89 */ /* 0x000ea200000e0000 */
[----:B------:R-:W-:-:S02]  /*4a40*/  FSEL R141, R62, -INF , P1 ;  /* 0xff8000003e8d7808 */ /* 0x000fc40000800000 */
[----:B------:R-:W-:Y:S02]  /*4a50*/  FMNMX.FTZ R5, R140, R5, !PT ;  /* 0x000000058c057209 */ /* 0x000fe40007810000 */
[----:B------:R-:W-:Y:S02]  /*4a60*/  FSEL R6, R6, RZ, P0 ;  /* 0x000000ff06067208 */ /* 0x000fe40000000000 */
[----:B------:R-:W-:Y:S02]  /*4a70*/  ISETP.GT.AND P2, PT, R7, 0x50, PT ;  /* 0x000000500700780c */ /* 0x000fe40003f44270 */
[----:B------:R-:W-:Y:S01]  /*4a80*/  FMNMX.FTZ R5, R141, R5, !PT ;  /* 0x000000058d057209 */ /* 0x000fe20007810000 */
[----:B------:R-:W-:Y:S01]  /*4a90*/  FFMA.FTZ R8, R11, c[0x0][0x2d0], -R6 ;  /* 0x0000b4000b087a23 */ /* 0x000fe20000010806 */
[----:B------:R-:W-:Y:S02]  /*4aa0*/  ISETP.GT.AND P1, PT, R7, 0x51, PT ;  /* 0x000000510700780c */ /* 0x000fe40003f24270 */
[----:B------:R-:W-:Y:S01]  /*4ab0*/  FSEL R170, R58, -INF , P2 ;  /* 0xff8000003aaa7808 */ /* 0x000fe20001000000 */
[----:B------:R3:W-:Y:S01]  /*4ac0*/  MUFU.EX2 R163, R8 ;  /* 0x0000000800a37308 */ /* 0x0007e20000000800 */
[----:B------:R-:W-:-:S02]  /*4ad0*/  FMNMX.FTZ R5, R142, R5, !PT ;  /* 0x000000058e057209 */ /* 0x000fc40007810000 */
[----:B------:R-:W-:Y:S02]  /*4ae0*/  FSEL R182, R59, -INF , P1 ;  /* 0xff8000003bb67808 */ /* 0x000fe40000800000 */
[C---:B------:R-:W-:Y:S02]  /*4af0*/  ISETP.GT.AND P1, PT, R7.reuse, 0x58, PT ;  /* 0x000000580700780c */ /* 0x040fe40003f24270 */
[----:B------:R-:W-:Y:S02]  /*4b00*/  ISETP.GT.AND P0, PT, R7, 0x59, PT ;  /* 0x000000590700780c */ /* 0x000fe40003f04270 */
[----:B------:R-:W-:Y:S02]  /*4b10*/  FSEL R183, R54, -INF , P1 ;  /* 0xff80000036b77808 */ /* 0x000fe40000800000 */
[----:B------:R-:W-:Y:S02]  /*4b20*/  FSEL R184, R55, -INF , P0 ;  /* 0xff80000037b87808 */ /* 0x000fe40000000000 */
[----:B------:R-:W-:-:S02]  /*4b30*/  ISETP.GT.AND P1, PT, R7, 0x60, PT ;  /* 0x000000600700780c */ /* 0x000fc40003f24270 */
[----:B------:R-:W-:Y:S02]  /*4b40*/  ISETP.GT.AND P0, PT, R7, 0x61, PT ;  /* 0x000000610700780c */ /* 0x000fe40003f04270 */
[----:B---3--:R-:W-:Y:S01]  /*4b50*/  FMNMX.FTZ R8, R170, R5, !PT ;  /* 0x00000005aa087209 */ /* 0x008fe20007810000 */
[----:B------:R-:W-:Y:S01]  /*4b60*/  FFMA.FTZ R5, R12, c[0x0][0x2d0], -R6 ;  /* 0x0000b4000c057a23 */ /* 0x000fe20000010806 */
[----:B------:R-:W-:Y:S02]  /*4b70*/  FSEL R227, R38, -INF , P1 ;  /* 0xff80000026e37808 */ /* 0x000fe40000800000 */
[----:B------:R-:W-:Y:S01]  /*4b80*/  FMNMX.FTZ R8, R182, R8, !PT ;  /* 0x00000008b6087209 */ /* 0x000fe20007810000 */
[----:B------:R3:W4:Y:S01]  /*4b90*/  MUFU.EX2 R162, R5 ;  /* 0x0000000500a27308 */ /* 0x0007220000000800 */
[----:B-1----:R-:W-:Y:S02]  /*4ba0*/  FMNMX.FTZ R3, R3, R9, !PT ;  /* 0x0000000903037209 */ /* 0x002fe40007810000 */
[----:B------:R-:W-:-:S02]  /*4bb0*/  FSEL R226, R39, -INF , P0 ;  /* 0xff80000027e27808 */ /* 0x000fc40000000000 */
[C---:B------:R-:W-:Y:S01]  /*4bc0*/  ISETP.GT.AND P0, PT, R7.reuse, 0x68, PT ;  /* 0x000000680700780c */ /* 0x040fe20003f04270 */
[----:B------:R-:W1:Y:S01]  /*4bd0*/  SHFL.BFLY PT, R70, R3, 0x1, 0x1f ;  /* 0x0c201f0003467f89 */ /* 0x000e6200000e0000 */
[----:B------:R-:W-:Y:S02]  /*4be0*/  ISETP.GT.AND P1, PT, R7, 0x69, PT ;  /* 0x000000690700780c */ /* 0x000fe40003f24270 */
[----:B------:R-:W-:Y:S01]  /*4bf0*/  FSEL R217, R34, -INF , P0 ;  /* 0xff80000022d97808 */ /* 0x000fe20000000000 */
[----:B------:R-:W-:Y:S01]  /*4c00*/  LDSM.16.MT88.4 R36, [R231+0x100] ;  /* 0x00010000e724783b */ /* 0x000fe20000004200 */
[----:B--2---:R-:W-:Y:S02]  /*4c10*/  FMNMX.FTZ R135, R135, R10, !PT ;  /* 0x0000000a87877209 */ /* 0x004fe40007810000 */
[----:B------:R-:W-:Y:S02]  /*4c20*/  FSEL R187, R35, -INF , P1 ;  /* 0xff80000023bb7808 */ /* 0x000fe40000800000 */
[C---:B------:R-:W-:Y:S01]  /*4c30*/  FSETP.NEU.FTZ.AND P0, PT, R135.reuse, -INF , PT ;  /* 0xff8000008700780b */ /* 0x040fe20003f1d000 */
[----:B------:R-:W-:Y:S01]  /*4c40*/  FMUL.FTZ R9, R135, c[0x0][0x2d0] ;  /* 0x0000b40087097a20 */ /* 0x000fe20000410000 */
[----:B---3--:R-:W-:Y:S01]  /*4c50*/  FMNMX.FTZ R5, R183, R8, !PT ;  /* 0x00000008b7057209 */ /* 0x008fe20007810000 */
[----:B------:R-:W-:Y:S01]  /*4c60*/  FFMA.FTZ R8, R13, c[0x0][0x2d0], -R6 ;  /* 0x0000b4000d087a23 */ /* 0x000fe20000010806 */
[----:B------:R-:W-:Y:S01]  /*4c70*/  LDSM.16.MT88.4 R32, [R230+0x100] ;  /* 0x00010000e620783b */ /* 0x000fe20000004200 */
[----:B----4-:R-:W-:-:S02]  /*4c80*/  F2FP.BF16.PACK_AB R12, R162, R163 ;  /* 0x000000a3a20c723e */ /* 0x010fc400000010ff */
[----:B------:R-:W-:Y:S01]  /*4c90*/  FMNMX.FTZ R5, R184, R5, !PT ;  /* 0x00000005b8057209 */ /* 0x000fe20007810000 */
[----:B------:R2:W-:Y:S01]  /*4ca0*/  MUFU.EX2 R199, R8 ;  /* 0x0000000800c77308 */ /* 0x0005e20000000800 */
[----:B-1----:R-:W-:Y:S02]  /*4cb0*/  FMNMX.FTZ R70, R70, R3, !PT ;  /* 0x0000000346467209 */ /* 0x002fe40007810000 */
[----:B--2---:R-:W-:Y:S01]  /*4cc0*/  FMNMX.FTZ R8, R227, R5, !PT ;  /* 0x00000005e3087209 */ /* 0x004fe20007810000 */
[----:B------:R-:W-:-:S03]  /*4cd0*/  FFMA.FTZ R5, R14, c[0x0][0x2d0], -R6 ;  /* 0x0000b4000e057a23 */ /* 0x000fc60000010806 */
[----:B------:R-:W-:Y:S01]  /*4ce0*/  FMNMX.FTZ R7, R226, R8, !PT ;  /* 0x00000008e2077209 */ /* 0x000fe20007810000 */
[----:B------:R1:W2:Y:S03]  /*4cf0*/  MUFU.EX2 R228, R5 ;  /* 0x0000000500e47308 */ /* 0x0002a60000000800 */
[----:B------:R-:W-:Y:S01]  /*4d00*/  FMNMX.FTZ R8, R217, R7, !PT ;  /* 0x00000007d9087209 */ /* 0x000fe20007810000 */
[----:B------:R-:W-:-:S04]  /*4d10*/  FFMA.FTZ R7, R15, c[0x0][0x2d0], -R6 ;  /* 0x0000b4000f077a23 */ /* 0x000fc80000010806 */
[----:B------:R3:W-:Y:S01]  /*4d20*/  MUFU.EX2 R190, R7 ;  /* 0x0000000700be7308 */ /* 0x0007e20000000800 */
[----:B-1----:R-:W-:Y:S02]  /*4d30*/  FSEL R5, R9, RZ, P0 ;  /* 0x000000ff09057208 */ /* 0x002fe40000000000 */
[----:B------:R-:W-:Y:S02]  /*4d40*/  FSETP.NEU.FTZ.AND P0, PT, R70, -INF , PT ;  /* 0xff8000004600780b */ /* 0x000fe40003f1d000 */
[----:B--2---:R-:W-:Y:S01]  /*4d50*/  F2FP.BF16.PACK_AB R14, R228, R199 ;  /* 0x000000c7e40e723e */ /* 0x004fe200000010ff */
[--C-:B------:R-:W-:Y:S01]  /*4d60*/  FFMA.FTZ R3, R17, c[0x0][0x2d0], -R5.reuse ;  /* 0x0000b40011037a23 */ /* 0x100fe20000010805 */
[----:B---3--:R-:W-:Y:S01]  /*4d70*/  FMNMX.FTZ R7, R187, R8, !PT ;  /* 0x00000008bb077209 */ /* 0x008fe20007810000 */
[----:B------:R-:W-:Y:S02]  /*4d80*/  FFMA.FTZ R8, R16, c[0x0][0x2d0], -R5 ;  /* 0x0000b40010087a23 */ /* 0x000fe40000010805 */
[----:B------:R1:W-:Y:S02]  /*4d90*/  MUFU.EX2 R150, R3 ;  /* 0x0000000300967308 */ /* 0x0003e40000000800 */
[----:B------:R-:W2:Y:S06]  /*4da0*/  SHFL.BFLY PT, R9, R7, 0x2, 0x1f ;  /* 0x0c401f0007097f89 */ /* 0x000eac00000e0000 */
[----:B------:R3:W-:Y:S01]  /*4db0*/  MUFU.EX2 R46, R8 ;  /* 0x00000008002e7308 */ /* 0x0007e20000000800 */
[----:B-1----:R-:W-:-:S05]  /*4dc0*/  FMUL.FTZ R3, R70, c[0x0][0x2d0] ;  /* 0x0000b40046037a20 */ /* 0x002fca0000410000 */
[----:B------:R-:W-:Y:S01]  /*4dd0*/  FSEL R3, R3, RZ, P0 ;  /* 0x000000ff03037208 */ /* 0x000fe20000000000 */
[----:B---3--:R-:W-:-:S04]  /*4de0*/  FFMA.FTZ R8, R18, c[0x0][0x2d0], -R5 ;  /* 0x0000b40012087a23 */ /* 0x008fc80000010805 */
[----:B------:R-:W-:Y:S01]  /*4df0*/  FFMA.FTZ R0, R21, c[0x0][0x2d0], -R3 ;  /* 0x0000b40015007a23 */ /* 0x000fe20000010803 */
[----:B--2---:R-:W-:Y:S01]  /*4e00*/  FMNMX.FTZ R7, R7, R9, !PT ;  /* 0x0000000907077209 */ /* 0x004fe20007810000 */
[----:B------:R1:W-:Y:S08]  /*4e10*/  MUFU.EX2 R234, R8 ;  /* 0x0000000800ea7308 */ /* 0x0003f00000000800 */
[----:B------:R2:W-:Y:S01]  /*4e20*/  MUFU.EX2 R148, R0 ;  /* 0x0000000000947308 */ /* 0x0005e20000000800 */
[----:B-1----:R-:W-:-:S02]  /*4e30*/  FFMA.FTZ R8, R19, c[0x0][0x2d0], -R5 ;  /* 0x0000b40013087a23 */ /* 0x002fc40000010805 */
[----:B------:R-:W-:Y:S05]  /*4e40*/  LDSM.16.MT88.4 R16, [R232+0x100] ;  /* 0x00010000e810783b */ /* 0x000fea0000004200 */
[----:B------:R1:W3:Y:S01]  /*4e50*/  MUFU.EX2 R189, R8 ;  /* 0x0000000800bd7308 */ /* 0x0002e20000000800 */
[----:B--2---:R-:W-:-:S07]  /*4e60*/  FFMA.FTZ R0, R24, c[0x0][0x2d0], -R3 ;  /* 0x0000b40018007a23 */ /* 0x004fce0000010803 */
[----:B------:R2:W-:Y:S01]  /*4e70*/  MUFU.EX2 R165, R0 ;  /* 0x0000000000a57308 */ /* 0x0005e20000000800 */
[--C-:B-1----:R-:W-:Y:S01]  /*4e80*/  FFMA.FTZ R8, R20, c[0x0][0x2d0], -R3.reuse ;  /* 0x0000b40014087a23 */ /* 0x102fe20000010803 */
[----:B---3--:R-:W-:Y:S01]  /*4e90*/  F2FP.BF16.PACK_AB R10, R189, R234 ;  /* 0x000000eabd0a723e */ /* 0x008fe200000010ff */
[----:B------:R-:W-:Y:S05]  /*4ea0*/  LDSM.16.MT88.4 R20, [R229+0x100] ;  /* 0x00010000e514783b */ /* 0x000fea0000004200 */
[----:B------:R1:W3:Y:S01]  /*4eb0*/  MUFU.EX2 R194, R8 ;  /* 0x0000000800c27308 */ /* 0x0002e20000000800 */
[----:B--2---:R-:W-:-:S07]  /*4ec0*/  FFMA.FTZ R0, R25, c[0x0][0x2d0], -R3 ;  /* 0x0000b40019007a23 */ /* 0x004fce0000010803 */
[----:B------:R2:W4:Y:S01]  /*4ed0*/  MUFU.EX2 R197, R0 ;  /* 0x0000000000c57308 */ /* 0x0005220000000800 */
[----:B-1----:R-:W1:Y:S01]  /*4ee0*/  SHFL.BFLY PT, R8, R7, 0x1, 0x1f ;  /* 0x0c201f0007087f89 */ /* 0x002e6200000e0000 */
[----:B---3--:R-:W-:Y:S01]  /*4ef0*/  F2FP.BF16.PACK_AB R9, R148, R194 ;  /* 0x000000c29409723e */ /* 0x008fe200000010ff */
[----:B--2---:R-:W-:Y:S01]  /*4f00*/  FFMA.FTZ R0, R26, c[0x0][0x2d0], -R6 ;  /* 0x0000b4001a007a23 */ /* 0x004fe20000010806 */
[----:B----4-:R-:W-:-:S04]  /*4f10*/  F2FP.BF16.PACK_AB R11, R197, R165 ;  /* 0x000000a5c50b723e */ /* 0x010fc800000010ff */
[----:B------:R2:W-:Y:S01]  /*4f20*/  MUFU.EX2 R196, R0 ;  /* 0x0000000000c47308 */ /* 0x0005e20000000800 */
[----:B-1----:R-:W-:Y:S01]  /*4f30*/  FMNMX.FTZ R136, R7, R8, !PT ;  /* 0x0000000807887209 */ /* 0x002fe20007810000 */
[----:B------:R-:W-:Y:S02]  /*4f40*/  IMAD.MOV.U32 R7, RZ, RZ, R46 ;  /* 0x000000ffff077224 */ /* 0x000fe400078e002e */
[--C-:B--2---:R-:W-:Y:S01]  /*4f50*/  FFMA.FTZ R0, R27, c[0x0][0x2d0], -R6.reuse ;  /* 0x0000b4001b007a23 */ /* 0x104fe20000010806 */
[C---:B------:R-:W-:Y:S01]  /*4f60*/  FSETP.NEU.FTZ.AND P0, PT, R136.reuse, -INF , PT ;  /* 0xff8000008800780b */ /* 0x040fe20003f1d000 */
[----:B------:R-:W-:Y:S01]  /*4f70*/  FMUL.FTZ R2, R136, c[0x0][0x2d0] ;  /* 0x0000b40088027a20 */ /* 0x000fe20000410000 */
[----:B------:R-:W-:Y:S01]  /*4f80*/  F2FP.BF16.PACK_AB R8, R150, R7 ;  /* 0x000000079608723e */ /* 0x000fe200000010ff */
[----:B------:R1:W-:Y:S06]  /*4f90*/  MUFU.EX2 R188, R0 ;  /* 0x0000000000bc7308 */ /* 0x0003ec0000000800 */
[C---:B------:R-:W-:Y:S08]  /*4fa0*/  HMMA.16816.F32.BF16 R80, R8.reuse, R20, RZ ;  /* 0x000000140850723c */ /* 0x040ff000000418ff */
[----:B------:R-:W-:Y:S01]  /*4fb0*/  HMMA.16816.F32.BF16 R76, R8, R16, RZ ;  /* 0x00000010084c723c */ /* 0x000fe200000418ff */
[----:B-1----:R-:W-:Y:S01]  /*4fc0*/  FSEL R0, R2, RZ, P0 ;  /* 0x000000ff02007208 */ /* 0x002fe20000000000 */
[----:B------:R-:W-:-:S04]  /*4fd0*/  FFMA.FTZ R2, R28, c[0x0][0x2d0], -R6 ;  /* 0x0000b4001c027a23 */ /* 0x000fc80000010806 */
[----:B------:R1:W-:Y:S02]  /*4fe0*/  MUFU.EX2 R4, R2 ;  /* 0x0000000200047308 */ /* 0x0003e40000000800 */
[C---:B------:R-:W-:Y:S08]  /*4ff0*/  HMMA.16816.F32.BF16 R72, R8.reuse, R32, RZ ;  /* 0x000000200848723c */ /* 0x040ff000000418ff */
[----:B------:R-:W-:Y:S01]  /*5000*/  HMMA.16816.F32.BF16 R64, R8, R36, RZ ;  /* 0x000000240840723c */ /* 0x000fe200000418ff */
[----:B-1----:R-:W-:-:S07]  /*5010*/  FFMA.FTZ R2, R29, c[0x0][0x2d0], -R0 ;  /* 0x0000b4001d027a23 */ /* 0x002fce0000010800 */
[C---:B------:R-:W-:Y:S01]  /*5020*/  HMMA.16816.F32.BF16 R60, R8.reuse, R22, RZ ;  /* 0x00000016083c723c */ /* 0x040fe200000418ff */
[----:B------:R1:W-:Y:S07]  /*5030*/  MUFU.EX2 R186, R2 ;  /* 0x0000000200ba7308 */ /* 0x0003ee0000000800 */
[C---:B------:R-:W-:Y:S08]  /*5040*/  HMMA.16816.F32.BF16 R56, R8.reuse, R18, RZ ;  /* 0x000000120838723c */ /* 0x040ff000000418ff */
[----:B------:R-:W-:Y:S01]  /*5050*/  HMMA.16816.F32.BF16 R52, R8, R34, RZ ;  /* 0x000000220834723c */ /* 0x000fe200000418ff */
[----:B-1----:R-:W-:-:S04]  /*5060*/  FFMA.FTZ R2, R30, c[0x0][0x2d0], -R0 ;  /* 0x0000b4001e027a23 */ /* 0x002fc80000010800 */
[----:B------:R1:W2:Y:S03]  /*5070*/  MUFU.EX2 R185, R2 ;  /* 0x0000000200b97308 */ /* 0x0002a60000000800 */
[----:B------:R-:W-:Y:S01]  /*5080*/  HMMA.16816.F32.BF16 R48, R8, R38, RZ ;  /* 0x000000260830723c */ /* 0x000fe200000418ff */
[--C-:B-1----:R-:W-:Y:S01]  /*5090*/  FFMA.FTZ R2, R31, c[0x0][0x2d0], -R0.reuse ;  /* 0x0000b4001f027a23 */ /* 0x102fe20000010800 */
[----:B--2---:R-:W-:Y:S01]  /*50a0*/  F2FP.BF16.PACK_AB R13, R185, R186 ;  /* 0x000000bab90d723e */ /* 0x004fe200000010ff */
[----:B------:R-:W1:Y:S02]  /*50b0*/  LDSM.16.MT88.4 R28, [R229+0x900] ;  /* 0x00090000e51c783b */ /* 0x000e640000004200 */
[----:B------:R2:W-:Y:S02]  /*50c0*/  MUFU.EX2 R222, R2 ;  /* 0x0000000200de7308 */ /* 0x0005e40000000800 */
[----:B--2---:R-:W-:-:S06]  /*50d0*/  FFMA.FTZ R2, R40, c[0x0][0x2d0], -R0 ;  /* 0x0000b40028027a23 */ /* 0x004fcc0000010800 */
[----:B------:R2:W3:Y:S02]  /*50e0*/  MUFU.EX2 R224, R2 ;  /* 0x0000000200e07308 */ /* 0x0004e40000000800 */
[----:B--2---:R-:W-:Y:S01]  /*50f0*/  FFMA.FTZ R2, R41, c[0x0][0x2d0], -R5 ;  /* 0x0000b40029027a23 */ /* 0x004fe20000010805 */
[----:B---3--:R-:W-:-:S05]  /*5100*/  F2FP.BF16.PACK_AB R15, R224, R222 ;  /* 0x000000dee00f723e */ /* 0x008fca00000010ff */
[----:B------:R2:W-:Y:S02]  /*5110*/  MUFU.EX2 R176, R2 ;  /* 0x0000000200b07308 */ /* 0x0005e40000000800 */
[C---:B------:R-:W-:Y:S08]  /*5120*/  HMMA.16816.F32.BF16 R84, R12.reuse, R20, RZ ;  /* 0x000000140c54723c */ /* 0x040ff000000418ff */
[----:B------:R-:W-:Y:S01]  /*5130*/  HMMA.16816.F32.BF16 R88, R12, R22, RZ ;  /* 0x000000160c58723c */ /* 0x000fe200000418ff */
[----:B------:R-:W-:Y:S01]  /*5140*/  LDSM.16.MT88.4 R20, [R230+0x900] ;  /* 0x00090000e614783b */ /* 0x000fe20000004200 */
[----:B--2---:R-:W-:-:S04]  /*5150*/  FFMA.FTZ R2, R42, c[0x0][0x2d0], -R5 ;  /* 0x0000b4002a027a23 */ /* 0x004fc80000010805 */
[----:B------:R2:W3:Y:S02]  /*5160*/  MUFU.EX2 R24, R2 ;  /* 0x0000000200187308 */ /* 0x0004e40000000800 */
[C---:B------:R-:W-:Y:S08]  /*5170*/  HMMA.16816.F32.BF16 R92, R12.reuse, R18, RZ ;  /* 0x000000120c5c723c */ /* 0x040ff000000418ff */
[----:B------:R-:W-:Y:S01]  /*5180*/  HMMA.16816.F32.BF16 R100, R12, R34, RZ ;  /* 0x000000220c64723c */ /* 0x000fe200000418ff */
[----:B--2---:R-:W-:-:S07]  /*5190*/  FFMA.FTZ R2, R43, c[0x0][0x2d0], -R5 ;  /* 0x0000b4002b027a23 */ /* 0x004fce0000010805 */
[C---:B------:R-:W-:Y:S01]  /*51a0*/  HMMA.16816.F32.BF16 R40, R12.reuse, R32, RZ ;  /* 0x000000200c28723c */ /* 0x040fe200000418ff */
[----:B------:R2:W4:Y:S07]  /*51b0*/  MUFU.EX2 R98, R2 ;  /* 0x0000000200627308 */ /* 0x00052e0000000800 */
[----:B------:R-:W-:Y:S01]  /*51c0*/  HMMA.16816.F32.BF16 R32, R12, R36, RZ ;  /* 0x000000240c20723c */ /* 0x000fe200000418ff */
[----:B--2---:R-:W-:-:S04]  /*51d0*/  FFMA.FTZ R2, R44, c[0x0][0x2d0], -R5 ;  /* 0x0000b4002c027a23 */ /* 0x004fc80000010805 */
[----:B------:R2:W1:Y:S02]  /*51e0*/  MUFU.EX2 R149, R2 ;  /* 0x0000000200957308 */ /* 0x0004640000000800 */
[--C-:B--2---:R-:W-:Y:S02]  /*51f0*/  FFMA.FTZ R2, R45, c[0x0][0x2d0], -R3.reuse ;  /* 0x0000b4002d027a23 */ /* 0x104fe40000010803 */
[----:B------:R-:W-:Y:S01]  /*5200*/  HMMA.16816.F32.BF16 R44, R12, R16, RZ ;  /* 0x000000100c2c723c */ /* 0x000fe200000418ff */
[----:B------:R-:W2:Y:S03]  /*5210*/  LDSM.16.MT88.4 R16, [R231+0x900] ;  /* 0x00090000e710783b */ /* 0x000ea60000004200 */
[----:B------:R1:W-:Y:S02]  /*5220*/  MUFU.EX2 R233, R2 ;  /* 0x0000000200e97308 */ /* 0x0003e40000000800 */
[----:B-1----:R-:W-:-:S02]  /*5230*/  FFMA.FTZ R2, R68, c[0x0][0x2d0], -R3 ;  /* 0x0000b40044027a23 */ /* 0x002fc40000010803 */
[----:B---3--:R-:W-:-:S04]  /*5240*/  IMAD.MOV.U32 R68, RZ, RZ, R24 ;  /* 0x000000ffff447224 */ /* 0x008fc800078e0018 */
[----:B------:R1:W3:Y:S01]  /*5250*/  MUFU.EX2 R8, R2 ;  /* 0x0000000200087308 */ /* 0x0002e20000000800 */
[----:B------:R-:W2:Y:S01]  /*5260*/  LDSM.16.MT88.4 R24, [R232+0x900] ;  /* 0x00090000e818783b */ /* 0x000ea20000004200 */
[----:B-1----:R-:W-:Y:S02]  /*5270*/  FFMA.FTZ R2, R69, c[0x0][0x2d0], -R3 ;  /* 0x0000b40045027a23 */ /* 0x002fe40000010803 */
[----:B----4-:R-:W-:-:S04]  /*5280*/  IMAD.MOV.U32 R69, RZ, RZ, R98 ;  /* 0x000000ffff457224 */ /* 0x010fc800078e0062 */
[----:B------:R1:W-:Y:S01]  /*5290*/  MUFU.EX2 R177, R2 ;  /* 0x0000000200b17308 */ /* 0x0003e20000000800 */
[----:B------:R-:W-:Y:S01]  /*52a0*/  F2FP.BF16.PACK_AB R10, R149, R69 ;  /* 0x00000045950a723e */ /* 0x000fe200000010ff */
[----:B-1----:R-:W-:Y:S02]  /*52b0*/  FFMA.FTZ R2, R71, c[0x0][0x2d0], -R3 ;  /* 0x0000b40047027a23 */ /* 0x002fe40000010803 */
[----:B---3--:R-:W-:Y:S01]  /*52c0*/  IMAD.MOV.U32 R71, RZ, RZ, R8 ;  /* 0x000000ffff477224 */ /* 0x008fe200078e0008 */
[----:B------:R-:W-:-:S03]  /*52d0*/  F2FP.BF16.PACK_AB R8, R68, R176 ;  /* 0x000000b04408723e */ /* 0x000fc600000010ff */
[----:B------:R1:W3:Y:S01]  /*52e0*/  MUFU.EX2 R161, R2 ;  /* 0x0000000200a17308 */ /* 0x0002e20000000800 */
[----:B------:R-:W-:Y:S01]  /*52f0*/  F2FP.BF16.PACK_AB R9, R71, R233 ;  /* 0x000000e94709723e */ /* 0x000fe200000010ff */
[----:B-1----:R-:W-:Y:S01]  /*5300*/  FFMA.FTZ R2, R96, c[0x0][0x2d0], -R0 ;  /* 0x0000b40060027a23 */ /* 0x002fe20000010800 */
[----:B---3--:R-:W-:-:S05]  /*5310*/  F2FP.BF16.PACK_AB R11, R161, R177 ;  /* 0x000000b1a10b723e */ /* 0x008fca00000010ff */
[----:B------:R1:W-:Y:S02]  /*5320*/  MUFU.EX2 R220, R2 ;  /* 0x0000000200dc7308 */ /* 0x0003e40000000800 */
[C---:B------:R-:W-:Y:S08]  /*5330*/  HMMA.16816.F32.BF16 R144, R8.reuse, R28, R80 ;  /* 0x0000001c0890723c */ /* 0x040ff00000041850 */
[----:B--2---:R-:W-:Y:S01]  /*5340*/  HMMA.16816.F32.BF16 R48, R8, R18, R48 ;  /* 0x000000120830723c */ /* 0x004fe20000041830 */
[----:B-1----:R-:W-:-:S04]  /*5350*/  FFMA.FTZ R2, R97, c[0x0][0x2d0], -R0 ;  /* 0x0000b40061027a23 */ /* 0x002fc80000010800 */
[----:B------:R1:W2:Y:S03]  /*5360*/  MUFU.EX2 R219, R2 ;  /* 0x0000000200db7308 */ /* 0x0002a60000000800 */
[----:B------:R-:W-:Y:S01]  /*5370*/  HMMA.16816.F32.BF16 R96, R12, R38, RZ ;  /* 0x000000260c60723c */ /* 0x000fe200000418ff */
[----:B------:R-:W3:Y:S01]  /*5380*/  LDSM.16.MT88.4 R12, [R229+0x1100] ;  /* 0x00110000e50c783b */ /* 0x000ee20000004200 */
[----:B-1----:R-:W-:-:S04]  /*5390*/  FFMA.FTZ R2, R104, c[0x0][0x2d0], -R0 ;  /* 0x0000b40068027a23 */ /* 0x002fc80000010800 */
[----:B------:R1:W-:Y:S02]  /*53a0*/  MUFU.EX2 R221, R2 ;  /* 0x0000000200dd7308 */ /* 0x0003e40000000800 */
[----:B-1----:R-:W-:Y:S02]  /*53b0*/  FFMA.FTZ R2, R105, c[0x0][0x2d0], -R0 ;  /* 0x0000b40069027a23 */ /* 0x002fe40000010800 */
[C---:B------:R-:W-:Y:S04]  /*53c0*/  HMMA.16816.F32.BF16 R104, R8.reuse, R24, R76 ;  /* 0x000000180868723c */ /* 0x040fe8000004184c */
[----:B------:R1:W4:Y:S04]  /*53d0*/  MUFU.EX2 R218, R2 ;  /* 0x0000000200da7308 */ /* 0x0003280000000800 */
[C---:B------:R-:W-:Y:S08]  /*53e0*/  HMMA.16816.F32.BF16 R76, R8.reuse, R20, R72 ;  /* 0x00000014084c723c */ /* 0x040ff00000041848 */
[----:B------:R-:W-:Y:S01]  /*53f0*/  HMMA.16816.F32.BF16 R72, R8, R16, R64 ;  /* 0x000000100848723c */ /* 0x000fe20000041840 */
[----:B-1----:R-:W-:-:S04]  /*5400*/  FFMA.FTZ R2, R108, c[0x0][0x2d0], -R5 ;  /* 0x0000b4006c027a23 */ /* 0x002fc80000010805 */
[----:B------:R1:W-:Y:S03]  /*5410*/  MUFU.EX2 R216, R2 ;  /* 0x0000000200d87308 */ /* 0x0003e60000000800 */
[C---:B------:R-:W-:Y:S08]  /*5420*/  HMMA.16816.F32.BF16 R64, R8.reuse, R30, R60 ;  /* 0x0000001e0840723c */ /* 0x040ff0000004183c */
[----:B------:R-:W-:Y:S01]  /*5430*/  HMMA.16816.F32.BF16 R60, R8, R26, R56 ;  /* 0x0000001a083c723c */ /* 0x000fe20000041838 */
[----:B-1----:R-:W-:-:S07]  /*5440*/  FFMA.FTZ R2, R109, c[0x0][0x2d0], -R5 ;  /* 0x0000b4006d027a23 */ /* 0x002fce0000010805 */
[----:B------:R-:W-:Y:S01]  /*5450*/  HMMA.16816.F32.BF16 R56, R8, R22, R52 ;  /* 0x000000160838723c */ /* 0x000fe20000041834 */
[----:B------:R1:W1:Y:S06]  /*5460*/  MUFU.EX2 R215, R2 ;  /* 0x0000000200d77308 */ /* 0x00026c0000000800 */
[----:B------:R-:W-:Y:S02]  /*5470*/  F2FP.BF16.PACK_AB R8, R196, R190 ;  /* 0x000000bec408723e */ /* 0x000fe400000010ff */
[----:B--2---:R-:W-:Y:S02]  /*5480*/  F2FP.BF16.PACK_AB R9, R219, R220 ;  /* 0x000000dcdb09723e */ /* 0x004fe400000010ff */
[----:B------:R-:W-:-:S02]  /*5490*/  F2FP.BF16.PACK_AB R10, R4, R188 ;  /* 0x000000bc040a723e */ /* 0x000fc400000010ff */
[----:B----4-:R-:W-:Y:S01]  /*54a0*/  F2FP.BF16.PACK_AB R11, R218, R221 ;  /* 0x000000ddda0b723e */ /* 0x010fe200000010ff */
[----:B-1----:R-:W-:-:S06]  /*54b0*/  FFMA.FTZ R2, R110, c[0x0][0x2d0], -R5 ;  /* 0x0000b4006e027a23 */ /* 0x002fcc0000010805 */
[C---:B------:R-:W-:Y:S01]  /*54c0*/  HMMA.16816.F32.BF16 R36, R8.reuse, R30, R88 ;  /* 0x0000001e0824723c */ /* 0x040fe20000041858 */
[----:B------:R1:W-:Y:S06]  /*54d0*/  MUFU.EX2 R214, R2 ;  /* 0x0000000200d67308 */ /* 0x0003ec0000000800 */
[----:B------:R-:W-:Y:S01]  /*54e0*/  IMAD.MOV.U32 R91, RZ, RZ, R199 ;  /* 0x000000ffff5b7224 */ /* 0x000fe200078e00c7 */
[C---:B------:R-:W-:Y:S08]  /*54f0*/  HMMA.16816.F32.BF16 R44, R8.reuse, R24, R44 ;  /* 0x00000018082c723c */ /* 0x040ff0000004182c */
[----:B------:R-:W-:Y:S01]  /*5500*/  HMMA.16816.F32.BF16 R80, R8, R20, R40 ;  /* 0x000000140850723c */ /* 0x000fe20000041828 */
[----:B-1----:R-:W-:-:S04]  /*5510*/  FFMA.FTZ R2, R111, c[0x0][0x2d0], -R5 ;  /* 0x0000b4006f027a23 */ /* 0x002fc80000010805 */
[----:B------:R1:W2:Y:S03]  /*5520*/  MUFU.EX2 R213, R2 ;  /* 0x0000000200d57308 */ /* 0x0002a60000000800 */
[C---:B------:R-:W-:Y:S07]  /*5530*/  HMMA.16816.F32.BF16 R108, R8.reuse, R16, R32 ;  /* 0x00000010086c723c */ /* 0x040fee0000041820 */
[----:B------:R-:W-:Y:S01]  /*5540*/  IMAD.MOV.U32 R16, RZ, RZ, R4 ;  /* 0x000000ffff107224 */ /* 0x000fe200078e0004 */
[----:B------:R-:W-:Y:S01]  /*5550*/  HMMA.16816.F32.BF16 R32, R8, R26, R92 ;  /* 0x0000001a0820723c */ /* 0x000fe2000004185c */
[----:B------:R-:W-:Y:S01]  /*5560*/  IMAD.MOV.U32 R4, RZ, RZ, R200 ;  /* 0x000000ffff047224 */ /* 0x000fe200078e00c8 */
[----:B------:R-:W-:Y:S01]  /*5570*/  LDSM.16.MT88.4 R24, [R230+0x1100] ;  /* 0x00110000e618783b */ /* 0x000fe20000004200 */
[----:B------:R-:W-:-:S02]  /*5580*/  IMAD.MOV.U32 R17, RZ, RZ, R177 ;  /* 0x000000ffff117224 */ /* 0x000fc400078e00b1 */
[----:B-1----:R-:W-:Y:S02]  /*5590*/  FFMA.FTZ R2, R112, c[0x0][0x2d0], -R3 ;  /* 0x0000b40070027a23 */ /* 0x002fe40000010803 */
[----:B------:R-:W-:Y:S01]  /*55a0*/  IMAD.MOV.U32 R112, RZ, RZ, R201 ;  /* 0x000000ffff707224 */ /* 0x000fe200078e00c9 */
[C---:B------:R-:W-:Y:S01]  /*55b0*/  HMMA.16816.F32.BF16 R40, R8.reuse, R22, R100 ;  /* 0x000000160828723c */ /* 0x040fe20000041864 */
[----:B------:R1:W-:Y:S01]  /*55c0*/  MUFU.EX2 R211, R2 ;  /* 0x0000000200d37308 */ /* 0x0003e20000000800 */
[----:B------:R-:W-:Y:S01]  /*55d0*/  LDSM.16.MT88.4 R20, [R231+0x1100] ;  /* 0x00110000e714783b */ /* 0x000fe20000004200 */
[----:B------:R-:W-:Y:S02]  /*55e0*/  IMAD.MOV.U32 R95, RZ, RZ, R193 ;  /* 0x000000ffff5f7224 */ /* 0x000fe400078e00c1 */
[----:B------:R-:W-:Y:S02]  /*55f0*/  IMAD.MOV.U32 R94, RZ, RZ, R112 ;  /* 0x000000ffff5e7224 */ /* 0x000fe400078e0070 */
[----:B------:R-:W-:Y:S01]  /*5600*/  IMAD.MOV.U32 R100, RZ, RZ, R197 ;  /* 0x000000ffff647224 */ /* 0x000fe200078e00c5 */
[----:B------:R-:W-:Y:S01]  /*5610*/  HMMA.16816.F32.BF16 R52, R8, R28, R84 ;  /* 0x0000001c0834723c */ /* 0x000fe20000041854 */
[----:B------:R-:W4:Y:S01]  /*5620*/  LDSM.16.MT88.4 R28, [R232+0x1100] ;  /* 0x00110000e81c783b */ /* 0x000f220000004200 */
[----:B------:R-:W-:-:S02]  /*5630*/  IMAD.MOV.U32 R103, RZ, RZ, R191 ;  /* 0x000000ffff677224 */ /* 0x000fc400078e00bf */
[----:B------:R-:W-:Y:S02]  /*5640*/  IMAD.MOV.U32 R102, RZ, RZ, R190 ;  /* 0x000000ffff667224 */ /* 0x000fe400078e00be */
[----:B------:R-:W-:Y:S02]  /*5650*/  IMAD.MOV.U32 R101, RZ, RZ, R189 ;  /* 0x000000ffff657224 */ /* 0x000fe400078e00bd */
[----:B------:R-:W-:Y:S01]  /*5660*/  HMMA.16816.F32.BF16 R84, R8, R18, R96 ;  /* 0x000000120854723c */ /* 0x000fe20000041860 */
[----:B-1----:R-:W-:Y:S02]  /*5670*/  FFMA.FTZ R2, R113, c[0x0][0x2d0], -R3 ;  /* 0x0000b40071027a23 */ /* 0x002fe40000010803 */
[----:B------:R-:W-:Y:S02]  /*5680*/  IMAD.MOV.U32 R93, RZ, RZ, R16 ;  /* 0x000000ffff5d7224 */ /* 0x000fe400078e0010 */
[----:B------:R1:W1:Y:S01]  /*5690*/  MUFU.EX2 R209, R2 ;  /* 0x0000000200d17308 */ /* 0x0002620000000800 */
[----:B------:R-:W-:Y:S01]  /*56a0*/  IMAD.MOV.U32 R92, RZ, RZ, R17 ;  /* 0x000000ffff5c7224 */ /* 0x000fe200078e0011 */
[----:B------:R-:W-:Y:S01]  /*56b0*/  F2FP.BF16.PACK_AB R8, R215, R216 ;  /* 0x000000d8d708723e */ /* 0x000fe200000010ff */
[----:B------:R-:W-:Y:S01]  /*56c0*/  IMAD.MOV.U32 R98, RZ, RZ, R195 ;  /* 0x000000ffff627224 */ /* 0x000fe200078e00c3 */
[----:B--2---:R-:W-:Y:S01]  /*56d0*/  F2FP.BF16.PACK_AB R10, R213, R214 ;  /* 0x000000d6d50a723e */ /* 0x004fe200000010ff */
[----:B------:R-:W-:Y:S01]  /*56e0*/  IMAD.MOV.U32 R97, RZ, RZ, R194 ;  /* 0x000000ffff617224 */ /* 0x000fe200078e00c2 */
[----:B------:R-:W2:Y:S01]  /*56f0*/  LDSM.16.MT88.4 R16, [R229+0x1900] ;  /* 0x00190000e510783b */ /* 0x000ea20000004200 */
[----:B------:R-:W-:-:S02]  /*5700*/  IMAD.MOV.U32 R99, RZ, RZ, R188 ;  /* 0x000000ffff637224 */ /* 0x000fc400078e00bc */
[----:B------:R-:W-:Y:S02]  /*5710*/  IMAD.MOV.U32 R96, RZ, RZ, R149 ;  /* 0x000000ffff607224 */ /* 0x000fe400078e0095 */
[----:B-1----:R-:W-:Y:S01]  /*5720*/  FFMA.FTZ R2, R114, c[0x0][0x2d0], -R3 ;  /* 0x0000b40072027a23 */ /* 0x002fe20000010803 */
[----:B------:R-:W-:-:S03]  /*5730*/  F2FP.BF16.PACK_AB R9, R209, R211 ;  /* 0x000000d3d109723e */ /* 0x000fc600000010ff */
[----:B------:R1:W-:Y:S02]  /*5740*/  MUFU.EX2 R207, R2 ;  /* 0x0000000200cf7308 */ /* 0x0003e40000000800 */
[----:B-1----:R-:W-:-:S06]  /*5750*/  FFMA.FTZ R2, R115, c[0x0][0x2d0], -R3 ;  /* 0x0000b40073027a23 */ /* 0x002fcc0000010803 */
[----:B------:R1:W1:Y:S02]  /*5760*/  MUFU.EX2 R205, R2 ;  /* 0x0000000200cd7308 */ /* 0x0002640000000800 */
[----:B-1----:R-:W-:Y:S01]  /*5770*/  FFMA.FTZ R2, R117, c[0x0][0x2d0], -R6 ;  /* 0x0000b40075027a23 */ /* 0x002fe20000010806 */
[----:B------:R-:W-:Y:S01]  /*5780*/  F2FP.BF16.PACK_AB R11, R205, R207 ;  /* 0x000000cfcd0b723e */ /* 0x000fe200000010ff */
[----:B------:R-:W-:-:S04]  /*5790*/  IMAD.MOV.U32 R117, RZ, RZ, R196 ;  /* 0x000000ffff757224 */ /* 0x000fc800078e00c4 */
[----:B------:R1:W-:Y:S02]  /*57a0*/  MUFU.EX2 R202, R2 ;  /* 0x0000000200ca7308 */ /* 0x0003e40000000800 */
[C---:B---3--:R-:W-:Y:S08]  /*57b0*/  HMMA.16816.F32.BF16 R144, R8.reuse, R12, R144 ;  /* 0x0000000c0890723c */ /* 0x048ff00000041890 */
[----:B----4-:R-:W-:Y:S01]  /*57c0*/  HMMA.16816.F32.BF16 R104, R8, R28, R104 ;  /* 0x0000001c0868723c */ /* 0x010fe20000041868 */
[----:B-1----:R-:W-:-:S02]  /*57d0*/  FFMA.FTZ R2, R116, c[0x0][0x2d0], -R6 ;  /* 0x0000b40074027a23 */ /* 0x002fc40000010806 */
[----:B------:R-:W-:Y:S02]  /*57e0*/  IMAD.MOV.U32 R116, RZ, RZ, R198 ;  /* 0x000000ffff747224 */ /* 0x000fe400078e00c6 */
[----:B------:R1:W3:Y:S02]  /*57f0*/  MUFU.EX2 R201, R2 ;  /* 0x0000000200c97308 */ /* 0x0002e40000000800 */
[----:B-1----:R-:W-:Y:S02]  /*5800*/  FFMA.FTZ R2, R118, c[0x0][0x2d0], -R6 ;  /* 0x0000b40076027a23 */ /* 0x002fe40000010806 */
[----:B------:R-:W-:-:S04]  /*5810*/  IMAD.MOV.U32 R118, RZ, RZ, R176 ;  /* 0x000000ffff767224 */ /* 0x000fc800078e00b0 */
[----:B------:R1:W-:Y:S01]  /*5820*/  MUFU.EX2 R200, R2 ;  /* 0x0000000200c87308 */ /* 0x0003e20000000800 */
[C---:B------:R-:W-:Y:S08]  /*5830*/  HMMA.16816.F32.BF16 R176, R8.reuse, R24, R76 ;  /* 0x0000001808b0723c */ /* 0x040ff0000004184c */
[----:B------:R-:W-:Y:S01]  /*5840*/  HMMA.16816.F32.BF16 R76, R8, R14, R64 ;  /* 0x0000000e084c723c */ /* 0x000fe20000041840 */
[----:B-1----:R-:W-:-:S07]  /*5850*/  FFMA.FTZ R2, R119, c[0x0][0x2d0], -R6 ;  /* 0x0000b40077027a23 */ /* 0x002fce0000010806 */
[C---:B------:R-:W-:Y:S01]  /*5860*/  HMMA.16816.F32.BF16 R64, R8.reuse, R26, R56 ;  /* 0x0000001a0840723c */ /* 0x040fe20000041838 */
[----:B------:R-:W-:Y:S01]  /*5870*/  IMAD.MOV.U32 R119, RZ, RZ, R192 ;  /* 0x000000ffff777224 */ /* 0x000fe200078e00c0 */
[----:B------:R1:W-:Y:S06]  /*5880*/  MUFU.EX2 R199, R2 ;  /* 0x0000000200c77308 */ /* 0x0003ec0000000800 */
[----:B------:R-:W-:Y:S01]  /*5890*/  HMMA.16816.F32.BF16 R56, R8, R22, R48 ;  /* 0x000000160838723c */ /* 0x000fe20000041830 */
[----:B-1----:R-:W-:Y:S02]  /*58a0*/  FFMA.FTZ R2, R120, c[0x0][0x2d0], -R0 ;  /* 0x0000b40078027a23 */ /* 0x002fe40000010800 */
[----:B------:R-:W-:-:S02]  /*58b0*/  IMAD.MOV.U32 R120, RZ, RZ, R151 ;  /* 0x000000ffff787224 */ /* 0x000fc400078e0097 */
[----:B------:R1:W-:Y:S02]  /*58c0*/  MUFU.EX2 R198, R2 ;  /* 0x0000000200c67308 */ /* 0x0003e40000000800 */
[----:B-1----:R-:W-:Y:S02]  /*58d0*/  FFMA.FTZ R2, R121, c[0x0][0x2d0], -R0 ;  /* 0x0000b40079027a23 */ /* 0x002fe40000010800 */
[----:B------:R-:W-:-:S04]  /*58e0*/  IMAD.MOV.U32 R121, RZ, RZ, R91 ;  /* 0x000000ffff797224 */ /* 0x000fc800078e005b */
[----:B------:R1:W4:Y:S01]  /*58f0*/  MUFU.EX2 R197, R2 ;  /* 0x0000000200c57308 */ /* 0x0003220000000800 */
[C---:B------:R-:W-:Y:S08]  /*5900*/  HMMA.16816.F32.BF16 R88, R8.reuse, R20, R72 ;  /* 0x000000140858723c */ /* 0x040ff00000041848 */
[----:B------:R-:W-:Y:S01]  /*5910*/  HMMA.16816.F32.BF16 R72, R8, R30, R60 ;  /* 0x0000001e0848723c */ /* 0x000fe2000004183c */
[----:B-1----:R-:W-:-:S06]  /*5920*/  FFMA.FTZ R2, R122, c[0x0][0x2d0], -R0 ;  /* 0x0000b4007a027a23 */ /* 0x002fcc0000010800 */
[----:B---3--:R-:W-:Y:S01]  /*5930*/  F2FP.BF16.PACK_AB R8, R201, R202 ;  /* 0x000000cac908723e */ /* 0x008fe200000010ff */
[----:B------:R-:W-:Y:S01]  /*5940*/  IMAD.MOV.U32 R122, RZ, RZ, R150 ;  /* 0x000000ffff7a7224 */ /* 0x000fe200078e0096 */
[----:B----4-:R-:W-:Y:S01]  /*5950*/  F2FP.BF16.PACK_AB R9, R197, R198 ;  /* 0x000000c6c509723e */ /* 0x010fe200000010ff */
[----:B------:R1:W-:Y:S01]  /*5960*/  MUFU.EX2 R196, R2 ;  /* 0x0000000200c47308 */ /* 0x0003e20000000800 */
[----:B------:R-:W-:Y:S01]  /*5970*/  F2FP.BF16.PACK_AB R10, R199, R200 ;  /* 0x000000c8c70a723e */ /* 0x000fe200000010ff */
[----:B-1----:R-:W-:Y:S02]  /*5980*/  FFMA.FTZ R2, R123, c[0x0][0x2d0], -R0 ;  /* 0x0000b4007b027a23 */ /* 0x002fe40000010800 */
[----:B------:R-:W-:-:S04]  /*5990*/  IMAD.MOV.U32 R123, RZ, RZ, R148 ;  /* 0x000000ffff7b7224 */ /* 0x000fc800078e0094 */
[----:B------:R1:W3:Y:S02]  /*59a0*/  MUFU.EX2 R195, R2 ;  /* 0x0000000200c37308 */ /* 0x0002e40000000800 */
[----:B-1----:R-:W-:Y:S01]  /*59b0*/  FFMA.FTZ R2, R124, c[0x0][0x2d0], -R6 ;  /* 0x0000b4007c027a23 */ /* 0x002fe20000010806 */
[----:B---3--:R-:W-:Y:S01]  /*59c0*/  F2FP.BF16.PACK_AB R11, R195, R196 ;  /* 0x000000c4c30b723e */ /* 0x008fe200000010ff */
[----:B------:R-:W-:-:S04]  /*59d0*/  IMAD.MOV.U32 R124, RZ, RZ, R100 ;  /* 0x000000ffff7c7224 */ /* 0x000fc800078e0064 */
[----:B------:R1:W-:Y:S01]  /*59e0*/  MUFU.EX2 R194, R2 ;  /* 0x0000000200c27308 */ /* 0x0003e20000000800 */
[----:B------:R-:W-:Y:S02]  /*59f0*/  IMAD.MOV.U32 R100, RZ, RZ, R92 ;  /* 0x000000ffff647224 */ /* 0x000fe400078e005c */
[----:B------:R-:W-:Y:S01]  /*5a00*/  IMAD.MOV.U32 R92, RZ, RZ, R4 ;  /* 0x000000ffff5c7224 */ /* 0x000fe200078e0004 */
[----:B------:R-:W-:Y:S01]  /*5a10*/  HMMA.16816.F32.BF16 R52, R8, R12, R52 ;  /* 0x0000000c0834723c */ /* 0x000fe20000041834 */
[----:B------:R-:W-:-:S07]  /*5a20*/  IMAD.MOV.U32 R4, RZ, RZ, R166 ;  /* 0x000000ffff047224 */ /* 0x000fce00078e00a6 */
[C---:B------:R-:W-:Y:S01]  /*5a30*/  HMMA.16816.F32.BF16 R48, R8.reuse, R14, R36 ;  /* 0x0000000e0830723c */ /* 0x040fe20000041824 */
[----:B------:R-:W-:Y:S01]  /*5a40*/  LDSM.16.MT88.4 R12, [R232+0x1900] ;  /* 0x00190000e80c783b */ /* 0x000fe20000004200 */
[----:B-1----:R-:W-:Y:S02]  /*5a50*/  FFMA.FTZ R2, R125, c[0x0][0x2d0], -R6 ;  /* 0x0000b4007d027a23 */ /* 0x002fe40000010806 */
[----:B------:R-:W-:Y:S02]  /*5a60*/  IMAD.MOV.U32 R125, RZ, RZ, R101 ;  /* 0x000000ffff7d7224 */ /* 0x000fe400078e0065 */
[----:B------:R1:W-:Y:S02]  /*5a70*/  MUFU.EX2 R193, R2 ;  /* 0x0000000200c17308 */ /* 0x0003e40000000800 */
[----:B------:R-:W-:Y:S01]  /*5a80*/  HMMA.16816.F32.BF16 R60, R8, R20, R108 ;  /* 0x00000014083c723c */ /* 0x000fe2000004186c */
[----:B------:R-:W-:Y:S02]  /*5a90*/  IMAD.MOV.U32 R101, RZ, RZ, R93 ;  /* 0x000000ffff657224 */ /* 0x000fe400078e005d */
[----:B------:R-:W-:-:S05]  /*5aa0*/  IMAD.MOV.U32 R93, RZ, RZ, R164 ;  /* 0x000000ffff5d7224 */ /* 0x000fca00078e00a4 */
[----:B------:R-:W-:Y:S01]  /*5ab0*/  HMMA.16816.F32.BF16 R44, R8, R28, R44 ;  /* 0x0000001c082c723c */ /* 0x000fe2000004182c */
[----:B-1----:R-:W-:-:S07]  /*5ac0*/  FFMA.FTZ R2, R126, c[0x0][0x2d0], -R5 ;  /* 0x0000b4007e027a23 */ /* 0x002fce0000010805 */
[C---:B------:R-:W-:Y:S01]  /*5ad0*/  HMMA.16816.F32.BF16 R28, R8.reuse, R30, R32 ;  /* 0x0000001e081c723c */ /* 0x040fe20000041820 */
[----:B------:R-:W-:Y:S01]  /*5ae0*/  IMAD.MOV.U32 R126, RZ, RZ, R102 ;  /* 0x000000ffff7e7224 */ /* 0x000fe200078e0066 */
[----:B------:R-:W-:Y:S01]  /*5af0*/  LDSM.16.MT88.4 R32, [R231+0x1900] ;  /* 0x00190000e720783b */ /* 0x000fe20000004200 */
[----:B------:R1:W-:Y:S01]  /*5b00*/  MUFU.EX2 R192, R2 ;  /* 0x0000000200c07308 */ /* 0x0003e20000000800 */
[----:B------:R-:W-:Y:S02]  /*5b10*/  IMAD.MOV.U32 R102, RZ, RZ, R94 ;  /* 0x000000ffff667224 */ /* 0x000fe400078e005e */
[----:B------:R-:W-:Y:S02]  /*5b20*/  IMAD.MOV.U32 R94, RZ, RZ, R165 ;  /* 0x000000ffff5e7224 */ /* 0x000fe400078e00a5 */
[C---:B------:R-:W-:Y:S08]  /*5b30*/  HMMA.16816.F32.BF16 R36, R8.reuse, R24, R80 ;  /* 0x000000180824723c */ /* 0x040ff00000041850 */
[----:B------:R-:W-:Y:S01]  /*5b40*/  HMMA.16816.F32.BF16 R40, R8, R26, R40 ;  /* 0x0000001a0828723c */ /* 0x000fe20000041828 */
[----:B------:R-:W3:Y:S01]  /*5b50*/  LDSM.16.MT88.4 R24, [R230+0x1900] ;  /* 0x00190000e618783b */ /* 0x000ee20000004200 */
[----:B-1----:R-:W-:-:S02]  /*5b60*/  FFMA.FTZ R2, R127, c[0x0][0x2d0], -R5 ;  /* 0x0000b4007f027a23 */ /* 0x002fc40000010805 */
[----:B------:R-:W-:Y:S02]  /*5b70*/  IMAD.MOV.U32 R127, RZ, RZ, R119 ;  /* 0x000000ffff7f7224 */ /* 0x000fe400078e0077 */
[----:B------:R1:W4:Y:S02]  /*5b80*/  MUFU.EX2 R191, R2 ;  /* 0x0000000200bf7308 */ /* 0x0003240000000800 */
[----:B------:R-:W-:Y:S01]  /*5b90*/  HMMA.16816.F32.BF16 R84, R8, R22, R84 ;  /* 0x000000160854723c */ /* 0x000fe20000041854 */
[----:B------:R-:W-:Y:S01]  /*5ba0*/  IMAD.MOV.U32 R119, RZ, RZ, R161 ;  /* 0x000000ffff777224 */ /* 0x000fe200078e00a1 */
[----:B------:R-:W2:Y:S01]  /*5bb0*/  LDSM.16.MT88.4 R20, [R229+0x2100] ;  /* 0x00210000e514783b */ /* 0x000ea20000004200 */
[----:B-1----:R-:W-:-:S04]  /*5bc0*/  FFMA.FTZ R2, R128, c[0x0][0x2d0], -R5 ;  /* 0x0000b40080027a23 */ /* 0x002fc80000010805 */
[----:B----4-:R-:W-:Y:S01]  /*5bd0*/  F2FP.BF16.PACK_AB R8, R191, R192 ;  /* 0x000000c0bf08723e */ /* 0x010fe200000010ff */
[----:B------:R-:W-:Y:S01]  /*5be0*/  IMAD.MOV.U32 R128, RZ, RZ, R120 ;  /* 0x000000ffff807224 */ /* 0x000fe200078e0078 */
[----:B------:R1:W-:Y:S01]  /*5bf0*/  MUFU.EX2 R190, R2 ;  /* 0x0000000200be7308 */ /* 0x0003e20000000800 */
[----:B------:R-:W-:Y:S02]  /*5c00*/  IMAD.MOV.U32 R120, RZ, RZ, R162 ;  /* 0x000000ffff787224 */ /* 0x000fe400078e00a2 */
[----:B-1----:R-:W-:Y:S02]  /*5c10*/  FFMA.FTZ R2, R129, c[0x0][0x2d0], -R5 ;  /* 0x0000b40081027a23 */ /* 0x002fe40000010805 */
[----:B------:R-:W-:-:S03]  /*5c20*/  IMAD.MOV.U32 R129, RZ, RZ, R122 ;  /* 0x000000ffff817224 */ /* 0x000fc600078e007a */
[----:B------:R1:W4:Y:S01]  /*5c30*/  MUFU.EX2 R189, R2 ;  /* 0x0000000200bd7308 */ /* 0x0003220000000800 */
[----:B------:R-:W-:Y:S02]  /*5c40*/  IMAD.MOV.U32 R122, RZ, RZ, R163 ;  /* 0x000000ffff7a7224 */ /* 0x000fe400078e00a3 */
[----:B-1----:R-:W-:Y:S01]  /*5c50*/  FFMA.FTZ R2, R130, c[0x0][0x2d0], -R3 ;  /* 0x0000b40082027a23 */ /* 0x002fe20000010803 */
[----:B----4-:R-:W-:Y:S01]  /*5c60*/  F2FP.BF16.PACK_AB R10, R189, R190 ;  /* 0x000000bebd0a723e */ /* 0x010fe200000010ff */
[----:B------:R-:W-:-:S03]  /*5c70*/  IMAD.MOV.U32 R130, RZ, RZ, R120 ;  /* 0x000000ffff827224 */ /* 0x000fc600078e0078 */
[----:B------:R1:W-:Y:S02]  /*5c80*/  MUFU.EX2 R188, R2 ;  /* 0x0000000200bc7308 */ /* 0x0003e40000000800 */
[----:B-1----:R-:W-:-:S06]  /*5c90*/  FFMA.FTZ R2, R132, c[0x0][0x2d0], -R3 ;  /* 0x0000b40084027a23 */ /* 0x002fcc0000010803 */
[----:B------:R1:W4:Y:S02]  /*5ca0*/  MUFU.EX2 R132, R2 ;  /* 0x0000000200847308 */ /* 0x0003240000000800 */
[----:B-1----:R-:W-:Y:S01]  /*5cb0*/  FFMA.FTZ R2, R131, c[0x0][0x2d0], -R3 ;  /* 0x0000b40083027a23 */ /* 0x002fe20000010803 */
[----:B----4-:R-:W-:Y:S01]  /*5cc0*/  F2FP.BF16.PACK_AB R9, R132, R188 ;  /* 0x000000bc8409723e */ /* 0x010fe200000010ff */
[----:B------:R-:W-:-:S04]  /*5cd0*/  IMAD.MOV.U32 R131, RZ, RZ, R101 ;  /* 0x000000ffff837224 */ /* 0x000fc800078e0065 */
[----:B------:R1:W-:Y:S02]  /*5ce0*/  MUFU.EX2 R114, R2 ;  /* 0x0000000200727308 */ /* 0x0003e40000000800 */
[----:B-1----:R-:W-:Y:S02]  /*5cf0*/  FFMA.FTZ R2, R133, c[0x0][0x2d0], -R3 ;  /* 0x0000b40085027a23 */ /* 0x002fe40000010803 */
[----:B------:R-:W-:-:S04]  /*5d00*/  IMAD.MOV.U32 R133, RZ, RZ, R122 ;  /* 0x000000ffff857224 */ /* 0x000fc800078e007a */
[----:B------:R1:W4:Y:S01]  /*5d10*/  MUFU.EX2 R115, R2 ;  /* 0x0000000200737308 */ /* 0x0003220000000800 */
[----:B------:R-:W-:Y:S02]  /*5d20*/  IMAD.MOV.U32 R122, RZ, RZ, R92 ;  /* 0x000000ffff7a7224 */ /* 0x000fe400078e005c */
[----:B-1----:R-:W-:Y:S01]  /*5d30*/  FFMA.FTZ R2, R173, c[0x0][0x2d0], -R6 ;  /* 0x0000b400ad027a23 */ /* 0x002fe20000010806 */
[----:B----4-:R-:W-:-:S04]  /*5d40*/  F2FP.BF16.PACK_AB R11, R115, R114 ;  /* 0x00000072730b723e */ /* 0x010fc800000010ff */
[----:B------:R1:W-:Y:S03]  /*5d50*/  MUFU.EX2 R113, R2 ;  /* 0x0000000200717308 */ /* 0x0003e60000000800 */
[C---:B--2---:R-:W-:Y:S08]  /*5d60*/  HMMA.16816.F32.BF16 R148, R8.reuse, R18, R76 ;  /* 0x000000120894723c */ /* 0x044ff0000004184c */
[----:B------:R-:W-:Y:S01]  /*5d70*/  HMMA.16816.F32.BF16 R144, R8, R16, R144 ;  /* 0x000000100890723c */ /* 0x000fe20000041890 */
[----:B-1----:R-:W-:-:S02]  /*5d80*/  FFMA.FTZ R2, R172, c[0x0][0x2d0], -R6 ;  /* 0x0000b400ac027a23 */ /* 0x002fc40000010806 */
[----:B------:R-:W-:Y:S02]  /*5d90*/  IMAD.MOV.U32 R172, RZ, RZ, R127 ;  /* 0x000000ffffac7224 */ /* 0x000fe400078e007f */
[----:B------:R1:W-:Y:S01]  /*5da0*/  MUFU.EX2 R112, R2 ;  /* 0x0000000200707308 */ /* 0x0003e20000000800 */
[----:B------:R-:W-:Y:S02]  /*5db0*/  IMAD.MOV.U32 R127, RZ, RZ, R100 ;  /* 0x000000ffff7f7224 */ /* 0x000fe400078e0064 */
[C---:B---3--:R-:W-:Y:S08]  /*5dc0*/  HMMA.16816.F32.BF16 R176, R8.reuse, R24, R176 ;  /* 0x0000001808b0723c */ /* 0x048ff000000418b0 */
[----:B------:R-:W-:Y:S01]  /*5dd0*/  HMMA.16816.F32.BF16 R80, R8, R26, R64 ;  /* 0x0000001a0850723c */ /* 0x000fe20000041840 */
[----:B-1----:R-:W-:-:S02]  /*5de0*/  FFMA.FTZ R2, R134, c[0x0][0x2d0], -R6 ;  /* 0x0000b40086027a23 */ /* 0x002fc40000010806 */
[----:B------:R-:W-:-:S05]  /*5df0*/  IMAD.MOV.U32 R134, RZ, RZ, R128 ;  /* 0x000000ffff867224 */ /* 0x000fca00078e0080 */
[----:B------:R-:W-:Y:S01]  /*5e00*/  HMMA.16816.F32.BF16 R76, R8, R32, R88 ;  /* 0x00000020084c723c */ /* 0x000fe20000041858 */
[----:B------:R1:W-:Y:S01]  /*5e10*/  MUFU.EX2 R111, R2 ;  /* 0x00000002006f7308 */ /* 0x0003e20000000800 */
[----:B------:R-:W-:Y:S02]  /*5e20*/  IMAD.MOV.U32 R128, RZ, RZ, R119 ;  /* 0x000000ffff807224 */ /* 0x000fe400078e0077 */
[----:B------:R-:W-:Y:S02]  /*5e30*/  IMAD.MOV.U32 R119, RZ, RZ, R94 ;  /* 0x000000ffff777224 */ /* 0x000fe400078e005e */
[----:B-1----:R-:W-:Y:S02]  /*5e40*/  FFMA.FTZ R2, R138, c[0x0][0x2d0], -R6 ;  /* 0x0000b4008a027a23 */ /* 0x002fe40000010806 */
[----:B------:R-:W-:Y:S02]  /*5e50*/  IMAD.MOV.U32 R138, RZ, RZ, R102 ;  /* 0x000000ffff8a7224 */ /* 0x000fe400078e0066 */
[----:B------:R1:W-:Y:S02]  /*5e60*/  MUFU.EX2 R110, R2 ;  /* 0x00000002006e7308 */ /* 0x0003e40000000800 */
[----:B-1----:R-:W-:-:S02]  /*5e70*/  FFMA.FTZ R2, R174, c[0x0][0x2d0], -R0 ;  /* 0x0000b400ae027a23 */ /* 0x002fc40000010800 */
[----:B------:R-:W-:-:S04]  /*5e80*/  IMAD.MOV.U32 R174, RZ, RZ, R123 ;  /* 0x000000ffffae7224 */ /* 0x000fc800078e007b */
[----:B------:R1:W-:Y:S01]  /*5e90*/  MUFU.EX2 R108, R2 ;  /* 0x00000002006c7308 */ /* 0x0003e20000000800 */
[----:B------:R-:W-:Y:S02]  /*5ea0*/  IMAD.MOV.U32 R123, RZ, RZ, R95 ;  /* 0x000000ffff7b7224 */ /* 0x000fe400078e005f */
[----:B------:R-:W-:Y:S02]  /*5eb0*/  IMAD.MOV.U32 R95, RZ, RZ, R160 ;  /* 0x000000ffff5f7224 */ /* 0x000fe400078e00a0 */
[----:B------:R-:W-:Y:S01]  /*5ec0*/  HMMA.16816.F32.BF16 R160, R8, R12, R104 ;  /* 0x0000000c08a0723c */ /* 0x000fe20000041868 */
[----:B------:R-:W-:Y:S02]  /*5ed0*/  IMAD.MOV.U32 R173, RZ, RZ, R123 ;  /* 0x000000ffffad7224 */ /* 0x000fe400078e007b */
[----:B-1----:R-:W-:Y:S02]  /*5ee0*/  FFMA.FTZ R2, R175, c[0x0][0x2d0], -R0 ;  /* 0x0000b400af027a23 */ /* 0x002fe40000010800 */
[----:B------:R-:W-:-:S02]  /*5ef0*/  IMAD.MOV.U32 R175, RZ, RZ, R97 ;  /* 0x000000ffffaf7224 */ /* 0x000fc400078e0061 */
[----:B------:R1:W2:Y:S01]  /*5f00*/  MUFU.EX2 R107, R2 ;  /* 0x00000002006b7308 */ /* 0x0002a20000000800 */
[----:B------:R-:W-:Y:S02]  /*5f10*/  IMAD.MOV.U32 R97, RZ, RZ, R98 ;  /* 0x000000ffff617224 */ /* 0x000fe400078e0062 */
[----:B------:R-:W-:Y:S02]  /*5f20*/  IMAD.MOV.U32 R98, RZ, RZ, R99 ;  /* 0x000000ffff627224 */ /* 0x000fe400078e0063 */
[----:B------:R-:W-:Y:S02]  /*5f30*/  IMAD.MOV.U32 R99, RZ, RZ, R117 ;  /* 0x000000ffff637224 */ /* 0x000fe400078e0075 */
[----:B------:R-:W-:Y:S02]  /*5f40*/  IMAD.MOV.U32 R117, RZ, RZ, R103 ;  /* 0x000000ffff757224 */ /* 0x000fe400078e0067 */
[----:B------:R-:W-:Y:S02]  /*5f50*/  IMAD.MOV.U32 R103, RZ, RZ, R7 ;  /* 0x000000ffff677224 */ /* 0x000fe400078e0007 */
[----:B------:R-:W-:-:S02]  /*5f60*/  IMAD.MOV.U32 R123, RZ, RZ, R99 ;  /* 0x000000ffff7b7224 */ /* 0x000fc400078e0063 */
[----:B------:R-:W-:Y:S02]  /*5f70*/  IMAD.MOV.U32 R120, RZ, RZ, R98 ;  /* 0x000000ffff787224 */ /* 0x000fe400078e0062 */
[----:B------:R-:W-:Y:S02]  /*5f80*/  IMAD.MOV.U32 R7, RZ, RZ, R167 ;  /* 0x000000ffff077224 */ /* 0x000fe400078e00a7 */
[----:B-1----:R-:W-:Y:S01]  /*5f90*/  FFMA.FTZ R2, R180, c[0x0][0x2d0], -R0 ;  /* 0x0000b400b4027a23 */ /* 0x002fe20000010800 */
[----:B------:R-:W-:Y:S01]  /*5fa0*/  HMMA.16816.F32.BF16 R164, R8, R14, R72 ;  /* 0x0000000e08a4723c */ /* 0x000fe20000041848 */
[----:B------:R-:W-:Y:S02]  /*5fb0*/  IMAD.MOV.U32 R180, RZ, RZ, R129 ;  /* 0x000000ffffb47224 */ /* 0x000fe400078e0081 */
[----:B------:R1:W-:Y:S01]  /*5fc0*/  MUFU.EX2 R105, R2 ;  /* 0x0000000200697308 */ /* 0x0003e20000000800 */
[----:B------:R-:W-:-:S04]  /*5fd0*/  IMAD.MOV.U32 R129, RZ, RZ, R96 ;  /* 0x000000ffff817224 */ /* 0x000fc800078e0060 */
[----:B------:R-:W-:Y:S07]  /*5fe0*/  HMMA.16816.F32.BF16 R72, R8, R34, R56 ;  /* 0x000000220848723c */ /* 0x000fee0000041838 */
[----:B------:R-:W-:Y:S02]  /*5ff0*/  F2FP.BF16.PACK_AB R8, R193, R194 ;  /* 0x000000c2c108723e */ /* 0x000fe400000010ff */
[----:B--2---:R-:W-:Y:S01]  /*6000*/  F2FP.BF16.PACK_AB R9, R107, R108 ;  /* 0x0000006c6b09723e */ /* 0x004fe200000010ff */
[----:B-1----:R-:W-:Y:S01]  /*6010*/  FFMA.FTZ R2, R181, c[0x0][0x2d0], -R0 ;  /* 0x0000b400b5027a23 */ /* 0x002fe20000010800 */
[----:B------:R-:W-:Y:S01]  /*6020*/  F2FP.BF16.PACK_AB R10, R112, R113 ;  /* 0x00000071700a723e */ /* 0x000fe200000010ff */
[----:B------:R-:W-:-:S02]  /*6030*/  IMAD.MOV.U32 R181, RZ, RZ, R97 ;  /* 0x000000ffffb57224 */ /* 0x000fc400078e0061 */
[----:B------:R1:W2:Y:S02]  /*6040*/  MUFU.EX2 R104, R2 ;  /* 0x0000000200687308 */ /* 0x0002a40000000800 */
[----:B-1----:R-:W-:Y:S01]  /*6050*/  FFMA.FTZ R2, R152, c[0x0][0x2d0], -R6 ;  /* 0x0000b40098027a23 */ /* 0x002fe20000010806 */
[----:B--2---:R-:W-:Y:S01]  /*6060*/  F2FP.BF16.PACK_AB R11, R104, R105 ;  /* 0x00000069680b723e */ /* 0x004fe200000010ff */
[----:B------:R-:W-:-:S04]  /*6070*/  IMAD.MOV.U32 R152, RZ, RZ, R117 ;  /* 0x000000ffff987224 */ /* 0x000fc800078e0075 */
[----:B------:R1:W-:Y:S01]  /*6080*/  MUFU.EX2 R109, R2 ;  /* 0x00000002006d7308 */ /* 0x0003e20000000800 */
[----:B------:R-:W-:Y:S01]  /*6090*/  IMAD.MOV.U32 R117, RZ, RZ, R103 ;  /* 0x000000ffff757224 */ /* 0x000fe200078e0067 */
        /* <DEDUP_REMOVED lines=8> */
[----:B------:R-:W3:Y:S04]  /*6120*/  LDSM.16.MT88.4 R12, [R230+0x2100] ;  /* 0x00210000e60c783b */ /* 0x000ee80000004200 */
[----:B------:R-:W4:Y:S01]  /*6130*/  LDSM.16.MT88.4 R28, [R231+0x2100] ;  /* 0x00210000e71c783b */ /* 0x000f220000004200 */
[----:B-1----:R-:W-:-:S02]  /*6140*/  FFMA.FTZ R2, R156, c[0x0][0x2d0], -R5 ;  /* 0x0000b4009c027a23 */ /* 0x002fc40000010805 */
[C---:B------:R-:W-:Y:S01]  /*6150*/  HMMA.16816.F32.BF16 R44, R8.reuse, R32, R60 ;  /* 0x00000020082c723c */ /* 0x040fe2000004183c */
[----:B------:R-:W-:Y:S01]  /*6160*/  IMAD.MOV.U32 R156, RZ, RZ, R95 ;  /* 0x000000ffff9c7224 */ /* 0x000fe200078e005f */
[----:B------:R1:W-:Y:S06]  /*6170*/  MUFU.EX2 R103, R2 ;  /* 0x0000000200677308 */ /* 0x0003ec0000000800 */
[C---:B------:R-:W-:Y:S08]  /*6180*/  HMMA.16816.F32.BF16 R32, R8.reuse, R34, R84 ;  /* 0x000000220820723c */ /* 0x040ff00000041854 */
[----:B------:R-:W-:Y:S01]  /*6190*/  HMMA.16816.F32.BF16 R36, R8, R24, R36 ;  /* 0x000000180824723c */ /* 0x000fe20000041824 */
[----:B-1----:R-:W-:-:S02]  /*61a0*/  FFMA.FTZ R2, R157, c[0x0][0x2d0], -R5 ;  /* 0x0000b4009d027a23 */ /* 0x002fc40000010805 */
[----:B------:R-:W-:Y:S02]  /*61b0*/  IMAD.MOV.U32 R157, RZ, RZ, R153 ;  /* 0x000000ffff9d7224 */ /* 0x000fe400078e0099 */
[----:B------:R1:W1:Y:S03]  /*61c0*/  MUFU.EX2 R102, R2 ;  /* 0x0000000200667308 */ /* 0x0002660000000800 */
[----:B------:R-:W-:Y:S01]  /*61d0*/  HMMA.16816.F32.BF16 R40, R8, R26, R40 ;  /* 0x0000001a0828723c */ /* 0x000fe20000041828 */
[----:B------:R-:W-:Y:S01]  /*61e0*/  IMAD.MOV.U32 R153, RZ, RZ, R181 ;  /* 0x000000ffff997224 */ /* 0x000fe200078e00b5 */
[----:B------:R-:W2:Y:S01]  /*61f0*/  LDSM.16.MT88.4 R24, [R229+0x2900] ;  /* 0x00290000e518783b */ /* 0x000ea20000004200 */
[----:B------:R-:W-:Y:S02]  /*6200*/  IMAD.MOV.U32 R181, RZ, RZ, R175 ;  /* 0x000000ffffb57224 */ /* 0x000fe400078e00af */
[----:B------:R-:W-:-:S02]  /*6210*/  IMAD.MOV.U32 R175, RZ, RZ, R121 ;  /* 0x000000ffffaf7224 */ /* 0x000fc400078e0079 */
[----:B------:R-:W-:Y:S02]  /*6220*/  IMAD.MOV.U32 R121, RZ, RZ, R116 ;  /* 0x000000ffff797224 */ /* 0x000fe400078e0074 */
[----:B------:R-:W-:Y:S02]  /*6230*/  IMAD.MOV.U32 R116, RZ, RZ, R71 ;  /* 0x000000ffff747224 */ /* 0x000fe400078e0047 */
[----:B-1----:R-:W-:Y:S01]  /*6240*/  FFMA.FTZ R2, R154, c[0x0][0x2d0], -R5 ;  /* 0x0000b4009a027a23 */ /* 0x002fe20000010805 */
[----:B------:R-:W-:-:S03]  /*6250*/  F2FP.BF16.PACK_AB R8, R102, R103 ;  /* 0x000000676608723e */ /* 0x000fc600000010ff */
[----:B------:R1:W-:Y:S02]  /*6260*/  MUFU.EX2 R101, R2 ;  /* 0x0000000200657308 */ /* 0x0003e40000000800 */
[----:B-1----:R-:W-:-:S06]  /*6270*/  FFMA.FTZ R2, R155, c[0x0][0x2d0], -R5 ;  /* 0x0000b4009b027a23 */ /* 0x002fcc0000010805 */
[----:B------:R1:W1:Y:S02]  /*6280*/  MUFU.EX2 R100, R2 ;  /* 0x0000000200647308 */ /* 0x0002640000000800 */
[----:B-1----:R-:W-:Y:S01]  /*6290*/  FFMA.FTZ R2, R168, c[0x0][0x2d0], -R3 ;  /* 0x0000b400a8027a23 */ /* 0x002fe20000010803 */
[----:B------:R-:W-:-:S05]  /*62a0*/  F2FP.BF16.PACK_AB R10, R100, R101 ;  /* 0x00000065640a723e */ /* 0x000fca00000010ff */
        /* <DEDUP_REMOVED lines=11> */
[C---:B------:R-:W-:Y:S08]  /*6360*/  HMMA.16816.F32.BF16 R144, R8.reuse, R20, R144 ;  /* 0x000000140890723c */ /* 0x040ff00000041890 */
[----:B------:R-:W-:Y:S01]  /*6370*/  HMMA.16816.F32.BF16 R148, R8, R22, R148 ;  /* 0x000000160894723c */ /* 0x000fe20000041894 */
[----:B-1----:R-:W-:-:S04]  /*6380*/  FFMA.FTZ R2, R140, c[0x0][0x2d0], -R0 ;  /* 0x0000b4008c027a23 */ /* 0x002fc80000010800 */
[----:B------:R1:W1:Y:S03]  /*6390*/  MUFU.EX2 R94, R2 ;  /* 0x00000002005e7308 */ /* 0x0002660000000800 */
[C---:B--2---:R-:W-:Y:S08]  /*63a0*/  HMMA.16816.F32.BF16 R160, R8.reuse, R16, R160 ;  /* 0x0000001008a0723c */ /* 0x044ff000000418a0 */
[----:B------:R-:W-:Y:S01]  /*63b0*/  HMMA.16816.F32.BF16 R164, R8, R18, R164 ;  /* 0x0000001208a4723c */ /* 0x000fe200000418a4 */
[----:B-1----:R-:W-:-:S07]  /*63c0*/  FFMA.FTZ R2, R141, c[0x0][0x2d0], -R0 ;  /* 0x0000b4008d027a23 */ /* 0x002fce0000010800 */
[C---:B---3--:R-:W-:Y:S01]  /*63d0*/  HMMA.16816.F32.BF16 R176, R8.reuse, R12, R176 ;  /* 0x0000000c08b0723c */ /* 0x048fe200000418b0 */
[----:B------:R1:W-:Y:S07]  /*63e0*/  MUFU.EX2 R93, R2 ;  /* 0x00000002005d7308 */ /* 0x0003ee0000000800 */
[C---:B------:R-:W-:Y:S08]  /*63f0*/  HMMA.16816.F32.BF16 R80, R8.reuse, R14, R80 ;  /* 0x0000000e0850723c */ /* 0x040ff00000041850 */
[----:B----4-:R-:W-:Y:S01]  /*6400*/  HMMA.16816.F32.BF16 R76, R8, R28, R76 ;  /* 0x0000001c084c723c */ /* 0x010fe2000004184c */
[----:B-1----:R-:W-:-:S04]  /*6410*/  FFMA.FTZ R2, R142, c[0x0][0x2d0], -R0 ;  /* 0x0000b4008e027a23 */ /* 0x002fc80000010800 */
[----:B------:R1:W2:Y:S03]  /*6420*/  MUFU.EX2 R92, R2 ;  /* 0x00000002005c7308 */ /* 0x0002a60000000800 */
[----:B------:R-:W-:Y:S07]  /*6430*/  HMMA.16816.F32.BF16 R72, R8, R30, R72 ;  /* 0x0000001e0848723c */ /* 0x000fee0000041848 */
[----:B------:R-:W-:-:S02]  /*6440*/  F2FP.BF16.PACK_AB R8, R110, R111 ;  /* 0x0000006f6e08723e */ /* 0x000fc400000010ff */
[----:B------:R-:W-:Y:S02]  /*6450*/  F2FP.BF16.PACK_AB R9, R94, R95 ;  /* 0x0000005f5e09723e */ /* 0x000fe400000010ff */
        /* <DEDUP_REMOVED lines=29> */
[----:B-1----:R-:W-:Y:S02]  /*6630*/  FFMA.FTZ R2, R156, c[0x0][0x2d0], -R6 ;  /* 0x0000b4009c027a23 */ /* 0x002fe40000010806 */
[----:B------:R-:W-:Y:S02]  /*6640*/  IMAD.MOV.U32 R156, RZ, RZ, R152 ;  /* 0x000000ffff9c7224 */ /* 0x000fe400078e0098 */
[----:B------:R-:W-:Y:S02]  /*6650*/  IMAD.MOV.U32 R152, RZ, RZ, R180 ;  /* 0x000000ffff987224 */ /* 0x000fe400078e00b4 */
[----:B------:R1:W-:Y:S01]  /*6660*/  MUFU.EX2 R71, R2 ;  /* 0x0000000200477308 */ /* 0x0003e20000000800 */
[----:B------:R-:W-:Y:S01]  /*6670*/  IMAD.MOV.U32 R180, RZ, RZ, R174 ;  /* 0x000000ffffb47224 */ /* 0x000fe200078e00ae */
[----:B---3--:R-:W-:Y:S01]  /*6680*/  F2FP.BF16.PACK_AB R8, R90, R91 ;  /* 0x0000005b5a08723e */ /* 0x008fe200000010ff */
[----:B------:R-:W-:Y:S01]  /*6690*/  IMAD.MOV.U32 R174, RZ, RZ, R118 ;  /* 0x000000ffffae7224 */ /* 0x000fe200078e0076 */
[----:B------:R-:W-:Y:S01]  /*66a0*/  F2FP.BF16.PACK_AB R9, R86, R87 ;  /* 0x000000575609723e */ /* 0x000fe200000010ff */
[----:B------:R-:W-:Y:S01]  /*66b0*/  FFMA.FTZ R4, R4, c[0x0][0x2d0], -R6 ;  /* 0x0000b40004047a23 */ /* 0x000fe20000010806 */
[----:B------:R-:W-:Y:S01]  /*66c0*/  F2FP.BF16.PACK_AB R10, R88, R89 ;  /* 0x00000059580a723e */ /* 0x000fe200000010ff */
[----:B------:R-:W-:-:S02]  /*66d0*/  IMAD.MOV.U32 R118, RZ, RZ, R234 ;  /* 0x000000ffff767224 */ /* 0x000fc400078e00ea */
[----:B-1----:R-:W-:Y:S01]  /*66e0*/  FFMA.FTZ R2, R157, c[0x0][0x2d0], -R6 ;  /* 0x0000b4009d027a23 */ /* 0x002fe20000010806 */
[----:B------:R-:W-:Y:S01]  /*66f0*/  F2FP.BF16.PACK_AB R11, R85, R84 ;  /* 0x00000054550b723e */ /* 0x000fe200000010ff */
[----:B------:R-:W-:Y:S01]  /*6700*/  IMAD.MOV.U32 R157, RZ, RZ, R156 ;  /* 0x000000ffff9d7224 */ /* 0x000fe200078e009c */
[----:B------:R-:W-:Y:S01]  /*6710*/  UIMAD.WIDE.U32 UR26, UR10, UR4, URZ ;  /* 0x000000040a1a72a5 */ /* 0x000fe2000f8e003f */
[----:B------:R-:W-:Y:S01]  /*6720*/  IMAD.MOV.U32 R156, RZ, RZ, R153 ;  /* 0x000000ffff9c7224 */ /* 0x000fe200078e0099 */
[----:B------:R1:W5:Y:S01]  /*6730*/  LDL.LU R234, [R1+0x28] ;  /* 0x0000280001ea7983 */ /* 0x0003620000300800 */
[----:B------:R-:W-:Y:S02]  /*6740*/  IMAD.MOV.U32 R153, RZ, RZ, R181 ;  /* 0x000000ffff997224 */ /* 0x000fe400078e00b5 */
[----:B------:R-:W-:Y:S01]  /*6750*/  IMAD.MOV.U32 R181, RZ, RZ, R180 ;  /* 0x000000ffffb57224 */ /* 0x000fe200078e00b4 */
[----:B------:R-:W-:Y:S01]  /*6760*/  HMMA.16816.F32.BF16 R144, R8, R24, R144 ;  /* 0x000000180890723c */ /* 0x000fe20000041890 */
[----:B------:R-:W-:-:S02]  /*6770*/  IMAD.MOV.U32 R180, RZ, RZ, R121 ;  /* 0x000000ffffb47224 */ /* 0x000fc400078e0079 */
[----:B------:R-:W-:Y:S02]  /*6780*/  IMAD.MOV.U32 R121, RZ, RZ, R69 ;  /* 0x000000ffff797224 */ /* 0x000fe400078e0045 */
[----:B------:R3:W1:Y:S02]  /*6790*/  MUFU.EX2 R69, R2 ;  /* 0x0000000200457308 */ /* 0x0006640000000800 */
[----:B---3--:R-:W-:Y:S02]  /*67a0*/  FFMA.FTZ R2, R157, c[0x0][0x2d0], -R6 ;  /* 0x0000b4009d027a23 */ /* 0x008fe40000010806 */
[----:B------:R-:W-:Y:S02]  /*67b0*/  IMAD.MOV.U32 R157, RZ, RZ, R156 ;  /* 0x000000ffff9d7224 */ /* 0x000fe400078e009c */
[----:B------:R-:W-:Y:S02]  /*67c0*/  IMAD.MOV.U32 R156, RZ, RZ, R181 ;  /* 0x000000ffff9c7224 */ /* 0x000fe400078e00b5 */
[----:B------:R-:W-:-:S02]  /*67d0*/  IMAD.MOV.U32 R181, RZ, RZ, R180 ;  /* 0x000000ffffb57224 */ /* 0x000fc400078e00b4 */
[----:B------:R-:W-:Y:S02]  /*67e0*/  IMAD.MOV.U32 R180, RZ, RZ, R138 ;  /* 0x000000ffffb47224 */ /* 0x000fe400078e008a */
[----:B------:R-:W-:Y:S02]  /*67f0*/  IMAD.MOV.U32 R138, RZ, RZ, R122 ;  /* 0x000000ffff8a7224 */ /* 0x000fe400078e007a */
[----:B------:R-:W-:Y:S02]  /*6800*/  IMAD.MOV.U32 R122, RZ, RZ, R68 ;  /* 0x000000ffff7a7224 */ /* 0x000fe400078e0044 */
[----:B------:R3:W-:Y:S01]  /*6810*/  MUFU.EX2 R68, R2 ;  /* 0x0000000200447308 */ /* 0x0007e20000000800 */
[----:B------:R-:W-:Y:S02]  /*6820*/  IMAD.MOV.U32 R155, RZ, RZ, R181 ;  /* 0x000000ffff9b7224 */ /* 0x000fe400078e00b5 */
[----:B------:R-:W-:Y:S02]  /*6830*/  IMAD.MOV.U32 R154, RZ, RZ, R180 ;  /* 0x000000ffff9a7224 */ /* 0x000fe400078e00b4 */
[----:B---3--:R-:W-:-:S02]  /*6840*/  FFMA.FTZ R2, R157, c[0x0][0x2d0], -R6 ;  /* 0x0000b4009d027a23 */ /* 0x008fc40000010806 */
[----:B------:R-:W-:Y:S02]  /*6850*/  IMAD.MOV.U32 R157, RZ, RZ, R138 ;  /* 0x000000ffff9d7224 */ /* 0x000fe400078e008a */
[----:B------:R3:W-:Y:S01]  /*6860*/  MUFU.EX2 R63, R2 ;  /* 0x00000002003f7308 */ /* 0x0007e20000000800 */
[----:B------:R-:W-:Y:S01]  /*6870*/  HMMA.16816.F32.BF16 R148, R8, R26, R148 ;  /* 0x0000001a0894723c */ /* 0x000fe20000041894 */
[----:B------:R-:W-:-:S07]  /*6880*/  IMAD.MOV.U32 R138, RZ, RZ, R233 ;  /* 0x000000ffff8a7224 */ /* 0x000fce00078e00e9 */
[----:B--2---:R-:W-:Y:S01]  /*6890*/  HMMA.16816.F32.BF16 R160, R8, R20, R160 ;  /* 0x0000001408a0723c */ /* 0x004fe200000418a0 */
[----:B---3--:R-:W-:-:S07]  /*68a0*/  FFMA.FTZ R2, R170, c[0x0][0x2d0], -R0 ;  /* 0x0000b400aa027a23 */ /* 0x008fce0000010800 */
[C---:B------:R-:W-:Y:S08]  /*68b0*/  HMMA.16816.F32.BF16 R164, R8.reuse, R22, R164 ;  /* 0x0000001608a4723c */ /* 0x040ff000000418a4 */
[C---:B----4-:R-:W-:Y:S01]  /*68c0*/  HMMA.16816.F32.BF16 R176, R8.reuse, R16, R176 ;  /* 0x0000001008b0723c */ /* 0x050fe200000418b0 */
[----:B------:R2:W-:Y:S07]  /*68d0*/  MUFU.EX2 R62, R2 ;  /* 0x00000002003e7308 */ /* 0x0005ee0000000800 */
[C---:B------:R-:W-:Y:S08]  /*68e0*/  HMMA.16816.F32.BF16 R76, R8.reuse, R12, R76 ;  /* 0x0000000c084c723c */ /* 0x040ff0000004184c */
[----:B------:R-:W-:Y:S01]  /*68f0*/  HMMA.16816.F32.BF16 R72, R8, R14, R72 ;  /* 0x0000000e0848723c */ /* 0x000fe20000041848 */
[----:B--2---:R-:W-:-:S02]  /*6900*/  FFMA.FTZ R2, R182, c[0x0][0x2d0], -R0 ;  /* 0x0000b400b6027a23 */ /* 0x004fc40000010800 */
[----:B------:R-:W-:Y:S02]  /*6910*/  IMAD.MOV.U32 R208, RZ, RZ, R125 ;  /* 0x000000ffffd07224 */ /* 0x000fe400078e007d */
[----:B------:R-:W-:Y:S01]  /*6920*/  IMAD.MOV.U32 R206, RZ, RZ, R124 ;  /* 0x000000ffffce7224 */ /* 0x000fe200078e007c */
[----:B------:R2:W3:Y:S01]  /*6930*/  MUFU.EX2 R61, R2 ;  /* 0x00000002003d7308 */ /* 0x0004e20000000800 */
[----:B------:R-:W-:Y:S02]  /*6940*/  IMAD.MOV.U32 R212, RZ, RZ, R126 ;  /* 0x000000ffffd47224 */ /* 0x000fe400078e007e */
[----:B------:R-:W-:Y:S01]  /*6950*/  IMAD.MOV.U32 R210, RZ, RZ, R174 ;  /* 0x000000ffffd27224 */ /* 0x000fe200078e00ae */
[----:B------:R-:W-:Y:S01]  /*6960*/  @UP1 UMOV UR21, UR27 ;  /* 0x0000001b00151c82 */ /* 0x000fe20008000000 */
[----:B------:R-:W-:Y:S01]  /*6970*/  IMAD.MOV.U32 R203, RZ, RZ, R138 ;  /* 0x000000ffffcb7224 */ /* 0x000fe200078e008a */
[----:B------:R-:W-:Y:S01]  /*6980*/  LDSM.16.MT88.4 R168, [R232+0x3100] ;  /* 0x00310000e8a8783b */ /* 0x000fe20000004200 */
[----:B------:R-:W-:-:S03]  /*6990*/  UMOV UR4, URZ ;  /* 0x0000003f00047c82 */ /* 0x000fc60008000000 */
[----:B------:R4:W5:Y:S01]  /*69a0*/  LDL.LU R233, [R1+0x24] ;  /* 0x0000240001e97983 */ /* 0x0009620000300800 */
[--C-:B--2---:R-:W-:Y:S02]  /*69b0*/  FFMA.FTZ R2, R183, c[0x0][0x2d0], -R0.reuse ;  /* 0x0000b400b7027a23 */ /* 0x104fe40000010800 */
[----:B------:R-:W-:Y:S02]  /*69c0*/  HMMA.16816.F32.BF16 R180, R8, R18, R80 ;  /* 0x0000001208b4723c */ /* 0x000fe40000041850 */
[----:B------:R2:W-:Y:S02]  /*69d0*/  MUFU.EX2 R60, R2 ;  /* 0x00000002003c7308 */ /* 0x0005e40000000800 */
[----:B--2---:R-:W-:-:S06]  /*69e0*/  FFMA.FTZ R2, R184, c[0x0][0x2d0], -R0 ;  /* 0x0000b400b8027a23 */ /* 0x004fcc0000010800 */
[----:B------:R2:W2:Y:S01]  /*69f0*/  MUFU.EX2 R31, R2 ;  /* 0x00000002001f7308 */ /* 0x0004a20000000800 */
[----:B-1----:R-:W-:Y:S02]  /*6a00*/  F2FP.BF16.PACK_AB R8, R69, R71 ;  /* 0x000000474508723e */ /* 0x002fe400000010ff */
[----:B---3--:R-:W-:Y:S02]  /*6a10*/  F2FP.BF16.PACK_AB R9, R61, R62 ;  /* 0x0000003e3d09723e */ /* 0x008fe400000010ff */
[----:B------:R-:W-:Y:S01]  /*6a20*/  F2FP.BF16.PACK_AB R10, R63, R68 ;  /* 0x000000443f0a723e */ /* 0x000fe200000010ff */
[----:B--2---:R-:W-:Y:S02]  /*6a30*/  FFMA.FTZ R2, R155, c[0x0][0x2d0], -R5 ;  /* 0x0000b4009b027a23 */ /* 0x004fe40000010805 */
[----:B------:R-:W-:Y:S02]  /*6a40*/  IMAD.MOV.U32 R155, RZ, RZ, R154 ;  /* 0x000000ffff9b7224 */ /* 0x000fe400078e009a */
[----:B------:R1:W-:Y:S01]  /*6a50*/  MUFU.EX2 R29, R2 ;  /* 0x00000002001d7308 */ /* 0x0003e20000000800 */
[----:B------:R-:W-:Y:S01]  /*6a60*/  IMAD.MOV.U32 R154, RZ, RZ, R157 ;  /* 0x000000ffff9a7224 */ /* 0x000fe200078e009d */
[----:B------:R-:W-:Y:S01]  /*6a70*/  F2FP.BF16.PACK_AB R11, R31, R60 ;  /* 0x0000003c1f0b723e */ /* 0x000fe200000010ff */
[----:B------:R-:W-:-:S02]  /*6a80*/  IMAD.MOV.U32 R157, RZ, RZ, R156 ;  /* 0x000000ffff9d7224 */ /* 0x000fc400078e009c */
[----:B------:R-:W-:Y:S02]  /*6a90*/  IMAD.MOV.U32 R156, RZ, RZ, R153 ;  /* 0x000000ffff9c7224 */ /* 0x000fe400078e0099 */
[----:B------:R-:W-:Y:S02]  /*6aa0*/  IMAD.MOV.U32 R153, RZ, RZ, R152 ;  /* 0x000000ffff997224 */ /* 0x000fe400078e0098 */
[----:B-1----:R-:W-:Y:S01]  /*6ab0*/  FFMA.FTZ R2, R155, c[0x0][0x2d0], -R5 ;  /* 0x0000b4009b027a23 */ /* 0x002fe20000010805 */
[----:B------:R-:W-:Y:S01]  /*6ac0*/  HMMA.16816.F32.BF16 R56, R8, R26, R56 ;  /* 0x0000001a0838723c */ /* 0x000fe20000041838 */
[----:B------:R-:W-:Y:S02]  /*6ad0*/  IMAD.MOV.U32 R152, RZ, RZ, R134 ;  /* 0x000000ffff987224 */ /* 0x000fe400078e0086 */
[----:B------:R1:W2:Y:S01]  /*6ae0*/  MUFU.EX2 R30, R2 ;  /* 0x00000002001e7308 */ /* 0x0002a20000000800 */
[----:B------:R-:W-:-:S04]  /*6af0*/  IMAD.MOV.U32 R134, RZ, RZ, R172 ;  /* 0x000000ffff867224 */ /* 0x000fc800078e00ac */
[C---:B------:R-:W-:Y:S01]  /*6b00*/  HMMA.16816.F32.BF16 R64, R8.reuse, R24, R64 ;  /* 0x000000180840723c */ /* 0x040fe20000041840 */
[----:B-1----:R-:W-:Y:S02]  /*6b10*/  FFMA.FTZ R2, R154, c[0x0][0x2d0], -R5 ;  /* 0x0000b4009a027a23 */ /* 0x002fe40000010805 */
[----:B------:R-:W-:Y:S02]  /*6b20*/  IMAD.MOV.U32 R142, RZ, RZ, R152 ;  /* 0x000000ffff8e7224 */ /* 0x000fe400078e0098 */
[----:B------:R1:W-:Y:S01]  /*6b30*/  MUFU.EX2 R28, R2 ;  /* 0x00000002001c7308 */ /* 0x0003e20000000800 */
[----:B------:R-:W-:Y:S02]  /*6b40*/  IMAD.MOV.U32 R172, RZ, RZ, R173 ;  /* 0x000000ffffac7224 */ /* 0x000fe400078e00ad */
[----:B------:R-:W-:Y:S01]  /*6b50*/  IMAD.MOV.U32 R141, RZ, RZ, R134 ;  /* 0x000000ffff8d7224 */ /* 0x000fe200078e0086 */
[----:B------:R-:W-:Y:S01]  /*6b60*/  HMMA.16816.F32.BF16 R48, R8, R22, R48 ;  /* 0x000000160830723c */ /* 0x000fe20000041830 */
[----:B------:R-:W-:-:S02]  /*6b70*/  IMAD.MOV.U32 R173, RZ, RZ, R133 ;  /* 0x000000ffffad7224 */ /* 0x000fc400078e0085 */
[----:B------:R-:W-:Y:S02]  /*6b80*/  IMAD.MOV.U32 R133, RZ, RZ, R130 ;  /* 0x000000ffff857224 */ /* 0x000fe400078e0082 */
[----:B-1----:R-:W-:-:S03]  /*6b90*/  FFMA.FTZ R2, R251, c[0x0][0x2d0], -R5 ;  /* 0x0000b400fb027a23 */ /* 0x002fc60000010805 */
[----:B------:R-:W-:Y:S01]  /*6ba0*/  HMMA.16816.F32.BF16 R52, R8, R20, R52 ;  /* 0x000000140834723c */ /* 0x000fe20000041834 */
[----:B------:R-:W-:Y:S01]  /*6bb0*/  IMAD.MOV.U32 R140, RZ, RZ, R172 ;  /* 0x000000ffff8c7224 */ /* 0x000fe200078e00ac */
[----:B------:R1:W-:Y:S01]  /*6bc0*/  MUFU.EX2 R26, R2 ;  /* 0x00000002001a7308 */ /* 0x0003e20000000800 */
[----:B------:R-:W-:Y:S02]  /*6bd0*/  IMAD.MOV.U32 R158, RZ, RZ, R173 ;  /* 0x000000ffff9e7224 */ /* 0x000fe400078e00ad */
[----:B------:R-:W-:-:S03]  /*6be0*/  IMAD.MOV.U32 R159, RZ, RZ, R153 ;  /* 0x000000ffff9f7224 */ /* 0x000fc600078e0099 */
[C---:B------:R-:W-:Y:S01]  /*6bf0*/  HMMA.16816.F32.BF16 R44, R8.reuse, R12, R44 ;  /* 0x0000000c082c723c */ /* 0x040fe2000004182c */
[----:B------:R-:W-:Y:S01]  /*6c00*/  IMAD.MOV.U32 R134, RZ, RZ, R118 ;  /* 0x000000ffff867224 */ /* 0x000fe200078e0076 */
[----:B------:R-:W-:Y:S01]  /*6c10*/  @UP1 USHF.R.U32.HI UR10, URZ, UR5, UR21 ;  /* 0x000000053f0a1299 */ /* 0x000fe20008011615 */
[----:B------:R-:W-:Y:S01]  /*6c20*/  IMAD.MOV.U32 R130, RZ, RZ, R228 ;  /* 0x000000ffff827224 */ /* 0x000fe200078e00e4 */
[----:B------:R-:W3:Y:S01]  /*6c30*/  LDSM.16.MT88.4 R152, [R229+0x3100] ;  /* 0x00310000e598783b */ /* 0x000ee20000004200 */
[----:B-1----:R-:W-:Y:S02]  /*6c40*/  FFMA.FTZ R2, R225, c[0x0][0x2d0], -R3 ;  /* 0x0000b400e1027a23 */ /* 0x002fe40000010803 */
[----:B------:R-:W-:Y:S01]  /*6c50*/  IMAD.MOV.U32 R139, RZ, RZ, R133 ;  /* 0x000000ffff8b7224 */ /* 0x000fe200078e0085 */
[----:B------:R-:W-:Y:S01]  /*6c60*/  HMMA.16816.F32.BF16 R36, R8, R16, R36 ;  /* 0x000000100824723c */ /* 0x000fe20000041824 */
[----:B------:R1:W-:Y:S01]  /*6c70*/  MUFU.EX2 R25, R2 ;  /* 0x0000000200197308 */ /* 0x0003e20000000800 */
[----:B------:R-:W-:-:S02]  /*6c80*/  FFMA.FTZ R5, R226, c[0x0][0x2d0], -R0 ;  /* 0x0000b400e2057a23 */ /* 0x000fc40000010800 */
[----:B------:R-:W-:Y:S02]  /*6c90*/  IMAD.MOV.U32 R172, RZ, RZ, R119 ;  /* 0x000000ffffac7224 */ /* 0x000fe400078e0077 */
[----:B------:R-:W-:Y:S02]  /*6ca0*/  FADD.FTZ R13, R186, R185 ;  /* 0x000000b9ba0d7221 */ /* 0x000fe40000010000 */
[----:B------:R-:W-:Y:S01]  /*6cb0*/  HMMA.16816.F32.BF16 R40, R8, R18, R40 ;  /* 0x000000120828723c */ /* 0x000fe20000041828 */
[----:B------:R-:W-:-:S07]  /*6cc0*/  IMAD.MOV.U32 R133, RZ, RZ, R127 ;  /* 0x000000ffff857224 */ /* 0x000fce00078e007f */
[----:B------:R-:W-:Y:S01]  /*6cd0*/  HMMA.16816.F32.BF16 R32, R8, R14, R32 ;  /* 0x0000000e0820723c */ /* 0x000fe20000041820 */
[----:B-1----:R-:W-:Y:S02]  /*6ce0*/  FFMA.FTZ R2, R223, c[0x0][0x2d0], -R3 ;  /* 0x0000b400df027a23 */ /* 0x002fe40000010803 */
[----:B------:R-:W-:Y:S02]  /*6cf0*/  IMAD.MOV.U32 R173, RZ, RZ, R121 ;  /* 0x000000ffffad7224 */ /* 0x000fe400078e0079 */
[----:B------:R-:W-:Y:S01]  /*6d00*/  IMAD.MOV.U32 R138, RZ, RZ, R131 ;  /* 0x000000ffff8a7224 */ /* 0x000fe200078e0083 */
[----:B------:R1:W1:Y:S01]  /*6d10*/  MUFU.EX2 R24, R2 ;  /* 0x0000000200187308 */ /* 0x0002620000000800 */
[----:B------:R-:W-:Y:S01]  /*6d20*/  IMAD.MOV.U32 R127, RZ, RZ, R117 ;  /* 0x000000ffff7f7224 */ /* 0x000fe200078e0075 */
[----:B------:R-:W-:Y:S01]  /*6d30*/  UIADD3 UR5, UR10, UR7, -UR12 ;  /* 0x000000070a057290 */ /* 0x000fe2000fffe80c */
[----:B------:R-:W-:Y:S01]  /*6d40*/  FADD.FTZ R12, R158, R139 ;  /* 0x0000008b9e0c7221 */ /* 0x000fe20000010000 */
[----:B------:R-:W-:Y:S04]  /*6d50*/  LDSM.16.MT88.4 R16, [R231+0x3100] ;  /* 0x00310000e710783b */ /* 0x000fe80000004200 */
[----:B------:R4:W5:Y:S01]  /*6d60*/  LDL.LU R228, [R1+0x20] ;  /* 0x0000200001e47983 */ /* 0x0009620000300800 */
[----:B------:R3:W-:Y:S01]  /*6d70*/  MUFU.EX2 R15, R4 ;  /* 0x00000004000f7308 */ /* 0x0007e20000000800 */
[----:B------:R-:W-:Y:S01]  /*6d80*/  IMAD.MOV.U32 R121, RZ, RZ, R116 ;  /* 0x000000ffff797224 */ /* 0x000fe200078e0074 */
[----:B------:R-:W-:Y:S01]  /*6d90*/  UIMAD.WIDE UR4, UR5, -0x6db6db6d, UR4 ;  /* 0x92492493050478a5 */ /* 0x000fe2000f8e0204 */
[----:B------:R-:W-:Y:S01]  /*6da0*/  IMAD.MOV.U32 R204, RZ, RZ, R173 ;  /* 0x000000ffffcc7224 */ /* 0x000fe200078e00ad */
[----:B------:R-:W4:Y:S01]  /*6db0*/  LDSM.16.MT88.4 R116, [R230+0x3100] ;  /* 0x00310000e674783b */ /* 0x000f220000004200 */
[----:B------:R-:W-:Y:S01]  /*6dc0*/  IMAD.MOV.U32 R139, RZ, RZ, R133 ;  /* 0x000000ffff8b7224 */ /* 0x000fe200078e0085 */
[----:B------:R-:W-:Y:S01]  /*6dd0*/  USHF.R.U32.HI UR4, URZ, 0x1f, UR5 ;  /* 0x0000001f3f047899 */ /* 0x000fe20008011605 */
[--C-:B-1----:R-:W-:Y:S01]  /*6de0*/  FFMA.FTZ R2, R252, c[0x0][0x2d0], -R3.reuse ;  /* 0x0000b400fc027a23 */ /* 0x102fe20000010803 */
[----:B------:R-:W-:Y:S01]  /*6df0*/  MUFU.EX2 R9, R5 ;  /* 0x0000000500097308 */ /* 0x000fe20000000800 */
[----:B------:R-:W-:Y:S01]  /*6e00*/  FFMA.FTZ R3, R142, c[0x0][0x2d0], -R3 ;  /* 0x0000b4008e037a23 */ /* 0x000fe20000010803 */
[----:B------:R-:W-:Y:S01]  /*6e10*/  ULEA.HI.SX32 UR4, UR5, UR4, 0x1a ;  /* 0x0000000405047291 */ /* 0x000fe2000f8fd23f */
[----:B------:R-:W-:Y:S01]  /*6e20*/  IMAD.MOV.U32 R133, RZ, RZ, R128 ;  /* 0x000000ffff857224 */ /* 0x000fe200078e0080 */
[----:B--2---:R-:W-:-:S02]  /*6e30*/  F2FP.BF16.PACK_AB R184, R30, R29 ;  /* 0x0000001d1eb8723e */ /* 0x004fc400000010ff */
[----:B------:R-:W-:Y:S01]  /*6e40*/  UISETP.LT.AND UP0, UPT, URZ, UR4, UPT ;  /* 0x000000043f00728c */ /* 0x000fe2000bf01270 */
[----:B------:R-:W-:Y:S01]  /*6e50*/  F2FP.BF16.PACK_AB R185, R24, R25 ;  /* 0x0000001918b9723e */ /* 0x000fe200000010ff */
[----:B------:R1:W-:Y:S01]  /*6e60*/  MUFU.EX2 R22, R3 ;  /* 0x0000000300167308 */ /* 0x0003e20000000800 */
[----:B---3--:R-:W-:Y:S01]  /*6e70*/  FADD.FTZ R4, R127, R159 ;  /* 0x0000009f7f047221 */ /* 0x008fe20000010000 */
[----:B------:R-:W-:Y:S01]  /*6e80*/  USEL UR4, URZ, UR4, !UP0 ;  /* 0x000000043f047287 */ /* 0x000fe2000c000000 */
[----:B------:R-:W-:-:S03]  /*6e90*/  F2FP.BF16.PACK_AB R186, R26, R28 ;  /* 0x0000001c1aba723e */ /* 0x000fc600000010ff */
[----:B------:R-:W-:Y:S02]  /*6ea0*/  UISETP.GE.AND UP0, UPT, UR6, UR4, UPT ;  /* 0x000000040600728c */ /* 0x000fe4000bf06270 */
[----:B------:R2:W3:Y:S04]  /*6eb0*/  MUFU.EX2 R23, R2 ;  /* 0x0000000200177308 */ /* 0x0004e80000000800 */
[----:B------:R-:W-:Y:S01]  /*6ec0*/  PLOP3.LUT P0, PT, PT, PT, UP0, 0x80, 0x0 ;  /* 0x000000000000781c */ /* 0x000fe20003f0f008 */
[----:B-1----:R-:W-:-:S04]  /*6ed0*/  FFMA.FTZ R3, R141, c[0x0][0x2d0], -R6 ;  /* 0x0000b4008d037a23 */ /* 0x002fc80000010806 */
[----:B------:R1:W-:Y:S01]  /*6ee0*/  MUFU.EX2 R21, R3 ;  /* 0x0000000300157308 */ /* 0x0003e20000000800 */
[--C-:B--2---:R-:W-:Y:S02]  /*6ef0*/  FFMA.FTZ R2, R140, c[0x0][0x2d0], -R6.reuse ;  /* 0x0000b4008c027a23 */ /* 0x104fe40000010806 */
[----:B------:R-:W-:Y:S02]  /*6f00*/  FFMA.FTZ R6, R7, c[0x0][0x2d0], -R6 ;  /* 0x0000b40007067a23 */ /* 0x000fe40000010806 */
[----:B------:R-:W-:-:S03]  /*6f10*/  FFMA.FTZ R7, R217, c[0x0][0x2d0], -R0 ;  /* 0x0000b400d9077a23 */ /* 0x000fc60000010800 */
[----:B------:R2:W2:Y:S01]  /*6f20*/  MUFU.EX2 R20, R2 ;  /* 0x0000000200147308 */ /* 0x0004a20000000800 */
[----:B-1----:R-:W-:-:S07]  /*6f30*/  FFMA.FTZ R3, R227, c[0x0][0x2d0], -R0 ;  /* 0x0000b400e3037a23 */ /* 0x002fce0000010800 */
[----:B------:R-:W1:Y:S01]  /*6f40*/  MUFU.EX2 R14, R6 ;  /* 0x00000006000e7308 */ /* 0x000e620000000800 */
[----:B------:R-:W-:Y:S01]  /*6f50*/  FFMA.FTZ R0, R187, c[0x0][0x2d0], -R0 ;  /* 0x0000b400bb007a23 */ /* 0x000fe20000010800 */
[----:B---3--:R-:W-:-:S06]  /*6f60*/  F2FP.BF16.PACK_AB R187, R22, R23 ;  /* 0x0000001716bb723e */ /* 0x008fcc00000010ff */
[----:B------:R3:W-:Y:S01]  /*6f70*/  MUFU.EX2 R8, R3 ;  /* 0x0000000300087308 */ /* 0x0007e20000000800 */
[----:B--2---:R-:W-:Y:S01]  /*6f80*/  FADD.FTZ R2, R175, R12 ;  /* 0x0000000caf027221 */ /* 0x004fe20000010000 */
[----:B------:R-:W-:Y:S01]  /*6f90*/  F2FP.BF16.PACK_AB R128, R20, R21 ;  /* 0x000000151480723e */ /* 0x000fe200000010ff */
[----:B------:R-:W-:Y:S02]  /*6fa0*/  HMMA.16816.F32.BF16 R144, R184, R152, R144 ;  /* 0x00000098b890723c */ /* 0x000fe40000041890 */
[----:B------:R-:W-:-:S03]  /*6fb0*/  FADD.FTZ R5, R130, R2 ;  /* 0x0000000282057221 */ /* 0x000fc60000010000 */
[----:B------:R2:W-:Y:S01]  /*6fc0*/  MUFU.EX2 R10, R7 ;  /* 0x00000007000a7308 */ /* 0x0005e20000000800 */
[----:B-1----:R-:W-:Y:S02]  /*6fd0*/  F2FP.BF16.PACK_AB R130, R14, R15 ;  /* 0x0000000f0e82723e */ /* 0x002fe400000010ff */
[----:B------:R-:W-:Y:S01]  /*6fe0*/  HMMA.16816.F32.BF16 R148, R184, R154, R148 ;  /* 0x0000009ab894723c */ /* 0x000fe20000041894 */
[----:B---3--:R-:W-:-:S04]  /*6ff0*/  FADD.FTZ R3, R156, R157 ;  /* 0x0000009d9c037221 */ /* 0x008fc80000010000 */
[----:B------:R-:W1:Y:S03]  /*7000*/  MUFU.EX2 R11, R0 ;  /* 0x00000000000b7308 */ /* 0x000e660000000800 */
[----:B------:R-:W-:Y:S01]  /*7010*/  HMMA.16816.F32.BF16 R160, R184, R168, R160 ;  /* 0x000000a8b8a0723c */ /* 0x000fe200000418a0 */
[----:B------:R-:W-:Y:S02]  /*7020*/  FADD.FTZ R6, R172, R3 ;  /* 0x00000003ac067221 */ /* 0x000fe40000010000 */
[----:B--2---:R-:W-:Y:S02]  /*7030*/  FADD.FTZ R7, R134, R4 ;  /* 0x0000000486077221 */ /* 0x004fe40000010000 */
[----:B------:R-:W-:-:S03]  /*7040*/  FADD.FTZ R2, R206, R6 ;  /* 0x00000006ce027221 */ /* 0x000fc60000010000 */
[C---:B------:R-:W-:Y:S01]  /*7050*/  HMMA.16816.F32.BF16 R164, R184.reuse, R170, R164 ;  /* 0x000000aab8a4723c */ /* 0x040fe200000418a4 */
[----:B------:R-:W-:Y:S02]  /*7060*/  FADD.FTZ R3, R208, R7 ;  /* 0x00000007d0037221 */ /* 0x000fe40000010000 */
[----:B------:R-:W-:Y:S02]  /*7070*/  FADD.FTZ R2, R203, R2 ;  /* 0x00000002cb027221 */ /* 0x000fe40000010000 */
[----:B------:R-:W-:Y:S01]  /*7080*/  FADD.FTZ R3, R210, R3 ;  /* 0x00000003d2037221 */ /* 0x000fe20000010000 */
[----:B-1----:R-:W-:Y:S01]  /*7090*/  F2FP.BF16.PACK_AB R131, R11, R10 ;  /* 0x0000000a0b83723e */ /* 0x002fe200000010ff */
[----:B------:R-:W-:Y:S01]  /*70a0*/  FADD.FTZ R0, R222, R13 ;  /* 0x0000000dde007221 */ /* 0x000fe20000010000 */
[----:B----4-:R-:W-:Y:S01]  /*70b0*/  HMMA.16816.F32.BF16 R176, R184, R116, R176 ;  /* 0x00000074b8b0723c */ /* 0x010fe200000418b0 */
        /* <DEDUP_REMOVED lines=15> */
[----:B------:R-:W-:Y:S01]  /*71b0*/  IMAD.MOV.U32 R134, RZ, RZ, R129 ;  /* 0x000000ffff867224 */ /* 0x000fe200078e0081 */
[----:B------:R-:W-:Y:S01]  /*71c0*/  F2FP.BF16.PACK_AB R129, R9, R8 ;  /* 0x000000080981723e */ /* 0x000fe200000010ff */
        /* <DEDUP_REMOVED lines=89> */
[----:B------:R-:W-:-:S02]  /*7760*/  FADD.FTZ R5, R11, R2 ;  /* 0x000000020b057221 */ /* 0x000fc40000010000 */
[----:B------:R-:W-:-:S03]  /*7770*/  FADD.FTZ R2, R26, R3 ;  /* 0x000000031a027221 */ /* 0x000fc60000010000 */
[----:B------:R2:W-:Y:S01]  /*7780*/  STL [R1+0x8], R5 ;  /* 0x0000080501007387 */ /* 0x0005e20000100800 */
[----:B-1----:R-:W-:-:S05]  /*7790*/  FADD.FTZ R0, R22, R4 ;  /* 0x0000000416007221 */ /* 0x002fca0000010000 */
[----:B------:R2:W-:Y:S04]  /*77a0*/  STL [R1+0xc], R0 ;  /* 0x00000c0001007387 */ /* 0x0005e80000100800 */
[----:B------:R2:W-:Y:S01]  /*77b0*/  STL [R1+0x10], R2 ;  /* 0x0000100201007387 */ /* 0x0005e20000100800 */
[----:B------:R-:W-:Y:S05]  /*77c0*/  @!P0 BRA `(.L_x_659) ;  /* 0x0000573000008947 */ /* 0x000fea0003800000 */
[----:B------:R-:W3:Y:S01]  /*77d0*/  LDL R133, [R1+0x18] ;  /* 0x0000180001857983 */ /* 0x000ee20000100800 */
[----:B------:R-:W-:Y:S01]  /*77e0*/  PLOP3.LUT P1, PT, PT, PT, UP1, 0x80, 0x0 ;  /* 0x000000000000781c */ /* 0x000fe20003f2f018 */
[----:B------:R-:W-:Y:S01]  /*77f0*/  IMAD.MOV.U32 R132, RZ, RZ, R136 ;  /* 0x000000ffff847224 */ /* 0x000fe200078e0088 */
[----:B------:R-:W-:Y:S01]  /*7800*/  PLOP3.LUT P0, PT, PT, PT, UP1, 0x80, 0x0 ;  /* 0x000000000000781c */ /* 0x000fe20003f0f018 */
[----:B------:R-:W-:Y:S01]  /*7810*/  IMAD.MOV.U32 R3, RZ, RZ, R137 ;  /* 0x000000ffff037224 */ /* 0x000fe200078e0089 */
[----:B------:R-:W-:-:S09]  /*7820*/  MOV R134, R70 ;  /* 0x0000004600867202 */ /* 0x000fd20000000f00 */
[----:B--23--:R-:W-:-:S04]  /*7830*/  @P1 IMAD.HI.U32 R0, R133, c[0x0][0x2c8], RZ ;  /* 0x0000b20085001a27 */ /* 0x00cfc800078e00ff */
[----:B------:R-:W-:Y:S01]  /*7840*/  IMAD.MOV.U32 R133, RZ, RZ, R135 ;  /* 0x000000ffff857224 */ /* 0x000fe200078e0087 */
[----:B------:R-:W-:-:S05]  /*7850*/  @P0 SHF.R.U32.HI R0, RZ, c[0x0][0x2cc], R0 ;  /* 0x0000b300ff000a19 */ /* 0x000fca0000011600 */
[----:B------:R1:W-:Y:S02]  /*7860*/  @P0 STL [R1+0x14], R0 ;  /* 0x0000140001000387 */ /* 0x0003e40000100800 */
.L_x_662:
[----:B------:R-:W-:Y:S04]  /*7870*/  DEPBAR.LE SB0, 0x0 ;  /* 0x000080000000791a */ /* 0x000fe80000000000 */
[----:B------:R-:W-:Y:S01]  /*7880*/  BAR.SYNC.DEFER_BLOCKING 0x0 ;  /* 0x0000000000007b1d */ /* 0x000fe20000010000 */
[----:B------:R-:W-:Y:S05]  /*7890*/  ISETP.LE.AND P0, PT, RZ, UR6, PT ;  /* 0x00000006ff007c0c */ /* 0x000fea000bf03270 */
[----:B---3-5:R2:W3:Y:S04]  /*78a0*/  LDSM.16.M88.4 R112, [R235+0x7100] ;  /* 0x00710000eb70783b */ /* 0x0284e80000000200 */
[----:B------:R2:W4:Y:S04]  /*78b0*/  LDSM.16.M88.4 R108, [R235+0x9100] ;  /* 0x00910000eb6c783b */ /* 0x0005280000000200 */
[----:B-----5:R2:W1:Y:S04]  /*78c0*/  LDSM.16.M88.4 R16, [R228+0x3900] ;  /* 0x00390000e410783b */ /* 0x0204680000000200 */
        /* <DEDUP_REMOVED lines=16> */
[----:B-1-34-:R-:W-:Y:S01]  /*79d0*/  SHF.R.S32.HI R0, RZ, 0x1f, R249 ;  /* 0x0000001fff007819 */ /* 0x01afe200000114f9 */
[C---:B------:R-:W-:Y:S01]  /*79e0*/  IMAD.WIDE.U32 R4, R249.reuse, c[0x0][0x208], RZ ;  /* 0x00008200f9047a25 */ /* 0x040fe200078e00ff */
[----:B------:R-:W-:Y:S02]  /*79f0*/  SHF.R.S32.HI R2, RZ, 0x1f, R248 ;  /* 0x0000001fff027819 */ /* 0x000fe400000114f8 */
[----:B------:R-:W-:Y:S01]  /*7a00*/  IADD3 R21, R250, 0x100, RZ ;  /* 0x00000100fa157810 */ /* 0x000fe20007ffe0ff */
[----:B------:R-:W-:Y:S02]  /*7a10*/  IMAD R0, R0, c[0x0][0x208], RZ ;  /* 0x0000820000007a24 */ /* 0x000fe400078e02ff */
[----:B------:R-:W-:Y:S02]  /*7a20*/  IMAD R2, R2, c[0x0][0x218], RZ ;  /* 0x0000860002027a24 */ /* 0x000fe400078e02ff */
[----:B------:R-:W-:Y:S04]  /*7a30*/  IMAD R0, R249, c[0x0][0x20c], R0 ;  /* 0x00008300f9007a24 */ /* 0x000fe800078e0200 */
[----:B------:R-:W-:Y:S04]  /*7a40*/  IMAD.IADD R5, R5, 0x1, R0 ;  /* 0x0000000105057824 */ /* 0x000fe800078e0200 */
[----:B------:R-:W-:Y:S05]  /*7a50*/  IMAD.WIDE.U32 R4, R248, c[0x0][0x218], R4 ;  /* 0x00008600f8047a25 */ /* 0x000fea00078e0004 */
[----:B------:R-:W-:Y:S01]  /*7a60*/  IADD3 R0, P1, R4, UR24, RZ ;  /* 0x0000001804007c10 */ /* 0x000fe2000ff3e0ff */
[----:B------:R-:W-:Y:S03]  /*7a70*/  IMAD R4, R248, c[0x0][0x21c], R2 ;  /* 0x00008700f8047a24 */ /* 0x000fe600078e0202 */
[C---:B------:R-:W-:Y:S02]  /*7a80*/  LEA R2, P0, R0.reuse, c[0x0][0x1f8], 0x1 ;  /* 0x00007e0000027a11 */ /* 0x040fe400078008ff */
[----:B------:R-:W-:Y:S03]  /*7a90*/  IADD3.X R4, R5, UR8, R4, P1, !PT ;  /* 0x0000000805047c10 */ /* 0x000fe60008ffe404 */
[----:B------:R-:W1:Y:S01]  /*7aa0*/  SHFL.IDX PT, R6, R2, RZ, 0x181f ;  /* 0x00181fff02067589 */ /* 0x000e6200000e0000 */
[----:B------:R-:W-:Y:S03]  /*7ab0*/  LEA.HI.X R0, R0, c[0x0][0x1fc], R4, 0x1, P0 ;  /* 0x00007f0000007a11 */ /* 0x000fe600000f0c04 */
[----:B------:R-:W3:Y:S04]  /*7ac0*/  SHFL.IDX PT, R4, R2, 0x1, 0x181f ;  /* 0x00381f0002047f89 */ /* 0x000ee800000e0000 */
[----:B------:R-:W-:Y:S04]  /*7ad0*/  SHFL.IDX PT, R7, R0, RZ, 0x181f ;  /* 0x00181fff00077589 */ /* 0x000fe800000e0000 */
[----:B------:R-:W-:Y:S04]  /*7ae0*/  SHFL.IDX PT, R5, R0, 0x1, 0x181f ;  /* 0x00381f0000057f89 */ /* 0x000fe800000e0000 */
[----:B------:R-:W-:Y:S04]  /*7af0*/  SHFL.IDX PT, R12, R2, 0x2, 0x181f ;  /* 0x00581f00020c7f89 */ /* 0x000fe800000e0000 */
[----:B------:R-:W4:Y:S04]  /*7b00*/  SHFL.IDX PT, R10, R2, 0x3, 0x181f ;  /* 0x00781f00020a7f89 */ /* 0x000f2800000e0000 */
[----:B------:R-:W-:Y:S04]  /*7b10*/  SHFL.IDX PT, R9, R0, 0x2, 0x181f ;  /* 0x00581f0000097f89 */ /* 0x000fe800000e0000 */
[----:B------:R-:W5:Y:S04]  /*7b20*/  SHFL.IDX PT, R8, R2, 0x4, 0x181f ;  /* 0x00981f0002087f89 */ /* 0x000f6800000e0000 */
[----:B------:R-:W-:Y:S04]  /*7b30*/  SHFL.IDX PT, R11, R2, 0x5, 0x181f ;  /* 0x00b81f00020b7f89 */ /* 0x000fe800000e0000 */
[----:B------:R-:W-:Y:S04]  /*7b40*/  SHFL.IDX PT, R20, R0, 0x3, 0x181f ;  /* 0x00781f0000147f89 */ /* 0x000fe800000e0000 */
[----:B------:R-:W2:Y:S04]  /*7b50*/  SHFL.IDX PT, R15, R0, 0x4, 0x181f ;  /* 0x00981f00000f7f89 */ /* 0x000ea800000e0000 */
[----:B------:R-:W2:Y:S04]  /*7b60*/  SHFL.IDX PT, R2, R2, 0x6, 0x181f ;  /* 0x00d81f0002027f89 */ /* 0x000ea800000e0000 */
[----:B------:R-:W2:Y:S04]  /*7b70*/  SHFL.IDX PT, R14, R0, 0x5, 0x181f ;  /* 0x00b81f00000e7f89 */ /* 0x000ea800000e0000 */
[----:B------:R-:W2:Y:S01]  /*7b80*/  SHFL.IDX PT, R0, R0, 0x6, 0x181f ;  /* 0x00d81f0000007f89 */ /* 0x000ea200000e0000 */
[-C--:B-1----:R-:W-:Y:S02]  /*7b90*/  IADD3 R6, P1, R6, R247.reuse, RZ ;  /* 0x000000f706067210 */ /* 0x082fe40007f3e0ff */
[-C--:B---3--:R-:W-:Y:S02]  /*7ba0*/  IADD3 R4, P0, R4, R247.reuse, RZ ;  /* 0x000000f704047210 */ /* 0x088fe40007f1e0ff */
[-C--:B----4-:R-:W-:Y:S01]  /*7bb0*/  IADD3 R10, P3, R10, R247.reuse, RZ ;  /* 0x000000f70a0a7210 */ /* 0x090fe20007f7e0ff */
[--C-:B------:R-:W-:Y:S01]  /*7bc0*/  IMAD.X R7, R7, 0x1, R246.reuse, P1 ;  /* 0x0000000107077824 */ /* 0x100fe200008e06f6 */
[-C--:B-----5:R-:W-:Y:S01]  /*7bd0*/  IADD3 R8, P2, R8, R247.reuse, RZ ;  /* 0x000000f708087210 */ /* 0x0a0fe20007f5e0ff */
[--C-:B------:R-:W-:Y:S01]  /*7be0*/  IMAD.X R5, R5, 0x1, R246.reuse, P0 ;  /* 0x0000000105057824 */ /* 0x100fe200000e06f6 */
[-C--:B------:R-:W-:Y:S02]  /*7bf0*/  IADD3 R12, P0, R12, R247.reuse, RZ ;  /* 0x000000f70c0c7210 */ /* 0x080fe40007f1e0ff */
[----:B------:R1:W-:Y:S03]  /*7c00*/  LDGSTS.E.BYPASS.LTC128B.128 [R21], [R6.64], !P6 ;  /* 0x0000000006157fae */ /* 0x0003e6000f101d4e */
[--C-:B------:R-:W-:Y:S01]  /*7c10*/  IMAD.X R13, R9, 0x1, R246.reuse, P0 ;  /* 0x00000001090d7824 */ /* 0x100fe200000e06f6 */
[----:B------:R3:W-:Y:S01]  /*7c20*/  LDGSTS.E.BYPASS.LTC128B.128 [R21+0x800], [R4.64], !P6 ;  /* 0x0080000004157fae */ /* 0x0007e2000f101d4e */
[--C-:B--2---:R-:W-:Y:S03]  /*7c30*/  IMAD.X R9, R15, 0x1, R246.reuse, P2 ;  /* 0x000000010f097824 */ /* 0x104fe600010e06f6 */
        /* <DEDUP_REMOVED lines=8> */
[----:B------:R2:W-:Y:S04]  /*7cc0*/  LDGSTS.E.BYPASS.LTC128B.128 [R21+0x2800], [R6.64], !P6 ;  /* 0x0280000006157fae */ /* 0x0005e8000f101d4e */
[----:B------:R2:W-:Y:S02]  /*7cd0*/  LDGSTS.E.BYPASS.LTC128B.128 [R21+0x3000], [R4.64], !P6 ;  /* 0x0300000004157fae */ /* 0x0005e4000f101d4e */
.L_x_660:
[-C--:B-1234-:R-:W-:Y:S01]  /*7ce0*/  HMMA.16816.F32.BF16 R4, R112, R16.reuse, RZ ;  /* 0x000000107004723c */ /* 0x09efe200000418ff */
[----:B------:R-:W0:Y:S01]  /*7cf0*/  LDGDEPBAR ;  /* 0x00000000000079af */ /* 0x000e220000000000 */
[----:B------:R-:W-:Y:S06]  /*7d00*/  UISETP.GE.AND UP0, UPT, UR6, 0x1, UPT ;  /* 0x000000010600788c */ /* 0x000fec000bf06270 */
[C---:B------:R-:W-:Y:S01]  /*7d10*/  HMMA.16816.F32.BF16 R8, R108.reuse, R16, RZ ;  /* 0x000000106c08723c */ /* 0x040fe200000418ff */
[----:B------:R-:W-:Y:S07]  /*7d20*/  PLOP3.LUT P0, PT, PT, PT, UP0, 0x80, 0x0 ;  /* 0x000000000000781c */ /* 0x000fee0003f0f008 */
        /* <DEDUP_REMOVED lines=98> */
[----:B------:R-:W5:Y:S07]  /*8350*/  LDSM.16.M88.4 R136, [R233+0x2800] ;  /* 0x00280000e988783b */ /* 0x000f6e0000000200 */
        /* <DEDUP_REMOVED lines=30> */
[----:B------:R-:W-:Y:S01]  /*8540*/  HMMA.16816.F32.BF16 R112, R196, R194, R112 ;  /* 0x000000c2c470723c */ /* 0x000fe20000041870 */
[----:B------:R-:W-:-:S07]  /*8550*/  @!P0 BRA `(.L_x_661) ;  /* 0x000003f000008947 */ /* 0x000fce0003800000 */
[----:B------:R-:W2:Y:S01]  /*8560*/  LDL R0, [R1] ;  /* 0x0000000001007983 */ /* 0x000ea20000100800 */
        /* <DEDUP_REMOVED lines=61> */
[----:B------:R2:W-:Y:S02]  /*8940*/  LDGSTS.E.BYPASS.LTC128B.128 [R250+0x6900], [R136.64], !P6 ;  /* 0x0690000088fa7fae */ /* 0x0005e4000f101d4e */
.L_x_661:
[----:B------:R-:W3:Y:S01]  /*8950*/  LDL R2, [R1+0x14] ;  /* 0x0000140001027983 */ /* 0x000ee20000100800 */
[----:B------:R-:W-:Y:S01]  /*8960*/  PLOP3.LUT P0, PT, PT, PT, UP1, 0x80, 0x0 ;  /* 0x000000000000781c */ /* 0x000fe20003f0f018 */
[----:B------:R-:W-:Y:S01]  /*8970*/  UIMAD UR5, UR6, -0x70, URZ ;  /* 0xffffff90060578a4 */ /* 0x000fe2000f8e023f */
[----:B--2---:R-:W-:Y:S01]  /*8980*/  IMAD.U32 R136, RZ, RZ, UR12 ;  /* 0x0000000cff887e24 */ /* 0x004fe2000f8e00ff */
[----:B------:R-:W2:Y:S01]  /*8990*/  LDL R139, [R1+0x1c] ;  /* 0x00001c00018b7983 */ /* 0x000ea20000100800 */
[----:B------:R-:W-:Y:S02]  /*89a0*/  UISETP.GT.AND UP0, UPT, UR6, UR4, UPT ;  /* 0x000000040600728c */ /* 0x000fe4000bf04270 */
[----:B------:R-:W-:Y:S01]  /*89b0*/  UIADD3 UR6, UR6, -0x1, URZ ;  /* 0xffffffff06067890 */ /* 0x000fe2000fffe03f */
[----:B------:R-:W-:Y:S04]  /*89c0*/  STL [R1+0x60], R248 ;  /* 0x000060f801007387 */ /* 0x000fe80000100800 */
        /* <DEDUP_REMOVED lines=16> */
[----:B------:R1:W3:Y:S04]  /*8ad0*/  LDL R0, [R1+0x18] ;  /* 0x0000180001007983 */ /* 0x0002e80000100800 */
[----:B------:R-:W0:Y:S01]  /*8ae0*/  LDGDEPBAR ;  /* 0x00000000000079af */ /* 0x000e220000000000 */
[----:B---3--:R-:W-:Y:S07]  /*8af0*/  @P0 IMAD.MOV.U32 R0, RZ, RZ, R2 ;  /* 0x000000ffff000224 */ /* 0x008fee00078e0002 */
[----:B------:R-:W-:Y:S08]  /*8b00*/  SHFL.IDX PT, R138, R0, 0x2, 0x1c1f ;  /* 0x005c1f00008a7f89 */ /* 0x000ff000000e0000 */
[----:B------:R-:W-:Y:S08]  /*8b10*/  SHFL.IDX PT, R135, R0, RZ, 0x1c1f ;  /* 0x001c1fff00877589 */ /* 0x000ff000000e0000 */
[----:B------:R-:W3:Y:S08]  /*8b20*/  SHFL.IDX PT, R2, R0, 0x1, 0x1c1f ;  /* 0x003c1f0000027f89 */ /* 0x000ef000000e0000 */
[----:B------:R4:W1:Y:S02]  /*8b30*/  SHFL.IDX PT, R137, R0, 0x3, 0x1c1f ;  /* 0x007c1f0000897f89 */ /* 0x00086400000e0000 */
[----:B----4-:R-:W-:Y:S05]  /*8b40*/  IMAD.U32 R0, RZ, RZ, UR5 ;  /* 0x00000005ff007e24 */ /* 0x010fea000f8e00ff */
[----:B--2---:R-:W-:Y:S04]  /*8b50*/  IADD3 R0, -R139, 0x1, R0 ;  /* 0x000000018b007810 */ /* 0x004fe80007ffe100 */
[----:B------:R-:W-:Y:S05]  /*8b60*/  IADD3 R136, -R136, UR7, R0 ;  /* 0x0000000788887c10 */ /* 0x000fea000fffe100 */
[C---:B---3--:R-:W-:Y:S02]  /*8b70*/  IMAD.IADD R2, R136.reuse, 0x1, R2 ;  /* 0x0000000188027824 */ /* 0x048fe400078e0202 */
[C---:B------:R-:W-:Y:S02]  /*8b80*/  IMAD.IADD R135, R136.reuse, 0x1, R135 ;  /* 0x0000000188877824 */ /* 0x040fe400078e0287 */
[----:B------:R-:W-:Y:S01]  /*8b90*/  IMAD.IADD R0, R136, 0x1, R138 ;  /* 0x0000000188007824 */ /* 0x000fe200078e028a */
[----:B------:R-:W-:Y:S01]  /*8ba0*/  ISETP.GT.AND P1, PT, R2, RZ, PT ;  /* 0x000000ff0200720c */ /* 0x000fe20003f24270 */
[----:B-1----:R-:W-:Y:S01]  /*8bb0*/  IMAD.IADD R136, R136, 0x1, R137 ;  /* 0x0000000188887824 */ /* 0x002fe200078e0289 */
[----:B------:R-:W-:Y:S02]  /*8bc0*/  ISETP.GT.AND P0, PT, R2, 0x1, PT ;  /* 0x000000010200780c */ /* 0x000fe40003f04270 */
[----:B------:R-:W-:Y:S02]  /*8bd0*/  FSEL R188, R6, -INF , P1 ;  /* 0xff80000006bc7808 */ /* 0x000fe40000800000 */
[----:B------:R-:W-:Y:S02]  /*8be0*/  FSEL R7, R7, -INF , P0 ;  /* 0xff80000007077808 */ /* 0x000fe40000000000 */
[----:B------:R-:W-:Y:S02]  /*8bf0*/  ISETP.GT.AND P2, PT, R135, 0x1, PT ;  /* 0x000000018700780c */ /* 0x000fe40003f44270 */
[C---:B------:R-:W-:Y:S02]  /*8c00*/  ISETP.GT.AND P1, PT, R2.reuse, 0x8, PT ;  /* 0x000000080200780c */ /* 0x040fe40003f24270 */
        /* <DEDUP_REMOVED lines=34> */
[C---:B------:R-:W-:Y:S02]  /*8e30*/  ISETP.GT.AND P2, PT, R135.reuse, 0x31, PT ;  /* 0x000000318700780c */ /* 0x040fe40003f44270 */
[----:B------:R-:W-:Y:S02]  /*8e40*/  ISETP.GT.AND P3, PT, R135, RZ, PT ;  /* 0x000000ff8700720c */ /* 0x000fe40003f64270 */
[C---:B------:R-:W-:Y:S02]  /*8e50*/  ISETP.GT.AND P1, PT, R136.reuse, RZ, PT ;  /* 0x000000ff8800720c */ /* 0x040fe40003f24270 */
[----:B------:R-:W-:Y:S02]  /*8e60*/  ISETP.GT.AND P0, PT, R136, 0x1, PT ;  /* 0x000000018800780c */ /* 0x000fe40003f04270 */
[----:B------:R-:W-:Y:S02]  /*8e70*/  FSEL R190, R53, -INF , P2 ;  /* 0xff80000035be7808 */ /* 0x000fe40001000000 */
[----:B------:R-:W-:Y:S02]  /*8e80*/  FSEL R138, R4, -INF , P3 ;  /* 0xff800000048a7808 */ /* 0x000fe40001800000 */
[----:B------:R-:W-:Y:S02]  /*8e90*/  ISETP.GT.AND P3, PT, R135, 0x8, PT ;  /* 0x000000088700780c */ /* 0x000fe40003f64270 */
[----:B------:R-:W-:Y:S02]  /*8ea0*/  FSEL R11, R11, -INF , P0 ;  /* 0xff8000000b0b7808 */ /* 0x000fe40000000000 */
[----:B------:R-:W-:Y:S02]  /*8eb0*/  ISETP.GT.AND P0, PT, R2, 0x39, PT ;  /* 0x000000390200780c */ /* 0x000fe40003f04270 */
[----:B------:R-:W-:Y:S02]  /*8ec0*/  ISETP.GT.AND P2, PT, R0, 0x1, PT ;  /* 0x000000010000780c */ /* 0x000fe40003f44270 */
[----:B------:R-:W-:Y:S02]  /*8ed0*/  FSEL R10, R10, -INF , P1 ;  /* 0xff8000000a0a7808 */ /* 0x000fe40000800000 */
[----:B------:R-:W-:Y:S02]  /*8ee0*/  ISETP.GT.AND P1, PT, R2, 0x38, PT ;  /* 0x000000380200780c */ /* 0x000fe40003f24270 */
        /* <DEDUP_REMOVED lines=8> */
[----:B------:R-:W-:Y:S02]  /*8f70*/  FMNMX.FTZ R137, R138, R3, !PT ;  /* 0x000000038a897209 */ /* 0x000fe40007810000 */
[----:B------:R-:W-:Y:S02]  /*8f80*/  FSEL R20, R20, -INF , P3 ;  /* 0xff80000014147808 */ /* 0x000fe40001800000 */
[----:B------:R-:W-:Y:S02]  /*8f90*/  FSEL R194, R65, -INF , P2 ;  /* 0xff80000041c27808 */ /* 0x000fe40001000000 */
[----:B------:R-:W-:Y:S02]  /*8fa0*/  ISETP.GT.AND P3, PT, R135, 0x18, PT ;  /* 0x000000188700780c */ /* 0x000fe40003f64270 */
[----:B------:R-:W-:Y:S02]  /*8fb0*/  FSEL R14, R14, -INF , P1 ;  /* 0xff8000000e0e7808 */ /* 0x000fe40000800000 */
[----:B------:R-:W-:Y:S02]  /*8fc0*/  FSEL R15, R15, -INF , P0 ;  /* 0xff8000000f0f7808 */ /* 0x000fe40000000000 */
[C---:B------:R-:W-:Y:S02]  /*8fd0*/  ISETP.GT.AND P1, PT, R2.reuse, 0x40, PT ;  /* 0x000000400200780c */ /* 0x040fe40003f24270 */
[----:B------:R-:W-:Y:S02]  /*8fe0*/  ISETP.GT.AND P0, PT, R2, 0x41, PT ;  /* 0x000000410200780c */ /* 0x000fe40003f04270 */
[----:B------:R-:W-:Y:S02]  /*8ff0*/  FMNMX.FTZ R137, R139, R137, !PT ;  /* 0x000000898b897209 */ /* 0x000fe40007810000 */
[----:B------:R-:W-:Y:S02]  /*9000*/  ISETP.GT.AND P2, PT, R0, 0x9, PT ;  /* 0x000000090000780c */ /* 0x000fe40003f44270 */
[----:B------:R-:W-:Y:S02]  /*9010*/  FSEL R32, R32, -INF , P3 ;  /* 0xff80000020207808 */ /* 0x000fe40001800000 */
[----:B------:R-:W-:Y:S02]  /*9020*/  ISETP.GT.AND P3, PT, R135, 0x20, PT ;  /* 0x000000208700780c */ /* 0x000fe40003f64270 */
[----:B------:R-:W-:Y:S02]  /*9030*/  FSEL R13, R13, -INF , P2 ;  /* 0xff8000000d0d7808 */ /* 0x000fe40001000000 */
[----:B------:R-:W-:Y:S02]  /*9040*/  ISETP.GT.AND P2, PT, R135, 0x41, PT ;  /* 0x000000418700780c */ /* 0x000fe40003f44270 */
[----:B------:R-:W-:Y:S02]  /*9050*/  FSEL R204, R70, -INF , P1 ;  /* 0xff80000046cc7808 */ /* 0x000fe40000800000 */
[----:B------:R-:W-:Y:S02]  /*9060*/  FSEL R207, R71, -INF , P0 ;  /* 0xff80000047cf7808 */ /* 0x000fe40000000000 */
[C---:B------:R-:W-:Y:S02]  /*9070*/  ISETP.GT.AND P1, PT, R136.reuse, 0x10, PT ;  /* 0x000000108800780c */ /* 0x040fe40003f24270 */
[----:B------:R-:W-:Y:S02]  /*9080*/  ISETP.GT.AND P0, PT, R136, 0x11, PT ;  /* 0x000000118800780c */ /* 0x000fe40003f04270 */
[----:B------:R-:W-:Y:S02]  /*9090*/  FMNMX.FTZ R137, R16, R137, !PT ;  /* 0x0000008910897209 */ /* 0x000fe40007810000 */
[----:B------:R-:W-:Y:S02]  /*90a0*/  FSEL R36, R36, -INF , P3 ;  /* 0xff80000024247808 */ /* 0x000fe40001800000 */
[----:B------:R-:W-:Y:S02]  /*90b0*/  FSEL R201, R69, -INF , P2 ;  /* 0xff80000045c97808 */ /* 0x000fe40001000000 */
[----:B------:R-:W-:Y:S02]  /*90c0*/  FMNMX.FTZ R137, R17, R137, !PT ;  /* 0x0000008911897209 */ /* 0x000fe40007810000 */
[----:B------:R-:W-:Y:S02]  /*90d0*/  ISETP.GT.AND P3, PT, R135, 0x28, PT ;  /* 0x000000288700780c */ /* 0x000fe40003f64270 */
[----:B------:R-:W-:Y:S02]  /*90e0*/  FSEL R26, R26, -INF , P1 ;  /* 0xff8000001a1a7808 */ /* 0x000fe40000800000 */
[----:B------:R-:W-:Y:S02]  /*90f0*/  FSEL R27, R27, -INF , P0 ;  /* 0xff8000001b1b7808 */ /* 0x000fe40000000000 */
[C---:B------:R-:W-:Y:S02]  /*9100*/  ISETP.GT.AND P1, PT, R2.reuse, 0x48, PT ;  /* 0x000000480200780c */ /* 0x040fe40003f24270 */
[----:B------:R-:W-:Y:S02]  /*9110*/  ISETP.GT.AND P0, PT, R2, 0x49, PT ;  /* 0x000000490200780c */ /* 0x000fe40003f04270 */
[----:B------:R-:W-:Y:S02]  /*9120*/  ISETP.GT.AND P2, PT, R0, 0x11, PT ;  /* 0x000000110000780c */ /* 0x000fe40003f44270 */
[----:B------:R-:W-:Y:S02]  /*9130*/  FMNMX.FTZ R137, R20, R137, !PT ;  /* 0x0000008914897209 */ /* 0x000fe40007810000 */
[----:B------:R-:W-:Y:S02]  /*9140*/  FSEL R48, R48, -INF , P3 ;  /* 0xff80000030307808 */ /* 0x000fe40001800000 */
[----:B------:R-:W-:Y:S02]  /*9150*/  FSEL R216, R82, -INF , P1 ;  /* 0xff80000052d87808 */ /* 0x000fe40000800000 */
[----:B------:R-:W-:Y:S02]  /*9160*/  FSEL R217, R83, -INF , P0 ;  /* 0xff80000053d97808 */ /* 0x000fe40000000000 */
[----:B------:R-:W-:Y:S02]  /*9170*/  ISETP.GT.AND P3, PT, R135, 0x30, PT ;  /* 0x000000308700780c */ /* 0x000fe40003f64270 */
        /* <DEDUP_REMOVED lines=9> */
[----:B------:R-:W-:Y:S02]  /*9210*/  ISETP.GT.AND P0, PT, R2, 0x51, PT ;  /* 0x000000510200780c */ /* 0x000fe40003f04270 */
[----:B------:R-:W-:Y:S02]  /*9220*/  ISETP.GT.AND P3, PT, R0, RZ, PT ;  /* 0x000000ff0000720c */ /* 0x000fe40003f64270 */
[----:B------:R-:W-:Y:S02]  /*9230*/  FSEL R30, R30, -INF , P1 ;  /* 0xff8000001e1e7808 */ /* 0x000fe40000800000 */
[----:B------:R-:W-:Y:S02]  /*9240*/  ISETP.GT.AND P1, PT, R2, 0x50, PT ;  /* 0x000000500200780c */ /* 0x000fe40003f24270 */
        /* <DEDUP_REMOVED lines=11> */
[----:B------:R-:W-:Y:S02]  /*9300*/  FMNMX.FTZ R137, R33, R137, !PT ;  /* 0x0000008921897209 */ /* 0x000fe40007810000 */
[C---:B------:R-:W-:Y:S02]  /*9310*/  ISETP.GT.AND P2, PT, R0.reuse, 0x21, PT ;  /* 0x000000210000780c */ /* 0x040fe40003f44270 */
[----:B------:R-:W-:Y:S02]  /*9320*/  ISETP.GT.AND P3, PT, R0, 0x8, PT ;  /* 0x000000080000780c */ /* 0x000fe40003f64270 */
        /* <DEDUP_REMOVED lines=14> */
[----:B------:R-:W-:Y:S02]  /*9410*/  FMNMX.FTZ R137, R37, R137, !PT ;  /* 0x0000008925897209 */ /* 0x000fe40007810000 */
        /* <DEDUP_REMOVED lines=8> */
[----:B------:R-:W-:Y:S02]  /*94a0*/  FSEL R24, R24, -INF , P3 ;  /* 0xff80000018187808 */ /* 0x000fe40001800000 */
[----:B------:R-:W-:Y:S02]  /*94b0*/  ISETP.GT.AND P3, PT, R135, 0x48, PT ;  /* 0x000000488700780c */ /* 0x000fe40003f64270 */
[----:B------:R-:W-:Y:S02]  /*94c0*/  FSEL R45, R45, -INF , P2 ;  /* 0xff8000002d2d7808 */ /* 0x000fe40001000000 */
[----:B------:R-:W-:Y:S02]  /*94d0*/  ISETP.GT.AND P2, PT, R135, 0x61, PT ;  /* 0x000000618700780c */ /* 0x000fe40003f44270 */
[----:B------:R-:W-:Y:S02]  /*94e0*/  FSEL R221, R102, -INF , P1 ;  /* 0xff80000066dd7808 */ /* 0x000fe40000800000 */
[C---:B------:R-:W-:Y:S02]  /*94f0*/  ISETP.GT.AND P1, PT, R136.reuse, 0x30, PT ;  /* 0x000000308800780c */ /* 0x040fe40003f24270 */
[----:B------:R-:W-:Y:S02]  /*9500*/  ISETP.GT.AND P0, PT, R136, 0x31, PT ;  /* 0x000000318800780c */ /* 0x000fe40003f04270 */
[----:B------:R-:W-:Y:S02]  /*9510*/  FMNMX.FTZ R137, R48, R137, !PT ;  /* 0x0000008930897209 */ /* 0x000fe40007810000 */
[----:B------:R-:W-:Y:S02]  /*9520*/  FSEL R206, R80, -INF , P3 ;  /* 0xff80000050ce7808 */ /* 0x000fe40001800000 */
[----:B------:R-:W-:Y:S02]  /*9530*/  FSEL R80, R101, -INF , P2 ;  /* 0xff80000065507808 */ /* 0x000fe40001000000 */
[----:B------:R-:W-:Y:S02]  /*9540*/  FSEL R101, R58, -INF , P1 ;  /* 0xff8000003a657808 */ /* 0x000fe40000800000 */
[----:B------:R-:W-:Y:S02]  /*9550*/  FSEL R103, R59, -INF , P0 ;  /* 0xff8000003b677808 */ /* 0x000fe40000000000 */
[C---:B------:R-:W-:Y:S02]  /*9560*/  ISETP.GT.AND P1, PT, R2.reuse, 0x68, PT ;  /* 0x000000680200780c */ /* 0x040fe40003f24270 */
        /* <DEDUP_REMOVED lines=13> */
[----:B------:R-:W-:Y:S02]  /*9640*/  ISETP.GT.AND P3, PT, R0, 0x18, PT ;  /* 0x000000180000780c */ /* 0x000fe40003f64270 */
[----:B------:R-:W-:Y:S02]  /*9650*/  FMNMX.FTZ R2, R34, R2, !PT ;  /* 0x0000000222027209 */ /* 0x000fe40007810000 */
[----:B------:R-:W-:Y:S02]  /*9660*/  FMNMX.FTZ R137, R201, R137, !PT ;  /* 0x00000089c9897209 */ /* 0x000fe40007810000 */
[----:B------:R-:W-:Y:S02]  /*9670*/  FMNMX.FTZ R4, R8, R133, !PT ;  /* 0x0000008508047209 */ /* 0x000fe40007810000 */
[----:B------:R-:W-:Y:S02]  /*9680*/  FMNMX.FTZ R2, R35, R2, !PT ;  /* 0x0000000223027209 */ /* 0x000fe40007810000 */
[----:B------:R-:W-:Y:S02]  /*9690*/  FSEL R28, R28, -INF , P3 ;  /* 0xff8000001c1c7808 */ /* 0x000fe40001800000 */
[----:B------:R-:W-:Y:S02]  /*96a0*/  ISETP.GT.AND P3, PT, R135, 0x50, PT ;  /* 0x000000508700780c */ /* 0x000fe40003f64270 */
[----:B------:R-:W-:Y:S02]  /*96b0*/  FMNMX.FTZ R137, R206, R137, !PT ;  /* 0x00000089ce897209 */ /* 0x000fe40007810000 */
[----:B------:R-:W-:Y:S02]  /*96c0*/  FMNMX.FTZ R4, R9, R4, !PT ;  /* 0x0000000409047209 */ /* 0x000fe40007810000 */
[----:B------:R-:W-:Y:S02]  /*96d0*/  FSEL R84, R84, -INF , P3 ;  /* 0xff80000054547808 */ /* 0x000fe40001800000 */
[----:B------:R-:W-:Y:S02]  /*96e0*/  FMNMX.FTZ R2, R38, R2, !PT ;  /* 0x0000000226027209 */ /* 0x000fe40007810000 */
[----:B------:R-:W-:Y:S02]  /*96f0*/  FMNMX.FTZ R137, R213, R137, !PT ;  /* 0x00000089d5897209 */ /* 0x000fe40007810000 */
[----:B------:R-:W-:Y:S02]  /*9700*/  ISETP.GT.AND P3, PT, R0, 0x20, PT ;  /* 0x000000200000780c */ /* 0x000fe40003f64270 */
[----:B------:R-:W-:Y:S02]  /*9710*/  FMNMX.FTZ R4, R12, R4, !PT ;  /* 0x000000040c047209 */ /* 0x000fe40007810000 */
[----:B------:R-:W-:Y:S02]  /*9720*/  FMNMX.FTZ R137, R84, R137, !PT ;  /* 0x0000008954897209 */ /* 0x000fe40007810000 */
[----:B------:R-:W-:Y:S02]  /*9730*/  FMNMX.FTZ R2, R39, R2, !PT ;  /* 0x0000000227027209 */ /* 0x000fe40007810000 */
[----:B------:R-:W-:Y:S02]  /*9740*/  FSEL R40, R40, -INF , P3 ;  /* 0xff80000028287808 */ /* 0x000fe40001800000 */
[----:B------:R-:W-:Y:S02]  /*9750*/  ISETP.GT.AND P3, PT, R135, 0x58, PT ;  /* 0x000000588700780c */ /* 0x000fe40003f64270 */
[----:B------:R-:W-:Y:S02]  /*9760*/  FMNMX.FTZ R4, R13, R4, !PT ;  /* 0x000000040d047209 */ /* 0x000fe40007810000 */
[----:B------:R-:W-:Y:S02]  /*9770*/  FSEL R83, R96, -INF , P3 ;  /* 0xff80000060537808 */ /* 0x000fe40001800000 */
        /* <DEDUP_REMOVED lines=18> */
[----:B------:R-:W-:Y:S02]  /*98a0*/  ISETP.GT.AND P2, PT, R0, 0x31, PT ;  /* 0x000000310000780c */ /* 0x000fe40003f44270 */
[----:B------:R-:W-:Y:S02]  /*98b0*/  FMNMX.FTZ R2, R192, R2, !PT ;  /* 0x00000002c0027209 */ /* 0x000fe40007810000 */
[----:B------:R-:W-:Y:S02]  /*98c0*/  FMNMX.FTZ R5, R11, R5, !PT ;  /* 0x000000050b057209 */ /* 0x000fe40007810000 */
[----:B------:R-:W-:Y:S02]  /*98d0*/  FMNMX.FTZ R4, R29, R4, !PT ;  /* 0x000000041d047209 */ /* 0x000fe40007810000 */
[----:B------:R-:W-:Y:S02]  /*98e0*/  FMNMX.FTZ R137, R80, R137, !PT ;  /* 0x0000008950897209 */ /* 0x000fe40007810000 */
[----:B------:R-:W-:Y:S02]  /*98f0*/  FSEL R251, R112, -INF , P3 ;  /* 0xff80000070fb7808 */ /* 0x000fe40001800000 */
[----:B------:R-:W-:Y:S02]  /*9900*/  FSEL R100, R57, -INF , P2 ;  /* 0xff80000039647808 */ /* 0x000fe40001000000 */
[----:B------:R-:W-:Y:S02]  /*9910*/  ISETP.GT.AND P2, PT, R135, 0x69, PT ;  /* 0x000000698700780c */ /* 0x000fe40003f44270 */
[----:B------:R-:W-:Y:S02]  /*9920*/  FMNMX.FTZ R2, R195, R2, !PT ;  /* 0x00000002c3027209 */ /* 0x000fe40007810000 */
[----:B------:R-:W-:Y:S02]  /*9930*/  FMNMX.FTZ R5, R14, R5, !PT ;  /* 0x000000050e057209 */ /* 0x000fe40007810000 */
[----:B------:R-:W-:Y:S02]  /*9940*/  FSEL R114, R114, -INF , P1 ;  /* 0xff80000072727808 */ /* 0x000fe40000800000 */
[----:B------:R-:W-:Y:S02]  /*9950*/  ISETP.GT.AND P1, PT, R136, 0x38, PT ;  /* 0x000000388800780c */ /* 0x000fe40003f24270 */
[----:B------:R-:W-:Y:S02]  /*9960*/  FMNMX.FTZ R4, R40, R4, !PT ;  /* 0x0000000428047209 */ /* 0x000fe40007810000 */
[----:B------:R-:W-:Y:S02]  /*9970*/  FSEL R227, R113, -INF , P2 ;  /* 0xff80000071e37808 */ /* 0x000fe40001000000 */
[----:B------:R-:W-:Y:S02]  /*9980*/  FMNMX.FTZ R137, R251, R137, !PT ;  /* 0x00000089fb897209 */ /* 0x000fe40007810000 */
[----:B------:R-:W-:Y:S02]  /*9990*/  FMNMX.FTZ R2, R196, R2, !PT ;  /* 0x00000002c4027209 */ /* 0x000fe40007810000 */
[----:B------:R-:W-:Y:S02]  /*99a0*/  FMNMX.FTZ R5, R15, R5, !PT ;  /* 0x000000050f057209 */ /* 0x000fe40007810000 */
[----:B------:R-:W-:Y:S02]  /*99b0*/  FSEL R113, R62, -INF , P1 ;  /* 0xff8000003e717808 */ /* 0x000fe40000800000 */
[----:B------:R-:W-:Y:S02]  /*99c0*/  ISETP.GT.AND P1, PT, R136, 0x40, PT ;  /* 0x000000408800780c */ /* 0x000fe40003f24270 */
[----:B------:R-:W-:Y:S02]  /*99d0*/  FMNMX.FTZ R4, R41, R4, !PT ;  /* 0x0000000429047209 */ /* 0x000fe40007810000 */
[----:B------:R-:W-:Y:S02]  /*99e0*/  FMNMX.FTZ R137, R227, R137, !PT ;  /* 0x00000089e3897209 */ /* 0x000fe40007810000 */
[----:B------:R-:W-:Y:S02]  /*99f0*/  FMNMX.FTZ R2, R204, R2, !PT ;  /* 0x00000002cc027209 */ /* 0x000fe40007810000 */
[----:B------:R-:W-:Y:S01]  /*9a00*/  FMNMX.FTZ R5, R26, R5, !PT ;  /* 0x000000051a057209 */ /* 0x000fe20007810000 */
[----:B------:R-:W1:Y:S01]  /*9a10*/  SHFL.BFLY PT, R6, R137, 0x2, 0x1f ;  /* 0x0c401f0089067f89 */ /* 0x000e6200000e0000 */
[----:B------:R-:W-:Y:S02]  /*9a20*/  FSEL R199, R74, -INF , P1 ;  /* 0xff8000004ac77808 */ /* 0x000fe40000800000 */
        /* <DEDUP_REMOVED lines=9> */
[----:B------:R-:W-:Y:S01]  /*9ac0*/  FSEL R52, R90, -INF , P1 ;  /* 0xff8000005a347808 */ /* 0x000fe20000800000 */
[----:B------:R-:W-:Y:S01]  /*9ad0*/  IMAD.MOV.U32 R90, RZ, RZ, R200 ;  /* 0x000000ffff5a7224 */ /* 0x000fe200078e00c8 */
[----:B------:R-:W-:Y:S02]  /*9ae0*/  FMNMX.FTZ R4, R99, R4, !PT ;  /* 0x0000000463047209 */ /* 0x000fe40007810000 */
[C---:B------:R-:W-:Y:S02]  /*9af0*/  ISETP.GT.AND P3, PT, R0.reuse, 0x38, PT ;  /* 0x000000380000780c */ /* 0x040fe40003f64270 */
[----:B------:R-:W-:Y:S02]  /*9b00*/  FMNMX.FTZ R2, R217, R2, !PT ;  /* 0x00000002d9027209 */ /* 0x000fe40007810000 */
[----:B------:R-:W-:Y:S02]  /*9b10*/  FMNMX.FTZ R5, R31, R5, !PT ;  /* 0x000000051f057209 */ /* 0x000fe40007810000 */
[----:B------:R-:W-:Y:S02]  /*9b20*/  ISETP.GT.AND P2, PT, R0, 0x39, PT ;  /* 0x000000390000780c */ /* 0x000fe40003f44270 */
[----:B------:R-:W-:Y:S02]  /*9b30*/  FSEL R102, R60, -INF , P3 ;  /* 0xff8000003c667808 */ /* 0x000fe40001800000 */
[----:B------:R-:W-:Y:S02]  /*9b40*/  FMNMX.FTZ R4, R100, R4, !PT ;  /* 0x0000000464047209 */ /* 0x000fe40007810000 */
[----:B------:R-:W-:Y:S02]  /*9b50*/  FMNMX.FTZ R2, R90, R2, !PT ;  /* 0x000000025a027209 */ /* 0x000fe40007810000 */
[----:B------:R-:W-:Y:S02]  /*9b60*/  FMNMX.FTZ R5, R42, R5, !PT ;  /* 0x000000052a057209 */ /* 0x000fe40007810000 */
[----:B------:R-:W-:Y:S02]  /*9b70*/  FSEL R115, R115, -INF , P0 ;  /* 0xff80000073737808 */ /* 0x000fe40000000000 */
[----:B------:R-:W-:Y:S01]  /*9b80*/  FSEL R112, R61, -INF , P2 ;  /* 0xff8000003d707808 */ /* 0x000fe20001000000 */
[----:B------:R-:W-:Y:S01]  /*9b90*/  IMAD.MOV.U32 R61, RZ, RZ, R114 ;  /* 0x000000ffff3d7224 */ /* 0x000fe200078e0072 */
[----:B------:R-:W-:Y:S01]  /*9ba0*/  ISETP.GT.AND P3, PT, R0, 0x40, PT ;  /* 0x000000400000780c */ /* 0x000fe20003f64270 */
[----:B------:R-:W-:Y:S01]  /*9bb0*/  IMAD.MOV.U32 R62, RZ, RZ, R115 ;  /* 0x000000ffff3e7224 */ /* 0x000fe200078e0073 */
        /* <DEDUP_REMOVED lines=12> */
[----:B------:R-:W-:Y:S02]  /*9c80*/  ISETP.GT.AND P0, PT, R136, 0x39, PT ;  /* 0x000000398800780c */ /* 0x000fe40003f04270 */
[----:B------:R-:W-:Y:S02]  /*9c90*/  FMNMX.FTZ R5, R47, R5, !PT ;  /* 0x000000052f057209 */ /* 0x000fe40007810000 */
[----:B-1----:R-:W-:Y:S02]  /*9ca0*/  FMNMX.FTZ R137, R6, R137, !PT ;  /* 0x0000008906897209 */ /* 0x002fe40007810000 */
[----:B------:R-:W-:Y:S02]  /*9cb0*/  FSEL R208, R76, -INF , P3 ;  /* 0xff8000004cd07808 */ /* 0x000fe40001800000 */
[----:B------:R-:W-:Y:S01]  /*9cc0*/  FMNMX.FTZ R4, R198, R4, !PT ;  /* 0x00000004c6047209 */ /* 0x000fe20007810000 */
[----:B------:R-:W1:Y:S01]  /*9cd0*/  SHFL.BFLY PT, R6, R137, 0x1, 0x1f ;  /* 0x0c201f0089067f89 */ /* 0x000e6200000e0000 */
[----:B------:R-:W-:Y:S02]  /*9ce0*/  ISETP.GT.AND P2, PT, R0, 0x49, PT ;  /* 0x000000490000780c */ /* 0x000fe40003f44270 */
[----:B------:R-:W-:Y:S02]  /*9cf0*/  FMNMX.FTZ R2, R221, R2, !PT ;  /* 0x00000002dd027209 */ /* 0x000fe40007810000 */
[----:B------:R-:W-:Y:S02]  /*9d00*/  FSEL R114, R63, -INF , P0 ;  /* 0xff8000003f727808 */ /* 0x000fe40000000000 */
[----:B------:R-:W-:Y:S02]  /*9d10*/  ISETP.GT.AND P0, PT, R136, 0x41, PT ;  /* 0x000000418800780c */ /* 0x000fe40003f04270 */
        /* <DEDUP_REMOVED lines=8> */
[----:B------:R-:W-:Y:S02]  /*9da0*/  ISETP.GT.AND P2, PT, R0, 0x51, PT ;  /* 0x000000510000780c */ /* 0x000fe40003f44270 */
[----:B------:R-:W-:Y:S02]  /*9db0*/  FSEL R220, R88, -INF , P3 ;  /* 0xff80000058dc7808 */ /* 0x000fe40001800000 */
[----:B------:R-:W-:Y:S02]  /*9dc0*/  FMNMX.FTZ R4, R210, R4, !PT ;  /* 0x00000004d2047209 */ /* 0x000fe40007810000 */
[----:B------:R-:W-:Y:S02]  /*9dd0*/  FMNMX.FTZ R2, R61, R2, !PT ;  /* 0x000000023d027209 */ /* 0x000fe40007810000 */
[----:B------:R-:W-:Y:S02]  /*9de0*/  FMNMX.FTZ R5, R113, R5, !PT ;  /* 0x0000000571057209 */ /* 0x000fe40007810000 */
[----:B------:R-:W-:Y:S02]  /*9df0*/  FSEL R214, R79, -INF , P0 ;  /* 0xff8000004fd67808 */ /* 0x000fe40000000000 */
[----:B------:R-:W-:Y:S02]  /*9e00*/  ISETP.GT.AND P0, PT, R136, 0x51, PT ;  /* 0x000000518800780c */ /* 0x000fe40003f04270 */
[----:B------:R-:W-:Y:S02]  /*9e10*/  FSEL R219, R89, -INF , P2 ;  /* 0xff80000059db7808 */ /* 0x000fe40001000000 */
[C---:B------:R-:W-:Y:S02]  /*9e20*/  ISETP.GT.AND P3, PT, R0.reuse, 0x58, PT ;  /* 0x000000580000780c */ /* 0x040fe40003f64270 */
[----:B------:R-:W-:Y:S02]  /*9e30*/  ISETP.GT.AND P2, PT, R0, 0x59, PT ;  /* 0x000000590000780c */ /* 0x000fe40003f44270 */
[----:B------:R-:W-:Y:S02]  /*9e40*/  FMNMX.FTZ R4, R220, R4, !PT ;  /* 0x00000004dc047209 */ /* 0x000fe40007810000 */
[----:B------:R-:W-:Y:S02]  /*9e50*/  FMNMX.FTZ R2, R62, R2, !PT ;  /* 0x000000023e027209 */ /* 0x000fe40007810000 */
[----:B------:R-:W-:Y:S02]  /*9e60*/  FSEL R91, R91, -INF , P0 ;  /* 0xff8000005b5b7808 */ /* 0x000fe40000000000 */
[C---:B------:R-:W-:Y:S02]  /*9e70*/  ISETP.GT.AND P1, PT, R0.reuse, 0x60, PT ;  /* 0x000000600000780c */ /* 0x040fe40003f24270 */
[----:B------:R-:W-:Y:S02]  /*9e80*/  ISETP.GT.AND P0, PT, R0, 0x61, PT ;  /* 0x000000610000780c */ /* 0x000fe40003f04270 */
[----:B------:R-:W-:Y:S02]  /*9e90*/  FSEL R212, R92, -INF , P3 ;  /* 0xff8000005cd47808 */ /* 0x000fe40001800000 */
[----:B------:R-:W-:Y:S02]  /*9ea0*/  FSEL R209, R93, -INF , P2 ;  /* 0xff8000005dd17808 */ /* 0x000fe40001000000 */
[C---:B------:R-:W-:Y:S02]  /*9eb0*/  ISETP.GT.AND P2, PT, R0.reuse, 0x69, PT ;  /* 0x000000690000780c */ /* 0x040fe40003f44270 */
[----:B------:R-:W-:Y:S02]  /*9ec0*/  ISETP.GT.AND P3, PT, R0, 0x68, PT ;  /* 0x000000680000780c */ /* 0x000fe40003f64270 */
[----:B------:R-:W-:Y:S02]  /*9ed0*/  FMNMX.FTZ R0, R114, R5, !PT ;  /* 0x0000000572007209 */ /* 0x000fe40007810000 */
[----:B------:R-:W-:Y:S02]  /*9ee0*/  FMNMX.FTZ R135, R219, R4, !PT ;  /* 0x00000004db877209 */ /* 0x000fe40007810000 */
[----:B------:R-:W2:Y:S01]  /*9ef0*/  SHFL.BFLY PT, R4, R2, 0x2, 0x1f ;  /* 0x0c401f0002047f89 */ /* 0x000ea200000e0000 */
[----:B------:R-:W-:Y:S02]  /*9f00*/  FMNMX.FTZ R0, R199, R0, !PT ;  /* 0x00000000c7007209 */ /* 0x000fe40007810000 */
[----:B-1----:R-:W-:Y:S02]  /*9f10*/  FMNMX.FTZ R137, R137, R6, !PT ;  /* 0x0000000689897209 */ /* 0x002fe40007810000 */
[----:B------:R-:W-:Y:S02]  /*9f20*/  FMNMX.FTZ R0, R205, R0, !PT ;  /* 0x00000000cd007209 */ /* 0x000fe40007810000 */
[----:B------:R-:W-:Y:S01]  /*9f30*/  FSEL R203, R104, -INF , P1 ;  /* 0xff80000068cb7808 */ /* 0x000fe20000800000 */
[----:B------:R-:W-:Y:S01]  /*9f40*/  IMAD.MOV.U32 R104, RZ, RZ, R52 ;  /* 0x000000ffff687224 */ /* 0x000fe200078e0034 */
[----:B------:R-:W-:Y:S01]  /*9f50*/  FMNMX.FTZ R0, R211, R0, !PT ;  /* 0x00000000d3007209 */ /* 0x000fe20007810000 */
[----:B------:R-:W-:Y:S01]  /*9f60*/  FMUL.FTZ R92, R137, c[0x0][0x2d0] ;  /* 0x0000b400895c7a20 */ /* 0x000fe20000410000 */
[----:B------:R-:W-:Y:S02]  /*9f70*/  FSEL R109, R109, -INF , P2 ;  /* 0xff8000006d6d7808 */ /* 0x000fe40001000000 */
[----:B------:R-:W-:Y:S02]  /*9f80*/  FMNMX.FTZ R0, R214, R0, !PT ;  /* 0x00000000d6007209 */ /* 0x000fe40007810000 */
[----:B------:R-:W-:Y:S02]  /*9f90*/  FSETP.NEU.FTZ.AND P2, PT, R137, -INF , PT ;  /* 0xff8000008900780b */ /* 0x000fe40003f5d000 */
[----:B------:R-:W-:Y:S02]  /*9fa0*/  FMNMX.FTZ R0, R104, R0, !PT ;  /* 0x0000000068007209 */ /* 0x000fe40007810000 */
[----:B------:R-:W-:Y:S02]  /*9fb0*/  ISETP.GT.AND P1, PT, R136, 0x58, PT ;  /* 0x000000588800780c */ /* 0x000fe40003f24270 */
[----:B------:R-:W-:Y:S02]  /*9fc0*/  FSEL R92, R92, RZ, P2 ;  /* 0x000000ff5c5c7208 */ /* 0x000fe40001000000 */
[----:B------:R-:W-:Y:S02]  /*9fd0*/  FMNMX.FTZ R0, R91, R0, !PT ;  /* 0x000000005b007209 */ /* 0x000fe40007810000 */
[----:B------:R-:W-:Y:S02]  /*9fe0*/  FSEL R63, R94, -INF , P1 ;  /* 0xff8000005e3f7808 */ /* 0x000fe40000800000 */
[----:B--2---:R-:W-:Y:S02]  /*9ff0*/  FMNMX.FTZ R2, R2, R4, !PT ;  /* 0x0000000402027209 */ /* 0x004fe40007810000 */
[----:B------:R-:W-:Y:S01]  /*a000*/  FMNMX.FTZ R4, R63, R0, !PT ;  /* 0x000000003f047209 */ /* 0x000fe20007810000 */
[--C-:B------:R-:W-:Y:S01]  /*a010*/  FFMA.FTZ R0, R138, c[0x0][0x2d0], -R92.reuse ;  /* 0x0000b4008a007a23 */ /* 0x100fe2000001085c */
[----:B------:R-:W-:Y:S01]  /*a020*/  FSEL R202, R105, -INF , P0 ;  /* 0xff80000069ca7808 */ /* 0x000fe20000000000 */
[----:B------:R-:W1:Y:S01]  /*a030*/  SHFL.BFLY PT, R6, R2, 0x1, 0x1f ;  /* 0x0c201f0002067f89 */ /* 0x000e6200000e0000 */
[C---:B------:R-:W-:Y:S01]  /*a040*/  ISETP.GT.AND P0, PT, R136.reuse, 0x59, PT ;  /* 0x000000598800780c */ /* 0x040fe20003f04270 */
[----:B------:R2:W-:Y:S01]  /*a050*/  MUFU.EX2 R52, R0 ;  /* 0x0000000000347308 */ /* 0x0005e20000000800 */
[----:B------:R-:W-:Y:S02]  /*a060*/  ISETP.GT.AND P1, PT, R136, 0x60, PT ;  /* 0x000000608800780c */ /* 0x000fe40003f24270 */
[----:B------:R-:W-:Y:S02]  /*a070*/  FSEL R89, R95, -INF , P0 ;  /* 0xff8000005f597808 */ /* 0x000fe40000000000 */
[----:B------:R-:W-:Y:S01]  /*a080*/  FSEL R88, R106, -INF , P1 ;  /* 0xff8000006a587808 */ /* 0x000fe20000800000 */
[----:B------:R-:W-:Y:S01]  /*a090*/  IMAD.MOV.U32 R106, RZ, RZ, R221 ;  /* 0x000000ffff6a7224 */ /* 0x000fe200078e00dd */
[----:B------:R-:W-:Y:S02]  /*a0a0*/  FMNMX.FTZ R4, R89, R4, !PT ;  /* 0x0000000459047209 */ /* 0x000fe40007810000 */
[----:B------:R-:W-:Y:S02]  /*a0b0*/  ISETP.GT.AND P0, PT, R136, 0x61, PT ;  /* 0x000000618800780c */ /* 0x000fe40003f04270 */
[----:B------:R-:W-:Y:S02]  /*a0c0*/  FMNMX.FTZ R4, R88, R4, !PT ;  /* 0x0000000458047209 */ /* 0x000fe40007810000 */
[----:B------:R-:W-:Y:S02]  /*a0d0*/  ISETP.GT.AND P1, PT, R136, 0x68, PT ;  /* 0x000000688800780c */ /* 0x000fe40003f24270 */
[----:B------:R-:W-:Y:S02]  /*a0e0*/  FSEL R252, R107, -INF , P0 ;  /* 0xff8000006bfc7808 */ /* 0x000fe40000000000 */
[----:B------:R-:W-:Y:S02]  /*a0f0*/  FMNMX.FTZ R135, R212, R135, !PT ;  /* 0x00000087d4877209 */ /* 0x000fe40007810000 */
[----:B------:R-:W-:Y:S02]  /*a100*/  FMNMX.FTZ R4, R252, R4, !PT ;  /* 0x00000004fc047209 */ /* 0x000fe40007810000 */
[----:B------:R-:W-:Y:S02]  /*a110*/  ISETP.GT.AND P0, PT, R136, 0x69, PT ;  /* 0x000000698800780c */ /* 0x000fe40003f04270 */
[----:B------:R-:W-:Y:S01]  /*a120*/  FSEL R225, R110, -INF , P1 ;  /* 0xff8000006ee17808 */ /* 0x000fe20000800000 */
[--C-:B--2---:R-:W-:Y:S01]  /*a130*/  FFMA.FTZ R0, R139, c[0x0][0x2d0], -R92.reuse ;  /* 0x0000b4008b007a23 */ /* 0x104fe2000001085c */
[----:B------:R-:W-:Y:S01]  /*a140*/  FSEL R71, R111, -INF , P0 ;  /* 0xff8000006f477808 */ /* 0x000fe20000000000 */
[----:B------:R-:W-:Y:S01]  /*a150*/  IMAD.MOV.U32 R139, RZ, RZ, R63 ;  /* 0x000000ffff8b7224 */ /* 0x000fe200078e003f */
[----:B-1----:R-:W-:Y:S01]  /*a160*/  FMNMX.FTZ R136, R2, R6, !PT ;  /* 0x0000000602887209 */ /* 0x002fe20007810000 */
[----:B------:R1:W-:Y:S01]  /*a170*/  MUFU.EX2 R248, R0 ;  /* 0x0000000000f87308 */ /* 0x0003e20000000800 */
[----:B------:R-:W-:Y:S01]  /*a180*/  FMNMX.FTZ R135, R209, R135, !PT ;  /* 0x00000087d1877209 */ /* 0x000fe20007810000 */
[----:B------:R-:W-:Y:S01]  /*a190*/  FFMA.FTZ R6, R21, c[0x0][0x2d0], -R92 ;  /* 0x0000b40015067a23 */ /* 0x000fe2000001085c */
[----:B------:R-:W-:Y:S01]  /*a1a0*/  FSEL R200, R108, -INF , P3 ;  /* 0xff8000006cc87808 */ /* 0x000fe20001800000 */
[C---:B------:R-:W-:Y:S01]  /*a1b0*/  FMUL.FTZ R96, R136.reuse, c[0x0][0x2d0] ;  /* 0x0000b40088607a20 */ /* 0x040fe20000410000 */
[----:B------:R-:W-:Y:S02]  /*a1c0*/  FMNMX.FTZ R135, R203, R135, !PT ;  /* 0x00000087cb877209 */ /* 0x000fe40007810000 */
[----:B------:R-:W-:Y:S02]  /*a1d0*/  FSETP.NEU.FTZ.AND P1, PT, R136, -INF , PT ;  /* 0xff8000008800780b */ /* 0x000fe40003f3d000 */
[----:B------:R-:W-:Y:S01]  /*a1e0*/  FMNMX.FTZ R135, R202, R135, !PT ;  /* 0x00000087ca877209 */ /* 0x000fe20007810000 */
[----:B------:R-:W-:Y:S01]  /*a1f0*/  MUFU.EX2 R234, R6 ;  /* 0x0000000600ea7308 */ /* 0x000fe20000000800 */
[----:B------:R-:W-:Y:S02]  /*a200*/  FSEL R96, R96, RZ, P1 ;  /* 0x000000ff60607208 */ /* 0x000fe40000800000 */
[----:B------:R-:W-:Y:S03]  /*a210*/  FMNMX.FTZ R135, R200, R135, !PT ;  /* 0x00000087c8877209 */ /* 0x000fe60007810000 */
[----:B------:R-:W-:Y:S01]  /*a220*/  FFMA.FTZ R106, R106, c[0x0][0x2d0], -R96 ;  /* 0x0000b4006a6a7a23 */ /* 0x000fe20000010860 */
[----:B------:R-:W-:Y:S05]  /*a230*/  FMNMX.FTZ R135, R109, R135, !PT ;  /* 0x000000876d877209 */ /* 0x000fea0007810000 */
[----:B------:R-:W2:Y:S01]  /*a240*/  SHFL.BFLY PT, R5, R135, 0x2, 0x1f ;  /* 0x0c401f0087057f89 */ /* 0x000ea200000e0000 */
[----:B-1----:R-:W-:Y:S01]  /*a250*/  FMNMX.FTZ R0, R225, R4, !PT ;  /* 0x00000004e1007209 */ /* 0x002fe20007810000 */
[--C-:B------:R-:W-:Y:S03]  /*a260*/  FFMA.FTZ R4, R16, c[0x0][0x2d0], -R92.reuse ;  /* 0x0000b40010047a23 */ /* 0x100fe6000001085c */
[----:B------:R-:W-:Y:S01]  /*a270*/  FMNMX.FTZ R0, R71, R0, !PT ;  /* 0x0000000047007209 */ /* 0x000fe20007810000 */
[----:B------:R1:W-:Y:S04]  /*a280*/  MUFU.EX2 R246, R4 ;  /* 0x0000000400f67308 */ /* 0x0003e80000000800 */
[----:B------:R-:W3:Y:S01]  /*a290*/  SHFL.BFLY PT, R2, R0, 0x2, 0x1f ;  /* 0x0c401f0000027f89 */ /* 0x000ee200000e0000 */
[----:B--2---:R-:W-:Y:S07]  /*a2a0*/  FMNMX.FTZ R135, R135, R5, !PT ;  /* 0x0000000587877209 */ /* 0x004fee0007810000 */
[----:B------:R-:W2:Y:S01]  /*a2b0*/  SHFL.BFLY PT, R5, R135, 0x1, 0x1f ;  /* 0x0c201f0087057f89 */ /* 0x000ea200000e0000 */
[----:B-1----:R-:W-:Y:S04]  /*a2c0*/  FFMA.FTZ R4, R17, c[0x0][0x2d0], -R92 ;  /* 0x0000b40011047a23 */ /* 0x002fe8000001085c */
[----:B------:R-:W1:Y:S01]  /*a2d0*/  MUFU.EX2 R242, R4 ;  /* 0x0000000400f27308 */ /* 0x000e620000000800 */
[----:B---3--:R-:W-:Y:S01]  /*a2e0*/  FMNMX.FTZ R0, R0, R2, !PT ;  /* 0x0000000200007209 */ /* 0x008fe20007810000 */
[----:B------:R-:W-:Y:S08]  /*a2f0*/  FFMA.FTZ R2, R18, c[0x0][0x2d0], -R96 ;  /* 0x0000b40012027a23 */ /* 0x000ff00000010860 */
[----:B------:R3:W-:Y:S01]  /*a300*/  MUFU.EX2 R245, R2 ;  /* 0x0000000200f57308 */ /* 0x0007e20000000800 */
[----:B--2---:R-:W-:Y:S01]  /*a310*/  FMNMX.FTZ R135, R135, R5, !PT ;  /* 0x0000000587877209 */ /* 0x004fe20007810000 */
[----:B------:R-:W-:Y:S03]  /*a320*/  FFMA.FTZ R5, R32, c[0x0][0x2d0], -R92 ;  /* 0x0000b40020057a23 */ /* 0x000fe6000001085c */
[C---:B------:R-:W-:Y:S05]  /*a330*/  FSETP.NEU.FTZ.AND P0, PT, R135.reuse, -INF , PT ;  /* 0xff8000008700780b */ /* 0x040fea0003f1d000 */
[----:B------:R2:W-:Y:S01]  /*a340*/  MUFU.EX2 R77, R5 ;  /* 0x00000005004d7308 */ /* 0x0005e20000000800 */
[----:B------:R-:W-:Y:S01]  /*a350*/  FMUL.FTZ R97, R135, c[0x0][0x2d0] ;  /* 0x0000b40087617a20 */ /* 0x000fe20000410000 */
[----:B-1----:R-:W-:Y:S01]  /*a360*/  F2FP.BF16.PACK_AB R74, R242, R246 ;  /* 0x000000f6f24a723e */ /* 0x002fe200000010ff */
[----:B------:R-:W-:Y:S02]  /*a370*/  FFMA.FTZ R4, R188, c[0x0][0x2d0], -R96 ;  /* 0x0000b400bc047a23 */ /* 0x000fe40000010860 */
[----:B------:R-:W-:Y:S01]  /*a380*/  IMAD.MOV.U32 R188, RZ, RZ, R89 ;  /* 0x000000ffffbc7224 */ /* 0x000fe200078e0059 */
[----:B------:R-:W-:Y:S04]  /*a390*/  FSEL R97, R97, RZ, P0 ;  /* 0x000000ff61617208 */ /* 0x000fe80000000000 */
[----:B------:R1:W-:Y:S01]  /*a3a0*/  MUFU.EX2 R223, R4 ;  /* 0x0000000400df7308 */ /* 0x0003e20000000800 */
[----:B---3--:R-:W3:Y:S01]  /*a3b0*/  SHFL.BFLY PT, R2, R0, 0x1, 0x1f ;  /* 0x0c201f0000027f89 */ /* 0x008ee200000e0000 */
[----:B--2---:R-:W-:Y:S08]  /*a3c0*/  FFMA.FTZ R5, R36, c[0x0][0x2d0], -R92 ;  /* 0x0000b40024057a23 */ /* 0x004ff0000001085c */
[----:B------:R-:W-:Y:S01]  /*a3d0*/  MUFU.EX2 R108, R5 ;  /* 0x00000005006c7308 */ /* 0x000fe20000000800 */
[--C-:B-1----:R-:W-:Y:S01]  /*a3e0*/  FFMA.FTZ R4, R7, c[0x0][0x2d0], -R96.reuse ;  /* 0x0000b40007047a23 */ /* 0x102fe20000010860 */
[----:B---3--:R-:W-:Y:S01]  /*a3f0*/  FMNMX.FTZ R70, R2, R0, !PT ;  /* 0x0000000002467209 */ /* 0x008fe20007810000 */
[--C-:B------:R-:W-:Y:S07]  /*a400*/  FFMA.FTZ R0, R12, c[0x0][0x2d0], -R97.reuse ;  /* 0x0000b4000c007a23 */ /* 0x100fee0000010861 */
[----:B------:R1:W2:Y:S01]  /*a410*/  MUFU.EX2 R226, R4 ;  /* 0x0000000400e27308 */ /* 0x0002a20000000800 */
[----:B------:R-:W-:Y:S01]  /*a420*/  FFMA.FTZ R2, R22, c[0x0][0x2d0], -R96 ;  /* 0x0000b40016027a23 */ /* 0x000fe20000010860 */
[----:B------:R-:W-:Y:S01]  /*a430*/  FSETP.NEU.FTZ.AND P3, PT, R70, -INF , PT ;  /* 0xff8000004600780b */ /* 0x000fe20003f7d000 */
[----:B------:R-:W-:Y:S02]  /*a440*/  FFMA.FTZ R7, R20, c[0x0][0x2d0], -R92 ;  /* 0x0000b40014077a23 */ /* 0x000fe4000001085c */
[----:B------:R-:W-:Y:S05]  /*a450*/  FMUL.FTZ R98, R70, c[0x0][0x2d0] ;  /* 0x0000b40046627a20 */ /* 0x000fea0000410000 */
[----:B------:R3:W-:Y:S01]  /*a460*/  MUFU.EX2 R244, R0 ;  /* 0x0000000000f47308 */ /* 0x0007e20000000800 */
[----:B------:R-:W-:Y:S09]  /*a470*/  FSEL R98, R98, RZ, P3 ;  /* 0x000000ff62627208 */ /* 0x000ff20001800000 */
[----:B------:R4:W-:Y:S01]  /*a480*/  MUFU.EX2 R237, R2 ;  /* 0x0000000200ed7308 */ /* 0x0009e20000000800 */
[----:B-1----:R-:W-:Y:S01]  /*a490*/  FFMA.FTZ R4, R19, c[0x0][0x2d0], -R96 ;  /* 0x0000b40013047a23 */ /* 0x002fe20000010860 */
[----:B--2---:R-:W-:Y:S08]  /*a4a0*/  F2FP.BF16.PACK_AB R73, R226, R223 ;  /* 0x000000dfe249723e */ /* 0x004ff000000010ff */
[----:B------:R1:W2:Y:S01]  /*a4b0*/  MUFU.EX2 R241, R4 ;  /* 0x0000000400f17308 */ /* 0x0002a20000000800 */
[--C-:B---3--:R-:W-:Y:S09]  /*a4c0*/  FFMA.FTZ R0, R13, c[0x0][0x2d0], -R97.reuse ;  /* 0x0000b4000d007a23 */ /* 0x108ff20000010861 */
[----:B------:R3:W3:Y:S01]  /*a4d0*/  MUFU.EX2 R240, R0 ;  /* 0x0000000000f07308 */ /* 0x0006e20000000800 */
[----:B----4-:R-:W-:Y:S09]  /*a4e0*/  FFMA.FTZ R2, R37, c[0x0][0x2d0], -R92 ;  /* 0x0000b40025027a23 */ /* 0x010ff2000001085c */
[----:B------:R4:W-:Y:S01]  /*a4f0*/  MUFU.EX2 R94, R2 ;  /* 0x00000002005e7308 */ /* 0x0009e20000000800 */
[--C-:B-1----:R-:W-:Y:S01]  /*a500*/  FFMA.FTZ R4, R8, c[0x0][0x2d0], -R97.reuse ;  /* 0x0000b40008047a23 */ /* 0x102fe20000010861 */
[----:B--2---:R-:W-:Y:S08]  /*a510*/  F2FP.BF16.PACK_AB R75, R241, R245 ;  /* 0x000000f5f14b723e */ /* 0x004ff000000010ff */
[----:B------:R1:W-:Y:S01]  /*a520*/  MUFU.EX2 R222, R4 ;  /* 0x0000000400de7308 */ /* 0x0003e20000000800 */
[----:B---3--:R-:W-:Y:S01]  /*a530*/  FFMA.FTZ R0, R10, c[0x0][0x2d0], -R98 ;  /* 0x0000b4000a007a23 */ /* 0x008fe20000010862 */
[----:B------:R-:W-:Y:S08]  /*a540*/  F2FP.BF16.PACK_AB R66, R240, R244 ;  /* 0x000000f4f042723e */ /* 0x000ff000000010ff */
[----:B------:R2:W-:Y:S01]  /*a550*/  MUFU.EX2 R110, R0 ;  /* 0x00000000006e7308 */ /* 0x0005e20000000800 */
[----:B----4-:R-:W-:Y:S09]  /*a560*/  FFMA.FTZ R2, R49, c[0x0][0x2d0], -R92 ;  /* 0x0000b40031027a23 */ /* 0x010ff2000001085c */
[----:B------:R3:W-:Y:S01]  /*a570*/  MUFU.EX2 R59, R2 ;  /* 0x00000002003b7308 */ /* 0x0007e20000000800 */
[--C-:B-1----:R-:W-:Y:S09]  /*a580*/  FFMA.FTZ R4, R9, c[0x0][0x2d0], -R97.reuse ;  /* 0x0000b40009047a23 */ /* 0x102ff20000010861 */
[----:B------:R1:W4:Y:S01]  /*a590*/  MUFU.EX2 R224, R4 ;  /* 0x0000000400e07308 */ /* 0x0003220000000800 */
[----:B--2---:R-:W-:Y:S09]  /*a5a0*/  FFMA.FTZ R0, R11, c[0x0][0x2d0], -R98 ;  /* 0x0000b4000b007a23 */ /* 0x004ff20000010862 */
[----:B------:R2:W2:Y:S01]  /*a5b0*/  MUFU.EX2 R247, R0 ;  /* 0x0000000000f77308 */ /* 0x0004a20000000800 */
[----:B---3--:R-:W-:Y:S09]  /*a5c0*/  FSEL R2, R136, RZ, P1 ;  /* 0x000000ff88027208 */ /* 0x008ff20000800000 */
[----:B------:R-:W-:Y:S01]  /*a5d0*/  MUFU.EX2 R238, R7 ;  /* 0x0000000700ee7308 */ /* 0x000fe20000000800 */
[----:B-1----:R-:W-:Y:S01]  /*a5e0*/  FFMA.FTZ R4, R33, c[0x0][0x2d0], -R92 ;  /* 0x0000b40021047a23 */ /* 0x002fe2000001085c */
[----:B----4-:R-:W-:Y:S08]  /*a5f0*/  F2FP.BF16.PACK_AB R64, R224, R222 ;  /* 0x000000dee040723e */ /* 0x010ff000000010ff */
[----:B------:R1:W-:Y:S01]  /*a600*/  MUFU.EX2 R95, R4 ;  /* 0x00000004005f7308 */ /* 0x0003e20000000800 */
[----:B--2---:R-:W-:Y:S01]  /*a610*/  FFMA.FTZ R0, R14, c[0x0][0x2d0], -R98 ;  /* 0x0000b4000e007a23 */ /* 0x004fe20000010862 */
[----:B------:R-:W-:Y:S08]  /*a620*/  F2FP.BF16.PACK_AB R65, R247, R110 ;  /* 0x0000006ef741723e */ /* 0x000ff000000010ff */
[----:B------:R2:W-:Y:S01]  /*a630*/  MUFU.EX2 R243, R0 ;  /* 0x0000000000f37308 */ /* 0x0005e20000000800 */
[----:B-1----:R-:W-:Y:S09]  /*a640*/  FFMA.FTZ R4, R38, c[0x0][0x2d0], -R96 ;  /* 0x0000b40026047a23 */ /* 0x002ff20000010860 */
[----:B------:R-:W-:Y:S01]  /*a650*/  MUFU.EX2 R58, R4 ;  /* 0x00000004003a7308 */ /* 0x000fe20000000800 */
[----:B--2---:R-:W-:Y:S09]  /*a660*/  FFMA.FTZ R0, R15, c[0x0][0x2d0], -R98 ;  /* 0x0000b4000f007a23 */ /* 0x004ff20000010862 */
[----:B------:R1:W2:Y:S02]  /*a670*/  MUFU.EX2 R239, R0 ;  /* 0x0000000000ef7308 */ /* 0x0002a40000000800 */
[--C-:B-1----:R-:W-:Y:S01]  /*a680*/  FFMA.FTZ R0, R23, c[0x0][0x2d0], -R96.reuse ;  /* 0x0000b40017007a23 */ /* 0x102fe20000010860 */
[----:B--2---:R-:W-:Y:S01]  /*a690*/  F2FP.BF16.PACK_AB R67, R239, R243 ;  /* 0x000000f3ef43723e */ /* 0x004fe200000010ff */
[----:B------:R-:W1:Y:S06]  /*a6a0*/  LDSM.16.MT88.4 R20, [R229+0x100] ;  /* 0x00010000e514783b */ /* 0x000e6c0000004200 */
[----:B------:R2:W-:Y:S02]  /*a6b0*/  MUFU.EX2 R233, R0 ;  /* 0x0000000000e97308 */ /* 0x0005e40000000800 */
[--C-:B--2---:R-:W-:Y:S08]  /*a6c0*/  FFMA.FTZ R0, R34, c[0x0][0x2d0], -R96.reuse ;  /* 0x0000b40022007a23 */ /* 0x104ff00000010860 */
[----:B------:R2:W-:Y:S02]  /*a6d0*/  MUFU.EX2 R78, R0 ;  /* 0x00000000004e7308 */ /* 0x0005e40000000800 */
[----:B--2---:R-:W-:Y:S08]  /*a6e0*/  FFMA.FTZ R0, R35, c[0x0][0x2d0], -R96 ;  /* 0x0000b40023007a23 */ /* 0x004ff00000010860 */
[----:B------:R2:W-:Y:S02]  /*a6f0*/  MUFU.EX2 R79, R0 ;  /* 0x00000000004f7308 */ /* 0x0005e40000000800 */
[--C-:B--2---:R-:W-:Y:S08]  /*a700*/  FFMA.FTZ R0, R24, c[0x0][0x2d0], -R97.reuse ;  /* 0x0000b40018007a23 */ /* 0x104ff00000010861 */
[----:B------:R2:W-:Y:S02]  /*a710*/  MUFU.EX2 R236, R0 ;  /* 0x0000000000ec7308 */ /* 0x0005e40000000800 */
[--C-:B--2---:R-:W-:Y:S08]  /*a720*/  FFMA.FTZ R0, R25, c[0x0][0x2d0], -R97.reuse ;  /* 0x0000b40019007a23 */ /* 0x104ff00000010861 */
        /* <DEDUP_REMOVED lines=13> */
[----:B--2---:R-:W-:Y:S02]  /*a800*/  FFMA.FTZ R0, R39, c[0x0][0x2d0], -R96 ;  /* 0x0000b40027007a23 */ /* 0x004fe40000010860 */
[----:B------:R-:W2:Y:S06]  /*a810*/  LDSM.16.MT88.4 R36, [R232+0x100] ;  /* 0x00010000e824783b */ /* 0x000eac0000004200 */
[----:B------:R3:W-:Y:S02]  /*a820*/  MUFU.EX2 R138, R0 ;  /* 0x00000000008a7308 */ /* 0x0007e40000000800 */
[----:B---3--:R-:W-:Y:S08]  /*a830*/  FFMA.FTZ R0, R48, c[0x0][0x2d0], -R92 ;  /* 0x0000b40030007a23 */ /* 0x008ff0000001085c */
[----:B------:R3:W-:Y:S02]  /*a840*/  MUFU.EX2 R60, R0 ;  /* 0x00000000003c7308 */ /* 0x0007e40000000800 */
[----:B---3--:R-:W-:Y:S05]  /*a850*/  FSEL R0, R137, RZ, P2 ;  /* 0x000000ff89007208 */ /* 0x008fea0001000000 */
[----:B------:R-:W-:Y:S04]  /*a860*/  FADD.FTZ R0, -R0, R3 ;  /* 0x0000000300007221 */ /* 0x000fe80000010100 */
[----:B------:R-:W-:Y:S04]  /*a870*/  FMUL.FTZ R0, R0, c[0x0][0x2d0] ;  /* 0x0000b40000007a20 */ /* 0x000fe80000410000 */
[----:B------:R3:W4:Y:S02]  /*a880*/  MUFU.EX2 R69, R0 ;  /* 0x0000000000457308 */ /* 0x0007240000000800 */
[----:B---3--:R-:W-:Y:S01]  /*a890*/  FADD.FTZ R0, -R2, R132 ;  /* 0x0000008402007221 */ /* 0x008fe20000010100 */
[----:B------:R-:W-:Y:S01]  /*a8a0*/  FSEL R2, R135, RZ, P0 ;  /* 0x000000ff87027208 */ /* 0x000fe20000000000 */
[C---:B----4-:R-:W-:Y:S01]  /*a8b0*/  FMUL.FTZ R4, R69.reuse, R140 ;  /* 0x0000008c45047220 */ /* 0x050fe20000410000 */
[----:B------:R-:W-:Y:S01]  /*a8c0*/  PLOP3.LUT P0, PT, PT, PT, UP0, 0x80, 0x0 ;  /* 0x000000000000781c */ /* 0x000fe20003f0f008 */
[----:B------:R-:W-:Y:S02]  /*a8d0*/  FMUL.FTZ R0, R0, c[0x0][0x2d0] ;  /* 0x0000b40000007a20 */ /* 0x000fe40000410000 */
[C---:B------:R-:W-:Y:S02]  /*a8e0*/  FMUL.FTZ R5, R69.reuse, R141 ;  /* 0x0000008d45057220 */ /* 0x040fe40000410000 */
[----:B------:R3:W4:Y:S01]  /*a8f0*/  MUFU.EX2 R68, R0 ;  /* 0x0000000000447308 */ /* 0x0007220000000800 */
[C---:B------:R-:W-:Y:S02]  /*a900*/  FMUL.FTZ R16, R69.reuse, R152 ;  /* 0x0000009845107220 */ /* 0x040fe40000410000 */
[C---:B------:R-:W-:Y:S02]  /*a910*/  FMUL.FTZ R17, R69.reuse, R153 ;  /* 0x0000009945117220 */ /* 0x040fe40000410000 */
[C---:B------:R-:W-:Y:S02]  /*a920*/  FMUL.FTZ R33, R69.reuse, R169 ;  /* 0x000000a945217220 */ /* 0x040fe40000410000 */
[C---:B------:R-:W-:Y:S02]  /*a930*/  FMUL.FTZ R49, R69.reuse, R117 ;  /* 0x0000007545317220 */ /* 0x040fe40000410000 */
[----:B------:R-:W-:Y:S02]  /*a940*/  FMUL.FTZ R48, R69, R116 ;  /* 0x0000007445307220 */ /* 0x000fe40000410000 */
[----:B------:R-:W-:Y:S02]  /*a950*/  IMAD.MOV.U32 R153, RZ, RZ, R218 ;  /* 0x000000ffff997224 */ /* 0x000fe400078e00da */
[----:B------:R-:W-:Y:S02]  /*a960*/  IMAD.MOV.U32 R152, RZ, RZ, R61 ;  /* 0x000000ffff987224 */ /* 0x000fe400078e003d */
[----:B------:R-:W-:Y:S02]  /*a970*/  IMAD.MOV.U32 R141, RZ, RZ, R60 ;  /* 0x000000ffff8d7224 */ /* 0x000fe400078e003c */
[----:B------:R-:W-:Y:S02]  /*a980*/  IMAD.MOV.U32 R169, RZ, RZ, R90 ;  /* 0x000000ffffa97224 */ /* 0x000fe400078e005a */
[----:B------:R-:W-:Y:S02]  /*a990*/  IMAD.MOV.U32 R132, RZ, RZ, R88 ;  /* 0x000000ffff847224 */ /* 0x000fe400078e0058 */
[----:B---3--:R-:W-:Y:S01]  /*a9a0*/  FADD.FTZ R0, -R2, R133 ;  /* 0x0000008502007221 */ /* 0x008fe20000010100 */
[----:B------:R-:W-:Y:S01]  /*a9b0*/  FSEL R2, R70, RZ, P3 ;  /* 0x000000ff46027208 */ /* 0x000fe20001800000 */
[----:B----4-:R-:W-:Y:S02]  /*a9c0*/  FMUL.FTZ R6, R68, R142 ;  /* 0x0000008e44067220 */ /* 0x010fe40000410000 */
[----:B------:R-:W-:Y:S02]  /*a9d0*/  FMUL.FTZ R0, R0, c[0x0][0x2d0] ;  /* 0x0000b40000007a20 */ /* 0x000fe40000410000 */
[C---:B------:R-:W-:Y:S02]  /*a9e0*/  FMUL.FTZ R7, R68.reuse, R143 ;  /* 0x0000008f44077220 */ /* 0x040fe40000410000 */
[----:B------:R3:W4:Y:S01]  /*a9f0*/  MUFU.EX2 R3, R0 ;  /* 0x0000000000037308 */ /* 0x0007220000000800 */
[----:B------:R-:W-:Y:S02]  /*aa00*/  IMAD.MOV.U32 R133, RZ, RZ, R52 ;  /* 0x000000ffff857224 */ /* 0x000fe400078e0034 */
[C---:B------:R-:W-:Y:S01]  /*aa10*/  FMUL.FTZ R19, R68.reuse, R155 ;  /* 0x0000009b44137220 */ /* 0x040fe20000410000 */
[----:B------:R-:W2:Y:S01]  /*aa20*/  LDSM.16.MT88.4 R52, [R230+0x100] ;  /* 0x00010000e634783b */ /* 0x000ea20000004200 */
[----:B------:R-:W-:Y:S01]  /*aa30*/  FMUL.FTZ R18, R68, R154 ;  /* 0x0000009a44127220 */ /* 0x000fe20000410000 */
[----:B------:R-:W-:Y:S01]  /*aa40*/  F2FP.BF16.PACK_AB R72, R248, R133 ;  /* 0x00000085f848723e */ /* 0x000fe200000010ff */
[C---:B------:R-:W-:Y:S02]  /*aa50*/  FMUL.FTZ R34, R68.reuse, R170 ;  /* 0x000000aa44227220 */ /* 0x040fe40000410000 */
[----:B------:R-:W-:Y:S02]  /*aa60*/  IMAD.MOV.U32 R170, RZ, RZ, R85 ;  /* 0x000000ffffaa7224 */ /* 0x000fe400078e0055 */
[----:B------:R-:W-:Y:S02]  /*aa70*/  FMUL.FTZ R35, R68, R171 ;  /* 0x000000ab44237220 */ /* 0x000fe40000410000 */
[-C--:B-1----:R-:W-:Y:S01]  /*aa80*/  HMMA.16816.F32.BF16 R4, R72, R20.reuse, R4 ;  /* 0x000000144804723c */ /* 0x082fe20000041804 */
[----:B------:R-:W-:Y:S02]  /*aa90*/  IMAD.MOV.U32 R154, RZ, RZ, R215 ;  /* 0x000000ffff9a7224 */ /* 0x000fe400078e00d7 */
[----:B------:R-:W-:Y:S02]  /*aaa0*/  IMAD.MOV.U32 R171, RZ, RZ, R84 ;  /* 0x000000ffffab7224 */ /* 0x000fe400078e0054 */
[----:B---3--:R-:W-:Y:S02]  /*aab0*/  FADD.FTZ R0, -R2, R134 ;  /* 0x0000008602007221 */ /* 0x008fe40000010100 */
[----:B------:R-:W-:Y:S02]  /*aac0*/  FFMA.FTZ R2, R50, c[0x0][0x2d0], -R96 ;  /* 0x0000b40032027a23 */ /* 0x000fe40000010860 */
[C---:B----4-:R-:W-:Y:S02]  /*aad0*/  FMUL.FTZ R9, R3.reuse, R145 ;  /* 0x0000009103097220 */ /* 0x050fe40000410000 */
[----:B------:R1:W3:Y:S01]  /*aae0*/  MUFU.EX2 R32, R2 ;  /* 0x0000000200207308 */ /* 0x0002e20000000800 */
[C---:B------:R-:W-:Y:S02]  /*aaf0*/  FMUL.FTZ R12, R3.reuse, R148 ;  /* 0x00000094030c7220 */ /* 0x040fe40000410000 */
[----:B------:R-:W-:Y:S02]  /*ab00*/  FMUL.FTZ R0, R0, c[0x0][0x2d0] ;  /* 0x0000b40000007a20 */ /* 0x000fe40000410000 */
[C---:B------:R-:W-:Y:S02]  /*ab10*/  FMUL.FTZ R8, R3.reuse, R144 ;  /* 0x0000009003087220 */ /* 0x040fe40000410000 */
[C---:B------:R-:W-:Y:S02]  /*ab20*/  FMUL.FTZ R13, R3.reuse, R149 ;  /* 0x00000095030d7220 */ /* 0x040fe40000410000 */
[C---:B------:R-:W-:Y:S01]  /*ab30*/  FMUL.FTZ R24, R3.reuse, R160 ;  /* 0x000000a003187220 */ /* 0x040fe20000410000 */
[----:B------:R-:W4:Y:S01]  /*ab40*/  MUFU.EX2 R0, R0 ;  /* 0x0000000000007308 */ /* 0x000f220000000800 */
[C---:B------:R-:W-:Y:S02]  /*ab50*/  FMUL.FTZ R25, R3.reuse, R161 ;  /* 0x000000a103197220 */ /* 0x040fe40000410000 */
[----:B------:R-:W-:Y:S02]  /*ab60*/  FMUL.FTZ R28, R3, R164 ;  /* 0x000000a4031c7220 */ /* 0x000fe40000410000 */
[C---:B------:R-:W-:Y:S02]  /*ab70*/  FMUL.FTZ R50, R68.reuse, R118 ;  /* 0x0000007644327220 */ /* 0x040fe40000410000 */
[----:B------:R-:W-:Y:S02]  /*ab80*/  IMAD.MOV.U32 R144, RZ, RZ, R59 ;  /* 0x000000ffff907224 */ /* 0x000fe400078e003b */
[----:B------:R-:W-:Y:S02]  /*ab90*/  IMAD.MOV.U32 R149, RZ, RZ, R58 ;  /* 0x000000ffff957224 */ /* 0x000fe400078e003a */
[----:B------:R-:W-:Y:S02]  /*aba0*/  IMAD.MOV.U32 R160, RZ, RZ, R108 ;  /* 0x000000ffffa07224 */ /* 0x000fe400078e006c */
[----:B------:R-:W-:Y:S02]  /*abb0*/  IMAD.MOV.U32 R108, RZ, RZ, R82 ;  /* 0x000000ffff6c7224 */ /* 0x000fe400078e0052 */
[----:B-1----:R-:W-:Y:S02]  /*abc0*/  FFMA.FTZ R2, R51, c[0x0][0x2d0], -R96 ;  /* 0x0000b40033027a23 */ /* 0x002fe40000010860 */
[----:B---3--:R-:W-:Y:S02]  /*abd0*/  IMAD.MOV.U32 R140, RZ, RZ, R32 ;  /* 0x000000ffff8c7224 */ /* 0x008fe400078e0020 */
[----:B------:R1:W-:Y:S01]  /*abe0*/  MUFU.EX2 R145, R2 ;  /* 0x0000000200917308 */ /* 0x0003e20000000800 */
[C---:B------:R-:W-:Y:S02]  /*abf0*/  FMUL.FTZ R32, R69.reuse, R168 ;  /* 0x000000a845207220 */ /* 0x040fe40000410000 */
[----:B------:R-:W-:Y:S02]  /*ac00*/  FMUL.FTZ R51, R68, R119 ;  /* 0x0000007744337220 */ /* 0x000fe40000410000 */
[C---:B----4-:R-:W-:Y:S02]  /*ac10*/  FMUL.FTZ R11, R0.reuse, R147 ;  /* 0x00000093000b7220 */ /* 0x050fe40000410000 */
[C---:B------:R-:W-:Y:S02]  /*ac20*/  FMUL.FTZ R10, R0.reuse, R146 ;  /* 0x00000092000a7220 */ /* 0x040fe40000410000 */
[C---:B------:R-:W-:Y:S02]  /*ac30*/  FMUL.FTZ R14, R0.reuse, R150 ;  /* 0x00000096000e7220 */ /* 0x040fe40000410000 */
[C---:B------:R-:W-:Y:S02]  /*ac40*/  FMUL.FTZ R27, R0.reuse, R163 ;  /* 0x000000a3001b7220 */ /* 0x040fe40000410000 */
[----:B------:R-:W-:Y:S01]  /*ac50*/  IMAD.MOV.U32 R163, RZ, RZ, R79 ;  /* 0x000000ffffa37224 */ /* 0x000fe200078e004f */
[C---:B------:R-:W-:Y:S01]  /*ac60*/  HMMA.16816.F32.BF16 R8, R64.reuse, R20, R8 ;  /* 0x000000144008723c */ /* 0x040fe20000041808 */
[----:B------:R-:W-:Y:S02]  /*ac70*/  FMUL.FTZ R15, R0, R151 ;  /* 0x00000097000f7220 */ /* 0x000fe40000410000 */
[----:B------:R-:W-:Y:S02]  /*ac80*/  IMAD.MOV.U32 R161, RZ, RZ, R105 ;  /* 0x000000ffffa17224 */ /* 0x000fe400078e0069 */
[----:B------:R-:W-:Y:S02]  /*ac90*/  IMAD.MOV.U32 R105, RZ, RZ, R81 ;  /* 0x000000ffff697224 */ /* 0x000fe400078e0051 */
[----:B------:R-:W-:Y:S01]  /*aca0*/  FMUL.FTZ R20, R69, R156 ;  /* 0x0000009c45147220 */ /* 0x000fe20000410000 */
[-C--:B------:R-:W-:Y:S01]  /*acb0*/  HMMA.16816.F32.BF16 R12, R64, R22.reuse, R12 ;  /* 0x00000016400c723c */ /* 0x080fe2000004180c */
[----:B------:R-:W-:Y:S03]  /*acc0*/  IMAD.MOV.U32 R156, RZ, RZ, R78 ;  /* 0x000000ffff9c7224 */ /* 0x000fe600078e004e */
[----:B-1----:R-:W-:Y:S02]  /*acd0*/  FFMA.FTZ R2, R40, c[0x0][0x2d0], -R97 ;  /* 0x0000b40028027a23 */ /* 0x002fe40000010861 */
[----:B------:R-:W-:Y:S02]  /*ace0*/  FFMA.FTZ R105, R105, c[0x0][0x2d0], -R92 ;  /* 0x0000b40069697a23 */ /* 0x000fe4000001085c */
[C---:B------:R-:W-:Y:S01]  /*acf0*/  HMMA.16816.F32.BF16 R16, R72.reuse, R22, R16 ;  /* 0x000000164810723c */ /* 0x040fe20000041810 */
[----:B------:R1:W-:Y:S03]  /*ad00*/  MUFU.EX2 R148, R2 ;  /* 0x0000000200947308 */ /* 0x0003e60000000800 */
[----:B------:R-:W-:Y:S02]  /*ad10*/  FMUL.FTZ R21, R69, R157 ;  /* 0x0000009d45157220 */ /* 0x000fe40000410000 */
[----:B------:R-:W-:Y:S02]  /*ad20*/  FMUL.FTZ R26, R0, R162 ;  /* 0x000000a2001a7220 */ /* 0x000fe40000410000 */
[C---:B------:R-:W-:Y:S04]  /*ad30*/  FMUL.FTZ R22, R68.reuse, R158 ;  /* 0x0000009e44167220 */ /* 0x040fe80000410000 */
[----:B------:R-:W-:Y:S02]  /*ad40*/  FMUL.FTZ R23, R68, R159 ;  /* 0x0000009f44177220 */ /* 0x000fe40000410000 */
[----:B------:R-:W-:Y:S02]  /*ad50*/  IMAD.MOV.U32 R157, RZ, RZ, R77 ;  /* 0x000000ffff9d7224 */ /* 0x000fe400078e004d */
[----:B------:R-:W-:Y:S02]  /*ad60*/  IMAD.MOV.U32 R158, RZ, RZ, R76 ;  /* 0x000000ffff9e7224 */ /* 0x000fe400078e004c */
[----:B------:R-:W3:Y:S01]  /*ad70*/  LDSM.16.MT88.4 R76, [R231+0x100] ;  /* 0x00010000e74c783b */ /* 0x000ee20000004200 */
[-C--:B--2---:R-:W-:Y:S01]  /*ad80*/  HMMA.16816.F32.BF16 R20, R72, R36.reuse, R20 ;  /* 0x000000244814723c */ /* 0x084fe20000041814 */
[----:B------:R-:W-:Y:S02]  /*ad90*/  IMAD.MOV.U32 R162, RZ, RZ, R93 ;  /* 0x000000ffffa27224 */ /* 0x000fe400078e005d */
[----:B------:R-:W-:Y:S02]  /*ada0*/  IMAD.MOV.U32 R93, RZ, RZ, R83 ;  /* 0x000000ffff5d7224 */ /* 0x000fe400078e0053 */
[----:B------:R-:W-:Y:S02]  /*adb0*/  IMAD.MOV.U32 R107, RZ, RZ, R108 ;  /* 0x000000ffff6b7224 */ /* 0x000fe400078e006c */
[----:B-1----:R-:W-:Y:S01]  /*adc0*/  FFMA.FTZ R2, R41, c[0x0][0x2d0], -R97 ;  /* 0x0000b40029027a23 */ /* 0x002fe20000010861 */
[C---:B------:R-:W-:Y:S01]  /*add0*/  HMMA.16816.F32.BF16 R24, R64.reuse, R36, R24 ;  /* 0x000000244018723c */ /* 0x040fe20000041818 */
[C---:B------:R-:W-:Y:S02]  /*ade0*/  FMUL.FTZ R31, R0.reuse, R167 ;  /* 0x000000a7001f7220 */ /* 0x040fe40000410000 */
[----:B------:R1:W-:Y:S01]  /*adf0*/  MUFU.EX2 R30, R2 ;  /* 0x00000002001e7308 */ /* 0x0003e20000000800 */
[C---:B------:R-:W-:Y:S02]  /*ae00*/  FMUL.FTZ R40, R3.reuse, R176 ;  /* 0x000000b003287220 */ /* 0x040fe40000410000 */
[----:B------:R-:W-:Y:S02]  /*ae10*/  FMUL.FTZ R41, R3, R177 ;  /* 0x000000b103297220 */ /* 0x000fe40000410000 */
[C---:B------:R-:W-:Y:S04]  /*ae20*/  FMUL.FTZ R37, R69.reuse, R173 ;  /* 0x000000ad45257220 */ /* 0x040fe80000410000 */
[----:B------:R-:W-:Y:S02]  /*ae30*/  FMUL.FTZ R36, R69, R172 ;  /* 0x000000ac45247220 */ /* 0x000fe40000410000 */
[----:B------:R-:W-:Y:S02]  /*ae40*/  IMAD.MOV.U32 R151, RZ, RZ, R57 ;  /* 0x000000ffff977224 */ /* 0x000fe400078e0039 */
[----:B------:R-:W-:Y:S02]  /*ae50*/  IMAD.MOV.U32 R159, RZ, RZ, R56 ;  /* 0x000000ffff9f7224 */ /* 0x000fe400078e0038 */
[C---:B------:R-:W-:Y:S02]  /*ae60*/  FMUL.FTZ R56, R3.reuse, R124 ;  /* 0x0000007c03387220 */ /* 0x040fe40000410000 */
[C---:B------:R-:W-:Y:S02]  /*ae70*/  FMUL.FTZ R57, R3.reuse, R125 ;  /* 0x0000007d03397220 */ /* 0x040fe40000410000 */
[C---:B------:R-:W-:Y:S02]  /*ae80*/  FMUL.FTZ R58, R0.reuse, R126 ;  /* 0x0000007e003a7220 */ /* 0x040fe40000410000 */
[----:B------:R-:W-:Y:S02]  /*ae90*/  FMUL.FTZ R59, R0, R127 ;  /* 0x0000007f003b7220 */ /* 0x000fe40000410000 */
[----:B------:R-:W-:Y:S02]  /*aea0*/  IMAD.MOV.U32 R167, RZ, RZ, R94 ;  /* 0x000000ffffa77224 */ /* 0x000fe400078e005e */
[----:B-1----:R-:W-:Y:S02]  /*aeb0*/  FFMA.FTZ R2, R42, c[0x0][0x2d0], -R98 ;  /* 0x0000b4002a027a23 */ /* 0x002fe40000010862 */
[C---:B------:R-:W-:Y:S02]  /*aec0*/  FMUL.FTZ R42, R0.reuse, R178 ;  /* 0x000000b2002a7220 */ /* 0x040fe40000410000 */
[----:B------:R1:W-:Y:S01]  /*aed0*/  MUFU.EX2 R147, R2 ;  /* 0x0000000200937308 */ /* 0x0003e20000000800 */
[----:B------:R-:W-:Y:S02]  /*aee0*/  IMAD.MOV.U32 R94, RZ, RZ, R80 ;  /* 0x000000ffff5e7224 */ /* 0x000fe400078e0050 */
[----:B------:R-:W2:Y:S01]  /*aef0*/  LDSM.16.MT88.4 R80, [R229+0x900] ;  /* 0x00090000e550783b */ /* 0x000ea20000004200 */
[C---:B------:R-:W-:Y:S02]  /*af00*/  FMUL.FTZ R60, R3.reuse, R184 ;  /* 0x000000b8033c7220 */ /* 0x040fe40000410000 */
[----:B------:R-:W-:Y:S02]  /*af10*/  IMAD.MOV.U32 R134, RZ, RZ, R62 ;  /* 0x000000ffff867224 */ /* 0x000fe400078e003e */
[----:B------:R-:W-:Y:S02]  /*af20*/  FMUL.FTZ R61, R3, R185 ;  /* 0x000000b9033d7220 */ /* 0x000fe40000410000 */
[C---:B------:R-:W-:Y:S02]  /*af30*/  FMUL.FTZ R62, R0.reuse, R186 ;  /* 0x000000ba003e7220 */ /* 0x040fe40000410000 */
[C---:B------:R-:W-:Y:S02]  /*af40*/  FMUL.FTZ R63, R0.reuse, R187 ;  /* 0x000000bb003f7220 */ /* 0x040fe40000410000 */
[----:B------:R-:W-:Y:S02]  /*af50*/  IMAD.MOV.U32 R184, RZ, RZ, R95 ;  /* 0x000000ffffb87224 */ /* 0x000fe400078e005f */
[----:B------:R-:W-:Y:S02]  /*af60*/  IMAD.MOV.U32 R95, RZ, RZ, R94 ;  /* 0x000000ffff5f7224 */ /* 0x000fe400078e005e */
[----:B------:R-:W-:Y:S02]  /*af70*/  IMAD.MOV.U32 R108, RZ, RZ, R86 ;  /* 0x000000ffff6c7224 */ /* 0x000fe400078e0056 */
[----:B------:R-:W-:Y:S02]  /*af80*/  IMAD.MOV.U32 R94, RZ, RZ, R87 ;  /* 0x000000ffff5e7224 */ /* 0x000fe400078e0057 */
[----:B------:R-:W2:Y:S01]  /*af90*/  LDSM.16.MT88.4 R84, [R232+0x900] ;  /* 0x00090000e854783b */ /* 0x000ea20000004200 */
[----:B------:R-:W-:Y:S02]  /*afa0*/  IMAD.MOV.U32 R111, RZ, RZ, R93 ;  /* 0x000000ffff6f7224 */ /* 0x000fe400078e005d */
[--C-:B-1----:R-:W-:Y:S02]  /*afb0*/  FFMA.FTZ R2, R43, c[0x0][0x2d0], -R98.reuse ;  /* 0x0000b4002b027a23 */ /* 0x102fe40000010862 */
[----:B------:R-:W-:Y:S02]  /*afc0*/  FMUL.FTZ R43, R0, R179 ;  /* 0x000000b3002b7220 */ /* 0x000fe40000410000 */
[----:B------:R1:W1:Y:S01]  /*afd0*/  MUFU.EX2 R29, R2 ;  /* 0x00000002001d7308 */ /* 0x0002620000000800 */
[----:B------:R-:W-:Y:S02]  /*afe0*/  FFMA.FTZ R93, R199, c[0x0][0x2d0], -R98 ;  /* 0x0000b400c75d7a23 */ /* 0x000fe40000010862 */
[----:B------:R-:W-:Y:S02]  /*aff0*/  FFMA.FTZ R108, R108, c[0x0][0x2d0], -R96 ;  /* 0x0000b4006c6c7a23 */ /* 0x000fe40000010860 */
[----:B-1----:R-:W-:Y:S02]  /*b000*/  FFMA.FTZ R2, R44, c[0x0][0x2d0], -R97 ;  /* 0x0000b4002c027a23 */ /* 0x002fe40000010861 */
[----:B------:R-:W-:Y:S03]  /*b010*/  IMAD.MOV.U32 R164, RZ, RZ, R29 ;  /* 0x000000ffffa47224 */ /* 0x000fe600078e001d */
[----:B------:R1:W-:Y:S01]  /*b020*/  MUFU.EX2 R142, R2 ;  /* 0x00000002008e7308 */ /* 0x0003e20000000800 */
[C---:B------:R-:W-:Y:S02]  /*b030*/  FMUL.FTZ R29, R3.reuse, R165 ;  /* 0x000000a5031d7220 */ /* 0x040fe40000410000 */
[----:B------:R-:W-:Y:S02]  /*b040*/  IMAD.MOV.U32 R165, RZ, RZ, R30 ;  /* 0x000000ffffa57224 */ /* 0x000fe400078e001e */
[----:B------:R-:W-:Y:S02]  /*b050*/  FMUL.FTZ R30, R0, R166 ;  /* 0x000000a6001e7220 */ /* 0x000fe40000410000 */
[----:B------:R-:W-:Y:S02]  /*b060*/  FMUL.FTZ R44, R3, R180 ;  /* 0x000000b4032c7220 */ /* 0x000fe40000410000 */
[----:B------:R-:W-:Y:S01]  /*b070*/  IMAD.MOV.U32 R166, RZ, RZ, R138 ;  /* 0x000000ffffa67224 */ /* 0x000fe200078e008a */
[----:B------:R-:W-:Y:S01]  /*b080*/  MUFU.EX2 R180, R93 ;  /* 0x0000005d00b47308 */ /* 0x000fe20000000800 */
[----:B------:R-:W-:Y:S01]  /*b090*/  IMAD.MOV.U32 R138, RZ, RZ, R91 ;  /* 0x000000ffff8a7224 */ /* 0x000fe200078e005b */
[-C--:B------:R-:W-:Y:S01]  /*b0a0*/  HMMA.16816.F32.BF16 R28, R64, R38.reuse, R28 ;  /* 0x00000026401c723c */ /* 0x080fe2000004181c */
[----:B------:R-:W2:Y:S07]  /*b0b0*/  LDSM.16.MT88.4 R88, [R230+0x900] ;  /* 0x00090000e658783b */ /* 0x000eae0000004200 */
[C---:B------:R-:W-:Y:S01]  /*b0c0*/  HMMA.16816.F32.BF16 R32, R72.reuse, R38, R32 ;  /* 0x000000264820723c */ /* 0x040fe20000041820 */
[--C-:B-1----:R-:W-:Y:S03]  /*b0d0*/  FFMA.FTZ R2, R45, c[0x0][0x2d0], -R97.reuse ;  /* 0x0000b4002d027a23 */ /* 0x102fe60000010861 */
[----:B------:R-:W-:Y:S01]  /*b0e0*/  FMUL.FTZ R45, R3, R181 ;  /* 0x000000b5032d7220 */ /* 0x000fe20000410000 */
[----:B------:R1:W-:Y:S02]  /*b0f0*/  MUFU.EX2 R146, R2 ;  /* 0x0000000200927308 */ /* 0x0003e40000000800 */
[C---:B------:R-:W-:Y:S02]  /*b100*/  FMUL.FTZ R39, R68.reuse, R175 ;  /* 0x000000af44277220 */ /* 0x040fe40000410000 */
[----:B------:R-:W-:Y:S07]  /*b110*/  FMUL.FTZ R38, R68, R174 ;  /* 0x000000ae44267220 */ /* 0x000fee0000410000 */
[-C--:B------:R-:W-:Y:S08]  /*b120*/  HMMA.16816.F32.BF16 R36, R72, R52.reuse, R36 ;  /* 0x000000344824723c */ /* 0x080ff00000041824 */
[C---:B------:R-:W-:Y:S01]  /*b130*/  HMMA.16816.F32.BF16 R40, R64.reuse, R52, R40 ;  /* 0x000000344028723c */ /* 0x040fe20000041828 */
[--C-:B-1----:R-:W-:Y:S03]  /*b140*/  FFMA.FTZ R2, R46, c[0x0][0x2d0], -R98.reuse ;  /* 0x0000b4002e027a23 */ /* 0x102fe60000010862 */
[----:B------:R-:W-:Y:S01]  /*b150*/  FMUL.FTZ R46, R0, R182 ;  /* 0x000000b6002e7220 */ /* 0x000fe20000410000 */
[----:B------:R1:W-:Y:S02]  /*b160*/  MUFU.EX2 R143, R2 ;  /* 0x00000002008f7308 */ /* 0x0003e40000000800 */
[C---:B------:R-:W-:Y:S02]  /*b170*/  FMUL.FTZ R52, R69.reuse, R120 ;  /* 0x0000007845347220 */ /* 0x040fe40000410000 */
[----:B------:R-:W-:Y:S03]  /*b180*/  FMUL.FTZ R53, R69, R121 ;  /* 0x0000007945357220 */ /* 0x000fe60000410000 */
[----:B------:R-:W-:Y:S02]  /*b190*/  FFMA.FTZ R121, R200, c[0x0][0x2d0], -R97 ;  /* 0x0000b400c8797a23 */ /* 0x000fe40000010861 */
[----:B------:R-:W-:Y:S02]  /*b1a0*/  IMAD.MOV.U32 R200, RZ, RZ, R151 ;  /* 0x000000ffffc87224 */ /* 0x000fe400078e0097 */
[----:B-1----:R-:W-:Y:S02]  /*b1b0*/  FFMA.FTZ R2, R47, c[0x0][0x2d0], -R98 ;  /* 0x0000b4002f027a23 */ /* 0x002fe40000010862 */
[----:B------:R-:W-:Y:S02]  /*b1c0*/  FMUL.FTZ R47, R0, R183 ;  /* 0x000000b7002f7220 */ /* 0x000fe40000410000 */
[----:B------:R1:W-:Y:S05]  /*b1d0*/  MUFU.EX2 R150, R2 ;  /* 0x0000000200967308 */ /* 0x0003ea0000000800 */
[-C--:B------:R-:W-:Y:S08]  /*b1e0*/  HMMA.16816.F32.BF16 R44, R64, R54.reuse, R44 ;  /* 0x00000036402c723c */ /* 0x080ff0000004182c */
[C---:B------:R-:W-:Y:S07]  /*b1f0*/  HMMA.16816.F32.BF16 R48, R72.reuse, R54, R48 ;  /* 0x000000364830723c */ /* 0x040fee0000041830 */
[C---:B------:R-:W-:Y:S02]  /*b200*/  FMUL.FTZ R54, R68.reuse, R122 ;  /* 0x0000007a44367220 */ /* 0x040fe40000410000 */
[----:B------:R-:W-:Y:S03]  /*b210*/  FMUL.FTZ R55, R68, R123 ;  /* 0x0000007b44377220 */ /* 0x000fe60000410000 */
[--C-:B-1----:R-:W-:Y:S04]  /*b220*/  FFMA.FTZ R2, R189, c[0x0][0x2d0], -R92.reuse ;  /* 0x0000b400bd027a23 */ /* 0x102fe8000001085c */
[-C--:B---3--:R-:W-:Y:S01]  /*b230*/  HMMA.16816.F32.BF16 R52, R72, R76.reuse, R52 ;  /* 0x0000004c4834723c */ /* 0x088fe20000041834 */
[----:B------:R1:W3:Y:S07]  /*b240*/  MUFU.EX2 R155, R2 ;  /* 0x00000002009b7308 */ /* 0x0002ee0000000800 */
[C---:B------:R-:W-:Y:S07]  /*b250*/  HMMA.16816.F32.BF16 R56, R64.reuse, R76, R56 ;  /* 0x0000004c4038723c */ /* 0x040fee0000041838 */
[----:B------:R-:W-:Y:S01]  /*b260*/  F2FP.BF16.PACK_AB R76, R228, R236 ;  /* 0x000000ece44c723e */ /* 0x000fe200000010ff */
[-C--:B------:R-:W-:Y:S01]  /*b270*/  HMMA.16816.F32.BF16 R60, R64, R78.reuse, R60 ;  /* 0x0000004e403c723c */ /* 0x080fe2000004183c */
[----:B------:R-:W-:Y:S06]  /*b280*/  F2FP.BF16.PACK_AB R77, R158, R235 ;  /* 0x000000eb9e4d723e */ /* 0x000fec00000010ff */
[C---:B------:R-:W-:Y:S02]  /*b290*/  FMUL.FTZ R64, R69.reuse, R128 ;  /* 0x0000008045407220 */ /* 0x040fe40000410000 */
[----:B-1----:R-:W-:Y:S01]  /*b2a0*/  FFMA.FTZ R2, R190, c[0x0][0x2d0], -R92 ;  /* 0x0000b400be027a23 */ /* 0x002fe2000001085c */
[----:B------:R-:W4:Y:S02]  /*b2b0*/  LDL.LU R128, [R1+0x4] ;  /* 0x0000040001807983 */ /* 0x000f240000300800 */
[----:B------:R-:W-:Y:S01]  /*b2c0*/  FMUL.FTZ R65, R69, R129 ;  /* 0x0000008145417220 */ /* 0x000fe20000410000 */
[----:B------:R1:W-:Y:S01]  /*b2d0*/  MUFU.EX2 R168, R2 ;  /* 0x0000000200a87308 */ /* 0x0003e20000000800 */
[C---:B------:R-:W-:Y:S02]  /*b2e0*/  FMUL.FTZ R66, R68.reuse, R130 ;  /* 0x0000008244427220 */ /* 0x040fe40000410000 */
[----:B------:R-:W-:Y:S02]  /*b2f0*/  FMUL.FTZ R67, R68, R131 ;  /* 0x0000008344437220 */ /* 0x000fe40000410000 */
[----:B---3--:R-:W-:Y:S02]  /*b300*/  IMAD.MOV.U32 R199, RZ, RZ, R155 ;  /* 0x000000ffffc77224 */ /* 0x008fe400078e009b */
[----:B------:R-:W-:Y:S02]  /*b310*/  IMAD.MOV.U32 R155, RZ, RZ, R104 ;  /* 0x000000ffff9b7224 */ /* 0x000fe400078e0068 */
[----:B------:R-:W-:Y:S01]  /*b320*/  FFMA.FTZ R104, R209, c[0x0][0x2d0], -R97 ;  /* 0x0000b400d1687a23 */ /* 0x000fe20000010861 */
[----:B------:R-:W-:Y:S01]  /*b330*/  HMMA.16816.F32.BF16 R64, R72, R78, R64 ;  /* 0x0000004e4840723c */ /* 0x000fe20000041840 */
[----:B------:R-:W-:Y:S06]  /*b340*/  IMAD.MOV.U32 R209, RZ, RZ, R149 ;  /* 0x000000ffffd17224 */ /* 0x000fec00078e0095 */
[----:B------:R-:W-:Y:S02]  /*b350*/  F2FP.BF16.PACK_AB R72, R234, R238 ;  /* 0x000000eeea48723e */ /* 0x000fe400000010ff */
[----:B------:R-:W-:Y:S03]  /*b360*/  F2FP.BF16.PACK_AB R73, R233, R237 ;  /* 0x000000ede949723e */ /* 0x000fe600000010ff */
[----:B------:R-:W-:Y:S01]  /*b370*/  F2FP.BF16.PACK_AB R74, R184, R157 ;  /* 0x0000009db84a723e */ /* 0x000fe200000010ff */
[--C-:B-1----:R-:W-:Y:S01]  /*b380*/  FFMA.FTZ R2, R191, c[0x0][0x2d0], -R96.reuse ;  /* 0x0000b400bf027a23 */ /* 0x102fe20000010860 */
[----:B------:R-:W-:Y:S02]  /*b390*/  F2FP.BF16.PACK_AB R75, R163, R156 ;  /* 0x0000009ca34b723e */ /* 0x000fe400000010ff */
[----:B------:R-:W-:Y:S01]  /*b3a0*/  F2FP.BF16.PACK_AB R78, R162, R151 ;  /* 0x00000097a24e723e */ /* 0x000fe200000010ff */
[----:B------:R1:W-:Y:S01]  /*b3b0*/  MUFU.EX2 R175, R2 ;  /* 0x0000000200af7308 */ /* 0x0003e20000000800 */
[----:B------:R-:W-:Y:S03]  /*b3c0*/  F2FP.BF16.PACK_AB R79, R161, R159 ;  /* 0x0000009fa14f723e */ /* 0x000fe600000010ff */
[-C--:B--2---:R-:W-:Y:S08]  /*b3d0*/  HMMA.16816.F32.BF16 R4, R72, R80.reuse, R4 ;  /* 0x000000504804723c */ /* 0x084ff00000041804 */
[C---:B------:R-:W-:Y:S08]  /*b3e0*/  HMMA.16816.F32.BF16 R8, R76.reuse, R80, R8 ;  /* 0x000000504c08723c */ /* 0x040ff00000041808 */
[-C--:B------:R-:W-:Y:S01]  /*b3f0*/  HMMA.16816.F32.BF16 R12, R76, R82.reuse, R12 ;  /* 0x000000524c0c723c */ /* 0x080fe2000004180c */
[----:B-1----:R-:W-:Y:S07]  /*b400*/  FFMA.FTZ R2, R192, c[0x0][0x2d0], -R96 ;  /* 0x0000b400c0027a23 */ /* 0x002fee0000010860 */
[C---:B------:R-:W-:Y:S01]  /*b410*/  HMMA.16816.F32.BF16 R16, R72.reuse, R82, R16 ;  /* 0x000000524810723c */ /* 0x040fe20000041810 */
[----:B------:R1:W-:Y:S01]  /*b420*/  MUFU.EX2 R174, R2 ;  /* 0x0000000200ae7308 */ /* 0x0003e20000000800 */
[----:B------:R-:W2:Y:S06]  /*b430*/  LDSM.16.MT88.4 R80, [R231+0x900] ;  /* 0x00090000e750783b */ /* 0x000eac0000004200 */
[-C--:B------:R-:W-:Y:S08]  /*b440*/  HMMA.16816.F32.BF16 R20, R72, R84.reuse, R20 ;  /* 0x000000544814723c */ /* 0x080ff00000041814 */
[C---:B------:R-:W-:Y:S07]  /*b450*/  HMMA.16816.F32.BF16 R24, R76.reuse, R84, R24 ;  /* 0x000000544c18723c */ /* 0x040fee0000041818 */
[--C-:B------:R-:W-:Y:S01]  /*b460*/  FFMA.FTZ R84, R102, c[0x0][0x2d0], -R97.reuse ;  /* 0x0000b40066547a23 */ /* 0x100fe20000010861 */
[-C--:B------:R-:W-:Y:S01]  /*b470*/  HMMA.16816.F32.BF16 R28, R76, R86.reuse, R28 ;  /* 0x000000564c1c723c */ /* 0x080fe2000004181c */
[--C-:B-1----:R-:W-:Y:S02]  /*b480*/  FFMA.FTZ R2, R193, c[0x0][0x2d0], -R92.reuse ;  /* 0x0000b400c1027a23 */ /* 0x102fe4000001085c */
[----:B------:R1:W-:Y:S01]  /*b490*/  MUFU.EX2 R177, R84 ;  /* 0x0000005400b17308 */ /* 0x0003e20000000800 */
[----:B------:R-:W-:Y:S02]  /*b4a0*/  FFMA.FTZ R102, R219, c[0x0][0x2d0], -R97 ;  /* 0x0000b400db667a23 */ /* 0x000fe40000010861 */
[----:B------:R-:W-:Y:S02]  /*b4b0*/  IMAD.MOV.U32 R219, RZ, RZ, R147 ;  /* 0x000000ffffdb7224 */ /* 0x000fe400078e0093 */
[C---:B------:R-:W-:Y:S05]  /*b4c0*/  HMMA.16816.F32.BF16 R32, R72.reuse, R86, R32 ;  /* 0x000000564820723c */ /* 0x040fea0000041820 */
[----:B------:R3:W-:Y:S03]  /*b4d0*/  MUFU.EX2 R117, R2 ;  /* 0x0000000200757308 */ /* 0x0007e60000000800 */
[-C--:B------:R-:W-:Y:S07]  /*b4e0*/  HMMA.16816.F32.BF16 R36, R72, R88.reuse, R36 ;  /* 0x000000584824723c */ /* 0x080fee0000041824 */
[----:B------:R-:W-:Y:S01]  /*b4f0*/  MUFU.EX2 R126, R102 ;  /* 0x00000066007e7308 */ /* 0x000fe20000000800 */
[C---:B------:R-:W-:Y:S01]  /*b500*/  HMMA.16816.F32.BF16 R40, R76.reuse, R88, R40 ;  /* 0x000000584c28723c */ /* 0x040fe20000041828 */
[----:B-1----:R-:W1:Y:S06]  /*b510*/  LDSM.16.MT88.4 R84, [R229+0x1100] ;  /* 0x00110000e554783b */ /* 0x002e6c0000004200 */
[--C-:B------:R-:W-:Y:S01]  /*b520*/  FFMA.FTZ R88, R197, c[0x0][0x2d0], -R92.reuse ;  /* 0x0000b400c5587a23 */ /* 0x100fe2000001085c */
[-C--:B------:R-:W-:Y:S03]  /*b530*/  HMMA.16816.F32.BF16 R44, R76, R90.reuse, R44 ;  /* 0x0000005a4c2c723c */ /* 0x080fe6000004182c */
[----:B------:R1:W-:Y:S01]  /*b540*/  MUFU.EX2 R183, R88 ;  /* 0x0000005800b77308 */ /* 0x0003e20000000800 */
[----:B---3--:R-:W-:Y:S04]  /*b550*/  FFMA.FTZ R2, R194, c[0x0][0x2d0], -R92 ;  /* 0x0000b400c2027a23 */ /* 0x008fe8000001085c */
[C---:B------:R-:W-:Y:S05]  /*b560*/  HMMA.16816.F32.BF16 R48, R72.reuse, R90, R48 ;  /* 0x0000005a4830723c */ /* 0x040fea0000041830 */
[----:B------:R3:W-:Y:S03]  /*b570*/  MUFU.EX2 R119, R2 ;  /* 0x0000000200777308 */ /* 0x0007e60000000800 */
[-C--:B--2---:R-:W-:Y:S08]  /*b580*/  HMMA.16816.F32.BF16 R52, R72, R80.reuse, R52 ;  /* 0x000000504834723c */ /* 0x084ff00000041834 */
[C---:B------:R-:W-:Y:S01]  /*b590*/  HMMA.16816.F32.BF16 R56, R76.reuse, R80, R56 ;  /* 0x000000504c38723c */ /* 0x040fe20000041838 */
[----:B-1----:R-:W1:Y:S07]  /*b5a0*/  LDSM.16.MT88.4 R88, [R232+0x1100] ;  /* 0x00110000e858783b */ /* 0x002e6e0000004200 */
[-C--:B------:R-:W-:Y:S01]  /*b5b0*/  HMMA.16816.F32.BF16 R60, R76, R82.reuse, R60 ;  /* 0x000000524c3c723c */ /* 0x080fe2000004183c */
[--C-:B---3--:R-:W-:Y:S06]  /*b5c0*/  FFMA.FTZ R2, R195, c[0x0][0x2d0], -R96.reuse ;  /* 0x0000b400c3027a23 */ /* 0x108fec0000010860 */
[----:B------:R-:W-:Y:S01]  /*b5d0*/  F2FP.BF16.PACK_AB R76, R165, R148 ;  /* 0x00000094a54c723e */ /* 0x000fe200000010ff */
[----:B------:R-:W-:Y:S01]  /*b5e0*/  HMMA.16816.F32.BF16 R64, R72, R82, R64 ;  /* 0x000000524840723c */ /* 0x000fe20000041840 */
[----:B------:R2:W-:Y:S01]  /*b5f0*/  MUFU.EX2 R116, R2 ;  /* 0x0000000200747308 */ /* 0x0005e20000000800 */
[----:B------:R-:W3:Y:S02]  /*b600*/  LDSM.16.MT88.4 R80, [R230+0x1100] ;  /* 0x00110000e650783b */ /* 0x000ee40000004200 */
[----:B------:R-:W-:Y:S02]  /*b610*/  F2FP.BF16.PACK_AB R77, R164, R147 ;  /* 0x00000093a44d723e */ /* 0x000fe400000010ff */
[----:B------:R-:W-:Y:S02]  /*b620*/  F2FP.BF16.PACK_AB R78, R146, R142 ;  /* 0x0000008e924e723e */ /* 0x000fe400000010ff */
[----:B------:R-:W-:Y:S04]  /*b630*/  F2FP.BF16.PACK_AB R72, R167, R160 ;  /* 0x000000a0a748723e */ /* 0x000fe800000010ff */
[----:B------:R-:W-:Y:S02]  /*b640*/  F2FP.BF16.PACK_AB R73, R166, R149 ;  /* 0x00000095a649723e */ /* 0x000fe400000010ff */
[----:B------:R-:W-:Y:S02]  /*b650*/  F2FP.BF16.PACK_AB R74, R144, R141 ;  /* 0x0000008d904a723e */ /* 0x000fe400000010ff */
[----:B------:R-:W-:Y:S02]  /*b660*/  F2FP.BF16.PACK_AB R75, R145, R140 ;  /* 0x0000008c914b723e */ /* 0x000fe400000010ff */
[----:B------:R-:W-:Y:S05]  /*b670*/  F2FP.BF16.PACK_AB R79, R150, R143 ;  /* 0x0000008f964f723e */ /* 0x000fea00000010ff */
[-C--:B------:R-:W-:Y:S01]  /*b680*/  HMMA.16816.F32.BF16 R4, R72, R84.reuse, R4 ;  /* 0x000000544804723c */ /* 0x080fe20000041804 */
[----:B--2---:R-:W-:Y:S04]  /*b690*/  FFMA.FTZ R2, R196, c[0x0][0x2d0], -R96 ;  /* 0x0000b400c4027a23 */ /* 0x004fe80000010860 */
[----:B------:R2:W-:Y:S03]  /*b6a0*/  MUFU.EX2 R118, R2 ;  /* 0x0000000200767308 */ /* 0x0005e60000000800 */
[C---:B------:R-:W-:Y:S08]  /*b6b0*/  HMMA.16816.F32.BF16 R8, R76.reuse, R84, R8 ;  /* 0x000000544c08723c */ /* 0x040ff00000041808 */
[-C--:B------:R-:W-:Y:S08]  /*b6c0*/  HMMA.16816.F32.BF16 R12, R76, R86.reuse, R12 ;  /* 0x000000564c0c723c */ /* 0x080ff0000004180c */
[C---:B------:R-:W-:Y:S01]  /*b6d0*/  HMMA.16816.F32.BF16 R16, R72.reuse, R86, R16 ;  /* 0x000000564810723c */ /* 0x040fe20000041810 */
[----:B------:R-:W3:Y:S03]  /*b6e0*/  LDSM.16.MT88.4 R84, [R231+0x1100] ;  /* 0x00110000e754783b */ /* 0x000ee60000004200 */
[--C-:B--2---:R-:W-:Y:S04]  /*b6f0*/  FFMA.FTZ R2, R99, c[0x0][0x2d0], -R97.reuse ;  /* 0x0000b40063027a23 */ /* 0x104fe80000010861 */
[-C--:B-1----:R-:W-:Y:S01]  /*b700*/  HMMA.16816.F32.BF16 R20, R72, R88.reuse, R20 ;  /* 0x000000584814723c */ /* 0x082fe20000041814 */
[--C-:B------:R-:W-:Y:S01]  /*b710*/  FFMA.FTZ R99, R107, c[0x0][0x2d0], -R92.reuse ;  /* 0x0000b4006b637a23 */ /* 0x100fe2000001085c */
[----:B------:R1:W-:Y:S02]  /*b720*/  MUFU.EX2 R173, R2 ;  /* 0x0000000200ad7308 */ /* 0x0003e40000000800 */
[----:B------:R-:W-:Y:S04]  /*b730*/  FFMA.FTZ R107, R95, c[0x0][0x2d0], -R92 ;  /* 0x0000b4005f6b7a23 */ /* 0x000fe8000001085c */
[C---:B------:R-:W-:Y:S08]  /*b740*/  HMMA.16816.F32.BF16 R24, R76.reuse, R88, R24 ;  /* 0x000000584c18723c */ /* 0x040ff00000041818 */
[-C--:B------:R-:W-:Y:S08]  /*b750*/  HMMA.16816.F32.BF16 R28, R76, R90.reuse, R28 ;  /* 0x0000005a4c1c723c */ /* 0x080ff0000004181c */
[C---:B------:R-:W-:Y:S01]  /*b760*/  HMMA.16816.F32.BF16 R32, R72.reuse, R90, R32 ;  /* 0x0000005a4820723c */ /* 0x040fe20000041820 */
[----:B------:R-:W-:Y:S03]  /*b770*/  LDSM.16.MT88.4 R88, [R232+0x1900] ;  /* 0x00190000e858783b */ /* 0x000fe60000004200 */
[----:B-1----:R-:W-:Y:S02]  /*b780*/  FFMA.FTZ R2, R100, c[0x0][0x2d0], -R97 ;  /* 0x0000b40064027a23 */ /* 0x002fe40000010861 */
[----:B------:R-:W-:Y:S02]  /*b790*/  FFMA.FTZ R100, R154, c[0x0][0x2d0], -R96 ;  /* 0x0000b4009a647a23 */ /* 0x000fe40000010860 */
[-C--:B---3--:R-:W-:Y:S01]  /*b7a0*/  HMMA.16816.F32.BF16 R36, R72, R80.reuse, R36 ;  /* 0x000000504824723c */ /* 0x088fe20000041824 */
[----:B------:R1:W2:Y:S03]  /*b7b0*/  MUFU.EX2 R179, R2 ;  /* 0x0000000200b37308 */ /* 0x0002a60000000800 */
[----:B------:R-:W-:Y:S04]  /*b7c0*/  IMAD.MOV.U32 R154, RZ, RZ, R188 ;  /* 0x000000ffff9a7224 */ /* 0x000fe800078e00bc */
[C---:B------:R-:W-:Y:S03]  /*b7d0*/  HMMA.16816.F32.BF16 R40, R76.reuse, R80, R40 ;  /* 0x000000504c28723c */ /* 0x040fe60000041828 */
[----:B------:R-:W-:Y:S05]  /*b7e0*/  MUFU.EX2 R188, R99 ;  /* 0x0000006300bc7308 */ /* 0x000fea0000000800 */
[-C--:B------:R-:W-:Y:S08]  /*b7f0*/  HMMA.16816.F32.BF16 R44, R76, R82.reuse, R44 ;  /* 0x000000524c2c723c */ /* 0x080ff0000004182c */
[C---:B------:R-:W-:Y:S01]  /*b800*/  HMMA.16816.F32.BF16 R48, R72.reuse, R82, R48 ;  /* 0x000000524830723c */ /* 0x040fe20000041830 */
[----:B-1----:R-:W-:Y:S01]  /*b810*/  FFMA.FTZ R2, R101, c[0x0][0x2d0], -R98 ;  /* 0x0000b40065027a23 */ /* 0x002fe20000010862 */
[----:B------:R-:W1:Y:S02]  /*b820*/  LDSM.16.MT88.4 R80, [R229+0x1900] ;  /* 0x00190000e550783b */ /* 0x000e640000004200 */
[----:B------:R-:W-:Y:S01]  /*b830*/  FFMA.FTZ R101, R153, c[0x0][0x2d0], -R96 ;  /* 0x0000b40099657a23 */ /* 0x000fe20000010860 */
[----:B------:R3:W-:Y:S01]  /*b840*/  MUFU.EX2 R172, R2 ;  /* 0x0000000200ac7308 */ /* 0x0007e20000000800 */
[----:B------:R-:W-:Y:S02]  /*b850*/  IMAD.MOV.U32 R153, RZ, RZ, R132 ;  /* 0x000000ffff997224 */ /* 0x000fe400078e0084 */
[-C--:B------:R-:W-:Y:S01]  /*b860*/  HMMA.16816.F32.BF16 R52, R72, R84.reuse, R52 ;  /* 0x000000544834723c */ /* 0x080fe20000041834 */
[----:B------:R-:W-:Y:S07]  /*b870*/  IMAD.MOV.U32 R132, RZ, RZ, R139 ;  /* 0x000000ffff847224 */ /* 0x000fee00078e008b */
[C---:B------:R-:W-:Y:S07]  /*b880*/  HMMA.16816.F32.BF16 R56, R76.reuse, R84, R56 ;  /* 0x000000544c38723c */ /* 0x040fee0000041838 */
[--C-:B------:R-:W-:Y:S01]  /*b890*/  FFMA.FTZ R84, R111, c[0x0][0x2d0], -R92.reuse ;  /* 0x0000b4006f547a23 */ /* 0x100fe2000001085c */
[-C--:B------:R-:W-:Y:S01]  /*b8a0*/  HMMA.16816.F32.BF16 R60, R76, R86.reuse, R60 ;  /* 0x000000564c3c723c */ /* 0x080fe2000004183c */
[----:B------:R-:W-:Y:S02]  /*b8b0*/  FFMA.FTZ R111, R251, c[0x0][0x2d0], -R92 ;  /* 0x0000b400fb6f7a23 */ /* 0x000fe4000001085c */
[----:B------:R1:W-:Y:S01]  /*b8c0*/  MUFU.EX2 R139, R84 ;  /* 0x00000054008b7308 */ /* 0x0003e20000000800 */
[----:B------:R-:W-:Y:S02]  /*b8d0*/  IMAD.MOV.U32 R251, RZ, RZ, R142 ;  /* 0x000000fffffb7224 */ /* 0x000fe400078e008e */
[----:B---3--:R-:W-:Y:S01]  /*b8e0*/  FFMA.FTZ R2, R103, c[0x0][0x2d0], -R98 ;  /* 0x0000b40067027a23 */ /* 0x008fe20000010862 */
[----:B--2---:R-:W-:Y:S01]  /*b8f0*/  F2FP.BF16.PACK_AB R76, R179, R173 ;  /* 0x000000adb34c723e */ /* 0x004fe200000010ff */
[----:B------:R-:W-:Y:S01]  /*b900*/  HMMA.16816.F32.BF16 R64, R72, R86, R64 ;  /* 0x000000564840723c */ /* 0x000fe20000041840 */
[--C-:B------:R-:W-:Y:S03]  /*b910*/  FFMA.FTZ R103, R212, c[0x0][0x2d0], -R97.reuse ;  /* 0x0000b400d4677a23 */ /* 0x100fe60000010861 */
[----:B------:R-:W-:Y:S01]  /*b920*/  IMAD.MOV.U32 R212, RZ, RZ, R148 ;  /* 0x000000ffffd47224 */ /* 0x000fe200078e0094 */
[----:B------:R2:W3:Y:S02]  /*b930*/  MUFU.EX2 R178, R2 ;  /* 0x0000000200b27308 */ /* 0x0004e40000000800 */
[----:B------:R-:W-:Y:S01]  /*b940*/  F2FP.BF16.PACK_AB R73, R174, R175 ;  /* 0x000000afae49723e */ /* 0x000fe200000010ff */
[----:B-1----:R-:W-:Y:S01]  /*b950*/  LDSM.16.MT88.4 R84, [R231+0x1900] ;  /* 0x00190000e754783b */ /* 0x002fe20000004200 */
[--C-:B--2---:R-:W-:Y:S03]  /*b960*/  FFMA.FTZ R2, R112, c[0x0][0x2d0], -R97.reuse ;  /* 0x0000b40070027a23 */ /* 0x104fe60000010861 */
[----:B---3--:R-:W-:Y:S03]  /*b970*/  F2FP.BF16.PACK_AB R77, R178, R172 ;  /* 0x000000acb24d723e */ /* 0x008fe600000010ff */
[----:B------:R1:W2:Y:S02]  /*b980*/  MUFU.EX2 R221, R2 ;  /* 0x0000000200dd7308 */ /* 0x0002a40000000800 */
[--C-:B-1----:R-:W-:Y:S01]  /*b990*/  FFMA.FTZ R2, R113, c[0x0][0x2d0], -R98.reuse ;  /* 0x0000b40071027a23 */ /* 0x102fe20000010862 */
[----:B--2---:R-:W-:Y:S07]  /*b9a0*/  F2FP.BF16.PACK_AB R78, R221, R177 ;  /* 0x000000b1dd4e723e */ /* 0x004fee00000010ff */
[----:B------:R1:W-:Y:S02]  /*b9b0*/  MUFU.EX2 R176, R2 ;  /* 0x0000000200b07308 */ /* 0x0003e40000000800 */
[--C-:B-1----:R-:W-:Y:S02]  /*b9c0*/  FFMA.FTZ R2, R114, c[0x0][0x2d0], -R98.reuse ;  /* 0x0000b40072027a23 */ /* 0x102fe40000010862 */
[----:B------:R-:W-:Y:S06]  /*b9d0*/  FFMA.FTZ R114, R225, c[0x0][0x2d0], -R98 ;  /* 0x0000b400e1727a23 */ /* 0x000fec0000010862 */
[----:B------:R1:W2:Y:S02]  /*b9e0*/  MUFU.EX2 R218, R2 ;  /* 0x0000000200da7308 */ /* 0x0002a40000000800 */
[----:B-1----:R-:W-:Y:S01]  /*b9f0*/  FFMA.FTZ R2, R201, c[0x0][0x2d0], -R92 ;  /* 0x0000b400c9027a23 */ /* 0x002fe2000001085c */
[----:B--2---:R-:W-:Y:S07]  /*ba00*/  F2FP.BF16.PACK_AB R79, R218, R176 ;  /* 0x000000b0da4f723e */ /* 0x004fee00000010ff */
[----:B------:R1:W-:Y:S02]  /*ba10*/  MUFU.EX2 R215, R2 ;  /* 0x0000000200d77308 */ /* 0x0003e40000000800 */
[--C-:B-1----:R-:W-:Y:S08]  /*ba20*/  FFMA.FTZ R2, R204, c[0x0][0x2d0], -R96.reuse ;  /* 0x0000b400cc027a23 */ /* 0x102ff00000010860 */
[----:B------:R1:W-:Y:S02]  /*ba30*/  MUFU.EX2 R182, R2 ;  /* 0x0000000200b67308 */ /* 0x0003e40000000800 */
[----:B-1----:R-:W-:Y:S08]  /*ba40*/  FFMA.FTZ R2, R207, c[0x0][0x2d0], -R96 ;  /* 0x0000b400cf027a23 */ /* 0x002ff00000010860 */
[----:B------:R1:W-:Y:S02]  /*ba50*/  MUFU.EX2 R207, R2 ;  /* 0x0000000200cf7308 */ /* 0x0003e40000000800 */
[----:B-1----:R-:W-:Y:S02]  /*ba60*/  FFMA.FTZ R2, R206, c[0x0][0x2d0], -R92 ;  /* 0x0000b400ce027a23 */ /* 0x002fe4000001085c */
[----:B------:R-:W-:Y:S06]  /*ba70*/  IMAD.MOV.U32 R206, RZ, RZ, R118 ;  /* 0x000000ffffce7224 */ /* 0x000fec00078e0076 */
[----:B------:R1:W-:Y:S01]  /*ba80*/  MUFU.EX2 R204, R2 ;  /* 0x0000000200cc7308 */ /* 0x0003e20000000800 */
[----:B------:R-:W-:Y:S02]  /*ba90*/  FFMA.FTZ R118, R203, c[0x0][0x2d0], -R97 ;  /* 0x0000b400cb767a23 */ /* 0x000fe40000010861 */
[----:B------:R-:W-:Y:S02]  /*baa0*/  IMAD.MOV.U32 R203, RZ, RZ, R184 ;  /* 0x000000ffffcb7224 */ /* 0x000fe400078e00b8 */
[----:B-1----:R-:W-:Y:S02]  /*bab0*/  FFMA.FTZ R2, R213, c[0x0][0x2d0], -R92 ;  /* 0x0000b400d5027a23 */ /* 0x002fe4000001085c */
[----:B------:R-:W-:Y:S03]  /*bac0*/  IMAD.MOV.U32 R213, RZ, RZ, R119 ;  /* 0x000000ffffd57224 */ /* 0x000fe600078e0077 */
[----:B------:R1:W-:Y:S01]  /*bad0*/  MUFU.EX2 R201, R2 ;  /* 0x0000000200c97308 */ /* 0x0003e20000000800 */
[----:B------:R-:W-:Y:S02]  /*bae0*/  FFMA.FTZ R119, R202, c[0x0][0x2d0], -R97 ;  /* 0x0000b400ca777a23 */ /* 0x000fe40000010861 */
[----:B------:R-:W-:Y:S02]  /*baf0*/  IMAD.MOV.U32 R202, RZ, RZ, R159 ;  /* 0x000000ffffca7224 */ /* 0x000fe400078e009f */
[----:B-1----:R-:W-:Y:S02]  /*bb00*/  FFMA.FTZ R2, R216, c[0x0][0x2d0], -R96 ;  /* 0x0000b400d8027a23 */ /* 0x002fe40000010860 */
[----:B------:R-:W-:Y:S03]  /*bb10*/  IMAD.MOV.U32 R216, RZ, RZ, R116 ;  /* 0x000000ffffd87224 */ /* 0x000fe600078e0074 */
[----:B------:R1:W-:Y:S01]  /*bb20*/  MUFU.EX2 R196, R2 ;  /* 0x0000000200c47308 */ /* 0x0003e20000000800 */
[----:B------:R-:W-:Y:S01]  /*bb30*/  FFMA.FTZ R116, R152, c[0x0][0x2d0], -R96 ;  /* 0x0000b40098747a23 */ /* 0x000fe20000010860 */
[----:B------:R-:W-:Y:S01]  /*bb40*/  F2FP.BF16.PACK_AB R75, R206, R216 ;  /* 0x000000d8ce4b723e */ /* 0x000fe200000010ff */
[----:B------:R-:W-:Y:S02]  /*bb50*/  IMAD.MOV.U32 R152, RZ, RZ, R133 ;  /* 0x000000ffff987224 */ /* 0x000fe400078e0085 */
[----:B------:R-:W-:Y:S02]  /*bb60*/  IMAD.MOV.U32 R133, RZ, RZ, R138 ;  /* 0x000000ffff857224 */ /* 0x000fe400078e008a */
[----:B----4-:R-:W-:Y:S03]  /*bb70*/  FFMA.FTZ R69, R69, R128, R152 ;  /* 0x0000008045457223 */ /* 0x010fe60000010098 */
[----:B------:R-:W-:Y:S01]  /*bb80*/  MUFU.EX2 R138, R100 ;  /* 0x00000064008a7308 */ /* 0x000fe20000000800 */
[----:B------:R-:W-:Y:S09]  /*bb90*/  FADD.FTZ R69, R248, R69 ;  /* 0x00000045f8457221 */ /* 0x000ff20000010000 */
[----:B------:R-:W-:Y:S01]  /*bba0*/  MUFU.EX2 R100, R118 ;  /* 0x0000007600647308 */ /* 0x000fe20000000800 */
[----:B-1----:R-:W-:Y:S02]  /*bbb0*/  FFMA.FTZ R2, R217, c[0x0][0x2d0], -R96 ;  /* 0x0000b400d9027a23 */ /* 0x002fe40000010860 */
[----:B------:R-:W-:Y:S02]  /*bbc0*/  IMAD.MOV.U32 R217, RZ, RZ, R117 ;  /* 0x000000ffffd97224 */ /* 0x000fe400078e0075 */
[----:B------:R-:W-:Y:S05]  /*bbd0*/  FFMA.FTZ R117, R227, c[0x0][0x2d0], -R92 ;  /* 0x0000b400e3757a23 */ /* 0x000fea000001085c */
[----:B------:R1:W-:Y:S01]  /*bbe0*/  MUFU.EX2 R197, R2 ;  /* 0x0000000200c57308 */ /* 0x0003e20000000800 */
[----:B------:R-:W-:Y:S01]  /*bbf0*/  F2FP.BF16.PACK_AB R74, R213, R217 ;  /* 0x000000d9d54a723e */ /* 0x000fe200000010ff */
[----:B------:R-:W-:Y:S02]  /*bc00*/  IMAD.MOV.U32 R227, RZ, RZ, R140 ;  /* 0x000000ffffe37224 */ /* 0x000fe400078e008c */
[--C-:B-1----:R-:W-:Y:S02]  /*bc10*/  FFMA.FTZ R2, R115, c[0x0][0x2d0], -R97.reuse ;  /* 0x0000b40073027a23 */ /* 0x102fe40000010861 */
[----:B------:R-:W2:Y:S04]  /*bc20*/  LDL.LU R115, [R1+0x8] ;  /* 0x0000080001737983 */ /* 0x000ea80000300800 */
[----:B------:R1:W-:Y:S01]  /*bc30*/  MUFU.EX2 R181, R2 ;  /* 0x0000000200b57308 */ /* 0x0003e20000000800 */
[----:B------:R-:W3:Y:S04]  /*bc40*/  LDL.LU R113, [R1+0x10] ;  /* 0x0000100001717983 */ /* 0x000ee80000300800 */
[----:B------:R-:W4:Y:S04]  /*bc50*/  LDL.LU R112, [R1+0xc] ;  /* 0x00000c0001707983 */ /* 0x000f280000300800 */
[----:B------:R2:W5:Y:S01]  /*bc60*/  LDL.LU R248, [R1+0x60] ;  /* 0x0000600001f87983 */ /* 0x0005620000300800 */
[--C-:B-1----:R-:W-:Y:S02]  /*bc70*/  FFMA.FTZ R2, R198, c[0x0][0x2d0], -R97.reuse ;  /* 0x0000b400c6027a23 */ /* 0x102fe40000010861 */
[----:B------:R-:W-:Y:S02]  /*bc80*/  IMAD.MOV.U32 R198, RZ, RZ, R168 ;  /* 0x000000ffffc67224 */ /* 0x000fe400078e00a8 */
[----:B------:R1:W-:Y:S03]  /*bc90*/  MUFU.EX2 R195, R2 ;  /* 0x0000000200c37308 */ /* 0x0003e60000000800 */
[----:B------:R-:W-:Y:S07]  /*bca0*/  F2FP.BF16.PACK_AB R72, R198, R199 ;  /* 0x000000c7c648723e */ /* 0x000fee00000010ff */
[-C--:B------:R-:W-:Y:S08]  /*bcb0*/  HMMA.16816.F32.BF16 R4, R72, R80.reuse, R4 ;  /* 0x000000504804723c */ /* 0x080ff00000041804 */
[C---:B------:R-:W-:Y:S01]  /*bcc0*/  HMMA.16816.F32.BF16 R8, R76.reuse, R80, R8 ;  /* 0x000000504c08723c */ /* 0x040fe20000041808 */
[----:B-1----:R-:W-:Y:S07]  /*bcd0*/  FFMA.FTZ R2, R205, c[0x0][0x2d0], -R98 ;  /* 0x0000b400cd027a23 */ /* 0x002fee0000010862 */
[-C--:B------:R-:W-:Y:S01]  /*bce0*/  HMMA.16816.F32.BF16 R12, R76, R82.reuse, R12 ;  /* 0x000000524c0c723c */ /* 0x080fe2000004180c */
[----:B------:R-:W-:Y:S01]  /*bcf0*/  IMAD.MOV.U32 R205, RZ, RZ, R150 ;  /* 0x000000ffffcd7224 */ /* 0x000fe200078e0096 */
[----:B------:R1:W-:Y:S06]  /*bd00*/  MUFU.EX2 R194, R2 ;  /* 0x0000000200c27308 */ /* 0x0003ec0000000800 */
[C---:B------:R-:W-:Y:S01]  /*bd10*/  HMMA.16816.F32.BF16 R16, R72.reuse, R82, R16 ;  /* 0x000000524810723c */ /* 0x040fe20000041810 */
[----:B------:R-:W-:Y:S07]  /*bd20*/  LDSM.16.MT88.4 R80, [R229+0x2100] ;  /* 0x00210000e550783b */ /* 0x000fee0000004200 */
[-C--:B------:R-:W-:Y:S08]  /*bd30*/  HMMA.16816.F32.BF16 R20, R72, R88.reuse, R20 ;  /* 0x000000584814723c */ /* 0x080ff00000041814 */
[C---:B------:R-:W-:Y:S01]  /*bd40*/  HMMA.16816.F32.BF16 R24, R76.reuse, R88, R24 ;  /* 0x000000584c18723c */ /* 0x040fe20000041818 */
[--C-:B-1----:R-:W-:Y:S03]  /*bd50*/  FFMA.FTZ R2, R208, c[0x0][0x2d0], -R97.reuse ;  /* 0x0000b400d0027a23 */ /* 0x102fe60000010861 */
[----:B------:R-:W-:Y:S04]  /*bd60*/  IMAD.MOV.U32 R208, RZ, RZ, R146 ;  /* 0x000000ffffd07224 */ /* 0x000fe800078e0092 */
[-C--:B------:R-:W-:Y:S01]  /*bd70*/  HMMA.16816.F32.BF16 R28, R76, R90.reuse, R28 ;  /* 0x0000005a4c1c723c */ /* 0x080fe2000004181c */
[----:B------:R1:W-:Y:S07]  /*bd80*/  MUFU.EX2 R192, R2 ;  /* 0x0000000200c07308 */ /* 0x0003ee0000000800 */
[C---:B------:R-:W-:Y:S01]  /*bd90*/  HMMA.16816.F32.BF16 R32, R72.reuse, R90, R32 ;  /* 0x0000005a4820723c */ /* 0x040fe20000041820 */
[----:B------:R-:W-:Y:S03]  /*bda0*/  LDSM.16.MT88.4 R88, [R232+0x2100] ;  /* 0x00210000e858783b */ /* 0x000fe60000004200 */
[----:B-1----:R-:W-:Y:S02]  /*bdb0*/  FFMA.FTZ R2, R210, c[0x0][0x2d0], -R97 ;  /* 0x0000b400d2027a23 */ /* 0x002fe40000010861 */
[----:B------:R-:W-:Y:S02]  /*bdc0*/  IMAD.MOV.U32 R210, RZ, RZ, R145 ;  /* 0x000000ffffd27224 */ /* 0x000fe400078e0091 */
[----:B------:R1:W-:Y:S04]  /*bdd0*/  MUFU.EX2 R193, R2 ;  /* 0x0000000200c17308 */ /* 0x0003e80000000800 */
[----:B-1----:R-:W-:Y:S02]  /*bde0*/  FFMA.FTZ R2, R211, c[0x0][0x2d0], -R98 ;  /* 0x0000b400d3027a23 */ /* 0x002fe40000010862 */
[----:B------:R-:W-:Y:S04]  /*bdf0*/  IMAD.MOV.U32 R211, RZ, RZ, R144 ;  /* 0x000000ffffd37224 */ /* 0x000fe800078e0090 */
[----:B------:R1:W-:Y:S02]  /*be00*/  MUFU.EX2 R191, R2 ;  /* 0x0000000200bf7308 */ /* 0x0003e40000000800 */
[----:B-1----:R-:W-:Y:S02]  /*be10*/  FFMA.FTZ R2, R214, c[0x0][0x2d0], -R98 ;  /* 0x0000b400d6027a23 */ /* 0x002fe40000010862 */
[----:B------:R-:W-:Y:S06]  /*be20*/  IMAD.MOV.U32 R214, RZ, RZ, R143 ;  /* 0x000000ffffd67224 */ /* 0x000fec00078e008f */
[----:B------:R1:W-:Y:S02]  /*be30*/  MUFU.EX2 R123, R2 ;  /* 0x00000002007b7308 */ /* 0x0003e40000000800 */
[--C-:B-1----:R-:W-:Y:S08]  /*be40*/  FFMA.FTZ R2, R171, c[0x0][0x2d0], -R92.reuse ;  /* 0x0000b400ab027a23 */ /* 0x102ff0000001085c */
[----:B------:R1:W-:Y:S02]  /*be50*/  MUFU.EX2 R122, R2 ;  /* 0x00000002007a7308 */ /* 0x0003e40000000800 */
[----:B-1----:R-:W-:Y:S08]  /*be60*/  FFMA.FTZ R2, R170, c[0x0][0x2d0], -R92 ;  /* 0x0000b400aa027a23 */ /* 0x002ff0000001085c */
[----:B------:R1:W-:Y:S02]  /*be70*/  MUFU.EX2 R190, R2 ;  /* 0x0000000200be7308 */ /* 0x0003e40000000800 */
[--C-:B-1----:R-:W-:Y:S02]  /*be80*/  FFMA.FTZ R2, R169, c[0x0][0x2d0], -R96.reuse ;  /* 0x0000b400a9027a23 */ /* 0x102fe40000010860 */
[----:B------:R-:W-:Y:S06]  /*be90*/  LDSM.16.MT88.4 R168, [R232+0x3100] ;  /* 0x00310000e8a8783b */ /* 0x000fec0000004200 */
[----:B------:R1:W-:Y:S02]  /*bea0*/  MUFU.EX2 R120, R2 ;  /* 0x0000000200787308 */ /* 0x0003e40000000800 */
[--C-:B-1----:R-:W-:Y:S02]  /*beb0*/  FFMA.FTZ R2, R94, c[0x0][0x2d0], -R96.reuse ;  /* 0x0000b4005e027a23 */ /* 0x102fe40000010860 */
[----:B------:R-:W1:Y:S01]  /*bec0*/  LDSM.16.MT88.4 R92, [R230+0x1900] ;  /* 0x00190000e65c783b */ /* 0x000e620000004200 */
[----:B------:R-:W-:Y:S05]  /*bed0*/  FFMA.FTZ R96, R134, c[0x0][0x2d0], -R96 ;  /* 0x0000b40086607a23 */ /* 0x000fea0000010860 */
[----:B------:R4:W-:Y:S10]  /*bee0*/  MUFU.EX2 R189, R2 ;  /* 0x0000000200bd7308 */ /* 0x0009f40000000800 */
[----:B------:R1:W-:Y:S01]  /*bef0*/  MUFU.EX2 R134, R101 ;  /* 0x0000006500867308 */ /* 0x0003e20000000800 */
[----:B--2---:R-:W-:Y:S04]  /*bf00*/  FFMA.FTZ R68, R68, R115, R223 ;  /* 0x0000007344447223 */ /* 0x004fe800000100df */
[----:B------:R-:W-:Y:S05]  /*bf10*/  FADD.FTZ R68, R226, R68 ;  /* 0x00000044e2447221 */ /* 0x000fea0000010000 */
[----:B------:R-:W-:Y:S01]  /*bf20*/  MUFU.EX2 R102, R96 ;  /* 0x0000006000667308 */ /* 0x000fe20000000800 */
[----:B---3--:R-:W-:Y:S02]  /*bf30*/  FFMA.FTZ R3, R3, R113, R222 ;  /* 0x0000007103037223 */ /* 0x008fe400000100de */
[----:B------:R-:W-:Y:S02]  /*bf40*/  FADD.FTZ R68, R245, R68 ;  /* 0x00000044f5447221 */ /* 0x000fe40000010000 */
[----:B----4-:R-:W-:Y:S02]  /*bf50*/  FFMA.FTZ R2, R220, c[0x0][0x2d0], -R97 ;  /* 0x0000b400dc027a23 */ /* 0x010fe40000010861 */
[----:B------:R-:W-:Y:S02]  /*bf60*/  FFMA.FTZ R0, R0, R112, R110 ;  /* 0x0000007000007223 */ /* 0x000fe4000001006e */
[----:B------:R-:W-:Y:S01]  /*bf70*/  FADD.FTZ R3, R224, R3 ;  /* 0x00000003e0037221 */ /* 0x000fe20000010000 */
[----:B------:R-:W2:Y:S01]  /*bf80*/  MUFU.EX2 R96, R119 ;  /* 0x0000007700607308 */ /* 0x000ea20000000800 */
[----:B------:R-:W-:Y:S02]  /*bf90*/  IMAD.MOV.U32 R220, RZ, RZ, R141 ;  /* 0x000000ffffdc7224 */ /* 0x000fe400078e008d */
[----:B------:R-:W-:Y:S02]  /*bfa0*/  FADD.FTZ R3, R244, R3 ;  /* 0x00000003f4037221 */ /* 0x000fe40000010000 */
[--C-:B-1----:R-:W-:Y:S02]  /*bfb0*/  FFMA.FTZ R101, R153, c[0x0][0x2d0], -R98.reuse ;  /* 0x0000b40099657a23 */ /* 0x102fe40000010862 */
[----:B------:R-:W-:Y:S01]  /*bfc0*/  FFMA.FTZ R97, R109, c[0x0][0x2d0], -R97 ;  /* 0x0000b4006d617a23 */ /* 0x000fe20000010861 */
[-C--:B------:R-:W-:Y:S02]  /*bfd0*/  HMMA.16816.F32.BF16 R36, R72, R92.reuse, R36 ;  /* 0x0000005c4824723c */ /* 0x080fe40000041824 */
[----:B------:R1:W-:Y:S06]  /*bfe0*/  MUFU.EX2 R127, R2 ;  /* 0x00000002007f7308 */ /* 0x0003ec0000000800 */
[C---:B------:R-:W-:Y:S04]  /*bff0*/  HMMA.16816.F32.BF16 R40, R76.reuse, R92, R40 ;  /* 0x0000005c4c28723c */ /* 0x040fe80000041828 */
[----:B------:R-:W-:Y:S04]  /*c000*/  MUFU.EX2 R112, R105 ;  /* 0x0000006900707308 */ /* 0x000fe80000000800 */
[-C--:B------:R-:W-:Y:S01]  /*c010*/  HMMA.16816.F32.BF16 R44, R76, R94.reuse, R44 ;  /* 0x0000005e4c2c723c */ /* 0x080fe2000004182c */
[----:B--2---:R-:W-:Y:S05]  /*c020*/  F2FP.BF16.PACK_AB R184, R96, R100 ;  /* 0x0000006460b8723e */ /* 0x004fea00000010ff */
[----:B------:R-:W-:Y:S02]  /*c030*/  MUFU.EX2 R105, R117 ;  /* 0x0000007500697308 */ /* 0x000fe40000000800 */
[C---:B------:R-:W-:Y:S01]  /*c040*/  HMMA.16816.F32.BF16 R48, R72.reuse, R94, R48 ;  /* 0x0000005e4830723c */ /* 0x040fe20000041830 */
[----:B------:R-:W2:Y:S03]  /*c050*/  LDSM.16.MT88.4 R92, [R230+0x2100] ;  /* 0x00210000e65c783b */ /* 0x000ea60000004200 */
[--C-:B-1----:R-:W-:Y:S04]  /*c060*/  FFMA.FTZ R2, R155, c[0x0][0x2d0], -R98.reuse ;  /* 0x0000b4009b027a23 */ /* 0x102fe80000010862 */
[-C--:B------:R-:W-:Y:S01]  /*c070*/  HMMA.16816.F32.BF16 R52, R72, R84.reuse, R52 ;  /* 0x000000544834723c */ /* 0x080fe20000041834 */
[----:B------:R-:W-:Y:S07]  /*c080*/  MUFU.EX2 R97, R97 ;  /* 0x0000006100617308 */ /* 0x000fee0000000800 */
[C---:B------:R-:W-:Y:S03]  /*c090*/  HMMA.16816.F32.BF16 R56, R76.reuse, R84, R56 ;  /* 0x000000544c38723c */ /* 0x040fe60000041838 */
[----:B------:R1:W-:Y:S05]  /*c0a0*/  MUFU.EX2 R125, R2 ;  /* 0x00000002007d7308 */ /* 0x0003ea0000000800 */
[-C--:B------:R-:W-:Y:S05]  /*c0b0*/  HMMA.16816.F32.BF16 R60, R76, R86.reuse, R60 ;  /* 0x000000564c3c723c */ /* 0x080fea000004183c */
[----:B------:R-:W3:Y:S02]  /*c0c0*/  MUFU.EX2 R110, R107 ;  /* 0x0000006b006e7308 */ /* 0x000ee40000000800 */
[--C-:B------:R-:W-:Y:S01]  /*c0d0*/  FFMA.FTZ R76, R154, c[0x0][0x2d0], -R98.reuse ;  /* 0x0000b4009a4c7a23 */ /* 0x100fe20000010862 */
[----:B------:R-:W-:Y:S01]  /*c0e0*/  HMMA.16816.F32.BF16 R64, R72, R86, R64 ;  /* 0x000000564840723c */ /* 0x000fe20000041840 */
[----:B------:R-:W-:Y:S01]  /*c0f0*/  F2FP.BF16.PACK_AB R77, R194, R180 ;  /* 0x000000b4c24d723e */ /* 0x000fe200000010ff */
[----:B------:R-:W4:Y:S02]  /*c100*/  LDSM.16.MT88.4 R84, [R231+0x2100] ;  /* 0x00210000e754783b */ /* 0x000f240000004200 */
[----:B------:R-:W-:Y:S02]  /*c110*/  F2FP.BF16.PACK_AB R78, R193, R192 ;  /* 0x000000c0c14e723e */ /* 0x000fe400000010ff */
[----:B------:R-:W-:Y:S01]  /*c120*/  F2FP.BF16.PACK_AB R79, R123, R191 ;  /* 0x000000bf7b4f723e */ /* 0x000fe200000010ff */
[----:B------:R2:W-:Y:S01]  /*c130*/  MUFU.EX2 R113, R76 ;  /* 0x0000004c00717308 */ /* 0x0005e20000000800 */
[----:B------:R-:W-:Y:S02]  /*c140*/  F2FP.BF16.PACK_AB R72, R215, R183 ;  /* 0x000000b7d748723e */ /* 0x000fe400000010ff */
[----:B------:R-:W-:Y:S02]  /*c150*/  LDSM.16.MT88.4 R152, [R229+0x3100] ;  /* 0x00310000e598783b */ /* 0x000fe40000004200 */
[----:B------:R-:W-:Y:S01]  /*c160*/  F2FP.BF16.PACK_AB R73, R207, R182 ;  /* 0x000000b6cf49723e */ /* 0x000fe200000010ff */
[--C-:B-1----:R-:W-:Y:S01]  /*c170*/  FFMA.FTZ R2, R133, c[0x0][0x2d0], -R98.reuse ;  /* 0x0000b40085027a23 */ /* 0x102fe20000010862 */
[----:B------:R-:W-:Y:S02]  /*c180*/  F2FP.BF16.PACK_AB R74, R201, R204 ;  /* 0x000000ccc94a723e */ /* 0x000fe400000010ff */
[----:B------:R-:W-:Y:S01]  /*c190*/  F2FP.BF16.PACK_AB R75, R197, R196 ;  /* 0x000000c4c54b723e */ /* 0x000fe200000010ff */
[----:B------:R-:W-:Y:S01]  /*c1a0*/  MUFU.EX2 R133, R103 ;  /* 0x0000006700857308 */ /* 0x000fe20000000800 */
[----:B---3--:R-:W-:Y:S05]  /*c1b0*/  F2FP.BF16.PACK_AB R128, R110, R112 ;  /* 0x000000706e80723e */ /* 0x008fea00000010ff */
[-C--:B------:R-:W-:Y:S04]  /*c1c0*/  HMMA.16816.F32.BF16 R4, R72, R80.reuse, R4 ;  /* 0x000000504804723c */ /* 0x080fe80000041804 */
[----:B------:R1:W-:Y:S01]  /*c1d0*/  MUFU.EX2 R124, R2 ;  /* 0x00000002007c7308 */ /* 0x0003e20000000800 */
[----:B--2---:R-:W-:Y:S09]  /*c1e0*/  F2FP.BF16.PACK_AB R76, R195, R181 ;  /* 0x000000b5c34c723e */ /* 0x004ff200000010ff */
[----:B------:R-:W2:Y:S01]  /*c1f0*/  MUFU.EX2 R103, R116 ;  /* 0x0000007400677308 */ /* 0x000ea20000000800 */
[C---:B------:R-:W-:Y:S08]  /*c200*/  HMMA.16816.F32.BF16 R8, R76.reuse, R80, R8 ;  /* 0x000000504c08723c */ /* 0x040ff00000041808 */
[-C--:B------:R-:W-:Y:S01]  /*c210*/  HMMA.16816.F32.BF16 R12, R76, R82.reuse, R12 ;  /* 0x000000524c0c723c */ /* 0x080fe2000004180c */
[----:B------:R-:W3:Y:S03]  /*c220*/  MUFU.EX2 R107, R111 ;  /* 0x0000006f006b7308 */ /* 0x000ee60000000800 */
[----:B-1----:R-:W-:Y:S04]  /*c230*/  FFMA.FTZ R2, R132, c[0x0][0x2d0], -R98 ;  /* 0x0000b40084027a23 */ /* 0x002fe80000010862 */
[C---:B------:R-:W-:Y:S01]  /*c240*/  HMMA.16816.F32.BF16 R16, R72.reuse, R82, R16 ;  /* 0x000000524810723c */ /* 0x040fe20000041810 */
[----:B------:R-:W1:Y:S02]  /*c250*/  LDSM.16.MT88.4 R80, [R229+0x2900] ;  /* 0x00290000e550783b */ /* 0x000e640000004200 */
[----:B------:R4:W-:Y:S01]  /*c260*/  MUFU.EX2 R115, R2 ;  /* 0x0000000200737308 */ /* 0x0009e20000000800 */
[----:B--2---:R-:W-:Y:S04]  /*c270*/  F2FP.BF16.PACK_AB R131, R102, R103 ;  /* 0x000000676683723e */ /* 0x004fe800000010ff */
[-C--:B------:R-:W-:Y:S01]  /*c280*/  HMMA.16816.F32.BF16 R20, R72, R88.reuse, R20 ;  /* 0x000000584814723c */ /* 0x080fe20000041814 */
[----:B------:R-:W-:Y:S04]  /*c290*/  LDSM.16.MT88.4 R116, [R230+0x3100] ;  /* 0x00310000e674783b */ /* 0x000fe80000004200 */
[----:B------:R2:W-:Y:S03]  /*c2a0*/  MUFU.EX2 R132, R104 ;  /* 0x0000006800847308 */ /* 0x0005e60000000800 */
[C---:B------:R-:W-:Y:S01]  /*c2b0*/  HMMA.16816.F32.BF16 R24, R76.reuse, R88, R24 ;  /* 0x000000584c18723c */ /* 0x040fe20000041818 */
[----:B---3--:R-:W-:Y:S06]  /*c2c0*/  F2FP.BF16.PACK_AB R130, R105, R107 ;  /* 0x0000006b6982723e */ /* 0x008fec00000010ff */
[----:B------:R-:W-:Y:S01]  /*c2d0*/  MUFU.EX2 R109, R106 ;  /* 0x0000006a006d7308 */ /* 0x000fe20000000800 */
[-C--:B------:R-:W-:Y:S01]  /*c2e0*/  HMMA.16816.F32.BF16 R28, R76, R90.reuse, R28 ;  /* 0x0000005a4c1c723c */ /* 0x080fe2000004181c */
[----:B----4-:R-:W-:Y:S02]  /*c2f0*/  FADD.FTZ R2, R247, R0 ;  /* 0x00000000f7027221 */ /* 0x010fe40000010000 */
[----:B------:R3:W5:Y:S01]  /*c300*/  LDL.LU R247, [R1+0x5c] ;  /* 0x00005c0001f77983 */ /* 0x0007620000300800 */
[----:B------:R-:W-:Y:S04]  /*c310*/  FADD.FTZ R0, R246, R69 ;  /* 0x00000045f6007221 */ /* 0x000fe80000010000 */
[C---:B------:R-:W-:Y:S01]  /*c320*/  HMMA.16816.F32.BF16 R32, R72.reuse, R90, R32 ;  /* 0x0000005a4820723c */ /* 0x040fe20000041820 */
[----:B------:R-:W-:Y:S01]  /*c330*/  FADD.FTZ R99, R243, R2 ;  /* 0x00000002f3637221 */ /* 0x000fe20000010000 */
[----:B------:R-:W4:Y:S01]  /*c340*/  LDSM.16.MT88.4 R88, [R232+0x2900] ;  /* 0x00290000e858783b */ /* 0x000f220000004200 */
[----:B------:R-:W1:Y:S01]  /*c350*/  MUFU.EX2 R106, R108 ;  /* 0x0000006c006a7308 */ /* 0x000e620000000800 */
[----:B------:R-:W-:Y:S02]  /*c360*/  FADD.FTZ R69, R241, R68 ;  /* 0x00000044f1457221 */ /* 0x000fe40000010000 */
[----:B------:R-:W-:Y:S02]  /*c370*/  FADD.FTZ R2, R240, R3 ;  /* 0x00000003f0027221 */ /* 0x000fe40000010000 */
[-C--:B------:R-:W-:Y:S01]  /*c380*/  HMMA.16816.F32.BF16 R36, R72, R92.reuse, R36 ;  /* 0x0000005c4824723c */ /* 0x080fe20000041824 */
[----:B------:R-:W-:Y:S01]  /*c390*/  FADD.FTZ R3, R237, R69 ;  /* 0x00000045ed037221 */ /* 0x000fe20000010000 */
[----:B------:R3:W5:Y:S02]  /*c3a0*/  LDL.LU R246, [R1+0x58] ;  /* 0x0000580001f67983 */ /* 0x0007640000300800 */
[----:B------:R-:W-:Y:S02]  /*c3b0*/  FADD.FTZ R2, R236, R2 ;  /* 0x00000002ec027221 */ /* 0x000fe40000010000 */
[----:B------:R3:W5:Y:S01]  /*c3c0*/  LDL.LU R245, [R1+0x54] ;  /* 0x0000540001f57983 */ /* 0x0007620000300800 */
[----:B------:R-:W-:Y:S01]  /*c3d0*/  FADD.FTZ R3, R233, R3 ;  /* 0x00000003e9037221 */ /* 0x000fe20000010000 */
[C---:B------:R-:W-:Y:S01]  /*c3e0*/  HMMA.16816.F32.BF16 R40, R76.reuse, R92, R40 ;  /* 0x0000005c4c28723c */ /* 0x040fe20000041828 */
[--C-:B--2---:R-:W-:Y:S01]  /*c3f0*/  FFMA.FTZ R104, R252, c[0x0][0x2d0], -R98.reuse ;  /* 0x0000b400fc687a23 */ /* 0x104fe20000010862 */
[----:B------:R3:W5:Y:S02]  /*c400*/  LDL.LU R244, [R1+0x50] ;  /* 0x0000500001f47983 */ /* 0x0007640000300800 */
[----:B------:R-:W-:Y:S02]  /*c410*/  FFMA.FTZ R98, R71, c[0x0][0x2d0], -R98 ;  /* 0x0000b40047627a23 */ /* 0x000fe40000010862 */
[----:B------:R3:W5:Y:S01]  /*c420*/  LDL.LU R243, [R1+0x4c] ;  /* 0x00004c0001f37983 */ /* 0x0007620000300800 */
[----:B------:R-:W-:Y:S01]  /*c430*/  FADD.FTZ R71, R242, R0 ;  /* 0x00000000f2477221 */ /* 0x000fe20000010000 */
[-C--:B------:R-:W-:Y:S01]  /*c440*/  HMMA.16816.F32.BF16 R44, R76, R94.reuse, R44 ;  /* 0x0000005e4c2c723c */ /* 0x080fe2000004182c */
[----:B------:R-:W-:Y:S01]  /*c450*/  FADD.FTZ R0, R239, R99 ;  /* 0x00000063ef007221 */ /* 0x000fe20000010000 */
[----:B------:R3:W5:Y:S01]  /*c460*/  LDL.LU R242, [R1+0x48] ;  /* 0x0000480001f27983 */ /* 0x0007620000300800 */
[----:B------:R-:W-:Y:S01]  /*c470*/  MUFU.EX2 R98, R98 ;  /* 0x0000006200627308 */ /* 0x000fe20000000800 */
[----:B------:R-:W-:Y:S01]  /*c480*/  FADD.FTZ R68, R238, R71 ;  /* 0x00000047ee447221 */ /* 0x000fe20000010000 */
[----:B-1----:R-:W-:Y:S01]  /*c490*/  F2FP.BF16.PACK_AB R129, R106, R109 ;  /* 0x0000006d6a81723e */ /* 0x002fe200000010ff */
[----:B------:R3:W5:Y:S01]  /*c4a0*/  LDL.LU R241, [R1+0x44] ;  /* 0x0000440001f17983 */ /* 0x0007620000300800 */
[----:B------:R-:W-:Y:S01]  /*c4b0*/  FADD.FTZ R69, R235, R0 ;  /* 0x00000000eb457221 */ /* 0x000fe20000010000 */
[C---:B------:R-:W-:Y:S01]  /*c4c0*/  HMMA.16816.F32.BF16 R48, R72.reuse, R94, R48 ;  /* 0x0000005e4830723c */ /* 0x040fe20000041830 */
[----:B------:R-:W-:Y:S01]  /*c4d0*/  FADD.FTZ R0, R234, R68 ;  /* 0x00000044ea007221 */ /* 0x000fe20000010000 */
[----:B------:R3:W5:Y:S02]  /*c4e0*/  LDL.LU R240, [R1+0x40] ;  /* 0x0000400001f07983 */ /* 0x0007640000300800 */
[----:B------:R-:W-:Y:S02]  /*c4f0*/  FADD.FTZ R68, R228, R2 ;  /* 0x00000002e4447221 */ /* 0x000fe40000010000 */
[----:B------:R-:W1:Y:S01]  /*c500*/  LDSM.16.MT88.4 R92, [R230+0x2900] ;  /* 0x00290000e65c783b */ /* 0x000e620000004200 */
[----:B------:R-:W-:Y:S01]  /*c510*/  FADD.FTZ R2, R158, R69 ;  /* 0x000000459e027221 */ /* 0x000fe20000010000 */
[-C--:B------:R-:W-:Y:S01]  /*c520*/  HMMA.16816.F32.BF16 R52, R72, R84.reuse, R52 ;  /* 0x000000544834723c */ /* 0x080fe20000041834 */
[----:B------:R-:W-:Y:S03]  /*c530*/  FADD.FTZ R0, R157, R0 ;  /* 0x000000009d007221 */ /* 0x000fe60000010000 */
[----:B------:R-:W-:Y:S02]  /*c540*/  FADD.FTZ R2, R202, R2 ;  /* 0x00000002ca027221 */ /* 0x000fe40000010000 */
[----:B------:R3:W5:Y:S01]  /*c550*/  LDL.LU R239, [R1+0x3c] ;  /* 0x00003c0001ef7983 */ /* 0x0007620000300800 */
[----:B------:R-:W-:Y:S01]  /*c560*/  FADD.FTZ R0, R203, R0 ;  /* 0x00000000cb007221 */ /* 0x000fe20000010000 */
[C---:B------:R-:W-:Y:S02]  /*c570*/  HMMA.16816.F32.BF16 R56, R76.reuse, R84, R56 ;  /* 0x000000544c38723c */ /* 0x040fe40000041838 */
[----:B------:R3:W5:Y:S04]  /*c580*/  LDL.LU R238, [R1+0x38] ;  /* 0x0000380001ee7983 */ /* 0x0007680000300800 */
[----:B------:R3:W5:Y:S02]  /*c590*/  LDL.LU R237, [R1+0x34] ;  /* 0x0000340001ed7983 */ /* 0x0007640000300800 */
[-C--:B------:R-:W-:Y:S02]  /*c5a0*/  HMMA.16816.F32.BF16 R60, R76, R86.reuse, R60 ;  /* 0x000000564c3c723c */ /* 0x080fe4000004183c */
[----:B------:R3:W5:Y:S04]  /*c5b0*/  LDL.LU R236, [R1+0x30] ;  /* 0x0000300001ec7983 */ /* 0x0007680000300800 */
[----:B------:R3:W5:Y:S01]  /*c5c0*/  LDL.LU R235, [R1+0x2c] ;  /* 0x00002c0001eb7983 */ /* 0x0007620000300800 */
[----:B------:R-:W-:Y:S01]  /*c5d0*/  F2FP.BF16.PACK_AB R76, R126, R127 ;  /* 0x0000007f7e4c723e */ /* 0x000fe200000010ff */
[----:B------:R-:W-:Y:S01]  /*c5e0*/  HMMA.16816.F32.BF16 R64, R72, R86, R64 ;  /* 0x000000564840723c */ /* 0x000fe20000041840 */
[----:B------:R-:W-:Y:S01]  /*c5f0*/  F2FP.BF16.PACK_AB R77, R124, R125 ;  /* 0x0000007d7c4d723e */ /* 0x000fe200000010ff */
[----:B------:R3:W5:Y:S02]  /*c600*/  LDL.LU R234, [R1+0x28] ;  /* 0x0000280001ea7983 */ /* 0x0007640000300800 */
[----:B------:R-:W-:Y:S02]  /*c610*/  F2FP.BF16.PACK_AB R78, R132, R133 ;  /* 0x00000085844e723e */ /* 0x000fe400000010ff */
[----:B------:R3:W5:Y:S01]  /*c620*/  LDL.LU R233, [R1+0x24] ;  /* 0x0000240001e97983 */ /* 0x0007620000300800 */
[----:B------:R-:W-:Y:S02]  /*c630*/  F2FP.BF16.PACK_AB R72, R190, R122 ;  /* 0x0000007abe48723e */ /* 0x000fe400000010ff */
[----:B------:R-:W-:Y:S01]  /*c640*/  F2FP.BF16.PACK_AB R73, R189, R120 ;  /* 0x00000078bd49723e */ /* 0x000fe200000010ff */
[----:B------:R3:W5:Y:S02]  /*c650*/  LDL.LU R228, [R1+0x20] ;  /* 0x0000200001e47983 */ /* 0x0007640000300800 */
[----:B------:R-:W-:Y:S02]  /*c660*/  F2FP.BF16.PACK_AB R74, R188, R139 ;  /* 0x0000008bbc4a723e */ /* 0x000fe400000010ff */
[----:B------:R-:W-:Y:S01]  /*c670*/  F2FP.BF16.PACK_AB R75, R134, R138 ;  /* 0x0000008a864b723e */ /* 0x000fe200000010ff */
[----:B------:R-:W2:Y:S01]  /*c680*/  LDSM.16.MT88.4 R84, [R231+0x2900] ;  /* 0x00290000e754783b */ /* 0x000ea20000004200 */
[----:B------:R-:W-:Y:S05]  /*c690*/  F2FP.BF16.PACK_AB R79, R113, R115 ;  /* 0x00000073714f723e */ /* 0x000fea00000010ff */
[-C--:B------:R-:W-:Y:S08]  /*c6a0*/  HMMA.16816.F32.BF16 R4, R72, R80.reuse, R4 ;  /* 0x000000504804723c */ /* 0x080ff00000041804 */
[C---:B------:R-:W-:Y:S01]  /*c6b0*/  HMMA.16816.F32.BF16 R8, R76.reuse, R80, R8 ;  /* 0x000000504c08723c */ /* 0x040fe20000041808 */
[----:B------:R-:W1:Y:S07]  /*c6c0*/  MUFU.EX2 R81, R121 ;  /* 0x0000007900517308 */ /* 0x000e6e0000000800 */
[-C--:B------:R-:W-:Y:S03]  /*c6d0*/  HMMA.16816.F32.BF16 R12, R76, R82.reuse, R12 ;  /* 0x000000524c0c723c */ /* 0x080fe6000004180c */
[----:B------:R-:W2:Y:S05]  /*c6e0*/  MUFU.EX2 R80, R114 ;  /* 0x0000007200507308 */ /* 0x000eaa0000000800 */
[C---:B------:R-:W-:Y:S05]  /*c6f0*/  HMMA.16816.F32.BF16 R16, R72.reuse, R82, R16 ;  /* 0x000000524810723c */ /* 0x040fea0000041810 */
[----:B------:R-:W-:Y:S03]  /*c700*/  MUFU.EX2 R83, R101 ;  /* 0x0000006500537308 */ /* 0x000fe60000000800 */
[-C--:B----4-:R-:W-:Y:S01]  /*c710*/  HMMA.16816.F32.BF16 R20, R72, R88.reuse, R20 ;  /* 0x000000584814723c */ /* 0x090fe20000041814 */
[----:B-1----:R-:W-:Y:S06]  /*c720*/  F2FP.BF16.PACK_AB R186, R97, R81 ;  /* 0x0000005161ba723e */ /* 0x002fec00000010ff */
[----:B------:R-:W1:Y:S01]  /*c730*/  MUFU.EX2 R82, R104 ;  /* 0x0000006800527308 */ /* 0x000e620000000800 */
[C---:B------:R-:W-:Y:S01]  /*c740*/  HMMA.16816.F32.BF16 R24, R76.reuse, R88, R24 ;  /* 0x000000584c18723c */ /* 0x040fe20000041818 */
[----:B--2---:R-:W-:Y:S07]  /*c750*/  F2FP.BF16.PACK_AB R187, R98, R80 ;  /* 0x0000005062bb723e */ /* 0x004fee00000010ff */
[-C--:B------:R-:W-:Y:S08]  /*c760*/  HMMA.16816.F32.BF16 R28, R76, R90.reuse, R28 ;  /* 0x0000005a4c1c723c */ /* 0x080ff0000004181c */
[C---:B------:R-:W-:Y:S01]  /*c770*/  HMMA.16816.F32.BF16 R32, R72.reuse, R90, R32 ;  /* 0x0000005a4820723c */ /* 0x040fe20000041820 */
[----:B-1----:R-:W-:Y:S07]  /*c780*/  F2FP.BF16.PACK_AB R185, R82, R83 ;  /* 0x0000005352b9723e */ /* 0x002fee00000010ff */
[-C--:B------:R-:W-:Y:S08]  /*c790*/  HMMA.16816.F32.BF16 R36, R72, R92.reuse, R36 ;  /* 0x0000005c4824723c */ /* 0x080ff00000041824 */
[C---:B------:R-:W-:Y:S08]  /*c7a0*/  HMMA.16816.F32.BF16 R40, R76.reuse, R92, R40 ;  /* 0x0000005c4c28723c */ /* 0x040ff00000041828 */
[-C--:B------:R-:W-:Y:S08]  /*c7b0*/  HMMA.16816.F32.BF16 R44, R76, R94.reuse, R44 ;  /* 0x0000005e4c2c723c */ /* 0x080ff0000004182c */
[C---:B------:R-:W-:Y:S08]  /*c7c0*/  HMMA.16816.F32.BF16 R48, R72.reuse, R94, R48 ;  /* 0x0000005e4830723c */ /* 0x040ff00000041830 */
[-C--:B------:R-:W-:Y:S08]  /*c7d0*/  HMMA.16816.F32.BF16 R52, R72, R84.reuse, R52 ;  /* 0x000000544834723c */ /* 0x080ff00000041834 */
[C---:B------:R-:W-:Y:S08]  /*c7e0*/  HMMA.16816.F32.BF16 R56, R76.reuse, R84, R56 ;  /* 0x000000544c38723c */ /* 0x040ff00000041838 */
[-C--:B------:R-:W-:Y:S08]  /*c7f0*/  HMMA.16816.F32.BF16 R60, R76, R86.reuse, R60 ;  /* 0x000000564c3c723c */ /* 0x080ff0000004183c */
[----:B------:R-:W-:Y:S08]  /*c800*/  HMMA.16816.F32.BF16 R64, R72, R86, R64 ;  /* 0x000000564840723c */ /* 0x000ff00000041840 */
[-C--:B------:R-:W-:Y:S07]  /*c810*/  HMMA.16816.F32.BF16 R140, R128, R152.reuse, R4 ;  /* 0x00000098808c723c */ /* 0x080fee0000041804 */
        /* <DEDUP_REMOVED lines=22> */
[----:B------:R-:W-:Y:S01]  /*c980*/  FADD.FTZ R9, R210, R2 ;  /* 0x00000002d2097221 */ /* 0x000fe20000010000 */
[----:B------:R-:W1:Y:S01]  /*c990*/  LDSM.16.MT88.4 R4, [R231+0x3100] ;  /* 0x00310000e704783b */ /* 0x000e620000004200 */
        /* <DEDUP_REMOVED lines=9> */
[----:B------:R-:W-:Y:S02]  /*ca30*/  FADD.FTZ R8, R174, R0 ;  /* 0x00000000ae087221 */ /* 0x000fe40000010000 */
[-C--:B------:R-:W-:Y:S02]  /*ca40*/  HMMA.16816.F32.BF16 R172, R128, R116.reuse, R36 ;  /* 0x0000007480ac723c */ /* 0x080fe40000041824 */
[----:B------:R-:W-:Y:S02]  /*ca50*/  FADD.FTZ R9, R198, R2 ;  /* 0x00000002c6097221 */ /* 0x000fe40000010000 */
[----:B------:R-:W-:Y:S02]  /*ca60*/  FADD.FTZ R3, R179, R11 ;  /* 0x0000000bb3037221 */ /* 0x000fe40000010000 */
[----:B------:R-:W-:Y:S02]  /*ca70*/  FADD.FTZ R2, R178, R10 ;  /* 0x0000000ab2027221 */ /* 0x000fe40000010000 */
[----:B------:R-:W-:Y:S04]  /*ca80*/  FADD.FTZ R0, R217, R9 ;  /* 0x00000009d9007221 */ /* 0x000fe80000010000 */
[----:B------:R-:W-:Y:S02]  /*ca90*/  FADD.FTZ R11, R216, R8 ;  /* 0x00000008d80b7221 */ /* 0x000fe40000010000 */
        /* <DEDUP_REMOVED lines=27> */
[----:B------:R-:W-:Y:S01]  /*cc50*/  FADD.FTZ R3, R127, R11 ;  /* 0x0000000b7f037221 */ /* 0x000fe20000010000 */
[-C--:B-1----:R-:W-:Y:S01]  /*cc60*/  HMMA.16816.F32.BF16 R120, R128, R4.reuse, R52 ;  /* 0x000000048078723c */ /* 0x082fe20000041834 */
[----:B------:R-:W-:Y:S02]  /*cc70*/  FADD.FTZ R2, R125, R10 ;  /* 0x0000000a7d027221 */ /* 0x000fe40000010000 */
[----:B------:R-:W-:Y:S02]  /*cc80*/  FADD.FTZ R0, R190, R9 ;  /* 0x00000009be007221 */ /* 0x000fe40000010000 */
[----:B------:R-:W-:Y:S02]  /*cc90*/  FADD.FTZ R10, R126, R3 ;  /* 0x000000037e0a7221 */ /* 0x000fe40000010000 */
[----:B------:R-:W-:Y:S02]  /*cca0*/  FADD.FTZ R9, R124, R2 ;  /* 0x000000027c097221 */ /* 0x000fe40000010000 */
[----:B------:R-:W-:Y:S01]  /*ccb0*/  FADD.FTZ R11, R189, R8 ;  /* 0x00000008bd0b7221 */ /* 0x000fe20000010000 */
[C---:B------:R-:W-:Y:S02]  /*ccc0*/  HMMA.16816.F32.BF16 R124, R184.reuse, R4, R56 ;  /* 0x00000004b87c723c */ /* 0x040fe40000041838 */
        /* <DEDUP_REMOVED lines=26> */
[----:B------:R1:W-:Y:S01]  /*ce70*/  STL [R1+0x8], R3 ;  /* 0x0000080301007387 */ /* 0x0003e20000100800 */
[----:B------:R-:W-:Y:S02]  /*ce80*/  FADD.FTZ R0, R98, R0 ;  /* 0x0000000062007221 */ /* 0x000fe40000010000 */
[----:B------:R-:W-:Y:S01]  /*ce90*/  IMAD.MOV.U32 R134, RZ, RZ, R70 ;  /* 0x000000ffff867224 */ /* 0x000fe200078e0046 */
[----:B------:R3:W-:Y:S01]  /*cea0*/  STL [R1+0x10], R2 ;  /* 0x0000100201007387 */ /* 0x0007e20000100800 */
[----:B------:R-:W-:Y:S02]  /*ceb0*/  IMAD.MOV.U32 R132, RZ, RZ, R136 ;  /* 0x000000ffff847224 */ /* 0x000fe400078e0088 */
[----:B------:R-:W-:Y:S01]  /*cec0*/  IMAD.MOV.U32 R133, RZ, RZ, R135 ;  /* 0x000000ffff857224 */ /* 0x000fe200078e0087 */
[----:B------:R3:W-:Y:S01]  /*ced0*/  STL [R1+0xc], R0 ;  /* 0x00000c0001007387 */ /* 0x0007e20000100800 */
[----:B-1----:R-:W-:Y:S01]  /*cee0*/  IMAD.MOV.U32 R3, RZ, RZ, R137 ;  /* 0x000000ffff037224 */ /* 0x002fe200078e0089 */
[----:B------:R-:W-:-:S05]  /*cef0*/  @P0 BRA `(.L_x_662) ;  /* 0xffffa97000000947 */ /* 0x000fca000383ffff */
.L_x_659:
[----:B------:R-:W-:-:S13]  /*cf00*/  ISETP.LE.AND P0, PT, RZ, UR6, PT ;  /* 0x00000006ff007c0c */ /* 0x000fda000bf03270 */
[----:B------:R-:W-:Y:S05]  /*cf10*/  @!P0 BRA `(.L_x_663) ;  /* 0x0000425000008947 */ /* 0x000fea0003800000 */
[----:B------:R-:W-:Y:S01]  /*cf20*/  IMAD.MOV.U32 R3, RZ, RZ, R136 ;  /* 0x000000ffff037224 */ /* 0x000fe200078e0088 */
[----:B------:R-:W-:Y:S01]  /*cf30*/  MOV R138, R70 ;  /* 0x00000046008a7202 */ /* 0x000fe20000000f00 */
[----:B--23--:R-:W-:Y:S01]  /*cf40*/  IMAD.MOV.U32 R0, RZ, RZ, R137 ;  /* 0x000000ffff007224 */ /* 0x00cfe200078e0089 */
[----:B------:R-:W-:Y:S01]  /*cf50*/  MOV R133, R135 ;  /* 0x0000008700857202 */ /* 0x000fe20000000f00 */
[----:B------:R-:W-:Y:S05]  /*cf60*/  BRA `(.L_x_664) ;  /* 0x0000040000007947 */ /* 0x000fea0003800000 */
.L_x_666:
        /* <DEDUP_REMOVED lines=30> */
[----:B------:R-:W2:Y:S04]  /*d150*/  SHFL.IDX PT, R134, R132, 0x1, 0x181f ;  /* 0x00381f0084867f89 */ /* 0x000ea800000e0000 */
[----:B------:R-:W3:Y:S04]  /*d160*/  SHFL.IDX PT, R137, R2, RZ, 0x181f ;  /* 0x00181fff02897589 */ /* 0x000ee800000e0000 */
[----:B------:R-:W4:Y:S04]  /*d170*/  SHFL.IDX PT, R135, R2, 0x1, 0x181f ;  /* 0x00381f0002877f89 */ /* 0x000f2800000e0000 */
[----:B------:R-:W5:Y:S04]  /*d180*/  SHFL.IDX PT, R190, R132, 0x3, 0x181f ;  /* 0x00781f0084be7f89 */ /* 0x000f6800000e0000 */
[----:B------:R-:W5:Y:S01]  /*d190*/  SHFL.IDX PT, R139, R2, 0x2, 0x181f ;  /* 0x00581f00028b7f89 */ /* 0x000f6200000e0000 */
[-C--:B-1----:R-:W-:Y:S03]  /*d1a0*/  IADD3 R136, P1, R136, R247.reuse, RZ ;  /* 0x000000f788887210 */ /* 0x082fe60007f3e0ff */
[----:B------:R-:W1:Y:S04]  /*d1b0*/  SHFL.IDX PT, R188, R132, 0x4, 0x181f ;  /* 0x00981f0084bc7f89 */ /* 0x000e6800000e0000 */
[----:B------:R-:W1:Y:S01]  /*d1c0*/  SHFL.IDX PT, R191, R2, 0x3, 0x181f ;  /* 0x00781f0002bf7f89 */ /* 0x000e6200000e0000 */
[-C--:B--2---:R-:W-:Y:S03]  /*d1d0*/  IADD3 R134, P0, R134, R247.reuse, RZ ;  /* 0x000000f786867210 */ /* 0x084fe60007f1e0ff */
[----:B------:R-:W2:Y:S01]  /*d1e0*/  SHFL.IDX PT, R189, R132, 0x5, 0x181f ;  /* 0x00b81f0084bd7f89 */ /* 0x000ea200000e0000 */
[--C-:B---3--:R-:W-:Y:S03]  /*d1f0*/  IMAD.X R137, R137, 0x1, R246.reuse, P1 ;  /* 0x0000000189897824 */ /* 0x108fe600008e06f6 */
[----:B------:R-:W3:Y:S01]  /*d200*/  SHFL.IDX PT, R195, R2, 0x4, 0x181f ;  /* 0x00981f0002c37f89 */ /* 0x000ee200000e0000 */
[-C--:B----4-:R-:W-:Y:S02]  /*d210*/  IADD3.X R135, R135, R246.reuse, RZ, P0, !PT ;  /* 0x000000f687877210 */ /* 0x090fe400007fe4ff */
[-C--:B------:R-:W-:Y:S01]  /*d220*/  IADD3 R192, P0, R192, R247.reuse, RZ ;  /* 0x000000f7c0c07210 */ /* 0x080fe20007f1e0ff */
[----:B------:R2:W-:Y:S01]  /*d230*/  LDGSTS.E.BYPASS.LTC128B.128 [R250+0x3900], [R136.64], !P6 ;  /* 0x0390000088fa7fae */ /* 0x0005e2000f101d4e */
[-C--:B-----5:R-:W-:Y:S03]  /*d240*/  IADD3 R190, P3, R190, R247.reuse, RZ ;  /* 0x000000f7bebe7210 */ /* 0x0a0fe60007f7e0ff */
[----:B------:R4:W-:Y:S01]  /*d250*/  LDGSTS.E.BYPASS.LTC128B.128 [R250+0x4100], [R134.64], !P6 ;  /* 0x0410000086fa7fae */ /* 0x0009e2000f101d4e */
[--C-:B------:R-:W-:Y:S03]  /*d260*/  IMAD.X R193, R139, 0x1, R246.reuse, P0 ;  /* 0x000000018bc17824 */ /* 0x100fe600000e06f6 */
[----:B------:R-:W4:Y:S01]  /*d270*/  SHFL.IDX PT, R132, R132, 0x6, 0x181f ;  /* 0x00d81f0084847f89 */ /* 0x000f2200000e0000 */
[-C--:B-1----:R-:W-:Y:S03]  /*d280*/  IADD3 R188, P2, R188, R247.reuse, RZ ;  /* 0x000000f7bcbc7210 */ /* 0x082fe60007f5e0ff */
[----:B------:R-:W1:Y:S01]  /*d290*/  SHFL.IDX PT, R194, R2, 0x5, 0x181f ;  /* 0x00b81f0002c27f89 */ /* 0x000e6200000e0000 */
[--C-:B------:R-:W-:Y:S03]  /*d2a0*/  IMAD.X R191, R191, 0x1, R246.reuse, P3 ;  /* 0x00000001bfbf7824 */ /* 0x100fe600018e06f6 */
[----:B------:R-:W5:Y:S04]  /*d2b0*/  SHFL.IDX PT, R2, R2, 0x6, 0x181f ;  /* 0x00d81f0002027f89 */ /* 0x000f6800000e0000 */
[----:B------:R5:W-:Y:S04]  /*d2c0*/  LDGSTS.E.BYPASS.LTC128B.128 [R250+0x4900], [R192.64], !P6 ;  /* 0x04900000c0fa7fae */ /* 0x000be8000f101d4e */
[----:B------:R5:W-:Y:S01]  /*d2d0*/  LDGSTS.E.BYPASS.LTC128B.128 [R250+0x5100], [R190.64], !P6 ;  /* 0x05100000befa7fae */ /* 0x000be2000f101d4e */
[-C--:B--2---:R-:W-:Y:S01]  /*d2e0*/  IADD3 R136, P1, R189, R247.reuse, RZ ;  /* 0x000000f7bd887210 */ /* 0x084fe20007f3e0ff */
[--C-:B---3--:R-:W-:Y:S01]  /*d2f0*/  IMAD.X R189, R195, 0x1, R246.reuse, P2 ;  /* 0x00000001c3bd7824 */ /* 0x108fe200010e06f6 */
[----:B----4-:R-:W-:Y:S04]  /*d300*/  IADD3 R134, P0, R132, R247, RZ ;  /* 0x000000f784867210 */ /* 0x010fe80007f1e0ff */
[----:B------:R2:W-:Y:S01]  /*d310*/  LDGSTS.E.BYPASS.LTC128B.128 [R250+0x5900], [R188.64], !P6 ;  /* 0x05900000bcfa7fae */ /* 0x0005e2000f101d4e */
[----:B-1----:R-:W-:Y:S01]  /*d320*/  IADD3.X R137, R194, R246, RZ, P1, !PT ;  /* 0x000000f6c2897210 */ /* 0x002fe20000ffe4ff */
[----:B-----5:R-:W-:Y:S04]  /*d330*/  IMAD.X R135, R2, 0x1, R246, P0 ;  /* 0x0000000102877824 */ /* 0x020fe800000e06f6 */
[----:B------:R2:W-:Y:S04]  /*d340*/  LDGSTS.E.BYPASS.LTC128B.128 [R250+0x6100], [R136.64], !P6 ;  /* 0x0610000088fa7fae */ /* 0x0005e8000f101d4e */
[----:B------:R2:W-:Y:S01]  /*d350*/  LDGSTS.E.BYPASS.LTC128B.128 [R250+0x6900], [R134.64], !P6 ;  /* 0x0690000086fa7fae */ /* 0x0005e2000f101d4e */
[----:B------:R-:W-:-:S05]  /*d360*/  BRA `(.L_x_665) ;  /* 0x00000ce000007947 */ /* 0x000fca0003800000 */
.L_x_664:
[----:B------:R-:W-:Y:S04]  /*d370*/  DEPBAR.LE SB0, 0x0 ;  /* 0x000080000000791a */ /* 0x000fe80000000000 */
[----:B------:R-:W-:Y:S01]  /*d380*/  BAR.SYNC.DEFER_BLOCKING 0x0 ;  /* 0x0000000000007b1d */ /* 0x000fe20000010000 */
[----:B------:R-:W-:Y:S01]  /*d390*/  IADD3 R136, R250, 0x100, RZ ;  /* 0x00000100fa887810 */ /* 0x000fe20007ffe0ff */
        /* <DEDUP_REMOVED lines=41> */
[----:B------:R-:W-:Y:S03]  /*d630*/  IMAD.WIDE.U32 R72, R248, c[0x0][0x218], R64 ;  /* 0x00008600f8487a25 */ /* 0x000fe600078e0040 */
        /* <DEDUP_REMOVED lines=28> */
[--C-:B-1----:R-:W-:Y:S03]  /*d800*/  IMAD.X R97, R103, 0x1, R246.reuse, P0 ;  /* 0x0000000167617824 */ /* 0x102fe600000e06f6 */
        /* <DEDUP_REMOVED lines=12> */
[--C-:B---3--:R-:W-:Y:S05]  /*d8d0*/  IMAD.X R105, R107, 0x1, R246.reuse, P0 ;  /* 0x000000016b697824 */ /* 0x108fea00000e06f6 */
        /* <DEDUP_REMOVED lines=119> */
.L_x_665:
        /* <DEDUP_REMOVED lines=112> */
[----:B------:R-:W2:Y:S03]  /*e750*/  SHFL.BFLY PT, R136, R132, 0x2, 0x1f ;  /* 0x0c401f0084887f89 */ /* 0x000ea600000e0000 */
[----:B------:R-:W-:Y:S04]  /*e760*/  FMNMX.FTZ R135, R90, R135, !PT ;  /* 0x000000875a877209 */ /* 0x000fe80007810000 */
[----:B------:R-:W-:Y:S01]  /*e770*/  FMNMX.FTZ R135, R91, R135, !PT ;  /* 0x000000875b877209 */ /* 0x000fe20007810000 */
[----:B------:R-:W3:Y:S03]  /*e780*/  SHFL.BFLY PT, R139, R134, 0x1, 0x1f ;  /* 0x0c201f00868b7f89 */ /* 0x000ee600000e0000 */
[----:B------:R-:W-:Y:S02]  /*e790*/  FMNMX.FTZ R135, R94, R135, !PT ;  /* 0x000000875e877209 */ /* 0x000fe40007810000 */
[----:B-1----:R-:W-:Y:S02]  /*e7a0*/  FMNMX.FTZ R137, R2, R188, !PT ;  /* 0x000000bc02897209 */ /* 0x002fe40007810000 */
[----:B------:R-:W-:Y:S03]  /*e7b0*/  FMNMX.FTZ R2, R95, R135, !PT ;  /* 0x000000875f027209 */ /* 0x000fe60007810000 */
[C---:B------:R-:W-:Y:S01]  /*e7c0*/  FMUL.FTZ R192, R137.reuse, c[0x0][0x2d0] ;  /* 0x0000b40089c07a20 */ /* 0x040fe20000410000 */
[----:B------:R-:W-:Y:S01]  /*e7d0*/  FMNMX.FTZ R135, R106, R2, !PT ;  /* 0x000000026a877209 */ /* 0x000fe20007810000 */
[----:B------:R-:W-:Y:S01]  /*e7e0*/  FADD.FTZ R0, -R137, R0 ;  /* 0x0000000089007221 */ /* 0x000fe20000010100 */
[----:B--2---:R-:W-:Y:S01]  /*e7f0*/  FMNMX.FTZ R132, R132, R136, !PT ;  /* 0x0000008884847209 */ /* 0x004fe20007810000 */
[--C-:B------:R-:W-:Y:S02]  /*e800*/  FFMA.FTZ R20, R20, c[0x0][0x2d0], -R192.reuse ;  /* 0x0000b40014147a23 */ /* 0x100fe400000108c0 */
[--C-:B------:R-:W-:Y:S02]  /*e810*/  FFMA.FTZ R21, R21, c[0x0][0x2d0], -R192.reuse ;  /* 0x0000b40015157a23 */ /* 0x100fe400000108c0 */
[----:B------:R-:W-:Y:S01]  /*e820*/  MUFU.EX2 R198, R20 ;  /* 0x0000001400c67308 */ /* 0x000fe20000000800 */
[----:B------:R-:W1:Y:S01]  /*e830*/  SHFL.BFLY PT, R189, R132, 0x1, 0x1f ;  /* 0x0c201f0084bd7f89 */ /* 0x000e6200000e0000 */
[--C-:B------:R-:W-:Y:S01]  /*e840*/  FFMA.FTZ R52, R52, c[0x0][0x2d0], -R192.reuse ;  /* 0x0000b40034347a23 */ /* 0x100fe200000108c0 */
[----:B---3--:R-:W-:Y:S01]  /*e850*/  FMNMX.FTZ R136, R134, R139, !PT ;  /* 0x0000008b86887209 */ /* 0x008fe20007810000 */
[--C-:B------:R-:W-:Y:S02]  /*e860*/  FFMA.FTZ R53, R53, c[0x0][0x2d0], -R192.reuse ;  /* 0x0000b40035357a23 */ /* 0x100fe400000108c0 */
[--C-:B------:R-:W-:Y:S02]  /*e870*/  FFMA.FTZ R64, R64, c[0x0][0x2d0], -R192.reuse ;  /* 0x0000b40040407a23 */ /* 0x100fe400000108c0 */
[--C-:B------:R-:W-:Y:S02]  /*e880*/  FFMA.FTZ R65, R65, c[0x0][0x2d0], -R192.reuse ;  /* 0x0000b40041417a23 */ /* 0x100fe400000108c0 */
[----:B------:R-:W-:Y:S01]  /*e890*/  MUFU.EX2 R193, R21 ;  /* 0x0000001500c17308 */ /* 0x000fe20000000800 */
[--C-:B------:R-:W-:Y:S02]  /*e8a0*/  FFMA.FTZ R68, R68, c[0x0][0x2d0], -R192.reuse ;  /* 0x0000b40044447a23 */ /* 0x100fe400000108c0 */
[--C-:B------:R-:W-:Y:S02]  /*e8b0*/  FFMA.FTZ R69, R69, c[0x0][0x2d0], -R192.reuse ;  /* 0x0000b40045457a23 */ /* 0x100fe400000108c0 */
[----:B------:R-:W-:Y:S02]  /*e8c0*/  FMUL.FTZ R139, R136, c[0x0][0x2d0] ;  /* 0x0000b400888b7a20 */ /* 0x000fe40000410000 */
[--C-:B------:R-:W-:Y:S02]  /*e8d0*/  FFMA.FTZ R16, R16, c[0x0][0x2d0], -R192.reuse ;  /* 0x0000b40010107a23 */ /* 0x100fe400000108c0 */
[--C-:B------:R-:W-:Y:S02]  /*e8e0*/  FFMA.FTZ R22, R22, c[0x0][0x2d0], -R139.reuse ;  /* 0x0000b40016167a23 */ /* 0x100fe4000001088b */
[----:B------:R-:W-:Y:S01]  /*e8f0*/  MUFU.EX2 R220, R16 ;  /* 0x0000001000dc7308 */ /* 0x000fe20000000800 */
[----:B------:R-:W-:Y:S01]  /*e900*/  FMUL.FTZ R2, R0, c[0x0][0x2d0] ;  /* 0x0000b40000027a20 */ /* 0x000fe20000410000 */
[----:B------:R-:W-:Y:S01]  /*e910*/  FMNMX.FTZ R0, R107, R135, !PT ;  /* 0x000000876b007209 */ /* 0x000fe20007810000 */
[--C-:B------:R-:W-:Y:S01]  /*e920*/  FFMA.FTZ R23, R23, c[0x0][0x2d0], -R139.reuse ;  /* 0x0000b40017177a23 */ /* 0x100fe2000001088b */
[----:B-1----:R-:W-:Y:S01]  /*e930*/  FMNMX.FTZ R135, R132, R189, !PT ;  /* 0x000000bd84877209 */ /* 0x002fe20007810000 */
[--C-:B------:R-:W-:Y:S01]  /*e940*/  FFMA.FTZ R54, R54, c[0x0][0x2d0], -R139.reuse ;  /* 0x0000b40036367a23 */ /* 0x100fe2000001088b */
[----:B------:R-:W-:Y:S01]  /*e950*/  LDSM.16.MT88.4 R188, [R232+0x100] ;  /* 0x00010000e8bc783b */ /* 0x000fe20000004200 */
[--C-:B------:R-:W-:Y:S01]  /*e960*/  FFMA.FTZ R55, R55, c[0x0][0x2d0], -R139.reuse ;  /* 0x0000b40037377a23 */ /* 0x100fe2000001088b */
[----:B------:R-:W-:Y:S01]  /*e970*/  FMNMX.FTZ R0, R110, R0, !PT ;  /* 0x000000006e007209 */ /* 0x000fe20007810000 */
        /* <DEDUP_REMOVED lines=18> */
[C---:B--2---:R-:W-:Y:S01]  /*eaa0*/  FMUL.FTZ R16, R134.reuse, R152 ;  /* 0x0000009886107220 */ /* 0x044fe20000410000 */
[----:B------:R-:W1:Y:S01]  /*eab0*/  SHFL.BFLY PT, R3, R0, 0x2, 0x1f ;  /* 0x0c401f0000037f89 */ /* 0x000e6200000e0000 */
[----:B------:R-:W-:Y:S01]  /*eac0*/  FMUL.FTZ R116, R134, R116 ;  /* 0x0000007486747220 */ /* 0x000fe20000410000 */
[----:B------:R2:W-:Y:S01]  /*ead0*/  MUFU.EX2 R202, R4 ;  /* 0x0000000400ca7308 */ /* 0x0005e20000000800 */
[----:B------:R-:W-:Y:S02]  /*eae0*/  FMUL.FTZ R2, R2, c[0x0][0x2d0] ;  /* 0x0000b40002027a20 */ /* 0x000fe40000410000 */
[C---:B------:R-:W-:Y:S02]  /*eaf0*/  FMUL.FTZ R117, R134.reuse, R117 ;  /* 0x0000007586757220 */ /* 0x040fe40000410000 */
[C---:B------:R-:W-:Y:S02]  /*eb00*/  FMUL.FTZ R120, R134.reuse, R120 ;  /* 0x0000007886787220 */ /* 0x040fe40000410000 */
[C---:B------:R-:W-:Y:S02]  /*eb10*/  FMUL.FTZ R121, R134.reuse, R121 ;  /* 0x0000007986797220 */ /* 0x040fe40000410000 */
[C---:B------:R-:W-:Y:S01]  /*eb20*/  FMUL.FTZ R128, R134.reuse, R128 ;  /* 0x0000008086807220 */ /* 0x040fe20000410000 */
[----:B------:R4:W5:Y:S01]  /*eb30*/  MUFU.EX2 R132, R2 ;  /* 0x0000000200847308 */ /* 0x0009620000000800 */
[----:B------:R-:W-:Y:S02]  /*eb40*/  FMUL.FTZ R129, R134, R129 ;  /* 0x0000008186817220 */ /* 0x000fe40000410000 */
[--C-:B------:R-:W-:Y:S01]  /*eb50*/  FFMA.FTZ R37, R37, c[0x0][0x2d0], -R192.reuse ;  /* 0x0000b40025257a23 */ /* 0x100fe200000108c0 */
[----:B---3--:R-:W-:Y:S01]  /*eb60*/  LDSM.16.MT88.4 R20, [R229+0x100] ;  /* 0x00010000e514783b */ /* 0x008fe20000004200 */
[--C-:B------:R-:W-:Y:S02]  /*eb70*/  FFMA.FTZ R36, R36, c[0x0][0x2d0], -R192.reuse ;  /* 0x0000b40024247a23 */ /* 0x100fe400000108c0 */
[--C-:B------:R-:W-:Y:S02]  /*eb80*/  FFMA.FTZ R38, R38, c[0x0][0x2d0], -R139.reuse ;  /* 0x0000b40026267a23 */ /* 0x100fe4000001088b */
[--C-:B------:R-:W-:Y:S01]  /*eb90*/  FFMA.FTZ R39, R39, c[0x0][0x2d0], -R139.reuse ;  /* 0x0000b40027277a23 */ /* 0x100fe2000001088b */
[----:B------:R-:W3:Y:S01]  /*eba0*/  MUFU.EX2 R217, R5 ;  /* 0x0000000500d97308 */ /* 0x000ee20000000800 */
[--C-:B------:R-:W-:Y:S01]  /*ebb0*/  FFMA.FTZ R48, R48, c[0x0][0x2d0], -R192.reuse ;  /* 0x0000b40030307a23 */ /* 0x100fe200000108c0 */
[----:B-1----:R-:W-:Y:S01]  /*ebc0*/  FMNMX.FTZ R0, R0, R3, !PT ;  /* 0x0000000300007209 */ /* 0x002fe20007810000 */
[--C-:B------:R-:W-:Y:S02]  /*ebd0*/  FFMA.FTZ R49, R49, c[0x0][0x2d0], -R192.reuse ;  /* 0x0000b40031317a23 */ /* 0x100fe400000108c0 */
[----:B--2---:R-:W-:Y:S02]  /*ebe0*/  FMUL.FTZ R4, R134, R140 ;  /* 0x0000008c86047220 */ /* 0x004fe40000410000 */
[--C-:B------:R-:W-:Y:S02]  /*ebf0*/  FFMA.FTZ R50, R50, c[0x0][0x2d0], -R139.reuse ;  /* 0x0000b40032327a23 */ /* 0x100fe4000001088b */
[----:B------:R-:W-:Y:S01]  /*ec00*/  FFMA.FTZ R51, R51, c[0x0][0x2d0], -R139 ;  /* 0x0000b40033337a23 */ /* 0x000fe2000001088b */
[----:B------:R1:W2:Y:S01]  /*ec10*/  MUFU.EX2 R197, R17 ;  /* 0x0000001100c57308 */ /* 0x0002a20000000800 */
[--C-:B------:R-:W-:Y:S02]  /*ec20*/  FFMA.FTZ R80, R80, c[0x0][0x2d0], -R192.reuse ;  /* 0x0000b40050507a23 */ /* 0x100fe400000108c0 */
[--C-:B------:R-:W-:Y:S02]  /*ec30*/  FFMA.FTZ R113, R113, c[0x0][0x2d0], -R192.reuse ;  /* 0x0000b40071717a23 */ /* 0x100fe400000108c0 */
[----:B----4-:R-:W-:Y:S02]  /*ec40*/  FADD.FTZ R2, -R135, R133 ;  /* 0x0000008587027221 */ /* 0x010fe40000010100 */
[----:B-----5:R-:W-:Y:S02]  /*ec50*/  FMUL.FTZ R118, R132, R118 ;  /* 0x0000007684767220 */ /* 0x020fe40000410000 */
[----:B------:R-:W-:Y:S01]  /*ec60*/  FMUL.FTZ R2, R2, c[0x0][0x2d0] ;  /* 0x0000b40002027a20 */ /* 0x000fe20000410000 */
[----:B------:R4:W-:Y:S01]  /*ec70*/  MUFU.EX2 R201, R6 ;  /* 0x0000000600c97308 */ /* 0x0009e20000000800 */
[C---:B------:R-:W-:Y:S02]  /*ec80*/  FMUL.FTZ R119, R132.reuse, R119 ;  /* 0x0000007784777220 */ /* 0x040fe40000410000 */
[----:B------:R-:W-:Y:S01]  /*ec90*/  FMUL.FTZ R122, R132, R122 ;  /* 0x0000007a847a7220 */ /* 0x000fe20000410000 */
[----:B---3--:R-:W-:Y:S01]  /*eca0*/  F2FP.BF16.PACK_AB R140, R217, R202 ;  /* 0x000000cad98c723e */ /* 0x008fe200000010ff */
[----:B------:R-:W-:Y:S02]  /*ecb0*/  FMUL.FTZ R5, R134, R141 ;  /* 0x0000008d86057220 */ /* 0x000fe40000410000 */
[C---:B------:R-:W-:Y:S02]  /*ecc0*/  FMUL.FTZ R123, R132.reuse, R123 ;  /* 0x0000007b847b7220 */ /* 0x040fe40000410000 */
[C---:B------:R-:W-:Y:S01]  /*ecd0*/  FMUL.FTZ R130, R132.reuse, R130 ;  /* 0x0000008284827220 */ /* 0x040fe20000410000 */
[----:B------:R3:W5:Y:S01]  /*ece0*/  MUFU.EX2 R133, R2 ;  /* 0x0000000200857308 */ /* 0x0007620000000800 */
[----:B------:R-:W-:Y:S02]  /*ecf0*/  FMUL.FTZ R131, R132, R131 ;  /* 0x0000008384837220 */ /* 0x000fe40000410000 */
[--C-:B------:R-:W-:Y:S02]  /*ed00*/  FFMA.FTZ R115, R115, c[0x0][0x2d0], -R139.reuse ;  /* 0x0000b40073737a23 */ /* 0x100fe4000001088b */
[----:B-1----:R-:W-:Y:S02]  /*ed10*/  FMUL.FTZ R17, R134, R153 ;  /* 0x0000009986117220 */ /* 0x002fe40000410000 */
[--C-:B------:R-:W-:Y:S02]  /*ed20*/  FFMA.FTZ R32, R32, c[0x0][0x2d0], -R192.reuse ;  /* 0x0000b40020207a23 */ /* 0x100fe400000108c0 */
[--C-:B------:R-:W-:Y:S01]  /*ed30*/  FFMA.FTZ R33, R33, c[0x0][0x2d0], -R192.reuse ;  /* 0x0000b40021217a23 */ /* 0x100fe200000108c0 */
[----:B------:R-:W1:Y:S01]  /*ed40*/  MUFU.EX2 R214, R7 ;  /* 0x0000000700d67308 */ /* 0x000e620000000800 */
[--C-:B------:R-:W-:Y:S02]  /*ed50*/  FFMA.FTZ R81, R81, c[0x0][0x2d0], -R192.reuse ;  /* 0x0000b40051517a23 */ /* 0x100fe400000108c0 */
[--C-:B------:R-:W-:Y:S02]  /*ed60*/  FFMA.FTZ R82, R82, c[0x0][0x2d0], -R139.reuse ;  /* 0x0000b40052527a23 */ /* 0x100fe4000001088b */
[----:B----4-:R-:W-:Y:S01]  /*ed70*/  FMUL.FTZ R6, R132, R142 ;  /* 0x0000008e84067220 */ /* 0x010fe20000410000 */
[----:B--2---:R-:W-:Y:S01]  /*ed80*/  F2FP.BF16.PACK_AB R142, R197, R220 ;  /* 0x000000dcc58e723e */ /* 0x004fe200000010ff */
[--C-:B------:R-:W-:Y:S02]  /*ed90*/  FFMA.FTZ R83, R83, c[0x0][0x2d0], -R139.reuse ;  /* 0x0000b40053537a23 */ /* 0x100fe4000001088b */
[--C-:B------:R-:W-:Y:S01]  /*eda0*/  FFMA.FTZ R84, R84, c[0x0][0x2d0], -R192.reuse ;  /* 0x0000b40054547a23 */ /* 0x100fe200000108c0 */
[----:B------:R2:W-:Y:S01]  /*edb0*/  MUFU.EX2 R219, R18 ;  /* 0x0000001200db7308 */ /* 0x0005e20000000800 */
[--C-:B------:R-:W-:Y:S02]  /*edc0*/  FFMA.FTZ R85, R85, c[0x0][0x2d0], -R192.reuse ;  /* 0x0000b40055557a23 */ /* 0x100fe400000108c0 */
[--C-:B------:R-:W-:Y:S01]  /*edd0*/  FFMA.FTZ R86, R86, c[0x0][0x2d0], -R139.reuse ;  /* 0x0000b40056567a23 */ /* 0x100fe2000001088b */
[----:B---3--:R-:W3:Y:S01]  /*ede0*/  SHFL.BFLY PT, R2, R0, 0x1, 0x1f ;  /* 0x0c201f0000027f89 */ /* 0x008ee200000e0000 */
[C---:B-----5:R-:W-:Y:S02]  /*edf0*/  FMUL.FTZ R124, R133.reuse, R124 ;  /* 0x0000007c857c7220 */ /* 0x060fe40000410000 */
[----:B------:R-:W-:Y:S02]  /*ee00*/  FMUL.FTZ R125, R133, R125 ;  /* 0x0000007d857d7220 */ /* 0x000fe40000410000 */
[--C-:B------:R-:W-:Y:S01]  /*ee10*/  FFMA.FTZ R87, R87, c[0x0][0x2d0], -R139.reuse ;  /* 0x0000b40057577a23 */ /* 0x100fe2000001088b */
[----:B------:R-:W4:Y:S01]  /*ee20*/  MUFU.EX2 R196, R19 ;  /* 0x0000001300c47308 */ /* 0x000f220000000800 */
[--C-:B------:R-:W-:Y:S02]  /*ee30*/  FFMA.FTZ R96, R96, c[0x0][0x2d0], -R192.reuse ;  /* 0x0000b40060607a23 */ /* 0x100fe400000108c0 */
[--C-:B------:R-:W-:Y:S01]  /*ee40*/  FFMA.FTZ R97, R97, c[0x0][0x2d0], -R192.reuse ;  /* 0x0000b40061617a23 */ /* 0x100fe200000108c0 */
[----:B-1----:R-:W-:Y:S01]  /*ee50*/  F2FP.BF16.PACK_AB R141, R214, R201 ;  /* 0x000000c9d68d723e */ /* 0x002fe200000010ff */
[----:B------:R-:W-:Y:S02]  /*ee60*/  FMUL.FTZ R7, R132, R143 ;  /* 0x0000008f84077220 */ /* 0x000fe40000410000 */
[--C-:B------:R-:W-:Y:S02]  /*ee70*/  FFMA.FTZ R98, R98, c[0x0][0x2d0], -R139.reuse ;  /* 0x0000b40062627a23 */ /* 0x100fe4000001088b */
[--C-:B------:R-:W-:Y:S01]  /*ee80*/  FFMA.FTZ R99, R99, c[0x0][0x2d0], -R139.reuse ;  /* 0x0000b40063637a23 */ /* 0x100fe2000001088b */
[----:B------:R-:W-:Y:S01]  /*ee90*/  MUFU.EX2 R215, R32 ;  /* 0x0000002000d77308 */ /* 0x000fe20000000800 */
[--C-:B------:R-:W-:Y:S02]  /*eea0*/  FFMA.FTZ R100, R100, c[0x0][0x2d0], -R192.reuse ;  /* 0x0000b40064647a23 */ /* 0x100fe400000108c0 */
[--C-:B------:R-:W-:Y:S02]  /*eeb0*/  FFMA.FTZ R101, R101, c[0x0][0x2d0], -R192.reuse ;  /* 0x0000b40065657a23 */ /* 0x100fe400000108c0 */
[----:B--2---:R-:W-:Y:S02]  /*eec0*/  FMUL.FTZ R18, R132, R154 ;  /* 0x0000009a84127220 */ /* 0x004fe40000410000 */
[----:B------:R-:W-:Y:S01]  /*eed0*/  FFMA.FTZ R112, R112, c[0x0][0x2d0], -R192 ;  /* 0x0000b40070707a23 */ /* 0x000fe200000108c0 */
[----:B---3--:R-:W-:Y:S01]  /*eee0*/  FMNMX.FTZ R2, R2, R0, !PT ;  /* 0x0000000002027209 */ /* 0x008fe20007810000 */
[--C-:B------:R-:W-:Y:S01]  /*eef0*/  FFMA.FTZ R102, R102, c[0x0][0x2d0], -R139.reuse ;  /* 0x0000b40066667a23 */ /* 0x100fe2000001088b */
[----:B------:R-:W-:Y:S01]  /*ef00*/  MUFU.EX2 R216, R33 ;  /* 0x0000002100d87308 */ /* 0x000fe20000000800 */
[----:B------:R-:W-:Y:S02]  /*ef10*/  FFMA.FTZ R103, R103, c[0x0][0x2d0], -R139 ;  /* 0x0000b40067677a23 */ /* 0x000fe4000001088b */
[----:B------:R-:W-:Y:S01]  /*ef20*/  FADD.FTZ R0, -R2, R138 ;  /* 0x0000008a02007221 */ /* 0x000fe20000010100 */
[----:B----4-:R-:W-:Y:S01]  /*ef30*/  F2FP.BF16.PACK_AB R143, R196, R219 ;  /* 0x000000dbc48f723e */ /* 0x010fe200000010ff */
[----:B------:R-:W-:Y:S02]  /*ef40*/  FMUL.FTZ R138, R135, c[0x0][0x2d0] ;  /* 0x0000b400878a7a20 */ /* 0x000fe40000410000 */
[----:B------:R-:W-:Y:S02]  /*ef50*/  FMUL.FTZ R3, R2, c[0x0][0x2d0] ;  /* 0x0000b40002037a20 */ /* 0x000fe40000410000 */
[----:B------:R-:W-:Y:S01]  /*ef60*/  FMUL.FTZ R0, R0, c[0x0][0x2d0] ;  /* 0x0000b40000007a20 */ /* 0x000fe20000410000 */
[----:B------:R1:W-:Y:S01]  /*ef70*/  MUFU.EX2 R221, R35 ;  /* 0x0000002300dd7308 */ /* 0x0003e20000000800 */
[--C-:B------:R-:W-:Y:S01]  /*ef80*/  FFMA.FTZ R12, R12, c[0x0][0x2d0], -R138.reuse ;  /* 0x0000b4000c0c7a23 */ /* 0x100fe2000001088a */
[-C--:B------:R-:W-:Y:S05]  /*ef90*/  HMMA.16816.F32.BF16 R4, R140, R20.reuse, R4 ;  /* 0x000000148c04723c */ /* 0x080fea0000041804 */
[--C-:B------:R-:W-:Y:S02]  /*efa0*/  FFMA.FTZ R13, R13, c[0x0][0x2d0], -R138.reuse ;  /* 0x0000b4000d0d7a23 */ /* 0x100fe4000001088a */
[--C-:B------:R-:W-:Y:S01]  /*efb0*/  FFMA.FTZ R14, R14, c[0x0][0x2d0], -R3.reuse ;  /* 0x0000b4000e0e7a23 */ /* 0x100fe20000010803 */
[----:B------:R-:W2:Y:S01]  /*efc0*/  MUFU.EX2 R0, R0 ;  /* 0x0000000000007308 */ /* 0x000ea20000000800 */
[--C-:B------:R-:W-:Y:S03]  /*efd0*/  FFMA.FTZ R15, R15, c[0x0][0x2d0], -R3.reuse ;  /* 0x0000b4000f0f7a23 */ /* 0x100fe60000010803 */
[--C-:B------:R-:W-:Y:S02]  /*efe0*/  FFMA.FTZ R8, R8, c[0x0][0x2d0], -R138.reuse ;  /* 0x0000b40008087a23 */ /* 0x100fe4000001088a */
[--C-:B------:R-:W-:Y:S02]  /*eff0*/  FFMA.FTZ R9, R9, c[0x0][0x2d0], -R138.reuse ;  /* 0x0000b40009097a23 */ /* 0x100fe4000001088a */
[--C-:B------:R-:W-:Y:S02]  /*f000*/  FFMA.FTZ R10, R10, c[0x0][0x2d0], -R3.reuse ;  /* 0x0000b4000a0a7a23 */ /* 0x100fe40000010803 */
[----:B------:R3:W-:Y:S01]  /*f010*/  MUFU.EX2 R200, R8 ;  /* 0x0000000800c87308 */ /* 0x0007e20000000800 */
[--C-:B------:R-:W-:Y:S02]  /*f020*/  FFMA.FTZ R11, R11, c[0x0][0x2d0], -R3.reuse ;  /* 0x0000b4000b0b7a23 */ /* 0x100fe40000010803 */
[----:B------:R-:W-:Y:S02]  /*f030*/  FMUL.FTZ R19, R132, R155 ;  /* 0x0000009b84137220 */ /* 0x000fe40000410000 */
[----:B------:R-:W-:Y:S01]  /*f040*/  LDSM.16.MT88.4 R152, [R231+0x100] ;  /* 0x00010000e798783b */ /* 0x000fe20000004200 */
[--C-:B------:R-:W-:Y:S02]  /*f050*/  FFMA.FTZ R56, R56, c[0x0][0x2d0], -R138.reuse ;  /* 0x0000b40038387a23 */ /* 0x100fe4000001088a */
[--C-:B------:R-:W-:Y:S02]  /*f060*/  FFMA.FTZ R57, R57, c[0x0][0x2d0], -R138.reuse ;  /* 0x0000b40039397a23 */ /* 0x100fe4000001088a */
[----:B------:R-:W4:Y:S01]  /*f070*/  MUFU.EX2 R212, R9 ;  /* 0x0000000900d47308 */ /* 0x000f220000000800 */
[--C-:B------:R-:W-:Y:S02]  /*f080*/  FFMA.FTZ R58, R58, c[0x0][0x2d0], -R3.reuse ;  /* 0x0000b4003a3a7a23 */ /* 0x100fe40000010803 */
[--C-:B------:R-:W-:Y:S02]  /*f090*/  FFMA.FTZ R59, R59, c[0x0][0x2d0], -R3.reuse ;  /* 0x0000b4003b3b7a23 */ /* 0x100fe40000010803 */
[--C-:B------:R-:W-:Y:S02]  /*f0a0*/  FFMA.FTZ R72, R72, c[0x0][0x2d0], -R138.reuse ;  /* 0x0000b40048487a23 */ /* 0x100fe4000001088a */
[--C-:B------:R-:W-:Y:S02]  /*f0b0*/  FFMA.FTZ R73, R73, c[0x0][0x2d0], -R138.reuse ;  /* 0x0000b40049497a23 */ /* 0x100fe4000001088a */
[--C-:B------:R-:W-:Y:S01]  /*f0c0*/  FFMA.FTZ R74, R74, c[0x0][0x2d0], -R3.reuse ;  /* 0x0000b4004a4a7a23 */ /* 0x100fe20000010803 */
[----:B------:R5:W-:Y:S01]  /*f0d0*/  MUFU.EX2 R218, R12 ;  /* 0x0000000c00da7308 */ /* 0x000be20000000800 */
[--C-:B------:R-:W-:Y:S02]  /*f0e0*/  FFMA.FTZ R75, R75, c[0x0][0x2d0], -R3.reuse ;  /* 0x0000b4004b4b7a23 */ /* 0x100fe40000010803 */
[----:B-1----:R-:W-:Y:S02]  /*f0f0*/  FMUL.FTZ R35, R132, R171 ;  /* 0x000000ab84237220 */ /* 0x002fe40000410000 */
[----:B---3--:R-:W-:Y:S02]  /*f100*/  FMUL.FTZ R8, R133, R144 ;  /* 0x0000009085087220 */ /* 0x008fe40000410000 */
[C---:B--2---:R-:W-:Y:S02]  /*f110*/  FMUL.FTZ R126, R0.reuse, R126 ;  /* 0x0000007e007e7220 */ /* 0x044fe40000410000 */
[----:B------:R-:W-:Y:S01]  /*f120*/  FMUL.FTZ R127, R0, R127 ;  /* 0x0000007f007f7220 */ /* 0x000fe20000410000 */
[----:B------:R1:W2:Y:S01]  /*f130*/  MUFU.EX2 R195, R13 ;  /* 0x0000000d00c37308 */ /* 0x0002a20000000800 */
        /* <DEDUP_REMOVED lines=9> */
[----:B-----5:R-:W-:Y:S02]  /*f1d0*/  FMUL.FTZ R12, R133, R148 ;  /* 0x00000094850c7220 */ /* 0x020fe40000410000 */
[--C-:B------:R-:W-:Y:S02]  /*f1e0*/  FFMA.FTZ R25, R25, c[0x0][0x2d0], -R138.reuse ;  /* 0x0000b40019197a23 */ /* 0x100fe4000001088a */
[--C-:B------:R-:W-:Y:S01]  /*f1f0*/  FFMA.FTZ R28, R28, c[0x0][0x2d0], -R138.reuse ;  /* 0x0000b4001c1c7a23 */ /* 0x100fe2000001088a */
[----:B------:R-:W4:Y:S01]  /*f200*/  MUFU.EX2 R211, R11 ;  /* 0x0000000b00d37308 */ /* 0x000f220000000800 */
[--C-:B------:R-:W-:Y:S02]  /*f210*/  FFMA.FTZ R29, R29, c[0x0][0x2d0], -R138.reuse ;  /* 0x0000b4001d1d7a23 */ /* 0x100fe4000001088a */
[--C-:B------:R-:W-:Y:S02]  /*f220*/  FFMA.FTZ R30, R30, c[0x0][0x2d0], -R3.reuse ;  /* 0x0000b4001e1e7a23 */ /* 0x100fe40000010803 */
[----:B-1----:R-:W-:Y:S02]  /*f230*/  FMUL.FTZ R13, R133, R149 ;  /* 0x00000095850d7220 */ /* 0x002fe40000410000 */
[--C-:B------:R-:W-:Y:S02]  /*f240*/  FFMA.FTZ R40, R40, c[0x0][0x2d0], -R138.reuse ;  /* 0x0000b40028287a23 */ /* 0x100fe4000001088a */
[--C-:B------:R-:W-:Y:S01]  /*f250*/  FFMA.FTZ R41, R41, c[0x0][0x2d0], -R138.reuse ;  /* 0x0000b40029297a23 */ /* 0x100fe2000001088a */
[----:B------:R1:W-:Y:S01]  /*f260*/  MUFU.EX2 R213, R14 ;  /* 0x0000000e00d57308 */ /* 0x0003e20000000800 */
[--C-:B------:R-:W-:Y:S02]  /*f270*/  FFMA.FTZ R42, R42, c[0x0][0x2d0], -R3.reuse ;  /* 0x0000b4002a2a7a23 */ /* 0x100fe40000010803 */
[--C-:B------:R-:W-:Y:S02]  /*f280*/  FFMA.FTZ R43, R43, c[0x0][0x2d0], -R3.reuse ;  /* 0x0000b4002b2b7a23 */ /* 0x100fe40000010803 */
[----:B---3--:R-:W-:Y:S01]  /*f290*/  FMUL.FTZ R10, R0, R146 ;  /* 0x00000092000a7220 */ /* 0x008fe20000410000 */
[----:B--2---:R-:W-:Y:S01]  /*f2a0*/  F2FP.BF16.PACK_AB R146, R195, R218 ;  /* 0x000000dac392723e */ /* 0x004fe200000010ff */
[--C-:B------:R-:W-:Y:S02]  /*f2b0*/  FFMA.FTZ R44, R44, c[0x0][0x2d0], -R138.reuse ;  /* 0x0000b4002c2c7a23 */ /* 0x100fe4000001088a */
[--C-:B------:R-:W-:Y:S01]  /*f2c0*/  FFMA.FTZ R45, R45, c[0x0][0x2d0], -R138.reuse ;  /* 0x0000b4002d2d7a23 */ /* 0x100fe2000001088a */
[----:B------:R-:W2:Y:S01]  /*f2d0*/  MUFU.EX2 R194, R15 ;  /* 0x0000000f00c27308 */ /* 0x000ea20000000800 */
        /* <DEDUP_REMOVED lines=12> */
[----:B------:R1:W4:Y:S01]  /*f3a0*/  MUFU.EX2 R209, R25 ;  /* 0x0000001900d17308 */ /* 0x0003220000000800 */
[--C-:B------:R-:W-:Y:S02]  /*f3b0*/  FFMA.FTZ R88, R88, c[0x0][0x2d0], -R138.reuse ;  /* 0x0000b40058587a23 */ /* 0x100fe4000001088a */
[--C-:B------:R-:W-:Y:S01]  /*f3c0*/  FFMA.FTZ R89, R89, c[0x0][0x2d0], -R138.reuse ;  /* 0x0000b40059597a23 */ /* 0x100fe2000001088a */
[----:B--2---:R-:W-:Y:S01]  /*f3d0*/  F2FP.BF16.PACK_AB R147, R194, R213 ;  /* 0x000000d5c293723e */ /* 0x004fe200000010ff */
[----:B------:R-:W-:Y:S02]  /*f3e0*/  FMUL.FTZ R15, R0, R151 ;  /* 0x00000097000f7220 */ /* 0x000fe40000410000 */
[----:B------:R-:W2:Y:S01]  /*f3f0*/  LDSM.16.MT88.4 R148, [R230+0x100] ;  /* 0x00010000e694783b */ /* 0x000ea20000004200 */
[--C-:B------:R-:W-:Y:S02]  /*f400*/  FFMA.FTZ R90, R90, c[0x0][0x2d0], -R3.reuse ;  /* 0x0000b4005a5a7a23 */ /* 0x100fe40000010803 */
[----:B------:R5:W-:Y:S01]  /*f410*/  MUFU.EX2 R206, R28 ;  /* 0x0000001c00ce7308 */ /* 0x000be20000000800 */
[C---:B------:R-:W-:Y:S04]  /*f420*/  HMMA.16816.F32.BF16 R8, R144.reuse, R20, R8 ;  /* 0x000000149008723c */ /* 0x040fe80000041808 */
[----:B---3--:R-:W-:Y:S02]  /*f430*/  FMUL.FTZ R24, R133, R160 ;  /* 0x000000a085187220 */ /* 0x008fe40000410000 */
[--C-:B------:R-:W-:Y:S02]  /*f440*/  FFMA.FTZ R91, R91, c[0x0][0x2d0], -R3.reuse ;  /* 0x0000b4005b5b7a23 */ /* 0x100fe40000010803 */
[-C--:B------:R-:W-:Y:S01]  /*f450*/  HMMA.16816.F32.BF16 R12, R144, R22.reuse, R12 ;  /* 0x00000016900c723c */ /* 0x080fe2000004180c */
[----:B------:R3:W-:Y:S03]  /*f460*/  MUFU.EX2 R226, R26 ;  /* 0x0000001a00e27308 */ /* 0x0007e60000000800 */
[C---:B------:R-:W-:Y:S01]  /*f470*/  FMUL.FTZ R20, R134.reuse, R156 ;  /* 0x0000009c86147220 */ /* 0x040fe20000410000 */
[----:B------:R-:W-:Y:S01]  /*f480*/  MOV R156, R215 ;  /* 0x000000d7009c7202 */ /* 0x000fe20000000f00 */
[----:B------:R-:W-:Y:S02]  /*f490*/  FMUL.FTZ R21, R134, R157 ;  /* 0x0000009d86157220 */ /* 0x000fe40000410000 */
[C---:B------:R-:W-:Y:S03]  /*f4a0*/  HMMA.16816.F32.BF16 R16, R140.reuse, R22, R16 ;  /* 0x000000168c10723c */ /* 0x040fe60000041810 */
[----:B------:R-:W2:Y:S01]  /*f4b0*/  MUFU.EX2 R210, R27 ;  /* 0x0000001b00d27308 */ /* 0x000ea20000000800 */
[C---:B-1----:R-:W-:Y:S02]  /*f4c0*/  FMUL.FTZ R25, R133.reuse, R161 ;  /* 0x000000a185197220 */ /* 0x042fe40000410000 */
[--C-:B------:R-:W-:Y:S02]  /*f4d0*/  FFMA.FTZ R92, R92, c[0x0][0x2d0], -R138.reuse ;  /* 0x0000b4005c5c7a23 */ /* 0x100fe4000001088a */
[C---:B------:R-:W-:Y:S01]  /*f4e0*/  FMUL.FTZ R22, R132.reuse, R158 ;  /* 0x0000009e84167220 */ /* 0x040fe20000410000 */
[----:B----4-:R-:W-:Y:S03]  /*f4f0*/  MOV R158, R209 ;  /* 0x000000d1009e7202 */ /* 0x010fe60000000f00 */
[----:B------:R-:W-:Y:S01]  /*f500*/  FMUL.FTZ R23, R132, R159 ;  /* 0x0000009f84177220 */ /* 0x000fe20000410000 */
[----:B------:R1:W4:Y:S01]  /*f510*/  MUFU.EX2 R205, R30 ;  /* 0x0000001e00cd7308 */ /* 0x0003220000000800 */
[----:B-----5:R-:W-:Y:S01]  /*f520*/  FMUL.FTZ R28, R133, R164 ;  /* 0x000000a4851c7220 */ /* 0x020fe20000410000 */
[----:B------:R-:W-:Y:S01]  /*f530*/  MOV R159, R208 ;  /* 0x000000d0009f7202 */ /* 0x000fe20000000f00 */
[--C-:B------:R-:W-:Y:S02]  /*f540*/  FFMA.FTZ R93, R93, c[0x0][0x2d0], -R138.reuse ;  /* 0x0000b4005d5d7a23 */ /* 0x100fe4000001088a */
[----:B---3--:R-:W-:Y:S01]  /*f550*/  FMUL.FTZ R26, R0, R162 ;  /* 0x000000a2001a7220 */ /* 0x008fe20000410000 */
[-C--:B------:R-:W-:Y:S03]  /*f560*/  HMMA.16816.F32.BF16 R20, R140, R188.reuse, R20 ;  /* 0x000000bc8c14723c */ /* 0x080fe60000041814 */
[----:B------:R-:W-:Y:S01]  /*f570*/  MOV R162, R221 ;  /* 0x000000dd00a27202 */ /* 0x000fe20000000f00 */
[----:B------:R3:W5:Y:S01]  /*f580*/  MUFU.EX2 R32, R29 ;  /* 0x0000001d00207308 */ /* 0x0007620000000800 */
[--C-:B------:R-:W-:Y:S02]  /*f590*/  FFMA.FTZ R94, R94, c[0x0][0x2d0], -R3.reuse ;  /* 0x0000b4005e5e7a23 */ /* 0x100fe40000010803 */
[----:B------:R-:W-:Y:S01]  /*f5a0*/  FFMA.FTZ R95, R95, c[0x0][0x2d0], -R3 ;  /* 0x0000b4005f5f7a23 */ /* 0x000fe20000010803 */
[----:B--2---:R-:W-:Y:S01]  /*f5b0*/  MOV R157, R210 ;  /* 0x000000d2009d7202 */ /* 0x004fe20000000f00 */
[----:B------:R-:W-:Y:S03]  /*f5c0*/  FMUL.FTZ R27, R0, R163 ;  /* 0x000000a3001b7220 */ /* 0x000fe60000410000 */
[----:B------:R-:W-:Y:S01]  /*f5d0*/  MOV R163, R216 ;  /* 0x000000d800a37202 */ /* 0x000fe20000000f00 */
[----:B------:R-:W-:Y:S01]  /*f5e0*/  FFMA.FTZ R114, R114, c[0x0][0x2d0], -R139 ;  /* 0x0000b40072727a23 */ /* 0x000fe2000001088b */
[----:B------:R-:W2:Y:S01]  /*f5f0*/  MUFU.EX2 R33, R31 ;  /* 0x0000001f00217308 */ /* 0x000ea20000000800 */
[--C-:B------:R-:W-:Y:S01]  /*f600*/  FFMA.FTZ R104, R104, c[0x0][0x2d0], -R138.reuse ;  /* 0x0000b40068687a23 */ /* 0x100fe2000001088a */
[C---:B------:R-:W-:Y:S04]  /*f610*/  HMMA.16816.F32.BF16 R24, R144.reuse, R188, R24 ;  /* 0x000000bc9018723c */ /* 0x040fe80000041818 */
[----:B-1----:R-:W-:Y:S01]  /*f620*/  FMUL.FTZ R30, R0, R166 ;  /* 0x000000a6001e7220 */ /* 0x002fe20000410000 */
[----:B----4-:R-:W-:Y:S01]  /*f630*/  MOV R171, R205 ;  /* 0x000000cd00ab7202 */ /* 0x010fe20000000f00 */
[--C-:B------:R-:W-:Y:S02]  /*f640*/  FFMA.FTZ R105, R105, c[0x0][0x2d0], -R138.reuse ;  /* 0x0000b40069697a23 */ /* 0x100fe4000001088a */
[----:B------:R-:W1:Y:S01]  /*f650*/  MUFU.EX2 R207, R34 ;  /* 0x0000002200cf7308 */ /* 0x000e620000000800 */
[--C-:B------:R-:W-:Y:S03]  /*f660*/  FFMA.FTZ R108, R108, c[0x0][0x2d0], -R138.reuse ;  /* 0x0000b4006c6c7a23 */ /* 0x100fe6000001088a */
[----:B---3--:R-:W-:Y:S01]  /*f670*/  FMUL.FTZ R29, R133, R165 ;  /* 0x000000a5851d7220 */ /* 0x008fe20000410000 */
[----:B-----5:R-:W-:Y:S01]  /*f680*/  MOV R161, R32 ;  /* 0x0000002000a17202 */ /* 0x020fe20000000f00 */
[----:B------:R-:W-:Y:S01]  /*f690*/  FMUL.FTZ R32, R134, R168 ;  /* 0x000000a886207220 */ /* 0x000fe20000410000 */
[----:B------:R-:W-:Y:S01]  /*f6a0*/  MOV R168, R197 ;  /* 0x000000c500a87202 */ /* 0x000fe20000000f00 */
[----:B------:R-:W-:Y:S02]  /*f6b0*/  FFMA.FTZ R138, R109, c[0x0][0x2d0], -R138 ;  /* 0x0000b4006d8a7a23 */ /* 0x000fe4000001088a */
[----:B------:R-:W3:Y:S01]  /*f6c0*/  MUFU.EX2 R34, R37 ;  /* 0x0000002500227308 */ /* 0x000ee20000000800 */
[--C-:B------:R-:W-:Y:S02]  /*f6d0*/  FFMA.FTZ R106, R106, c[0x0][0x2d0], -R3.reuse ;  /* 0x0000b4006a6a7a23 */ /* 0x100fe40000010803 */
[--C-:B------:R-:W-:Y:S01]  /*f6e0*/  FFMA.FTZ R107, R107, c[0x0][0x2d0], -R3.reuse ;  /* 0x0000b4006b6b7a23 */ /* 0x100fe20000010803 */
[----:B--2---:R-:W-:Y:S01]  /*f6f0*/  MOV R160, R33 ;  /* 0x0000002100a07202 */ /* 0x004fe20000000f00 */
[----:B------:R-:W-:Y:S02]  /*f700*/  FMUL.FTZ R31, R0, R167 ;  /* 0x000000a7001f7220 */ /* 0x000fe40000410000 */
[----:B------:R-:W-:Y:S02]  /*f710*/  FMUL.FTZ R33, R134, R169 ;  /* 0x000000a986217220 */ /* 0x000fe40000410000 */
[--C-:B------:R-:W-:Y:S01]  /*f720*/  FFMA.FTZ R110, R110, c[0x0][0x2d0], -R3.reuse ;  /* 0x0000b4006e6e7a23 */ /* 0x100fe20000010803 */
[----:B------:R2:W4:Y:S01]  /*f730*/  MUFU.EX2 R203, R36 ;  /* 0x0000002400cb7308 */ /* 0x0005220000000800 */
[----:B------:R-:W-:Y:S01]  /*f740*/  FFMA.FTZ R3, R111, c[0x0][0x2d0], -R3 ;  /* 0x0000b4006f037a23 */ /* 0x000fe20000010803 */
[-C--:B------:R-:W-:Y:S03]  /*f750*/  HMMA.16816.F32.BF16 R28, R144, R190.reuse, R28 ;  /* 0x000000be901c723c */ /* 0x080fe6000004181c */
[----:B-1----:R-:W-:Y:S05]  /*f760*/  MOV R169, R207 ;  /* 0x000000cf00a97202 */ /* 0x002fea0000000f00 */
[----:B------:R1:W-:Y:S01]  /*f770*/  MUFU.EX2 R251, R39 ;  /* 0x0000002700fb7308 */ /* 0x0003e20000000800 */
[----:B---3--:R-:W-:Y:S03]  /*f780*/  MOV R167, R34 ;  /* 0x0000002200a77202 */ /* 0x008fe60000000f00 */
[----:B------:R-:W-:Y:S01]  /*f790*/  FMUL.FTZ R34, R132, R170 ;  /* 0x000000aa84227220 */ /* 0x000fe20000410000 */
[----:B------:R-:W-:Y:S01]  /*f7a0*/  MOV R170, R206 ;  /* 0x000000ce00aa7202 */ /* 0x000fe20000000f00 */
[C---:B------:R-:W-:Y:S04]  /*f7b0*/  FMUL.FTZ R37, R134.reuse, R173 ;  /* 0x000000ad86257220 */ /* 0x040fe80000410000 */
[----:B------:R3:W5:Y:S01]  /*f7c0*/  MUFU.EX2 R252, R38 ;  /* 0x0000002600fc7308 */ /* 0x0007620000000800 */
[C---:B------:R-:W-:Y:S04]  /*f7d0*/  HMMA.16816.F32.BF16 R32, R140.reuse, R190, R32 ;  /* 0x000000be8c20723c */ /* 0x040fe80000041820 */
[----:B--2---:R-:W-:Y:S05]  /*f7e0*/  FMUL.FTZ R36, R134, R172 ;  /* 0x000000ac86247220 */ /* 0x004fea0000410000 */
[----:B------:R2:W-:Y:S03]  /*f7f0*/  MUFU.EX2 R225, R48 ;  /* 0x0000003000e17308 */ /* 0x0005e60000000800 */
[C---:B-1----:R-:W-:Y:S07]  /*f800*/  FMUL.FTZ R39, R132.reuse, R175 ;  /* 0x000000af84277220 */ /* 0x042fee0000410000 */
[----:B------:R1:W-:Y:S01]  /*f810*/  MUFU.EX2 R223, R50 ;  /* 0x0000003200df7308 */ /* 0x0003e20000000800 */
[----:B---3--:R-:W-:Y:S09]  /*f820*/  FMUL.FTZ R38, R132, R174 ;  /* 0x000000ae84267220 */ /* 0x008ff20000410000 */
[----:B------:R3:W3:Y:S01]  /*f830*/  MUFU.EX2 R224, R49 ;  /* 0x0000003100e07308 */ /* 0x0006e20000000800 */
[-C--:B------:R-:W-:Y:S03]  /*f840*/  HMMA.16816.F32.BF16 R36, R140, R148.reuse, R36 ;  /* 0x000000948c24723c */ /* 0x080fe60000041824 */
[C---:B--2---:R-:W-:Y:S06]  /*f850*/  FMUL.FTZ R48, R133.reuse, R176 ;  /* 0x000000b085307220 */ /* 0x044fec0000410000 */
[----:B------:R2:W2:Y:S03]  /*f860*/  MUFU.EX2 R222, R51 ;  /* 0x0000003300de7308 */ /* 0x0004a60000000800 */
[C---:B-1----:R-:W-:Y:S07]  /*f870*/  FMUL.FTZ R50, R0.reuse, R178 ;  /* 0x000000b200327220 */ /* 0x042fee0000410000 */
[----:B------:R1:W-:Y:S01]  /*f880*/  MUFU.EX2 R166, R40 ;  /* 0x0000002800a67308 */ /* 0x0003e20000000800 */
[C---:B---3--:R-:W-:Y:S09]  /*f890*/  FMUL.FTZ R49, R133.reuse, R177 ;  /* 0x000000b185317220 */ /* 0x048ff20000410000 */
[----:B------:R3:W3:Y:S01]  /*f8a0*/  MUFU.EX2 R165, R41 ;  /* 0x0000002900a57308 */ /* 0x0006e20000000800 */
[C---:B--2---:R-:W-:Y:S09]  /*f8b0*/  FMUL.FTZ R51, R0.reuse, R179 ;  /* 0x000000b300337220 */ /* 0x044ff20000410000 */
[----:B------:R2:W-:Y:S01]  /*f8c0*/  MUFU.EX2 R164, R42 ;  /* 0x0000002a00a47308 */ /* 0x0005e20000000800 */
[C---:B------:R-:W-:Y:S04]  /*f8d0*/  HMMA.16816.F32.BF16 R48, R144.reuse, R148, R48 ;  /* 0x000000949030723c */ /* 0x040fe80000041830 */
[C---:B-1----:R-:W-:Y:S05]  /*f8e0*/  FMUL.FTZ R40, R133.reuse, R180 ;  /* 0x000000b485287220 */ /* 0x042fea0000410000 */
[----:B------:R1:W1:Y:S03]  /*f8f0*/  MUFU.EX2 R221, R43 ;  /* 0x0000002b00dd7308 */ /* 0x0002660000000800 */
[C---:B---3--:R-:W-:Y:S07]  /*f900*/  FMUL.FTZ R41, R133.reuse, R181 ;  /* 0x000000b585297220 */ /* 0x048fee0000410000 */
[----:B------:R3:W-:Y:S01]  /*f910*/  MUFU.EX2 R215, R44 ;  /* 0x0000002c00d77308 */ /* 0x0007e20000000800 */
[C---:B--2---:R-:W-:Y:S09]  /*f920*/  FMUL.FTZ R42, R0.reuse, R182 ;  /* 0x000000b6002a7220 */ /* 0x044ff20000410000 */
[----:B------:R2:W2:Y:S01]  /*f930*/  MUFU.EX2 R216, R45 ;  /* 0x0000002d00d87308 */ /* 0x0004a20000000800 */
[C---:B-1----:R-:W-:Y:S09]  /*f940*/  FMUL.FTZ R43, R0.reuse, R183 ;  /* 0x000000b7002b7220 */ /* 0x042ff20000410000 */
[----:B------:R-:W-:Y:S01]  /*f950*/  MUFU.EX2 R208, R52 ;  /* 0x0000003400d07308 */ /* 0x000fe20000000800 */
[-C--:B------:R-:W-:Y:S03]  /*f960*/  HMMA.16816.F32.BF16 R40, R144, R150.reuse, R40 ;  /* 0x000000969028723c */ /* 0x080fe60000041828 */
[C---:B---3--:R-:W-:Y:S01]  /*f970*/  FMUL.FTZ R44, R133.reuse, R184 ;  /* 0x000000b8852c7220 */ /* 0x048fe20000410000 */
[----:B------:R-:W-:Y:S04]  /*f980*/  MOV R184, R204 ;  /* 0x000000cc00b87202 */ /* 0x000fe80000000f00 */
[C---:B------:R-:W-:Y:S01]  /*f990*/  HMMA.16816.F32.BF16 R116, R140.reuse, R150, R116 ;  /* 0x000000968c74723c */ /* 0x040fe20000041874 */
[----:B------:R1:W-:Y:S01]  /*f9a0*/  MUFU.EX2 R210, R46 ;  /* 0x0000002e00d27308 */ /* 0x0003e20000000800 */
[----:B------:R-:W3:Y:S02]  /*f9b0*/  LDSM.16.MT88.4 R148, [R229+0x900] ;  /* 0x00090000e594783b */ /* 0x000ee40000004200 */
[----:B--2---:R-:W-:Y:S01]  /*f9c0*/  FMUL.FTZ R45, R133, R185 ;  /* 0x000000b9852d7220 */ /* 0x004fe20000410000 */
[----:B----4-:R-:W-:Y:S03]  /*f9d0*/  MOV R185, R203 ;  /* 0x000000cb00b97202 */ /* 0x010fe60000000f00 */
[-C--:B------:R-:W-:Y:S03]  /*f9e0*/  HMMA.16816.F32.BF16 R120, R140, R152.reuse, R120 ;  /* 0x000000988c78723c */ /* 0x080fe60000041878 */
[----:B------:R2:W2:Y:S01]  /*f9f0*/  MUFU.EX2 R209, R47 ;  /* 0x0000002f00d17308 */ /* 0x0004a20000000800 */
[----:B------:R-:W-:Y:S04]  /*fa00*/  MOV R192, R185 ;  /* 0x000000b900c07202 */ /* 0x000fe80000000f00 */
[C---:B------:R-:W-:Y:S05]  /*fa10*/  HMMA.16816.F32.BF16 R124, R144.reuse, R152, R124 ;  /* 0x00000098907c723c */ /* 0x040fea000004187c */
[----:B------:R-:W-:Y:S01]  /*fa20*/  MUFU.EX2 R175, R53 ;  /* 0x0000003500af7308 */ /* 0x000fe20000000800 */
[C---:B-1----:R-:W-:Y:S01]  /*fa30*/  FMUL.FTZ R46, R0.reuse, R186 ;  /* 0x000000ba002e7220 */ /* 0x042fe20000410000 */
[----:B------:R-:W-:Y:S08]  /*fa40*/  MOV R186, R198 ;  /* 0x000000c600ba7202 */ /* 0x000ff00000000f00 */
[----:B------:R-:W-:Y:S01]  /*fa50*/  MUFU.EX2 R174, R54 ;  /* 0x0000003600ae7308 */ /* 0x000fe20000000800 */
[----:B--2---:R-:W-:Y:S01]  /*fa60*/  FMUL.FTZ R47, R0, R187 ;  /* 0x000000bb002f7220 */ /* 0x004fe20000410000 */
[----:B------:R-:W-:Y:S08]  /*fa70*/  MOV R187, R194 ;  /* 0x000000c200bb7202 */ /* 0x000ff00000000f00 */
[----:B------:R1:W-:Y:S01]  /*fa80*/  MUFU.EX2 R207, R55 ;  /* 0x0000003700cf7308 */ /* 0x0003e20000000800 */
[-C--:B------:R-:W-:Y:S07]  /*fa90*/  HMMA.16816.F32.BF16 R44, R144, R154.reuse, R44 ;  /* 0x0000009a902c723c */ /* 0x080fee000004182c */
[----:B------:R-:W-:Y:S01]  /*faa0*/  F2FP.BF16.PACK_AB R146, R161, R170 ;  /* 0x000000aaa192723e */ /* 0x000fe200000010ff */
[----:B------:R-:W-:Y:S01]  /*fab0*/  HMMA.16816.F32.BF16 R128, R140, R154, R128 ;  /* 0x0000009a8c80723c */ /* 0x000fe20000041880 */
[----:B------:R-:W2:Y:S01]  /*fac0*/  LDSM.16.MT88.4 R152, [R232+0x900] ;  /* 0x00090000e898783b */ /* 0x000ea20000004200 */
[----:B------:R-:W-:Y:S02]  /*fad0*/  MUFU.EX2 R205, R64 ;  /* 0x0000004000cd7308 */ /* 0x000fe40000000800 */
[----:B------:R-:W-:Y:S02]  /*fae0*/  F2FP.BF16.PACK_AB R147, R160, R171 ;  /* 0x000000aba093723e */ /* 0x000fe400000010ff */
[----:B------:R-:W-:Y:S02]  /*faf0*/  F2FP.BF16.PACK_AB R144, R158, R227 ;  /* 0x000000e39e90723e */ /* 0x000fe400000010ff */
[----:B------:R-:W-:Y:S04]  /*fb00*/  F2FP.BF16.PACK_AB R143, R162, R169 ;  /* 0x000000a9a28f723e */ /* 0x000fe800000010ff */
[----:B------:R-:W-:Y:S01]  /*fb10*/  F2FP.BF16.PACK_AB R140, R193, R186 ;  /* 0x000000bac18c723e */ /* 0x000fe200000010ff */
[----:B------:R-:W-:Y:S01]  /*fb20*/  MUFU.EX2 R206, R65 ;  /* 0x0000004100ce7308 */ /* 0x000fe20000000800 */
[----:B------:R-:W-:Y:S01]  /*fb30*/  F2FP.BF16.PACK_AB R141, R159, R184 ;  /* 0x000000b89f8d723e */ /* 0x000fe200000010ff */
[----:B-1----:R-:W1:Y:S01]  /*fb40*/  LDSM.16.MT88.4 R52, [R230+0x900] ;  /* 0x00090000e634783b */ /* 0x002e620000004200 */
[----:B------:R-:W-:Y:S02]  /*fb50*/  F2FP.BF16.PACK_AB R142, R163, R156 ;  /* 0x0000009ca38e723e */ /* 0x000fe400000010ff */
[----:B------:R-:W-:Y:S05]  /*fb60*/  F2FP.BF16.PACK_AB R145, R157, R226 ;  /* 0x000000e29d91723e */ /* 0x000fea00000010ff */
[-C--:B---3--:R-:W-:Y:S01]  /*fb70*/  HMMA.16816.F32.BF16 R4, R140, R148.reuse, R4 ;  /* 0x000000948c04723c */ /* 0x088fe20000041804 */
[----:B------:R-:W-:Y:S07]  /*fb80*/  MUFU.EX2 R203, R66 ;  /* 0x0000004200cb7308 */ /* 0x000fee0000000800 */
[C---:B------:R-:W-:Y:S03]  /*fb90*/  HMMA.16816.F32.BF16 R8, R144.reuse, R148, R8 ;  /* 0x000000949008723c */ /* 0x040fe60000041808 */
[----:B------:R3:W-:Y:S04]  /*fba0*/  MUFU.EX2 R204, R67 ;  /* 0x0000004300cc7308 */ /* 0x0007e80000000800 */
[----:B------:R-:W-:Y:S01]  /*fbb0*/  MOV R148, R196 ;  /* 0x000000c400947202 */ /* 0x000fe20000000f00 */
[-C--:B------:R-:W-:Y:S04]  /*fbc0*/  HMMA.16816.F32.BF16 R12, R144, R150.reuse, R12 ;  /* 0x00000096900c723c */ /* 0x080fe8000004180c */
[----:B------:R-:W-:Y:S01]  /*fbd0*/  MOV R149, R195 ;  /* 0x000000c300957202 */ /* 0x000fe20000000f00 */
[----:B------:R-:W-:Y:S03]  /*fbe0*/  MUFU.EX2 R173, R56 ;  /* 0x0000003800ad7308 */ /* 0x000fe60000000800 */
[C---:B------:R-:W-:Y:S01]  /*fbf0*/  HMMA.16816.F32.BF16 R16, R140.reuse, R150, R16 ;  /* 0x000000968c10723c */ /* 0x040fe20000041810 */
[----:B------:R-:W4:Y:S06]  /*fc00*/  LDL.LU R150, [R1+0xc] ;  /* 0x00000c0001967983 */ /* 0x000f2c0000300800 */
[----:B------:R-:W1:Y:S01]  /*fc10*/  MUFU.EX2 R179, R57 ;  /* 0x0000003900b37308 */ /* 0x000e620000000800 */
[-C--:B--2---:R-:W-:Y:S01]  /*fc20*/  HMMA.16816.F32.BF16 R20, R140, R152.reuse, R20 ;  /* 0x000000988c14723c */ /* 0x084fe20000041814 */
[----:B---3--:R-:W2:Y:S03]  /*fc30*/  LDSM.16.MT88.4 R64, [R231+0x900] ;  /* 0x00090000e740783b */ /* 0x008ea60000004200 */
[----:B------:R-:W-:Y:S04]  /*fc40*/  MOV R151, R193 ;  /* 0x000000c100977202 */ /* 0x000fe80000000f00 */
[C---:B------:R-:W-:Y:S01]  /*fc50*/  HMMA.16816.F32.BF16 R24, R144.reuse, R152, R24 ;  /* 0x000000989018723c */ /* 0x040fe20000041818 */
[----:B------:R-:W-:Y:S01]  /*fc60*/  MUFU.EX2 R172, R58 ;  /* 0x0000003a00ac7308 */ /* 0x000fe20000000800 */
[----:B------:R-:W3:Y:S04]  /*fc70*/  LDL.LU R152, [R1+0x8] ;  /* 0x0000080001987983 */ /* 0x000ee80000300800 */
[----:B------:R-:W3:Y:S02]  /*fc80*/  LDL.LU R153, [R1+0x10] ;  /* 0x0000100001997983 */ /* 0x000ee40000300800 */
[-C--:B------:R-:W-:Y:S03]  /*fc90*/  HMMA.16816.F32.BF16 R28, R144, R154.reuse, R28 ;  /* 0x0000009a901c723c */ /* 0x080fe6000004181c */
[----:B------:R2:W2:Y:S05]  /*fca0*/  MUFU.EX2 R178, R59 ;  /* 0x0000003b00b27308 */ /* 0x0004aa0000000800 */
[C---:B------:R-:W-:Y:S01]  /*fcb0*/  HMMA.16816.F32.BF16 R32, R140.reuse, R154, R32 ;  /* 0x0000009a8c20723c */ /* 0x040fe20000041820 */
[----:B------:R-:W3:Y:S04]  /*fcc0*/  LDL.LU R155, [R1+0x4] ;  /* 0x00000400019b7983 */ /* 0x000ee80000300800 */
[----:B------:R-:W-:Y:S03]  /*fcd0*/  MUFU.EX2 R182, R68 ;  /* 0x0000004400b67308 */ /* 0x000fe60000000800 */
[-C--:B-1----:R-:W-:Y:S07]  /*fce0*/  HMMA.16816.F32.BF16 R36, R140, R52.reuse, R36 ;  /* 0x000000348c24723c */ /* 0x082fee0000041824 */
[----:B------:R-:W-:Y:S01]  /*fcf0*/  MUFU.EX2 R197, R69 ;  /* 0x0000004500c57308 */ /* 0x000fe20000000800 */
[C---:B------:R-:W-:Y:S01]  /*fd00*/  HMMA.16816.F32.BF16 R48, R144.reuse, R52, R48 ;  /* 0x000000349030723c */ /* 0x040fe20000041830 */
[----:B--2---:R-:W1:Y:S06]  /*fd10*/  LDSM.16.MT88.4 R56, [R229+0x1100] ;  /* 0x00110000e538783b */ /* 0x004e6c0000004200 */
[----:B------:R-:W-:Y:S01]  /*fd20*/  F2FP.BF16.PACK_AB R52, R167, R185 ;  /* 0x000000b9a734723e */ /* 0x000fe200000010ff */
[-C--:B------:R-:W-:Y:S01]  /*fd30*/  HMMA.16816.F32.BF16 R40, R144, R54.reuse, R40 ;  /* 0x000000369028723c */ /* 0x080fe20000041828 */
[----:B------:R-:W-:Y:S03]  /*fd40*/  MUFU.EX2 R181, R70 ;  /* 0x0000004600b57308 */ /* 0x000fe60000000800 */
[----:B-----5:R-:W-:Y:S04]  /*fd50*/  F2FP.BF16.PACK_AB R53, R251, R252 ;  /* 0x000000fcfb35723e */ /* 0x020fe800000010ff */
[C---:B------:R-:W-:Y:S03]  /*fd60*/  HMMA.16816.F32.BF16 R116, R140.reuse, R54, R116 ;  /* 0x000000368c74723c */ /* 0x040fe60000041874 */
[----:B------:R2:W-:Y:S04]  /*fd70*/  MUFU.EX2 R196, R71 ;  /* 0x0000004700c47308 */ /* 0x0005e80000000800 */
[----:B------:R-:W-:Y:S01]  /*fd80*/  F2FP.BF16.PACK_AB R54, R224, R225 ;  /* 0x000000e1e036723e */ /* 0x000fe200000010ff */
[-C--:B------:R-:W-:Y:S04]  /*fd90*/  HMMA.16816.F32.BF16 R120, R140, R64.reuse, R120 ;  /* 0x000000408c78723c */ /* 0x080fe80000041878 */
[----:B------:R-:W-:Y:S01]  /*fda0*/  F2FP.BF16.PACK_AB R55, R222, R223 ;  /* 0x000000dfde37723e */ /* 0x000fe200000010ff */
[----:B------:R-:W-:Y:S03]  /*fdb0*/  MUFU.EX2 R180, R72 ;  /* 0x0000004800b47308 */ /* 0x000fe60000000800 */
[C---:B------:R-:W-:Y:S07]  /*fdc0*/  HMMA.16816.F32.BF16 R124, R144.reuse, R64, R124 ;  /* 0x00000040907c723c */ /* 0x040fee000004187c */
[----:B------:R5:W-:Y:S01]  /*fdd0*/  MUFU.EX2 R177, R60 ;  /* 0x0000003c00b17308 */ /* 0x000be20000000800 */
[-C--:B------:R-:W-:Y:S01]  /*fde0*/  HMMA.16816.F32.BF16 R44, R144, R66.reuse, R44 ;  /* 0x00000042902c723c */ /* 0x080fe2000004182c */
[----:B--2---:R-:W-:Y:S06]  /*fdf0*/  LDSM.16.MT88.4 R68, [R230+0x1100] ;  /* 0x00110000e644783b */ /* 0x004fec0000004200 */
[----:B------:R-:W-:Y:S01]  /*fe00*/  MOV R147, R169 ;  /* 0x000000a900937202 */ /* 0x000fe20000000f00 */
[----:B------:R-:W-:Y:S01]  /*fe10*/  HMMA.16816.F32.BF16 R128, R140, R66, R128 ;  /* 0x000000428c80723c */ /* 0x000fe20000041880 */
[----:B------:R2:W2:Y:S01]  /*fe20*/  MUFU.EX2 R198, R61 ;  /* 0x0000003d00c67308 */ /* 0x0004a20000000800 */
[----:B------:R-:W2:Y:S02]  /*fe30*/  LDSM.16.MT88.4 R64, [R232+0x1100] ;  /* 0x00110000e840783b */ /* 0x000ea40000004200 */
[----:B------:R-:W-:Y:S02]  /*fe40*/  MOV R146, R168 ;  /* 0x000000a800927202 */ /* 0x000fe40000000f00 */
[----:B------:R-:W-:Y:S02]  /*fe50*/  MOV R111, R147 ;  /* 0x00000093006f7202 */ /* 0x000fe40000000f00 */
[-C--:B-1----:R-:W-:Y:S03]  /*fe60*/  HMMA.16816.F32.BF16 R4, R52, R56.reuse, R4 ;  /* 0x000000383404723c */ /* 0x082fe60000041804 */
[----:B------:R1:W-:Y:S02]  /*fe70*/  MUFU.EX2 R176, R62 ;  /* 0x0000003e00b07308 */ /* 0x0003e40000000800 */
[----:B-----5:R-:W-:Y:S08]  /*fe80*/  F2FP.BF16.PACK_AB R60, R165, R166 ;  /* 0x000000a6a53c723e */ /* 0x020ff000000010ff */
[----:B------:R5:W5:Y:S01]  /*fe90*/  MUFU.EX2 R183, R63 ;  /* 0x0000003f00b77308 */ /* 0x000b620000000800 */
[----:B--2---:R-:W-:Y:S09]  /*fea0*/  F2FP.BF16.PACK_AB R61, R221, R164 ;  /* 0x000000a4dd3d723e */ /* 0x004ff200000010ff */
[----:B------:R-:W2:Y:S01]  /*feb0*/  MUFU.EX2 R190, R73 ;  /* 0x0000004900be7308 */ /* 0x000ea20000000800 */
[----:B-1----:R-:W-:Y:S09]  /*fec0*/  F2FP.BF16.PACK_AB R62, R216, R215 ;  /* 0x000000d7d83e723e */ /* 0x002ff200000010ff */
[----:B------:R-:W-:Y:S01]  /*fed0*/  MUFU.EX2 R189, R74 ;  /* 0x0000004a00bd7308 */ /* 0x000fe20000000800 */
[----:B-----5:R-:W-:Y:S09]  /*fee0*/  F2FP.BF16.PACK_AB R63, R209, R210 ;  /* 0x000000d2d13f723e */ /* 0x020ff200000010ff */
[----:B------:R1:W5:Y:S01]  /*fef0*/  MUFU.EX2 R188, R75 ;  /* 0x0000004b00bc7308 */ /* 0x0003620000000800 */
[C---:B------:R-:W-:Y:S08]  /*ff00*/  HMMA.16816.F32.BF16 R8, R60.reuse, R56, R8 ;  /* 0x000000383c08723c */ /* 0x040ff00000041808 */
[-C--:B------:R-:W-:Y:S01]  /*ff10*/  HMMA.16816.F32.BF16 R12, R60, R58.reuse, R12 ;  /* 0x0000003a3c0c723c */ /* 0x080fe2000004180c */
[----:B------:R-:W-:Y:S07]  /*ff20*/  MUFU.EX2 R113, R113 ;  /* 0x0000007100717308 */ /* 0x000fee0000000800 */
[C---:B------:R-:W-:Y:S01]  /*ff30*/  HMMA.16816.F32.BF16 R16, R52.reuse, R58, R16 ;  /* 0x0000003a3410723c */ /* 0x040fe20000041810 */
[----:B------:R-:W2:Y:S02]  /*ff40*/  LDSM.16.MT88.4 R56, [R231+0x1100] ;  /* 0x00110000e738783b */ /* 0x000ea40000004200 */
[----:B------:R-:W-:Y:S05]  /*ff50*/  MUFU.EX2 R115, R115 ;  /* 0x0000007300737308 */ /* 0x000fea0000000800 */
[-C--:B------:R-:W-:Y:S01]  /*ff60*/  HMMA.16816.F32.BF16 R20, R52, R64.reuse, R20 ;  /* 0x000000403414723c */ /* 0x080fe20000041814 */
        /* <DEDUP_REMOVED lines=14> */
[----:B------:R-:W-:Y:S01]  /*10050*/  LDSM.16.MT88.4 R68, [R230+0x1900] ;  /* 0x00190000e644783b */ /* 0x000fe20000004200 */
[----:B------:R-:W-:Y:S06]  /*10060*/  MUFU.EX2 R191, R83 ;  /* 0x0000005300bf7308 */ /* 0x000fec0000000800 */
[-C--:B--2---:R-:W-:Y:S04]  /*10070*/  HMMA.16816.F32.BF16 R120, R52, R56.reuse, R120 ;  /* 0x000000383478723c */ /* 0x084fe80000041878 */
[----:B------:R2:W-:Y:S04]  /*10080*/  MUFU.EX2 R83, R76 ;  /* 0x0000004c00537308 */ /* 0x0005e80000000800 */
[C---:B------:R-:W-:Y:S06]  /*10090*/  HMMA.16816.F32.BF16 R124, R60.reuse, R56, R124 ;  /* 0x000000383c7c723c */ /* 0x040fec000004187c */
[----:B------:R-:W1:Y:S01]  /*100a0*/  MUFU.EX2 R82, R77 ;  /* 0x0000004d00527308 */ /* 0x000e620000000800 */
[----:B------:R-:W-:Y:S01]  /*100b0*/  F2FP.BF16.PACK_AB R56, R179, R173 ;  /* 0x000000adb338723e */ /* 0x000fe200000010ff */
[-C--:B------:R-:W-:Y:S01]  /*100c0*/  HMMA.16816.F32.BF16 R44, R60, R58.reuse, R44 ;  /* 0x0000003a3c2c723c */ /* 0x080fe2000004182c */
[----:B------:R-:W2:Y:S03]  /*100d0*/  LDSM.16.MT88.4 R60, [R232+0x1900] ;  /* 0x00190000e83c783b */ /* 0x000ea60000004200 */
[----:B------:R-:W-:Y:S04]  /*100e0*/  F2FP.BF16.PACK_AB R57, R178, R172 ;  /* 0x000000acb239723e */ /* 0x000fe800000010ff */
[----:B------:R-:W-:Y:S01]  /*100f0*/  HMMA.16816.F32.BF16 R128, R52, R58, R128 ;  /* 0x0000003a3480723c */ /* 0x000fe20000041880 */
[----:B------:R-:W2:Y:S06]  /*10100*/  MUFU.EX2 R81, R78 ;  /* 0x0000004e00517308 */ /* 0x000eac0000000800 */
        /* <DEDUP_REMOVED lines=11> */
[-C--:B------:R-:W-:Y:S04]  /*101c0*/  HMMA.16816.F32.BF16 R12, R56, R66.reuse, R12 ;  /* 0x00000042380c723c */ /* 0x080fe8000004180c */
[----:B----4-:R-:W-:Y:S01]  /*101d0*/  FFMA.FTZ R0, R0, R150, R199 ;  /* 0x0000009600007223 */ /* 0x010fe200000100c7 */
[----:B------:R-:W-:Y:S01]  /*101e0*/  MOV R150, R170 ;  /* 0x000000aa00967202 */ /* 0x000fe20000000f00 */
[----:B------:R-:W-:Y:S02]  /*101f0*/  MUFU.EX2 R87, R87 ;  /* 0x0000005700577308 */ /* 0x000fe40000000800 */
[C---:B------:R-:W-:Y:S01]  /*10200*/  HMMA.16816.F32.BF16 R16, R52.reuse, R66, R16 ;  /* 0x000000423410723c */ /* 0x040fe20000041810 */
[----:B------:R-:W1:Y:S03]  /*10210*/  LDSM.16.MT88.4 R64, [R231+0x1900] ;  /* 0x00190000e740783b */ /* 0x000e660000004200 */
[----:B------:R-:W-:Y:S01]  /*10220*/  MOV R109, R150 ;  /* 0x00000096006d7202 */ /* 0x000fe20000000f00 */
[----:B------:R-:W-:Y:S03]  /*10230*/  FADD.FTZ R0, R211, R0 ;  /* 0x00000000d3007221 */ /* 0x000fe60000010000 */
[-C--:B--2---:R-:W-:Y:S01]  /*10240*/  HMMA.16816.F32.BF16 R20, R52, R60.reuse, R20 ;  /* 0x0000003c3414723c */ /* 0x084fe20000041814 */
[----:B------:R-:W-:Y:S03]  /*10250*/  MUFU.EX2 R96, R96 ;  /* 0x0000006000607308 */ /* 0x000fe60000000800 */
[----:B------:R-:W-:Y:S02]  /*10260*/  FADD.FTZ R76, R213, R0 ;  /* 0x00000000d54c7221 */ /* 0x000fe40000010000 */
[----:B---3--:R-:W-:Y:S02]  /*10270*/  FFMA.FTZ R132, R132, R152, R201 ;  /* 0x0000009884847223 */ /* 0x008fe400000100c9 */
[C---:B------:R-:W-:Y:S03]  /*10280*/  HMMA.16816.F32.BF16 R24, R56.reuse, R60, R24 ;  /* 0x0000003c3818723c */ /* 0x040fe60000041818 */
[----:B------:R-:W-:Y:S01]  /*10290*/  MUFU.EX2 R97, R97 ;  /* 0x0000006100617308 */ /* 0x000fe20000000800 */
[----:B------:R-:W-:Y:S04]  /*102a0*/  FFMA.FTZ R133, R133, R153, R200 ;  /* 0x0000009985857223 */ /* 0x000fe800000100c8 */
[-C--:B------:R-:W-:Y:S04]  /*102b0*/  HMMA.16816.F32.BF16 R28, R56, R62.reuse, R28 ;  /* 0x0000003e381c723c */ /* 0x080fe8000004181c */
[----:B------:R-:W-:Y:S01]  /*102c0*/  FFMA.FTZ R134, R134, R155, R202 ;  /* 0x0000009b86867223 */ /* 0x000fe200000100ca */
[----:B------:R-:W-:Y:S01]  /*102d0*/  MOV R202, R151 ;  /* 0x0000009700ca7202 */ /* 0x000fe20000000f00 */
[----:B------:R-:W-:Y:S01]  /*102e0*/  LDSM.16.MT88.4 R152, [R229+0x3100] ;  /* 0x00310000e598783b */ /* 0x000fe20000004200 */
[----:B------:R-:W-:Y:S01]  /*102f0*/  MOV R151, R171 ;  /* 0x000000ab00977202 */ /* 0x000fe20000000f00 */
[C---:B------:R-:W-:Y:S01]  /*10300*/  HMMA.16816.F32.BF16 R32, R52.reuse, R62, R32 ;  /* 0x0000003e3420723c */ /* 0x040fe20000041820 */
[----:B------:R-:W-:Y:S03]  /*10310*/  MUFU.EX2 R98, R98 ;  /* 0x0000006200627308 */ /* 0x000fe60000000800 */
[----:B------:R-:W-:Y:S02]  /*10320*/  MOV R139, R151 ;  /* 0x00000097008b7202 */ /* 0x000fe40000000f00 */
[----:B------:R-:W2:Y:S02]  /*10330*/  LDSM.16.MT88.4 R60, [R229+0x2100] ;  /* 0x00210000e53c783b */ /* 0x000ea40000004200 */
[-C--:B------:R-:W-:Y:S03]  /*10340*/  HMMA.16816.F32.BF16 R36, R52, R68.reuse, R36 ;  /* 0x000000443424723c */ /* 0x080fe60000041824 */
[----:B------:R-:W-:Y:S03]  /*10350*/  MUFU.EX2 R99, R99 ;  /* 0x0000006300637308 */ /* 0x000fe60000000800 */
[----:B------:R-:W-:Y:S02]  /*10360*/  LDSM.16.MT88.4 R168, [R232+0x3100] ;  /* 0x00310000e8a8783b */ /* 0x000fe40000004200 */
[C---:B------:R-:W-:Y:S05]  /*10370*/  HMMA.16816.F32.BF16 R48, R56.reuse, R68, R48 ;  /* 0x000000443830723c */ /* 0x040fea0000041830 */
[----:B------:R-:W-:Y:S03]  /*10380*/  MUFU.EX2 R100, R100 ;  /* 0x0000006400647308 */ /* 0x000fe60000000800 */
[-C--:B------:R-:W-:Y:S07]  /*10390*/  HMMA.16816.F32.BF16 R40, R56, R70.reuse, R40 ;  /* 0x000000463828723c */ /* 0x080fee0000041828 */
[----:B------:R-:W-:Y:S01]  /*103a0*/  MUFU.EX2 R101, R101 ;  /* 0x0000006500657308 */ /* 0x000fe20000000800 */
[C---:B------:R-:W-:Y:S01]  /*103b0*/  HMMA.16816.F32.BF16 R116, R52.reuse, R70, R116 ;  /* 0x000000463474723c */ /* 0x040fe20000041874 */
[----:B------:R-:W3:Y:S07]  /*103c0*/  LDSM.16.MT88.4 R68, [R232+0x2100] ;  /* 0x00210000e844783b */ /* 0x000eee0000004200 */
[-C--:B-1----:R-:W-:Y:S01]  /*103d0*/  HMMA.16816.F32.BF16 R120, R52, R64.reuse, R120 ;  /* 0x000000403478723c */ /* 0x082fe20000041878 */
[----:B------:R-:W-:Y:S07]  /*103e0*/  MUFU.EX2 R102, R102 ;  /* 0x0000006600667308 */ /* 0x000fee0000000800 */
[C---:B------:R-:W-:Y:S03]  /*103f0*/  HMMA.16816.F32.BF16 R124, R56.reuse, R64, R124 ;  /* 0x00000040387c723c */ /* 0x040fe6000004187c */
[----:B------:R-:W-:Y:S05]  /*10400*/  MUFU.EX2 R103, R103 ;  /* 0x0000006700677308 */ /* 0x000fea0000000800 */
[-C--:B------:R-:W-:Y:S05]  /*10410*/  HMMA.16816.F32.BF16 R44, R56, R66.reuse, R44 ;  /* 0x00000042382c723c */ /* 0x080fea000004182c */
[----:B------:R-:W-:Y:S02]  /*10420*/  MUFU.EX2 R112, R112 ;  /* 0x0000007000707308 */ /* 0x000fe40000000800 */
[----:B------:R-:W-:Y:S01]  /*10430*/  F2FP.BF16.PACK_AB R56, R190, R180 ;  /* 0x000000b4be38723e */ /* 0x000fe200000010ff */
[----:B------:R-:W-:Y:S01]  /*10440*/  HMMA.16816.F32.BF16 R128, R52, R66, R128 ;  /* 0x000000423480723c */ /* 0x000fe20000041880 */
[----:B------:R-:W1:Y:S03]  /*10450*/  LDSM.16.MT88.4 R64, [R231+0x2100] ;  /* 0x00210000e740783b */ /* 0x000e660000004200 */
[----:B-----5:R-:W-:Y:S02]  /*10460*/  F2FP.BF16.PACK_AB R57, R188, R189 ;  /* 0x000000bdbc39723e */ /* 0x020fe400000010ff */
[----:B------:R-:W-:Y:S01]  /*10470*/  F2FP.BF16.PACK_AB R58, R82, R83 ;  /* 0x00000053523a723e */ /* 0x000fe200000010ff */
[----:B------:R-:W-:Y:S01]  /*10480*/  MUFU.EX2 R114, R114 ;  /* 0x0000007200727308 */ /* 0x000fe20000000800 */
[----:B------:R-:W-:Y:S04]  /*10490*/  F2FP.BF16.PACK_AB R52, R197, R182 ;  /* 0x000000b6c534723e */ /* 0x000fe800000010ff */
[----:B------:R-:W-:Y:S02]  /*104a0*/  F2FP.BF16.PACK_AB R53, R196, R181 ;  /* 0x000000b5c435723e */ /* 0x000fe400000010ff */
[----:B------:R-:W-:Y:S02]  /*104b0*/  F2FP.BF16.PACK_AB R54, R194, R195 ;  /* 0x000000c3c236723e */ /* 0x000fe400000010ff */
[----:B------:R-:W-:Y:S01]  /*104c0*/  F2FP.BF16.PACK_AB R55, R191, R193 ;  /* 0x000000c1bf37723e */ /* 0x000fe200000010ff */
[----:B------:R-:W-:Y:S01]  /*104d0*/  MUFU.EX2 R107, R107 ;  /* 0x0000006b006b7308 */ /* 0x000fe20000000800 */
[----:B------:R-:W-:Y:S05]  /*104e0*/  F2FP.BF16.PACK_AB R59, R80, R81 ;  /* 0x00000051503b723e */ /* 0x000fea00000010ff */
[-C--:B--2---:R-:W-:Y:S04]  /*104f0*/  HMMA.16816.F32.BF16 R4, R52, R60.reuse, R4 ;  /* 0x0000003c3404723c */ /* 0x084fe80000041804 */
[----:B------:R-:W-:Y:S04]  /*10500*/  MUFU.EX2 R108, R108 ;  /* 0x0000006c006c7308 */ /* 0x000fe80000000800 */
[C---:B------:R-:W-:Y:S06]  /*10510*/  HMMA.16816.F32.BF16 R8, R56.reuse, R60, R8 ;  /* 0x0000003c3808723c */ /* 0x040fec0000041808 */
[----:B------:R-:W-:Y:S02]  /*10520*/  MUFU.EX2 R110, R110 ;  /* 0x0000006e006e7308 */ /* 0x000fe40000000800 */
[-C--:B------:R-:W-:Y:S08]  /*10530*/  HMMA.16816.F32.BF16 R12, R56, R62.reuse, R12 ;  /* 0x0000003e380c723c */ /* 0x080ff0000004180c */
[C---:B------:R-:W-:Y:S01]  /*10540*/  HMMA.16816.F32.BF16 R16, R52.reuse, R62, R16 ;  /* 0x0000003e3410723c */ /* 0x040fe20000041810 */
[----:B------:R-:W2:Y:S01]  /*10550*/  LDSM.16.MT88.4 R60, [R229+0x2900] ;  /* 0x00290000e53c783b */ /* 0x000ea20000004200 */
[----:B------:R-:W-:Y:S06]  /*10560*/  MUFU.EX2 R88, R88 ;  /* 0x0000005800587308 */ /* 0x000fec0000000800 */
[-C--:B---3--:R-:W-:Y:S04]  /*10570*/  HMMA.16816.F32.BF16 R20, R52, R68.reuse, R20 ;  /* 0x000000443414723c */ /* 0x088fe80000041814 */
[----:B------:R-:W-:Y:S04]  /*10580*/  MUFU.EX2 R89, R89 ;  /* 0x0000005900597308 */ /* 0x000fe80000000800 */
[C---:B------:R-:W-:Y:S06]  /*10590*/  HMMA.16816.F32.BF16 R24, R56.reuse, R68, R24 ;  /* 0x000000443818723c */ /* 0x040fec0000041818 */
[----:B------:R-:W-:Y:S02]  /*105a0*/  MUFU.EX2 R90, R90 ;  /* 0x0000005a005a7308 */ /* 0x000fe40000000800 */
[-C--:B------:R-:W-:Y:S08]  /*105b0*/  HMMA.16816.F32.BF16 R28, R56, R70.reuse, R28 ;  /* 0x00000046381c723c */ /* 0x080ff0000004181c */
[C---:B------:R-:W-:Y:S01]  /*105c0*/  HMMA.16816.F32.BF16 R32, R52.reuse, R70, R32 ;  /* 0x000000463420723c */ /* 0x040fe20000041820 */
[----:B------:R-:W3:Y:S01]  /*105d0*/  LDSM.16.MT88.4 R68, [R232+0x2900] ;  /* 0x00290000e844783b */ /* 0x000ee20000004200 */
[----:B------:R-:W-:Y:S06]  /*105e0*/  MUFU.EX2 R91, R91 ;  /* 0x0000005b005b7308 */ /* 0x000fec0000000800 */
[-C--:B------:R-:W-:Y:S04]  /*105f0*/  HMMA.16816.F32.BF16 R36, R52, R72.reuse, R36 ;  /* 0x000000483424723c */ /* 0x080fe80000041824 */
[----:B------:R-:W-:Y:S04]  /*10600*/  MUFU.EX2 R92, R92 ;  /* 0x0000005c005c7308 */ /* 0x000fe80000000800 */
[C---:B------:R-:W-:Y:S06]  /*10610*/  HMMA.16816.F32.BF16 R48, R56.reuse, R72, R48 ;  /* 0x000000483830723c */ /* 0x040fec0000041830 */
[----:B------:R-:W4:Y:S02]  /*10620*/  MUFU.EX2 R93, R93 ;  /* 0x0000005d005d7308 */ /* 0x000f240000000800 */
[-C--:B------:R-:W-:Y:S08]  /*10630*/  HMMA.16816.F32.BF16 R40, R56, R74.reuse, R40 ;  /* 0x0000004a3828723c */ /* 0x080ff00000041828 */
[C---:B------:R-:W-:Y:S01]  /*10640*/  HMMA.16816.F32.BF16 R116, R52.reuse, R74, R116 ;  /* 0x0000004a3474723c */ /* 0x040fe20000041874 */
[----:B------:R-:W5:Y:S01]  /*10650*/  LDSM.16.MT88.4 R72, [R230+0x2900] ;  /* 0x00290000e648783b */ /* 0x000f620000004200 */
[----:B------:R-:W-:Y:S06]  /*10660*/  MUFU.EX2 R94, R94 ;  /* 0x0000005e005e7308 */ /* 0x000fec0000000800 */
[-C--:B-1----:R-:W-:Y:S04]  /*10670*/  HMMA.16816.F32.BF16 R120, R52, R64.reuse, R120 ;  /* 0x000000403478723c */ /* 0x082fe80000041878 */
[----:B------:R-:W1:Y:S04]  /*10680*/  MUFU.EX2 R95, R95 ;  /* 0x0000005f005f7308 */ /* 0x000e680000000800 */
[C---:B------:R-:W-:Y:S06]  /*10690*/  HMMA.16816.F32.BF16 R124, R56.reuse, R64, R124 ;  /* 0x00000040387c723c */ /* 0x040fec000004187c */
[----:B------:R-:W-:Y:S01]  /*106a0*/  MUFU.EX2 R104, R104 ;  /* 0x0000006800687308 */ /* 0x000fe20000000800 */
[----:B------:R-:W-:Y:S01]  /*106b0*/  FADD.FTZ R64, R217, R134 ;  /* 0x00000086d9407221 */ /* 0x000fe20000010000 */
[-C--:B------:R-:W-:Y:S04]  /*106c0*/  HMMA.16816.F32.BF16 R44, R56, R66.reuse, R44 ;  /* 0x00000042382c723c */ /* 0x080fe8000004182c */
[----:B------:R-:W-:Y:S03]  /*106d0*/  FADD.FTZ R79, R220, R64 ;  /* 0x00000040dc4f7221 */ /* 0x000fe60000010000 */
[----:B----4-:R-:W-:Y:S01]  /*106e0*/  F2FP.BF16.PACK_AB R58, R93, R92 ;  /* 0x0000005c5d3a723e */ /* 0x010fe200000010ff */
[----:B------:R-:W-:Y:S01]  /*106f0*/  HMMA.16816.F32.BF16 R128, R52, R66, R128 ;  /* 0x000000423480723c */ /* 0x000fe20000041880 */
[----:B------:R-:W4:Y:S01]  /*10700*/  LDSM.16.MT88.4 R64, [R231+0x2900] ;  /* 0x00290000e740783b */ /* 0x000f220000004200 */
[----:B------:R-:W-:Y:S02]  /*10710*/  MUFU.EX2 R105, R105 ;  /* 0x0000006900697308 */ /* 0x000fe40000000800 */
[----:B------:R-:W-:Y:S01]  /*10720*/  FADD.FTZ R56, R214, R132 ;  /* 0x00000084d6387221 */ /* 0x000fe20000010000 */
[----:B-1----:R-:W-:Y:S01]  /*10730*/  F2FP.BF16.PACK_AB R59, R95, R94 ;  /* 0x0000005e5f3b723e */ /* 0x002fe200000010ff */
[----:B------:R-:W-:Y:S01]  /*10740*/  FADD.FTZ R57, R212, R133 ;  /* 0x00000085d4397221 */ /* 0x000fe20000010000 */
[----:B------:R-:W-:Y:S01]  /*10750*/  F2FP.BF16.PACK_AB R52, R85, R84 ;  /* 0x000000545534723e */ /* 0x000fe200000010ff */
[----:B------:R-:W-:Y:S01]  /*10760*/  FADD.FTZ R78, R219, R56 ;  /* 0x00000038db4e7221 */ /* 0x000fe20000010000 */
[----:B------:R-:W-:Y:S03]  /*10770*/  F2FP.BF16.PACK_AB R53, R87, R86 ;  /* 0x000000565735723e */ /* 0x000fe600000010ff */
[----:B------:R-:W-:Y:S01]  /*10780*/  F2FP.BF16.PACK_AB R54, R97, R96 ;  /* 0x000000606136723e */ /* 0x000fe200000010ff */
[----:B------:R-:W-:Y:S01]  /*10790*/  FADD.FTZ R77, R218, R57 ;  /* 0x00000039da4d7221 */ /* 0x000fe20000010000 */
[----:B------:R-:W-:Y:S01]  /*107a0*/  F2FP.BF16.PACK_AB R55, R99, R98 ;  /* 0x000000626337723e */ /* 0x000fe200000010ff */
[----:B------:R-:W1:Y:S01]  /*107b0*/  MUFU.EX2 R106, R106 ;  /* 0x0000006a006a7308 */ /* 0x000e620000000800 */
[----:B------:R-:W-:Y:S01]  /*107c0*/  F2FP.BF16.PACK_AB R56, R89, R88 ;  /* 0x000000585938723e */ /* 0x000fe200000010ff */
[----:B------:R-:W-:Y:S01]  /*107d0*/  FADD.FTZ R0, R146, R79 ;  /* 0x0000004f92007221 */ /* 0x000fe20000010000 */
[----:B------:R-:W-:Y:S02]  /*107e0*/  F2FP.BF16.PACK_AB R57, R91, R90 ;  /* 0x0000005a5b39723e */ /* 0x000fe400000010ff */
[----:B------:R-:W-:Y:S01]  /*107f0*/  MOV R133, R135 ;  /* 0x0000008700857202 */ /* 0x000fe20000000f00 */
[-C--:B--2---:R-:W-:Y:S03]  /*10800*/  HMMA.16816.F32.BF16 R4, R52, R60.reuse, R4 ;  /* 0x0000003c3404723c */ /* 0x084fe60000041804 */
[----:B------:R-:W-:Y:S01]  /*10810*/  FADD.FTZ R0, R186, R0 ;  /* 0x00000000ba007221 */ /* 0x000fe20000010000 */
[----:B------:R-:W-:Y:S03]  /*10820*/  F2FP.BF16.PACK_AB R186, R138, R108 ;  /* 0x0000006c8aba723e */ /* 0x000fe600000010ff */
[----:B------:R-:W-:Y:S01]  /*10830*/  FADD.FTZ R0, R202, R0 ;  /* 0x00000000ca007221 */ /* 0x000fe20000010000 */
[C---:B------:R-:W-:Y:S01]  /*10840*/  HMMA.16816.F32.BF16 R8, R56.reuse, R60, R8 ;  /* 0x0000003c3808723c */ /* 0x040fe20000041808 */
[----:B------:R2:W2:Y:S07]  /*10850*/  MUFU.EX2 R60, R3 ;  /* 0x00000003003c7308 */ /* 0x0004ae0000000800 */
[-C--:B------:R-:W-:Y:S04]  /*10860*/  HMMA.16816.F32.BF16 R12, R56, R62.reuse, R12 ;  /* 0x0000003e380c723c */ /* 0x080fe8000004180c */
[----:B-1----:R-:W-:Y:S04]  /*10870*/  F2FP.BF16.PACK_AB R185, R107, R106 ;  /* 0x0000006a6bb9723e */ /* 0x002fe800000010ff */
[C---:B------:R-:W-:Y:S08]  /*10880*/  HMMA.16816.F32.BF16 R16, R52.reuse, R62, R16 ;  /* 0x0000003e3410723c */ /* 0x040ff00000041810 */
[-C--:B---3--:R-:W-:Y:S04]  /*10890*/  HMMA.16816.F32.BF16 R20, R52, R68.reuse, R20 ;  /* 0x000000443414723c */ /* 0x088fe80000041814 */
[----:B--2---:R-:W-:Y:S01]  /*108a0*/  FADD.FTZ R3, R187, R76 ;  /* 0x0000004cbb037221 */ /* 0x004fe20000010000 */
[----:B------:R-:W-:Y:S03]  /*108b0*/  F2FP.BF16.PACK_AB R187, R60, R110 ;  /* 0x0000006e3cbb723e */ /* 0x000fe600000010ff */
[C---:B------:R-:W-:Y:S08]  /*108c0*/  HMMA.16816.F32.BF16 R24, R56.reuse, R68, R24 ;  /* 0x000000443818723c */ /* 0x040ff00000041818 */
[-C--:B------:R-:W-:Y:S08]  /*108d0*/  HMMA.16816.F32.BF16 R28, R56, R70.reuse, R28 ;  /* 0x00000046381c723c */ /* 0x080ff0000004181c */
[C---:B------:R-:W-:Y:S07]  /*108e0*/  HMMA.16816.F32.BF16 R32, R52.reuse, R70, R32 ;  /* 0x000000463420723c */ /* 0x040fee0000041820 */
[----:B------:R-:W-:Y:S01]  /*108f0*/  MOV R70, R2 ;  /* 0x0000000200467202 */ /* 0x000fe20000000f00 */
[-C--:B-----5:R-:W-:Y:S08]  /*10900*/  HMMA.16816.F32.BF16 R36, R52, R72.reuse, R36 ;  /* 0x000000483424723c */ /* 0x0a0ff00000041824 */
[C---:B------:R-:W-:Y:S08]  /*10910*/  HMMA.16816.F32.BF16 R48, R56.reuse, R72, R48 ;  /* 0x000000483830723c */ /* 0x040ff00000041830 */
[-C--:B------:R-:W-:Y:S08]  /*10920*/  HMMA.16816.F32.BF16 R40, R56, R74.reuse, R40 ;  /* 0x0000004a3828723c */ /* 0x080ff00000041828 */
[C---:B------:R-:W-:Y:S08]  /*10930*/  HMMA.16816.F32.BF16 R116, R52.reuse, R74, R116 ;  /* 0x0000004a3474723c */ /* 0x040ff00000041874 */
[-C--:B----4-:R-:W-:Y:S08]  /*10940*/  HMMA.16816.F32.BF16 R120, R52, R64.reuse, R120 ;  /* 0x000000403478723c */ /* 0x090ff00000041878 */
[C---:B------:R-:W-:Y:S08]  /*10950*/  HMMA.16816.F32.BF16 R124, R56.reuse, R64, R124 ;  /* 0x00000040387c723c */ /* 0x040ff0000004187c */
[-C--:B------:R-:W-:Y:S07]  /*10960*/  HMMA.16816.F32.BF16 R44, R56, R66.reuse, R44 ;  /* 0x00000042382c723c */ /* 0x080fee000004182c */
[----:B------:R-:W-:Y:S01]  /*10970*/  FADD.FTZ R57, R148, R78 ;  /* 0x0000004e94397221 */ /* 0x000fe20000010000 */
[----:B------:R-:W-:Y:S04]  /*10980*/  HMMA.16816.F32.BF16 R128, R52, R66, R128 ;  /* 0x000000423480723c */ /* 0x000fe80000041880 */
[----:B------:R-:W-:Y:S01]  /*10990*/  FADD.FTZ R58, R184, R57 ;  /* 0x00000039b83a7221 */ /* 0x000fe20000010000 */
[----:B------:R-:W-:Y:S01]  /*109a0*/  F2FP.BF16.PACK_AB R184, R105, R104 ;  /* 0x0000006869b8723e */ /* 0x000fe200000010ff */
[----:B------:R-:W-:Y:S01]  /*109b0*/  FADD.FTZ R56, R149, R77 ;  /* 0x0000004d95387221 */ /* 0x000fe20000010000 */
[----:B------:R-:W-:Y:S02]  /*109c0*/  F2FP.BF16.PACK_AB R52, R101, R100 ;  /* 0x000000646534723e */ /* 0x000fe400000010ff */
[----:B------:R-:W-:Y:S03]  /*109d0*/  F2FP.BF16.PACK_AB R53, R103, R102 ;  /* 0x000000666735723e */ /* 0x000fe600000010ff */
[----:B------:R-:W-:Y:S01]  /*109e0*/  FADD.FTZ R57, R227, R56 ;  /* 0x00000038e3397221 */ /* 0x000fe20000010000 */
[----:B------:R-:W-:Y:S01]  /*109f0*/  F2FP.BF16.PACK_AB R54, R113, R112 ;  /* 0x000000707136723e */ /* 0x000fe200000010ff */
[----:B------:R-:W-:Y:S01]  /*10a00*/  FADD.FTZ R56, R226, R3 ;  /* 0x00000003e2387221 */ /* 0x000fe20000010000 */
[----:B------:R-:W-:Y:S01]  /*10a10*/  F2FP.BF16.PACK_AB R55, R115, R114 ;  /* 0x000000727337723e */ /* 0x000fe200000010ff */
[----:B------:R-:W-:Y:S04]  /*10a20*/  FADD.FTZ R3, R158, R57 ;  /* 0x000000399e037221 */ /* 0x000fe80000010000 */
[----:B------:R-:W-:Y:S02]  /*10a30*/  FADD.FTZ R3, R109, R3 ;  /* 0x000000036d037221 */ /* 0x000fe40000010000 */
        /* <DEDUP_REMOVED lines=31> */
[----:B------:R-:W2:Y:S03]  /*10c30*/  LDSM.16.MT88.4 R8, [R231+0x3100] ;  /* 0x00310000e708783b */ /* 0x000ea60000004200 */
        /* <DEDUP_REMOVED lines=75> */
[----:B------:R-:W-:Y:S01]  /*110f0*/  MOV R138, R2 ;  /* 0x00000002008a7202 */ /* 0x000fe20000000f00 */
[----:B------:R-:W-:Y:S01]  /*11100*/  FADD.FTZ R0, R60, R0 ;  /* 0x000000003c007221 */ /* 0x000fe20000010000 */
[----:B------:R-:W-:Y:S04]  /*11110*/  STL [R1+0x8], R4 ;  /* 0x0000080401007387 */ /* 0x000fe80000100800 */
[----:B------:R1:W-:Y:S04]  /*11120*/  STL [R1+0x10], R3 ;  /* 0x0000100301007387 */ /* 0x0003e80000100800 */
[----:B------:R2:W-:Y:S01]  /*11130*/  STL [R1+0xc], R0 ;  /* 0x00000c0001007387 */ /* 0x0005e20000100800 */
[----:B-1----:R-:W-:Y:S02]  /*11140*/  MOV R3, R136 ;  /* 0x0000008800037202 */ /* 0x002fe40000000f00 */
[----:B--2---:R-:W-:Y:S01]  /*11150*/  MOV R0, R137 ;  /* 0x0000008900007202 */ /* 0x004fe20000000f00 */
[----:B------:R-:W-:-:S05]  /*11160*/  @P0 BRA `(.L_x_664) ;  /* 0xffffc20000000947 */ /* 0x000fca000383ffff */
.L_x_663:
[----:B------:R-:W4:Y:S04]  /*11170*/  LDL.LU R6, [R1+0x4] ;  /* 0x0000040001067983 */ /* 0x000f280000300800 */
[----:B--2---:R-:W2:Y:S04]  /*11180*/  LDL.LU R9, [R1+0x8] ;  /* 0x0000080001097983 */ /* 0x004ea80000300800 */
[----:B---3--:R-:W3:Y:S04]  /*11190*/  LDL.LU R8, [R1+0x10] ;  /* 0x0000100001087983 */ /* 0x008ee80000300800 */
[----:B------:R-:W3:Y:S01]  /*111a0*/  LDL.LU R2, [R1+0xc] ;  /* 0x00000c0001027983 */ /* 0x000ee20000300800 */
[----:B------:R-:W-:-:S02]  /*111b0*/  MOV R36, 0xff800000 ;  /* 0xff80000000247802 */ /* 0x000fc40000000f00 */
[----:B------:R-:W-:Y:S02]  /*111c0*/  MOV R37, 0xff800000 ;  /* 0xff80000000257802 */ /* 0x000fe40000000f00 */
[----:B------:R-:W-:Y:S02]  /*111d0*/  MOV R38, 0xff800000 ;  /* 0xff80000000267802 */ /* 0x000fe40000000f00 */
[----:B------:R-:W-:Y:S02]  /*111e0*/  MOV R39, 0xff800000 ;  /* 0xff80000000277802 */ /* 0x000fe40000000f00 */
[----:B------:R-:W-:Y:S01]  /*111f0*/  PLOP3.LUT P4, PT, PT, PT, PT, 0x8, 0x0 ;  /* 0x000000000000781c */ /* 0x000fe20003f8e170 */
[----:B----4-:R-:W1:Y:S04]  /*11200*/  SHFL.BFLY PT, R4, R6, 0x2, 0x1f ;  /* 0x0c401f0006047f89 */ /* 0x010e6800000e0000 */
[----:B--2---:R-:W2:Y:S04]  /*11210*/  SHFL.BFLY PT, R5, R9, 0x2, 0x1f ;  /* 0x0c401f0009057f89 */ /* 0x004ea800000e0000 */
[----:B---3--:R-:W3:Y:S01]  /*11220*/  SHFL.BFLY PT, R7, R2, 0x2, 0x1f ;  /* 0x0c401f0002077f89 */ /* 0x008ee200000e0000 */
[----:B-1----:R-:W-:-:S03]  /*11230*/  FADD.FTZ R4, R4, R6 ;  /* 0x0000000604047221 */ /* 0x002fc60000010000 */
[----:B------:R-:W1:Y:S01]  /*11240*/  SHFL.BFLY PT, R6, R8, 0x2, 0x1f ;  /* 0x0c401f0008067f89 */ /* 0x000e6200000e0000 */
[----:B--2---:R-:W-:-:S03]  /*11250*/  FADD.FTZ R5, R5, R9 ;  /* 0x0000000905057221 */ /* 0x004fc60000010000 */
[----:B------:R-:W2:Y:S04]  /*11260*/  SHFL.BFLY PT, R0, R4, 0x1, 0x1f ;  /* 0x0c201f0004007f89 */ /* 0x000ea800000e0000 */
[----:B------:R-:W4:Y:S01]  /*11270*/  SHFL.BFLY PT, R3, R5, 0x1, 0x1f ;  /* 0x0c201f0005037f89 */ /* 0x000f2200000e0000 */
[----:B---3--:R-:W-:Y:S02]  /*11280*/  FADD.FTZ R7, R7, R2 ;  /* 0x0000000207077221 */ /* 0x008fe40000010000 */
[----:B-1----:R-:W-:-:S03]  /*11290*/  FADD.FTZ R6, R6, R8 ;  /* 0x0000000806067221 */ /* 0x002fc60000010000 */
[----:B------:R-:W1:Y:S01]  /*112a0*/  SHFL.BFLY PT, R8, R7, 0x1, 0x1f ;  /* 0x0c201f0007087f89 */ /* 0x000e6200000e0000 */
[----:B--2---:R-:W-:Y:S01]  /*112b0*/  FADD.FTZ R4, R4, R0 ;  /* 0x0000000004047221 */ /* 0x004fe20000010000 */
[----:B------:R-:W-:Y:S02]  /*112c0*/  MOV R0, RZ ;  /* 0x000000ff00007202 */ /* 0x000fe40000000f00 */
[----:B------:R-:W2:Y:S01]  /*112d0*/  SHFL.BFLY PT, R2, R6, 0x1, 0x1f ;  /* 0x0c201f0006027f89 */ /* 0x000ea200000e0000 */
[----:B----4-:R-:W-:Y:S01]  /*112e0*/  FADD.FTZ R5, R5, R3 ;  /* 0x0000000305057221 */ /* 0x010fe20000010000 */
[----:B------:R-:W-:-:S04]  /*112f0*/  FSETP.NE.FTZ.AND P3, PT, R4, RZ, PT ;  /* 0x000000ff0400720b */ /* 0x000fc80003f75000 */
[----:B------:R-:W-:-:S09]  /*11300*/  FSETP.NE.FTZ.AND P2, PT, R5, RZ, PT ;  /* 0x000000ff0500720b */ /* 0x000fd20003f55000 */
[----:B------:R-:W3:Y:S01]  /*11310*/  @P3 MUFU.RCP R0, R4 ;  /* 0x0000000400003308 */ /* 0x000ee20000001000 */
[----:B-1----:R-:W-:Y:S02]  /*11320*/  FADD.FTZ R7, R8, R7 ;  /* 0x0000000708077221 */ /* 0x002fe40000010000 */
[----:B--2---:R-:W-:-:S03]  /*11330*/  FADD.FTZ R6, R6, R2 ;  /* 0x0000000206067221 */ /* 0x004fc60000010000 */
[----:B------:R-:W-:Y:S01]  /*11340*/  FSETP.NE.FTZ.AND P0, PT, R7, RZ, PT ;  /* 0x000000ff0700720b */ /* 0x000fe20003f15000 */
[----:B------:R-:W-:Y:S01]  /*11350*/  CS2R R2, SRZ ;  /* 0x0000000000027805 */ /* 0x000fe2000001ff00 */
[----:B------:R-:W-:Y:S01]  /*11360*/  @P2 MUFU.LG2 R8, R5 ;  /* 0x0000000500082308 */ /* 0x000fe20000000c00 */
[----:B------:R-:W-:Y:S01]  /*11370*/  FSETP.NE.FTZ.AND P1, PT, R6, RZ, PT ;  /* 0x000000ff0600720b */ /* 0x000fe20003f35000 */
[C---:B---3--:R-:W-:Y:S02]  /*11380*/  FMUL.FTZ R140, R0.reuse, R140 ;  /* 0x0000008c008c7220 */ /* 0x048fe40000410000 */
[----:B------:R-:W-:-:S04]  /*11390*/  FMUL.FTZ R141, R0, R141 ;  /* 0x0000008d008d7220 */ /* 0x000fc80000410000 */
[----:B------:R-:W-:Y:S01]  /*113a0*/  @P2 MUFU.RCP R3, R5 ;  /* 0x0000000500032308 */ /* 0x000fe20000001000 */
[C---:B------:R-:W-:Y:S02]  /*113b0*/  FMUL.FTZ R152, R0.reuse, R152 ;  /* 0x0000009800987220 */ /* 0x040fe40000410000 */
[C---:B------:R-:W-:Y:S02]  /*113c0*/  FMUL.FTZ R26, R0.reuse, R153 ;  /* 0x00000099001a7220 */ /* 0x040fe40000410000 */
[C---:B------:R-:W-:Y:S02]  /*113d0*/  FMUL.FTZ R156, R0.reuse, R156 ;  /* 0x0000009c009c7220 */ /* 0x040fe40000410000 */
[C---:B------:R-:W-:Y:S01]  /*113e0*/  FMUL.FTZ R30, R0.reuse, R157 ;  /* 0x0000009d001e7220 */ /* 0x040fe20000410000 */
[----:B------:R-:W1:Y:S01]  /*113f0*/  @P1 MUFU.RCP R2, R6 ;  /* 0x0000000600021308 */ /* 0x000e620000001000 */
        /* <DEDUP_REMOVED lines=11> */
[----:B------:R-:W-:Y:S01]  /*114b0*/  FMUL.FTZ R129, R0, R129 ;  /* 0x0000008100817220 */ /* 0x000fe20000410000 */
[----:B------:R-:W-:Y:S01]  /*114c0*/  MOV R0, RZ ;  /* 0x000000ff00007202 */ /* 0x000fe20000000f00 */
[C---:B-1----:R-:W-:Y:S02]  /*114d0*/  FMUL.FTZ R144, R2.reuse, R144 ;  /* 0x0000009002907220 */ /* 0x042fe40000410000 */
[C---:B------:R-:W-:Y:S01]  /*114e0*/  FMUL.FTZ R33, R2.reuse, R145 ;  /* 0x0000009102217220 */ /* 0x040fe20000410000 */
        /* <DEDUP_REMOVED lines=64> */
.L_x_643:
        /* <DEDUP_REMOVED lines=135> */
.L_x_668:
        /* <DEDUP_REMOVED lines=14> */
[----:B------:R-:W-:Y:S01]  /*12240*/  LOP3.LUT P1, RZ, R5, 0x3, RZ, 0xc0, !PT ;  /* 0x0000000305ff7812 */ /* 0x000fe2000782c0ff */
[----:B------:R-:W-:Y:S01]  /*12250*/  IMAD R3, R2, 0x8, R0 ;  /* 0x0000000802037824 */ /* 0x000fe200078e0200 */
[----:B------:R-:W-:Y:S01]  /*12260*/  SHF.R.S32.HI R0, RZ, 0x1f, R34 ;  /* 0x0000001fff007819 */ /* 0x000fe20000011422 */
[----:B------:R-:W-:Y:S01]  /*12270*/  UMOV UR18, UR6 ;  /* 0x0000000600127c82 */ /* 0x000fe20008000000 */
[----:B------:R-:W-:Y:S01]  /*12280*/  SHF.R.S32.HI R2, RZ, 0x1f, R5 ;  /* 0x0000001fff027819 */ /* 0x000fe20000011405 */
[----:B------:R-:W-:Y:S01]  /*12290*/  UMOV UR19, UR7 ;  /* 0x0000000700137c82 */ /* 0x000fe20008000000 */
[----:B------:R-:W-:Y:S01]  /*122a0*/  LEA.HI R0, R0, R34, RZ, 0x2 ;  /* 0x0000002200007211 */ /* 0x000fe200078f10ff */
[----:B------:R-:W-:Y:S01]  /*122b0*/  UIMAD.WIDE.U32 UR18, UR9, UR4, UR18 ;  /* 0x00000004091272a5 */ /* 0x000fe2000f8e0012 */
[----:B------:R-:W-:Y:S01]  /*122c0*/  LEA.HI R2, R2, R5, RZ, 0x2 ;  /* 0x0000000502027211 */ /* 0x000fe200078f10ff */
[----:B------:R-:W-:Y:S01]  /*122d0*/  UIMAD UR12, UR9, UR5, UR12 ;  /* 0x00000005090c72a4 */ /* 0x000fe2000f8e020c */
[----:B------:R-:W-:Y:S01]  /*122e0*/  LOP3.LUT R0, R0, 0xffffffc, RZ, 0xc0, !PT ;  /* 0x0ffffffc00007812 */ /* 0x000fe200078ec0ff */
[----:B------:R-:W-:Y:S01]  /*122f0*/  USHF.R.S32.HI UR10, URZ, 0x1f, UR13 ;  /* 0x0000001f3f0a7899 */ /* 0x000fe2000801140d */
[----:B------:R-:W-:Y:S01]  /*12300*/  SHF.R.S32.HI R2, RZ, 0x2, R2 ;  /* 0x00000002ff027819 */ /* 0x000fe20000011402 */
[----:B------:R-:W-:Y:S01]  /*12310*/  ULDC.64 UR4, c[0x0][0x3a0] ;  /* 0x0000e80000047ab9 */ /* 0x000fe20000000a00 */
[----:B------:R-:W-:Y:S01]  /*12320*/  LEA.HI R21, R41, R40, RZ, 0x6 ;  /* 0x0000002829157211 */ /* 0x000fe200078f30ff */
[----:B------:R-:W-:Y:S01]  /*12330*/  IMAD.IADD R0, R34, 0x1, -R0 ;  /* 0x0000000122007824 */ /* 0x000fe200078e0a00 */
[----:B------:R-:W-:-:S02]  /*12340*/  UIMAD UR17, UR7, UR4, URZ ;  /* 0x00000004071172a4 */ /* 0x000fc4000f8e023f */
[----:B------:R-:W-:Y:S01]  /*12350*/  USEL UR10, UR10, URZ, !UP1 ;  /* 0x0000003f0a0a7287 */ /* 0x000fe2000c800000 */
        /* <DEDUP_REMOVED lines=16> */
[--C-:B------:R-:W-:Y:S01]  /*12460*/  IMAD.MOV.U32 R2, RZ, RZ, R3.reuse ;  /* 0x000000ffff027224 */ /* 0x100fe200078e0003 */
        /* <DEDUP_REMOVED lines=37> */
[----:B------:R-:W-:Y:S01]  /*126c0*/  IMAD R6, R9, c[0x0][0x3e0], RZ ;  /* 0x0000f80009067a24 */ /* 0x000fe200078e02ff */
[----:B------:R-:W-:Y:S01]  /*126d0*/  LEA R9, P0, R4, c[0x0][0x450], 0x2 ;  /* 0x0001140004097a11 */ /* 0x000fe200078010ff */
[----:B------:R-:W-:Y:S02]  /*126e0*/  IMAD.U32 R2, RZ, RZ, UR16 ;  /* 0x00000010ff027e24 */ /* 0x000fe4000f8e00ff */
[----:B------:R-:W-:Y:S02]  /*126f0*/  IMAD.U32 R3, RZ, RZ, UR5 ;  /* 0x00000005ff037e24 */ /* 0x000fe4000f8e00ff */
[----:B------:R-:W-:Y:S01]  /*12700*/  IMAD.IADD R8, R5, 0x1, R8 ;  /* 0x0000000105087824 */ /* 0x000fe200078e0208 */
[----:B------:R-:W-:Y:S01]  /*12710*/  SHFL.IDX PT, R16, R9, RZ, 0x1c1f ;  /* 0x001c1fff09107589 */ /* 0x000fe200000e0000 */
[----:B------:R-:W-:-:S02]  /*12720*/  IMAD R5, R7, c[0x0][0x3e4], R6 ;  /* 0x0000f90007057a24 */ /* 0x000fc400078e0206 */
[----:B------:R-:W-:Y:S01]  /*12730*/  IMAD.WIDE.U32 R6, R7, c[0x0][0x3e0], R2 ;  /* 0x0000f80007067a25 */ /* 0x000fe200078e0002 */
[----:B------:R-:W-:Y:S01]  /*12740*/  LEA.HI.X R3, R4, c[0x0][0x454], R8, 0x2, P0 ;  /* 0x0001150004037a11 */ /* 0x000fe200000f1408 */
[----:B------:R-:W-:Y:S02]  /*12750*/  SHFL.IDX PT, R14, R9, 0x1, 0x1c1f ;  /* 0x003c1f00090e7f89 */ /* 0x000fe400000e0000 */
[----:B------:R-:W-:Y:S02]  /*12760*/  IMAD R18, R18, c[0x0][0x4e8], R10 ;  /* 0x00013a0012127a24 */ /* 0x000fe400078e020a */
[----:B------:R-:W1:Y:S01]  /*12770*/  SHFL.IDX PT, R17, R3, RZ, 0x1c1f ;  /* 0x001c1fff03117589 */ /* 0x000e6200000e0000 */
[----:B-----5:R-:W-:Y:S02]  /*12780*/  IMAD R2, R12, c[0x0][0x4e8], RZ ;  /* 0x00013a000c027a24 */ /* 0x020fe400078e02ff */
[----:B------:R-:W-:Y:S01]  /*12790*/  IMAD R8, R22, 0x80, R11 ;  /* 0x0000008016087824 */ /* 0x000fe200078e020b */
[----:B------:R-:W2:Y:S01]  /*127a0*/  SHFL.IDX PT, R15, R3, 0x1, 0x1c1f ;  /* 0x003c1f00030f7f89 */ /* 0x000ea200000e0000 */
[----:B------:R-:W-:Y:S01]  /*127b0*/  SHF.R.S32.HI R10, RZ, 0x1f, R18 ;  /* 0x0000001fff0a7819 */ /* 0x000fe20000011412 */
[----:B------:R-:W-:-:S02]  /*127c0*/  IMAD.IADD R5, R7, 0x1, R5 ;  /* 0x0000000107057824 */ /* 0x000fc400078e0205 */
[----:B------:R-:W-:Y:S01]  /*127d0*/  SHFL.IDX PT, R12, R9, 0x2, 0x1c1f ;  /* 0x005c1f00090c7f89 */ /* 0x000fe200000e0000 */
[C---:B------:R-:W-:Y:S01]  /*127e0*/  IADD3 R7, R8.reuse, 0x8, RZ ;  /* 0x0000000808077810 */ /* 0x040fe20007ffe0ff */
[----:B------:R-:W-:Y:S01]  /*127f0*/  IMAD.MOV.U32 R4, RZ, RZ, R6 ;  /* 0x000000ffff047224 */ /* 0x000fe200078e0006 */
[-C--:B------:R-:W-:Y:S01]  /*12800*/  ISETP.GE.OR P4, PT, R8, R2.reuse, P1 ;  /* 0x000000020800720c */ /* 0x080fe20000f86670 */
[----:B------:R-:W3:Y:S01]  /*12810*/  SHFL.IDX PT, R13, R3, 0x2, 0x1c1f ;  /* 0x005c1f00030d7f89 */ /* 0x000ee200000e0000 */
[----:B------:R-:W-:Y:S01]  /*12820*/  IMAD R6, R10, c[0x0][0x3d8], RZ ;  /* 0x0000f6000a067a24 */ /* 0x000fe200078e02ff */
[----:B------:R-:W-:Y:S01]  /*12830*/  ISETP.GE.OR P3, PT, R7, R2, P1 ;  /* 0x000000020700720c */ /* 0x000fe20000f66670 */
[C---:B------:R-:W-:Y:S01]  /*12840*/  IMAD.WIDE.U32 R4, R18.reuse, c[0x0][0x3d8], R4 ;  /* 0x0000f60012047a25 */ /* 0x040fe200078e0004 */
[----:B------:R4:W-:Y:S03]  /*12850*/  SHFL.IDX PT, R11, R3, 0x3, 0x1c1f ;  /* 0x007c1f00030b7f89 */ /* 0x0009e600000e0000 */
[----:B------:R-:W-:Y:S01]  /*12860*/  IMAD R6, R18, c[0x0][0x3dc], R6 ;  /* 0x0000f70012067a24 */ /* 0x000fe200078e0206 */
[----:B------:R-:W3:Y:S01]  /*12870*/  SHFL.IDX PT, R10, R9, 0x3, 0x1c1f ;  /* 0x007c1f00090a7f89 */ /* 0x000ee200000e0000 */
[----:B------:R-:W-:-:S02]  /*12880*/  IMAD.SHL.U32 R7, R21, 0x8, RZ ;  /* 0x0000000815077824 */ /* 0x000fc400078e00ff */
[----:B------:R-:W-:Y:S01]  /*12890*/  IMAD.IADD R6, R5, 0x1, R6 ;  /* 0x0000000105067824 */ /* 0x000fe200078e0206 */
[----:B------:R-:W-:Y:S01]  /*128a0*/  LEA R5, P0, R4, c[0x0][0x380], 0x1 ;  /* 0x0000e00004057a11 */ /* 0x000fe200078008ff */
[----:B-1----:R-:W-:Y:S01]  /*128b0*/  @!P4 ST.E [R16.64], R36 ;  /* 0x000000241000c985 */ /* 0x002fe2000c10190e */
[----:B------:R-:W-:Y:S02]  /*128c0*/  LOP3.LUT R7, R20, 0x7ffffe00, R7, 0xf8, !PT ;  /* 0x7ffffe0014077812 */ /* 0x000fe400078ef807 */
[----:B------:R-:W-:Y:S01]  /*128d0*/  LEA.HI.X R4, R4, c[0x0][0x384], R6, 0x1, P0 ;  /* 0x0000e10004047a11 */ /* 0x000fe200000f0c06 */
[----:B--2---:R-:W-:Y:S02]  /*128e0*/  @!P3 ST.E [R14.64], R37 ;  /* 0x000000250e00b985 */ /* 0x004fe4000c10190e */
[----:B------:R-:W-:Y:S02]  /*128f0*/  IMAD.SHL.U32 R6, R7, 0x2, RZ ;  /* 0x0000000207067824 */ /* 0x000fe400078e00ff */
[----:B------:R-:W-:Y:S04]  /*12900*/  SHFL.IDX PT, R9, R4, RZ, 0x181f ;  /* 0x00181fff04097589 */ /* 0x000fe800000e0000 */
[----:B------:R-:W-:Y:S01]  /*12910*/  SHFL.IDX PT, R14, R5, 0x2, 0x181f ;  /* 0x00581f00050e7f89 */ /* 0x000fe200000e0000 */
[----:B----4-:R-:W-:-:S02]  /*12920*/  IADD3 R3, R8, 0x40, RZ ;  /* 0x0000004008037810 */ /* 0x010fc40007ffe0ff */
[----:B------:R-:W-:Y:S01]  /*12930*/  IADD3 R8, R8, 0x48, RZ ;  /* 0x0000004808087810 */ /* 0x000fe20007ffe0ff */
[----:B------:R-:W-:Y:S01]  /*12940*/  SHFL.IDX PT, R15, R5, 0x3, 0x181f ;  /* 0x00781f00050f7f89 */ /* 0x000fe200000e0000 */
        /* <DEDUP_REMOVED lines=67> */
.L_x_667:
        /* <DEDUP_REMOVED lines=31> */
.L_x_669:
        /* <DEDUP_REMOVED lines=37> */
[----:B------:R-:W-:-:S05]  /*131c0*/  IMAD R4, R0, c[0x0][0x48c], R4 ;  /* 0x0001230000047a24 */ /* 0x000fca00078e0204 */
[----:B------:R-:W-:Y:S02]  /*131d0*/  IADD3 R0, R3, R4, RZ ;  /* 0x0000000403007210 */ /* 0x000fe40007ffe0ff */
[----:B------:R-:W-:-:S04]  /*131e0*/  LEA R4, P0, R2, c[0x0][0x450], 0x2 ;  /* 0x0001140002047a11 */ /* 0x000fc800078010ff */
[----:B------:R-:W-:Y:S01]  /*131f0*/  LEA.HI.X R5, R2, c[0x0][0x454], R0, 0x2, P0 ;  /* 0x0001150002057a11 */ /* 0x000fe200000f1400 */
[----:B------:R-:W-:-:S05]  /*13200*/  IMAD.MOV.U32 R0, RZ, RZ, -0x800000 ;  /* 0xff800000ff007424 */ /* 0x000fca00078e00ff */
[----:B------:R1:W-:Y:S03]  /*13210*/  STG.E [R4.64], R0 ;  /* 0x0000000004007986 */ /* 0x0003e6000c10190e */
.L_x_671:
[----:B------:R-:W-:Y:S05]  /*13220*/  BSYNC B0 ;  /* 0x0000000000007941 */ /* 0x000fea0003800000 */
.L_x_670:
        /* <DEDUP_REMOVED lines=107> */
.L_x_672:
        /* <DEDUP_REMOVED lines=10> */
.L_x_807:


//--------------------- .text._ZN7cutlass13device_kernelIN5flash19enable_sm80_to_sm89INS1_16FlashAttnFwdSm80INS1_25CollectiveMainloopFwdSm80ILi4ELi1ELb0EN4cute5tupleIJNS5_1CILi128EEENS7_ILi112EEENS7_ILi64EEEEEELi64ENS_10bfloat16_tEfNS_4arch4Sm80ELb1ELb0ELb0ELb1ELb1ELb1ELb1ELb0EEENS1_21CollectiveEpilogueFwdINS6_IJS8_SA_S9_EEENS6_IJNS7_ILi1EEESI_SI_EEESC_SE_Li128ELb1ELb1ELb0ELb0EEENS1_19SingleTileSchedulerILb1ELb0ELb1ELi128EEEEEEEEEvNT_6ParamsE --------------------------
	.section	.text._ZN7cutlass13device_kernelIN5flash19enable_sm80_to_sm89INS1_16FlashAttnFwdSm80INS1_25CollectiveMainloopFwdSm80ILi4ELi1ELb0EN4cute5tupleIJNS5_1CILi128EEENS7_ILi112EEENS7_ILi64EEEEEELi64ENS_10bfloat16_tEfNS_4arch4Sm80ELb1ELb0ELb0ELb1ELb1ELb1ELb1ELb0EEENS1_21CollectiveEpilogueFwdINS6_IJS8_SA_S9_EEENS6_IJNS7_ILi1EEESI_SI_EEESC_SE_Li128ELb1ELb1ELb0ELb0EEENS1_19SingleTileSchedulerILb1ELb0ELb1ELi128EEEEEEEEEvNT_6ParamsE,"ax",@progbits
	.sectioninfo	@"SHI_REGISTERS=255"
	.align	128
.text._ZN7cutlass13device_kernelIN5flash19enable_sm80_to_sm89INS1_16FlashAttnFwdSm80INS1_25CollectiveMainloopFwdSm80ILi4ELi1ELb0EN4cute5tupleIJNS5_1CILi128EEENS7_ILi112EEENS7_ILi64EEEEEELi64ENS_10bfloat16_tEfNS_4arch4Sm80ELb1ELb0ELb0ELb1ELb1ELb1ELb1ELb0EEENS1_21CollectiveEpilogueFwdINS6_IJS8_SA_S9_EEENS6_IJNS7_ILi1EEESI_SI_EEESC_SE_Li128ELb1ELb1ELb0ELb0EEENS1_19SingleTileSchedulerILb1ELb0ELb1ELi128EEEEEEEEEvNT_6ParamsE:
        .type           _ZN7cutlass13device_kernelIN5flash19enable_sm80_to_sm89INS1_16FlashAttnFwdSm80INS1_25CollectiveMainloopFwdSm80ILi4ELi1ELb0EN4cute5tupleIJNS5_1CILi128EEENS7_ILi112EEENS7_ILi64EEEEEELi64ENS_10bfloat16_tEfNS_4arch4Sm80ELb1ELb0ELb0ELb1ELb1ELb1ELb1ELb0EEENS1_21CollectiveEpilogueFwdINS6_IJS8_SA_S9_EEENS6_IJNS7_ILi1EEESI_SI_EEESC_SE_Li128ELb1ELb1ELb0ELb0EEENS1_19SingleTileSchedulerILb1ELb0ELb1ELi128EEEEEEEEEvNT_6ParamsE,@function
        .size           _ZN7cutlass13device_kernelIN5flash19enable_sm80_to_sm89INS1_16FlashAttnFwdSm80INS1_25CollectiveMainloopFwdSm80ILi4ELi1ELb0EN4cute5tupleIJNS5_1CILi128EEENS7_ILi112EEENS7_ILi64EEEEEELi64ENS_10bfloat16_tEfNS_4arch4Sm80ELb1ELb0ELb0ELb1ELb1ELb1ELb1ELb0EEENS1_21CollectiveEpilogueFwdINS6_IJS8_SA_S9_EEENS6_IJNS7_ILi1EEESI_SI_EEESC_SE_Li128ELb1ELb1ELb0ELb0EEENS1_19SingleTileSchedulerILb1ELb0ELb1ELi128EEEEEEEEEvNT_6ParamsE,(.L_x_808 - _ZN7cutlass13device_kernelIN5flash19enable_sm80_to_sm89INS1_16FlashAttnFwdSm80INS1_25CollectiveMainloopFwdSm80ILi4ELi1ELb0EN4cute5tupleIJNS5_1CILi128EEENS7_ILi112EEENS7_ILi64EEEEEELi64ENS_10bfloat16_tEfNS_4arch4Sm80ELb1ELb0ELb0ELb1ELb1ELb1ELb1ELb0EEENS1_21CollectiveEpilogueFwdINS6_IJS8_SA_S9_EEENS6_IJNS7_ILi1EEESI_SI_EEESC_SE_Li128ELb1ELb1ELb0ELb0EEENS1_19SingleTileSchedulerILb1ELb0ELb1ELi128EEEEEEEEEvNT_6ParamsE)
        .other          _ZN7cutlass13device_kernelIN5flash19enable_sm80_to_sm89INS1_16FlashAttnFwdSm80INS1_25CollectiveMainloopFwdSm80ILi4ELi1ELb0EN4cute5tupleIJNS5_1CILi128EEENS7_ILi112EEENS7_ILi64EEEEEELi64ENS_10bfloat16_tEfNS_4arch4Sm80ELb1ELb0ELb0ELb1ELb1ELb1ELb1ELb0EEENS1_21CollectiveEpilogueFwdINS6_IJS8_SA_S9_EEENS6_IJNS7_ILi1EEESI_SI_EEESC_SE_Li128ELb1ELb1ELb0ELb0EEENS1_19SingleTileSchedulerILb1ELb0ELb1ELi128EEEEEEEEEvNT_6ParamsE,@"STO_CUDA_ENTRY STV_DEFAULT"
_ZN7cutlass13device_kernelIN5flash19enable_sm80_to_sm89INS1_16FlashAttnFwdSm80INS1_25CollectiveMainloopFwdSm80ILi4ELi1ELb0EN4cute5tupleIJNS5_1CILi128EEENS7_ILi112EEENS7_ILi64EEEEEELi64ENS_10bfloat16_tEfNS_4arch4Sm80ELb1ELb0ELb0ELb1ELb1ELb1ELb1ELb0EEENS1_21CollectiveEpilogueFwdINS6_IJS8_SA_S9_EEENS6_IJNS7_ILi1EEESI_SI_EEESC_SE_Li128ELb1ELb1ELb0ELb0EEENS1_19SingleTileSchedulerILb1ELb0ELb1ELi128EEEEEEEEEvNT_6ParamsE:
        /* <DEDUP_REMOVED lines=21> */
.L_x_674:
        /* <DEDUP_REMOVED lines=13> */
.L_x_676:
[----:B------:R-:W-:Y:S02]  /*0220*/  ULDC UR6, c[0x0][0x54c] ;  /* 0x0001530000067ab9 */ /* 0x000fe40000000800 */
.L_x_675:
[----:B------:R-:W-:Y:S02]  /*0230*/  ULDC UR4, c[0x0][0x548] ;  /* 0x0001520000047ab9 */ /* 0x000fe40000000800 */
[----:B------:R-:W-:-:S02]  /*0240*/  USHF.L.U32 UR17, UR17, 0x7, URZ ;  /* 0x0000000711117899 */ /* 0x000fc4000800063f */
[----:B------:R-:W-:-:S04]  /*0250*/  UIMAD UR4, UR6, UR4, URZ ;  /* 0x00000004060472a4 */ /* 0x000fc8000f8e023f */
[----:B------:R-:W-:-:S04]  /*0260*/  UISETP.GE.AND UP0, UPT, UR17, UR4, UPT ;  /* 0x000000041100728c */ /* 0x000fc8000bf06270 */
[----:B------:R-:W-:Y:S01]  /*0270*/  USEL UR21, UR21, 0xffffffff, !UP0 ;  /* 0xffffffff15157887 */ /* 0x000fe2000c000000 */
[----:B------:R-:W-:Y:S05]  /*0280*/  BRA `(.L_x_677) ;  /* 0x000001b000007947 */ /* 0x000fea0003800000 */
.L_x_673:
        /* <DEDUP_REMOVED lines=8> */
.L_x_678:
        /* <DEDUP_REMOVED lines=13> */
.L_x_680:
[----:B------:R-:W-:Y:S02]  /*03e0*/  ULDC UR6, c[0x0][0x54c] ;  /* 0x0001530000067ab9 */ /* 0x000fe40000000800 */
.L_x_679:
[----:B------:R-:W-:Y:S02]  /*03f0*/  ULDC UR4, c[0x0][0x548] ;  /* 0x0001520000047ab9 */ /* 0x000fe40000000800 */
[----:B------:R-:W-:-:S02]  /*0400*/  USHF.L.U32 UR17, UR17, 0x7, URZ ;  /* 0x0000000711117899 */ /* 0x000fc4000800063f */
[----:B------:R-:W-:-:S04]  /*0410*/  UIMAD UR4, UR6, UR4, URZ ;  /* 0x00000004060472a4 */ /* 0x000fc8000f8e023f */
[----:B------:R-:W-:-:S04]  /*0420*/  UISETP.GE.AND UP0, UPT, UR17, UR4, UPT ;  /* 0x000000041100728c */ /* 0x000fc8000bf06270 */
[----:B------:R-:W-:-:S06]  /*0430*/  USEL UR21, UR21, 0xffffffff, !UP0 ;  /* 0xffffffff15157887 */ /* 0x000fcc000c000000 */
.L_x_677:
        /* <DEDUP_REMOVED lines=16> */
[----:B------:R-:W-:Y:S01]  /*0540*/  UIMAD.WIDE UR8, UR21, UR5, UR8 ;  /* 0x00000005150872a5 */ /* 0x000fe2000f8e0208 */
[----:B------:R-:W-:Y:S02]  /*0550*/  ISETP.NE.U32.AND P4, PT, RZ, c[0x0][0x350], PT ;  /* 0x0000d400ff007a0c */ /* 0x000fe40003f85070 */
[----:B------:R-:W-:Y:S01]  /*0560*/  @UP1 UIMAD.WIDE UR10, UR21, UR5, UR10 ;  /* 0x00000005150a12a5 */ /* 0x000fe2000f8e020a */
[----:B------:R-:W-:Y:S01]  /*0570*/  IMAD.U32 R2, RZ, RZ, UR6 ;  /* 0x00000006ff027e24 */ /* 0x000fe2000f8e00ff */
[----:B------:R-:W-:Y:S01]  /*0580*/  MOV R3, UR7 ;  /* 0x0000000700037c02 */ /* 0x000fe20008000f00 */
[----:B------:R-:W-:Y:S01]  /*0590*/  ULDC.64 UR6, c[0x0][0x358] ;  /* 0x0000d60000067ab9 */ /* 0x000fe20000000a00 */
[----:B------:R-:W-:Y:S01]  /*05a0*/  IMAD.U32 R8, RZ, RZ, UR8 ;  /* 0x00000008ff087e24 */ /* 0x000fe2000f8e00ff */
[----:B------:R-:W-:Y:S01]  /*05b0*/  UISETP.NE.U32.AND UP3, UPT, URZ, UR6, UPT ;  /* 0x000000063f00728c */ /* 0x000fe2000bf65070 */
[----:B------:R-:W-:Y:S01]  /*05c0*/  IMAD.U32 R9, RZ, RZ, UR9 ;  /* 0x00000009ff097e24 */ /* 0x000fe2000f8e00ff */
[----:B------:R-:W-:Y:S01]  /*05d0*/  ISETP.NE.AND.EX P4, PT, RZ, c[0x0][0x354], PT, P4 ;  /* 0x0000d500ff007a0c */ /* 0x000fe20003f85340 */
[----:B------:R-:W-:Y:S01]  /*05e0*/  IMAD.U32 R4, RZ, RZ, UR10 ;  /* 0x0000000aff047e24 */ /* 0x000fe2000f8e00ff */
[----:B------:R-:W-:Y:S01]  /*05f0*/  UISETP.NE.AND.EX UP3, UPT, URZ, UR7, UPT, UP3 ;  /* 0x000000073f00728c */ /* 0x000fe2000bf65330 */
[----:B------:R-:W-:Y:S01]  /*0600*/  IMAD.U32 R5, RZ, RZ, UR11 ;  /* 0x0000000bff057e24 */ /* 0x000fe2000f8e00ff */
[----:B------:R-:W-:Y:S01]  /*0610*/  ULDC.64 UR8, c[0x0][0x350] ;  /* 0x0000d40000087ab9 */ /* 0x000fe20000000a00 */
[----:B------:R1:W2:Y:S01]  /*0620*/  @P1 LDG.E R0, [R2.64] ;  /* 0x0000001602001981 */ /* 0x0002a2000c1e1900 */
[----:B------:R-:W-:-:S02]  /*0630*/  ULDC.64 UR6, c[0x0][0x358] ;  /* 0x0000d60000067ab9 */ /* 0x000fc40000000a00 */
[----:B------:R-:W-:Y:S01]  /*0640*/  PLOP3.LUT P0, PT, PT, PT, UP3, 0x80, 0x0 ;  /* 0x000000000000781c */ /* 0x000fe20003f0f038 */
[----:B------:R-:W-:Y:S01]  /*0650*/  UIMAD.WIDE UR8, UR21, UR5, UR8 ;  /* 0x00000005150872a5 */ /* 0x000fe2000f8e0208 */
[----:B------:R3:W4:Y:S01]  /*0660*/  @P2 LDG.E R7, [R4.64] ;  /* 0x0000001604072981 */ /* 0x000722000c1e1900 */
[----:B------:R-:W-:Y:S01]  /*0670*/  UIMAD.WIDE UR6, UR21, UR5, UR6 ;  /* 0x00000005150672a5 */ /* 0x000fe2000f8e0206 */
[----:B------:R-:W-:Y:S01]  /*0680*/  MOV R27, RZ ;  /* 0x000000ff001b7202 */ /* 0x000fe20000000f00 */
[----:B------:R-:W-:Y:S01]  /*0690*/  IMAD.MOV.U32 R10, RZ, RZ, RZ ;  /* 0x000000ffff0a7224 */ /* 0x000fe200078e00ff */
[----:B------:R-:W4:Y:S03]  /*06a0*/  @P3 LDG.E R6, [R8.64] ;  /* 0x0000001608063981 */ /* 0x000f26000c1e1900 */
[----:B-1----:R-:W-:Y:S01]  /*06b0*/  IMAD.U32 R2, RZ, RZ, UR6 ;  /* 0x00000006ff027e24 */ /* 0x002fe2000f8e00ff */
[----:B------:R-:W-:Y:S01]  /*06c0*/  MOV R3, UR7 ;  /* 0x0000000700037c02 */ /* 0x000fe20008000f00 */
[----:B---3--:R-:W-:Y:S01]  /*06d0*/  IMAD.U32 R4, RZ, RZ, UR8 ;  /* 0x00000008ff047e24 */ /* 0x008fe2000f8e00ff */
[----:B------:R-:W-:-:S03]  /*06e0*/  MOV R5, UR9 ;  /* 0x0000000900057c02 */ /* 0x000fc60008000f00 */
        /* <DEDUP_REMOVED lines=21> */
.L_x_681:
        /* <DEDUP_REMOVED lines=10> */
.L_x_682:
[----:B------:R-:W-:Y:S05]  /*08e0*/  @!P4 BRA `(.L_x_683) ;  /* 0x000000500000c947 */ /* 0x000fea0003800000 */
[----:B-1--4-:R1:W4:Y:S04]  /*08f0*/  LDG.E R0, [R4.64] ;  /* 0x0000001604007981 */ /* 0x012328000c1e1900 */
[----:B-1-3--:R-:W3:Y:S01]  /*0900*/  LDG.E R4, [R4.64+0x4] ;  /* 0x0000041604047981 */ /* 0x00aee2000c1e1900 */
[----:B----4-:R-:W1:Y:S08]  /*0910*/  R2UR UR24, R0 ;  /* 0x00000000001873c2 */ /* 0x010e7000000e0000 */
[----:B---3--:R-:W1:Y:S02]  /*0920*/  R2UR UR6, R4 ;  /* 0x00000000040673c2 */ /* 0x008e6400000e0000 */
[----:B-1----:R-:W-:-:S06]  /*0930*/  UIADD3 UR24, -UR24, UR6, URZ ;  /* 0x0000000618187290 */ /* 0x002fcc000fffe13f */
.L_x_683:
        /* <DEDUP_REMOVED lines=12> */
[----:B------:R-:W-:Y:S02]  /*0a00*/  ULDC UR10, c[0x0][0x2c4] ;  /* 0x0000b100000a7ab9 */ /* 0x000fe40000000800 */
[----:B------:R-:W-:Y:S02]  /*0a10*/  UISETP.NE.AND UP2, UPT, UR10, 0x1, UPT ;  /* 0x000000010a00788c */ /* 0x000fe4000bf45270 */
[----:B------:R-:W-:-:S09]  /*0a20*/  UIADD3 UR10, -UR18, UR24, URZ ;  /* 0x00000018120a7290 */ /* 0x000fd2000fffe13f */
[----:B------:R-:W-:Y:S01]  /*0a30*/  @UP2 UIADD3 UR26, UR17, 0x7f, URZ ;  /* 0x0000007f111a2890 */ /* 0x000fe2000fffe03f */
[----:B----4-:R-:W4:Y:S08]  /*0a40*/  @P0 R2UR UR6, R0 ;  /* 0x00000000000603c2 */ /* 0x010f3000000e0000 */
[----:B---3--:R-:W4:Y:S02]  /*0a50*/  @P0 R2UR UR7, R2 ;  /* 0x00000000020703c2 */ /* 0x008f2400000e0000 */
[----:B----4-:R-:W-:-:S03]  /*0a60*/  @UP3 UIADD3 UR4, -UR6, UR7, URZ ;  /* 0x0000000706043290 */ /* 0x010fc6000fffe13f */
[----:B------:R-:W-:Y:S02]  /*0a70*/  ULDC.64 UR6, c[0x0][0x2c8] ;  /* 0x0000b20000067ab9 */ /* 0x000fe40000000a00 */
[----:B------:R-:W-:Y:S02]  /*0a80*/  UIMAD.WIDE.U32 UR26, UR26, UR6, URZ ;  /* 0x000000061a1a72a5 */ /* 0x000fe4000f8e003f */
[----:B------:R-:W-:Y:S02]  /*0a90*/  UIADD3 UR14, UR10, UR4, URZ ;  /* 0x000000040a0e7290 */ /* 0x000fe4000fffe03f */
[----:B------:R-:W-:Y:S02]  /*0aa0*/  UIADD3 UR6, UR17, 0x7f, URZ ;  /* 0x0000007f11067890 */ /* 0x000fe4000fffe03f */
[----:B--2---:R-:W-:Y:S02]  /*0ab0*/  UIADD3 UR12, UR14, 0x70, -UR20 ;  /* 0x000000700e0c7890 */ /* 0x004fe4000fffe814 */
[----:B------:R-:W-:-:S02]  /*0ac0*/  @UP2 UMOV UR11, UR27 ;  /* 0x0000001b000b2c82 */ /* 0x000fc40008000000 */
[----:B------:R-:W-:Y:S02]  /*0ad0*/  @UP2 USHF.R.U32.HI UR6, URZ, UR7, UR11 ;  /* 0x000000073f062299 */ /* 0x000fe4000801160b */
[----:B------:R-:W-:Y:S02]  /*0ae0*/  UIADD3 UR27, UR14, 0x6f, URZ ;  /* 0x0000006f0e1b7890 */ /* 0x000fe4000fffe03f */
[----:B------:R-:W-:Y:S02]  /*0af0*/  UIADD3 UR7, UR12, UR6, URZ ;  /* 0x000000060c077290 */ /* 0x000fe4000fffe03f */
[----:B------:R-:W-:Y:S02]  /*0b00*/  UMOV UR26, URZ ;  /* 0x0000003f001a7c82 */ /* 0x000fe40008000000 */
[----:B------:R-:W-:Y:S02]  /*0b10*/  UMOV UR6, URZ ;  /* 0x0000003f00067c82 */ /* 0x000fe40008000000 */
[----:B------:R-:W-:-:S02]  /*0b20*/  UIMAD.WIDE UR26, UR27, -0x6db6db6d, UR26 ;  /* 0x924924931b1a78a5 */ /* 0x000fc4000f8e021a */
[----:B------:R-:W-:Y:S02]  /*0b30*/  UIMAD.WIDE UR6, UR7, -0x6db6db6d, UR6 ;  /* 0x92492493070678a5 */ /* 0x000fe4000f8e0206 */
[----:B------:R-:W-:-:S03]  /*0b40*/  UIADD3 UR6, -UR10, URZ, URZ ;  /* 0x0000003f0a067290 */ /* 0x000fc6000fffe13f */
[----:B------:R-:W-:Y:S02]  /*0b50*/  UMOV UR25, UR27 ;  /* 0x0000001b00197c82 */ /* 0x000fe40008000000 */
[----:B------:R-:W-:Y:S02]  /*0b60*/  UMOV UR11, UR7 ;  /* 0x00000007000b7c82 */ /* 0x000fe40008000000 */
[----:B------:R-:W-:Y:S02]  /*0b70*/  USHF.R.U32.HI UR13, URZ, 0x1f, UR25 ;  /* 0x0000001f3f0d7899 */ /* 0x000fe40008011619 */
[----:B------:R-:W-:Y:S02]  /*0b80*/  USHF.R.U32.HI UR7, URZ, 0x1f, UR11 ;  /* 0x0000001f3f077899 */ /* 0x000fe4000801160b */
[----:B------:R-:W-:Y:S02]  /*0b90*/  UISETP.LT.AND UP0, UPT, URZ, UR6, UPT ;  /* 0x000000063f00728c */ /* 0x000fe4000bf01270 */
[----:B------:R-:W-:-:S02]  /*0ba0*/  ULEA.HI.SX32 UR13, UR25, UR13, 0x1a ;  /* 0x0000000d190d7291 */ /* 0x000fc4000f8fd23f */
[----:B------:R-:W-:Y:S02]  /*0bb0*/  ULEA.HI.SX32 UR11, UR11, UR7, 0x1a ;  /* 0x000000070b0b7291 */ /* 0x000fe4000f8fd23f */
[----:B------:R-:W-:Y:S02]  /*0bc0*/  USEL UR7, URZ, UR6, !UP0 ;  /* 0x000000063f077287 */ /* 0x000fe4000c000000 */
[----:B------:R-:W-:Y:S02]  /*0bd0*/  UISETP.LT.AND UP1, UPT, UR13, UR11, UPT ;  /* 0x0000000b0d00728c */ /* 0x000fe4000bf21270 */
[----:B------:R-:W-:Y:S02]  /*0be0*/  USHF.R.U32.HI UR6, URZ, 0x4, UR7 ;  /* 0x000000043f067899 */ /* 0x000fe40008011607 */
[----:B------:R-:W-:-:S04]  /*0bf0*/  USEL UR11, UR13, UR11, UP1 ;  /* 0x0000000b0d0b7287 */ /* 0x000fc80008800000 */
[----:B------:R-:W-:Y:S01]  /*0c00*/  UIMAD UR11, UR11, 0x70, -UR10 ;  /* 0x000000700b0b78a4 */ /* 0x000fe2000f8e0a0a */
[----:B------:R-:W-:-:S03]  /*0c10*/  MOV R0, UR6 ;  /* 0x0000000600007c02 */ /* 0x000fc60008000f00 */
[----:B------:R-:W-:Y:S02]  /*0c20*/  UISETP.LT.AND UP0, UPT, UR11, UR4, UPT ;  /* 0x000000040b00728c */ /* 0x000fe4000bf01270 */
[----:B------:R-:W-:Y:S02]  /*0c30*/  IMAD.WIDE.U32 R2, R0, 0x24924925, RZ ;  /* 0x2492492500027825 */ /* 0x000fe400078e00ff */
[----:B------:R-:W-:Y:S02]  /*0c40*/  USEL UR6, UR11, UR4, UP0 ;  /* 0x000000040b067287 */ /* 0x000fe40008000000 */
[----:B------:R-:W2:Y:S02]  /*0c50*/  R2UR UR27, R3 ;  /* 0x00000000031b73c2 */ /* 0x000ea400000e0000 */
[----:B------:R-:W-:-:S06]  /*0c60*/  UISETP.GT.AND UP0, UPT, UR6, UR7, UPT ;  /* 0x000000070600728c */ /* 0x000fcc000bf04270 */
[----:B------:R1:W3:Y:S05]  /*0c70*/  R2UR UR26, R2 ;  /* 0x00000000021a73c2 */ /* 0x0002ea00000e0000 */
[----:B------:R-:W-:-:S03]  /*0c80*/  @UP0 UIADD3 UR7, UR6, 0x6f, URZ ;  /* 0x0000006f06070890 */ /* 0x000fc6000fffe03f */
[----:B------:R-:W-:Y:S02]  /*0c90*/  @UP0 UMOV UR6, URZ ;  /* 0x0000003f00060c82 */ /* 0x000fe40008000000 */
[----:B------:R-:W-:-:S04]  /*0ca0*/  @UP0 UIMAD.WIDE UR8, UR7, -0x6db6db6d, UR6 ;  /* 0x92492493070808a5 */ /* 0x000fc8000f8e0206 */
[----:B------:R-:W-:Y:S02]  /*0cb0*/  @UP0 USHF.R.U32.HI UR6, URZ, 0x1f, UR9 ;  /* 0x0000001f3f060899 */ /* 0x000fe40008011609 */
[----:B--2---:R-:W-:Y:S02]  /*0cc0*/  UMOV UR11, UR27 ;  /* 0x0000001b000b7c82 */ /* 0x004fe40008000000 */
[----:B------:R-:W-:Y:S02]  /*0cd0*/  @UP0 ULEA.HI.SX32 UR11, UR9, UR6, 0x1a ;  /* 0x00000006090b0291 */ /* 0x000fe4000f8fd23f */
[----:B------:R-:W-:Y:S02]  /*0ce0*/  UMOV UR7, UR27 ;  /* 0x0000001b00077c82 */ /* 0x000fe40008000000 */
[----:B------:R-:W-:-:S06]  /*0cf0*/  UISETP.GT.AND UP0, UPT, UR11, UR27, UPT ;  /* 0x0000001b0b00728c */ /* 0x000fcc000bf04270 */
[----:B------:R-:W-:-:S13]  /*0d00*/  PLOP3.LUT P0, PT, PT, PT, UP0, 0x80, 0x0 ;  /* 0x000000000000781c */ /* 0x000fda0003f0f008 */
[----:B-1-3--:R-:W-:Y:S05]  /*0d10*/  @!P0 BRA `(.L_x_684) ;  /* 0x0000761000008947 */ /* 0x00afea0003800000 */
        /* <DEDUP_REMOVED lines=9> */
[----:B------:R-:W-:-:S03]  /*0db0*/  ULDC.64 UR8, c[0x0][0x240] ;  /* 0x0000900000087ab9 */ /* 0x000fc60000000a00 */
[----:B------:R-:W-:Y:S01]  /*0dc0*/  LEA.HI R0, R28, R250, RZ, 0x3 ;  /* 0x000000fa1c007211 */ /* 0x000fe200078f18ff */
[----:B------:R1:W2:Y:S01]  /*0dd0*/  @P5 LDG.E R17, [R2.64] ;  /* 0x0000001602115981 */ /* 0x0002a2000c1e1900 */
[----:B------:R-:W-:Y:S01]  /*0de0*/  UIADD3 UR6, UR11, -0x1, URZ ;  /* 0xffffffff0b067890 */ /* 0x000fe2000fffe03f */
[----:B------:R-:W-:Y:S01]  /*0df0*/  IMAD.MOV.U32 R150, RZ, RZ, c[0x0][0x238] ;  /* 0x00008e00ff967624 */ /* 0x000fe200078e00ff */
[----:B------:R-:W-:Y:S01]  /*0e00*/  SHF.R.S32.HI R8, RZ, 0x3, R0 ;  /* 0x00000003ff087819 */ /* 0x000fe20000011400 */
[----:B------:R-:W-:Y:S01]  /*0e10*/  UMOV UR5, 0x70 ;  /* 0x0000007000057882 */ /* 0x000fe20000000000 */
[----:B------:R-:W-:Y:S01]  /*0e20*/  LOP3.LUT R0, R0, 0x1ffffff8, RZ, 0xc0, !PT ;  /* 0x1ffffff800007812 */ /* 0x000fe200078ec0ff */
[----:B------:R-:W-:Y:S01]  /*0e30*/  ULDC.64 UR10, c[0x0][0x238] ;  /* 0x00008e00000a7ab9 */ /* 0x000fe20000000a00 */
        /* <DEDUP_REMOVED lines=9> */
[----:B------:R-:W-:Y:S01]  /*0ed0*/  IMAD.WIDE.U32 R12, R150, 0x20, RZ ;  /* 0x00000020960c7825 */ /* 0x000fe200078e00ff */
[----:B------:R-:W-:Y:S01]  /*0ee0*/  USEL UR28, UR21, URZ, !UP3 ;  /* 0x0000003f151c7287 */ /* 0x000fe2000d800000 */
[----:B------:R-:W-:Y:S01]  /*0ef0*/  LEA.HI R91, R28, R250, RZ, 0x6 ;  /* 0x000000fa1c5b7211 */ /* 0x000fe200078f30ff */
[----:B------:R-:W-:Y:S01]  /*0f00*/  USEL UR25, UR10, URZ, !UP3 ;  /* 0x0000003f0a197287 */ /* 0x000fe2000d800000 */
[----:B------:R-:W-:Y:S01]  /*0f10*/  SHF.R.S32.HI R5, RZ, 0x1f, R4 ;  /* 0x0000001fff057819 */ /* 0x000fe20000011404 */
[----:B------:R-:W-:Y:S01]  /*0f20*/  ULDC.64 UR8, c[0x0][0x248] ;  /* 0x0000920000087ab9 */ /* 0x000fe20000000a00 */
[----:B------:R-:W-:Y:S01]  /*0f30*/  IMAD.U32 R6, RZ, RZ, UR26 ;  /* 0x0000001aff067e24 */ /* 0x000fe2000f8e00ff */
[----:B------:R-:W-:Y:S01]  /*0f40*/  UIMAD UR8, UR25, UR8, URZ ;  /* 0x00000008190872a4 */ /* 0x000fe2000f8e023f */
[----:B------:R-:W-:Y:S01]  /*0f50*/  IMAD.U32 R96, RZ, RZ, UR28 ;  /* 0x0000001cff607e24 */ /* 0x000fe2000f8e00ff */
[----:B-1----:R-:W-:Y:S01]  /*0f60*/  SHF.R.S32.HI R2, RZ, 0x1f, R10 ;  /* 0x0000001fff027819 */ /* 0x002fe2000001140a */
[----:B------:R-:W-:Y:S01]  /*0f70*/  UIMAD UR11, UR5, UR11, URZ ;  /* 0x0000000b050b72a4 */ /* 0x000fe2000f8e023f */
[----:B------:R-:W-:Y:S01]  /*0f80*/  IMAD.MOV.U32 R146, RZ, RZ, R6 ;  /* 0x000000ffff927224 */ /* 0x000fe200078e0006 */
[----:B------:R-:W-:Y:S01]  /*0f90*/  UIMAD UR8, UR28, UR9, UR8 ;  /* 0x000000091c0872a4 */ /* 0x000fe2000f8e0208 */
[----:B------:R-:W-:Y:S01]  /*0fa0*/  LEA.HI.X.SX32 R129, R8, R2, 0x1, P0 ;  /* 0x0000000208817211 */ /* 0x000fe200000f0eff */
[----:B------:R-:W-:Y:S01]  /*0fb0*/  IMAD.WIDE.U32 R2, R128, c[0x0][0x238], R4 ;  /* 0x00008e0080027a25 */ /* 0x000fe200078e0004 */
[----:B------:R-:W-:Y:S01]  /*0fc0*/  UIADD3 UR11, UR27, UR11, URZ ;  /* 0x0000000b1b0b7290 */ /* 0x000fe2000fffe03f */
[----:B------:R-:W-:-:S02]  /*0fd0*/  ISETP.GE.AND P6, PT, R4, c[0x0][0x1d4], PT ;  /* 0x0000750004007a0c */ /* 0x000fc40003fc6270 */
[----:B------:R-:W-:Y:S01]  /*0fe0*/  IMAD R0, R129, c[0x0][0x238], RZ ;  /* 0x00008e0081007a24 */ /* 0x000fe200078e02ff */
[----:B------:R-:W-:Y:S01]  /*0ff0*/  UIMAD UR9, UR11, UR6, URZ ;  /* 0x000000060b0972a4 */ /* 0x000fe2000f8e023f */
[----:B------:R-:W-:Y:S01]  /*1000*/  IMAD.U32 R7, RZ, RZ, UR27 ;  /* 0x0000001bff077e24 */ /* 0x000fe2000f8e00ff */
[----:B------:R-:W-:Y:S01]  /*1010*/  LEA.HI R26, R28, R250, RZ, 0x2 ;  /* 0x000000fa1c1a7211 */ /* 0x000fe200078f10ff */
[----:B------:R-:W-:Y:S01]  /*1020*/  IMAD R0, R128, c[0x0][0x23c], R0 ;  /* 0x00008f0080007a24 */ /* 0x000fe200078e0200 */
[----:B------:R-:W-:Y:S01]  /*1030*/  IADD3 R147, R27, UR24, RZ ;  /* 0x000000181b937c10 */ /* 0x000fe2000fffe0ff */
[----:B------:R-:W-:Y:S01]  /*1040*/  IMAD.SHL.U32 R11, R29, 0x20, RZ ;  /* 0x000000201d0b7824 */ /* 0x000fe200078e00ff */
[----:B------:R-:W-:Y:S01]  /*1050*/  SHF.R.S32.HI R35, RZ, 0x2, R26 ;  /* 0x00000002ff237819 */ /* 0x000fe2000001141a */
[----:B------:R-:W-:Y:S01]  /*1060*/  IMAD.IADD R3, R3, 0x1, R0 ;  /* 0x0000000103037824 */ /* 0x000fe200078e0200 */
[----:B------:R-:W-:Y:S01]  /*1070*/  ULDC UR24, c[0x0][0x294] ;  /* 0x0000a50000187ab9 */ /* 0x000fe20000000800 */
[----:B------:R-:W-:Y:S01]  /*1080*/  IMAD.U32 R0, RZ, RZ, UR16 ;  /* 0x00000010ff007e24 */ /* 0x000fe2000f8e00ff */
[----:B------:R-:W-:Y:S01]  /*1090*/  IADD3 R158, R35, 0x40, RZ ;  /* 0x00000040239e7810 */ /* 0x000fe20007ffe0ff */
[----:B------:R-:W-:Y:S01]  /*10a0*/  IMAD.SHL.U32 R91, R91, 0x8, RZ ;  /* 0x000000085b5b7824 */ /* 0x000fe200078e00ff */
[C---:B------:R-:W-:Y:S01]  /*10b0*/  IADD3 R159, R35.reuse, 0x20, RZ ;  /* 0x00000020239f7810 */ /* 0x040fe20007ffe0ff */
[----:B------:R-:W-:Y:S01]  /*10c0*/  IMAD.WIDE.U32 R2, R0, c[0x0][0x240], R2 ;  /* 0x0000900000027a25 */ /* 0x000fe200078e0002 */
[----:B------:R-:W-:Y:S01]  /*10d0*/  IADD3 R157, R35, 0x60, RZ ;  /* 0x00000060239d7810 */ /* 0x000fe20007ffe0ff */
[----:B------:R-:W-:Y:S01]  /*10e0*/  UIMAD UR24, UR5, UR24, URZ ;  /* 0x00000018051872a4 */ /* 0x000fe2000f8e023f */
[----:B------:R-:W-:Y:S01]  /*10f0*/  P2R R122, PR, RZ, 0x40 ;  /* 0x00000040ff7a7803 */ /* 0x000fe20000000000 */
[----:B------:R-:W-:Y:S01]  /*1100*/  IMAD.U32 R0, RZ, RZ, UR6 ;  /* 0x00000006ff007e24 */ /* 0x000fe2000f8e00ff */
[----:B------:R-:W-:Y:S01]  /*1110*/  IADD3 R3, R3, UR29, RZ ;  /* 0x0000001d03037c10 */ /* 0x000fe2000fffe0ff */
[----:B------:R-:W-:Y:S01]  /*1120*/  USHF.R.S32.HI UR29, URZ, 0x1f, UR6 ;  /* 0x0000001f3f1d7899 */ /* 0x000fe20008011406 */
[----:B------:R-:W-:-:S02]  /*1130*/  IMAD.MOV.U32 R154, RZ, RZ, 0x6 ;  /* 0x00000006ff9a7424 */ /* 0x000fc400078e00ff */
        /* <DEDUP_REMOVED lines=8> */
[----:B------:R-:W-:Y:S01]  /*11c0*/  IMAD.MOV.U32 R156, RZ, RZ, 0x5 ;  /* 0x00000005ff9c7424 */ /* 0x000fe200078e00ff */
[----:B------:R-:W-:Y:S01]  /*11d0*/  LOP3.LUT R0, R0, 0x1c0, RZ, 0xc0, !PT ;  /* 0x000001c000007812 */ /* 0x000fe200078ec0ff */
[----:B------:R-:W-:Y:S01]  /*11e0*/  IMAD.SHL.U32 R151, R150, 0x20, RZ ;  /* 0x0000002096977824 */ /* 0x000fe200078e00ff */
        /* <DEDUP_REMOVED lines=14> */
[----:B------:R-:W-:Y:S01]  /*12d0*/  IMAD.MOV.U32 R175, RZ, RZ, c[0x0][0x27c] ;  /* 0x00009f00ffaf7624 */ /* 0x000fe200078e00ff */
[----:B------:R-:W-:Y:S01]  /*12e0*/  @P0 LEA R6, P2, R0, c[0x0][0x220], 0x1 ;  /* 0x0000880000060a11 */ /* 0x000fe200078408ff */
[----:B------:R-:W-:Y:S01]  /*12f0*/  IMAD.MOV.U32 R152, RZ, RZ, c[0x0][0x27c] ;  /* 0x00009f00ff987624 */ /* 0x000fe200078e00ff */
[----:B------:R-:W-:Y:S01]  /*1300*/  @P4 IADD3.X R11, R3, R13, R11, P3, !PT ;  /* 0x0000000d030b4210 */ /* 0x000fe20001ffe40b */
[----:B------:R-:W-:Y:S01]  /*1310*/  IMAD.WIDE.U32 R12, R12, c[0x0][0x260], R4 ;  /* 0x000098000c0c7a25 */ /* 0x000fe200078e0004 */
[----:B------:R-:W-:-:S02]  /*1320*/  LOP3.LUT R91, R9, 0xfffffe00, R91, 0xf8, !PT ;  /* 0xfffffe00095b7812 */ /* 0x000fc400078ef85b */
[----:B------:R-:W-:Y:S01]  /*1330*/  @P1 LEA R4, P3, R2, c[0x0][0x220], 0x1 ;  /* 0x0000880002041a11 */ /* 0x000fe200078608ff */
[----:B------:R-:W-:Y:S01]  /*1340*/  IMAD.SHL.U32 R152, R152, 0x2, RZ ;  /* 0x0000000298987824 */ /* 0x000fe200078e00ff */
[----:B------:R-:W-:Y:S01]  /*1350*/  @P0 LEA.HI.X R7, R0, c[0x0][0x224], R7, 0x1, P2 ;  /* 0x0000890000070a11 */ /* 0x000fe200010f0c07 */
[----:B------:R-:W-:Y:S01]  /*1360*/  IMAD.SHL.U32 R91, R91, 0x2, RZ ;  /* 0x000000025b5b7824 */ /* 0x000fe200078e00ff */
[----:B------:R-:W-:Y:S02]  /*1370*/  LOP3.LUT R0, R26, 0xfffffffc, RZ, 0xc0, !PT ;  /* 0xfffffffc1a007812 */ /* 0x000fe400078ec0ff */
[----:B------:R-:W-:Y:S02]  /*1380*/  @P1 LEA.HI.X R5, R2, c[0x0][0x224], R3, 0x1, P3 ;  /* 0x0000890002051a11 */ /* 0x000fe400018f0c03 */
        /* <DEDUP_REMOVED lines=44> */
[C---:B---3--:R-:W-:Y:S01]  /*1650*/  IMAD.WIDE.U32 R6, R35.reuse, c[0x0][0x290], R32 ;  /* 0x0000a40023067a25 */ /* 0x048fe200078e0020 */
        /* <DEDUP_REMOVED lines=30> */
[----:B--2---:R1:W2:Y:S02]  /*1840*/  @P5 R2UR UR30, R17 ;  /* 0x00000000111e53c2 */ /* 0x0042a400000e0000 */
[----:B-1----:R-:W-:Y:S01]  /*1850*/  IMAD.IADD R17, R16, 0x1, R7 ;  /* 0x0000000110117824 */ /* 0x002fe200078e0207 */
[----:B--2---:R-:W-:Y:S01]  /*1860*/  @UP0 USHF.R.S32.HI UR39, URZ, 0x1f, UR30 ;  /* 0x0000001f3f270899 */ /* 0x004fe2000801141e */
[----:B------:R-:W-:Y:S01]  /*1870*/  IMAD.IADD R7, R18, 0x1, R8 ;  /* 0x0000000112077824 */ /* 0x000fe200078e0208 */
[----:B------:R-:W-:Y:S01]  /*1880*/  @UP0 UMOV UR38, UR30 ;  /* 0x0000001e00260c82 */ /* 0x000fe20008000000 */
[----:B------:R-:W-:Y:S01]  /*1890*/  IMAD.MOV.U32 R16, RZ, RZ, R6 ;  /* 0x000000ffff107224 */ /* 0x000fe200078e0006 */
[C---:B------:R-:W-:Y:S01]  /*18a0*/  @P3 LEA R6, P4, R150.reuse, R2, 0x6 ;  /* 0x0000000296063211 */ /* 0x040fe200078830ff */
[----:B------:R-:W-:Y:S01]  /*18b0*/  @!UP0 UMOV UR38, UR21 ;  /* 0x0000001500268c82 */ /* 0x000fe20008000000 */
[----:B----4-:R-:W-:Y:S01]  /*18c0*/  SHF.R.S32.HI R14, RZ, 0x1f, R7 ;  /* 0x0000001fff0e7819 */ /* 0x010fe20000011407 */
        /* <DEDUP_REMOVED lines=116> */
.L_x_731:
        /* <DEDUP_REMOVED lines=77> */
.L_x_689:
[----:B------:R-:W-:Y:S05]  /*24e0*/  BSYNC B0 ;  /* 0x0000000000007941 */ /* 0x000fea0003800000 */
.L_x_688:
        /* <DEDUP_REMOVED lines=38> */
.L_x_691:
[----:B------:R-:W-:Y:S05]  /*2750*/  BSYNC B0 ;  /* 0x0000000000007941 */ /* 0x000fea0003800000 */
.L_x_690:
        /* <DEDUP_REMOVED lines=40> */
.L_x_693:
[----:B------:R-:W-:Y:S05]  /*29e0*/  BSYNC B0 ;  /* 0x0000000000007941 */ /* 0x000fea0003800000 */
.L_x_692:
        /* <DEDUP_REMOVED lines=38> */
.L_x_695:
[----:B------:R-:W-:Y:S05]  /*2c50*/  BSYNC B0 ;  /* 0x0000000000007941 */ /* 0x000fea0003800000 */
.L_x_694:
        /* <DEDUP_REMOVED lines=74> */
.L_x_699:
[----:B------:R-:W-:Y:S05]  /*3100*/  BSYNC B0 ;  /* 0x0000000000007941 */ /* 0x000fea0003800000 */
.L_x_698:
        /* <DEDUP_REMOVED lines=57> */
.L_x_697:
[----:B------:R-:W-:Y:S05]  /*34a0*/  BSYNC B1 ;  /* 0x0000000000017941 */ /* 0x000fea0003800000 */
.L_x_696:
        /* <DEDUP_REMOVED lines=62> */
.L_x_703:
[----:B------:R-:W-:Y:S05]  /*3890*/  BSYNC B0 ;  /* 0x0000000000007941 */ /* 0x000fea0003800000 */
.L_x_702:
        /* <DEDUP_REMOVED lines=57> */
.L_x_701:
[----:B------:R-:W-:Y:S05]  /*3c30*/  BSYNC B1 ;  /* 0x0000000000017941 */ /* 0x000fea0003800000 */
.L_x_700:
        /* <DEDUP_REMOVED lines=62> */
.L_x_707:
[----:B------:R-:W-:Y:S05]  /*4020*/  BSYNC B0 ;  /* 0x0000000000007941 */ /* 0x000fea0003800000 */
.L_x_706:
        /* <DEDUP_REMOVED lines=57> */
.L_x_705:
[----:B------:R-:W-:Y:S05]  /*43c0*/  BSYNC B1 ;  /* 0x0000000000017941 */ /* 0x000fea0003800000 */
.L_x_704:
        /* <DEDUP_REMOVED lines=61> */
.L_x_710:
[----:B------:R-:W-:Y:S05]  /*47a0*/  BSYNC B0 ;  /* 0x0000000000007941 */ /* 0x000fea0003800000 */
.L_x_709:
        /* <DEDUP_REMOVED lines=58> */
.L_x_687:
        /* <DEDUP_REMOVED lines=232> */
.L_x_712:
[----:B------:R-:W-:Y:S05]  /*59d0*/  BSYNC B0 ;  /* 0x0000000000007941 */ /* 0x000fea0003800000 */
.L_x_711:
        /* <DEDUP_REMOVED lines=118> */
.L_x_714:
[----:B------:R-:W-:Y:S05]  /*6140*/  BSYNC B0 ;  /* 0x0000000000007941 */ /* 0x000fea0003800000 */
.L_x_713:
        /* <DEDUP_REMOVED lines=118> */
.L_x_716:
[----:B------:R-:W-:Y:S05]  /*68b0*/  BSYNC B0 ;  /* 0x0000000000007941 */ /* 0x000fea0003800000 */
.L_x_715:
        /* <DEDUP_REMOVED lines=120> */
.L_x_686:
        /* <DEDUP_REMOVED lines=22> */
.L_x_718:
[----:B-123--:R-:W-:Y:S05]  /*71a0*/  BSYNC B0 ;  /* 0x0000000000007941 */ /* 0x00efea0003800000 */
.L_x_717:
        /* <DEDUP_REMOVED lines=17> */
.L_x_720:
[----:B------:R-:W-:Y:S05]  /*72c0*/  BSYNC B0 ;  /* 0x0000000000007941 */ /* 0x000fea0003800000 */
.L_x_719:
        /* <DEDUP_REMOVED lines=17> */
.L_x_722:
[----:B------:R-:W-:Y:S05]  /*73e0*/  BSYNC B0 ;  /* 0x0000000000007941 */ /* 0x000fea0003800000 */
.L_x_721:
        /* <DEDUP_REMOVED lines=16> */
.L_x_708:
[----:B------:R-:W-:Y:S05]  /*74f0*/  BSYNC B2 ;  /* 0x0000000000027941 */ /* 0x000fea0003800000 */
.L_x_685:
        /* <DEDUP_REMOVED lines=135> */
.L_x_724:
[----:B------:R-:W-:Y:S05]  /*7d70*/  BSYNC B0 ;  /* 0x0000000000007941 */ /* 0x000fea0003800000 */
.L_x_723:
        /* <DEDUP_REMOVED lines=17> */
.L_x_726:
[----:B------:R-:W-:Y:S05]  /*7e90*/  BSYNC B0 ;  /* 0x0000000000007941 */ /* 0x000fea0003800000 */
.L_x_725:
        /* <DEDUP_REMOVED lines=17> */
.L_x_728:
[----:B------:R-:W-:Y:S05]  /*7fb0*/  BSYNC B0 ;  /* 0x0000000000007941 */ /* 0x000fea0003800000 */
.L_x_727:
        /* <DEDUP_REMOVED lines=17> */
.L_x_730:
[----:B------:R-:W-:Y:S05]  /*80d0*/  BSYNC B0 ;  /* 0x0000000000007941 */ /* 0x000fea0003800000 */
.L_x_729:
        /* <DEDUP_REMOVED lines=37> */
.L_x_684:
[----:B------:R-:W-:Y:S01]  /*8330*/  UIADD3 UR6, UR17, 0x7f, URZ ;  /* 0x0000007f11067890 */ /* 0x000fe2000fffe03f */
[----:B------:R-:W-:Y:S01]  /*8340*/  PLOP3.LUT P4, PT, PT, PT, PT, 0x80, 0x0 ;  /* 0x000000000000781c */ /* 0x000fe20003f8f070 */
[----:B------:R-:W-:Y:S01]  /*8350*/  ULDC.64 UR4, c[0x0][0x2c8] ;  /* 0x0000b20000047ab9 */ /* 0x000fe20000000a00 */
[----:B------:R-:W-:Y:S01]  /*8360*/  CS2R R186, SRZ ;  /* 0x0000000000ba7805 */ /* 0x000fe2000001ff00 */
[----:B------:R-:W-:Y:S01]  /*8370*/  UIMAD.WIDE.U32 UR8, UR6, UR4, URZ ;  /* 0x00000004060872a5 */ /* 0x000fe2000f8e003f */
[----:B------:R-:W-:Y:S01]  /*8380*/  CS2R R184, SRZ ;  /* 0x0000000000b87805 */ /* 0x000fe2000001ff00 */
[----:B------:R-:W-:Y:S01]  /*8390*/  CS2R R130, SRZ ;  /* 0x0000000000827805 */ /* 0x000fe2000001ff00 */
[----:B------:R-:W-:Y:S01]  /*83a0*/  UMOV UR4, URZ ;  /* 0x0000003f00047c82 */ /* 0x000fe20008000000 */
[----:B------:R-:W-:Y:S01]  /*83b0*/  CS2R R128, SRZ ;  /* 0x0000000000807805 */ /* 0x000fe2000001ff00 */
[----:B------:R-:W-:Y:S01]  /*83c0*/  @UP2 USHF.R.U32.HI UR6, URZ, UR5, UR9 ;  /* 0x000000053f062299 */ /* 0x000fe20008011609 */
[----:B-1----:R-:W-:Y:S01]  /*83d0*/  IMAD.MOV.U32 R15, RZ, RZ, RZ ;  /* 0x000000ffff0f7224 */ /* 0x002fe200078e00ff */
[----:B------:R-:W-:Y:S01]  /*83e0*/  MOV R11, RZ ;  /* 0x000000ff000b7202 */ /* 0x000fe20000000f00 */
[----:B------:R-:W-:Y:S01]  /*83f0*/  IMAD.MOV.U32 R126, RZ, RZ, RZ ;  /* 0x000000ffff7e7224 */ /* 0x000fe200078e00ff */
[----:B------:R-:W-:Y:S01]  /*8400*/  UIADD3 UR5, UR12, UR6, URZ ;  /* 0x000000060c057290 */ /* 0x000fe2000fffe03f */
[----:B------:R-:W-:Y:S01]  /*8410*/  IMAD.MOV.U32 R124, RZ, RZ, RZ ;  /* 0x000000ffff7c7224 */ /* 0x000fe200078e00ff */
[----:B------:R-:W-:Y:S01]  /*8420*/  CS2R R16, SRZ ;  /* 0x0000000000107805 */ /* 0x000fe2000001ff00 */
[----:B------:R-:W-:Y:S01]  /*8430*/  MOV R122, RZ ;  /* 0x000000ff007a7202 */ /* 0x000fe20000000f00 */
[----:B------:R-:W-:Y:S01]  /*8440*/  UIMAD.WIDE UR4, UR5, -0x6db6db6d, UR4 ;  /* 0x92492493050478a5 */ /* 0x000fe2000f8e0204 */
[----:B------:R-:W-:Y:S01]  /*8450*/  IMAD.MOV.U32 R120, RZ, RZ, RZ ;  /* 0x000000ffff787224 */ /* 0x000fe200078e00ff */
[----:B------:R-:W-:Y:S01]  /*8460*/  CS2R R18, SRZ ;  /* 0x0000000000127805 */ /* 0x000fe2000001ff00 */
[----:B------:R-:W-:Y:S01]  /*8470*/  MOV R182, RZ ;  /* 0x000000ff00b67202 */ /* 0x000fe20000000f00 */
[----:B------:R-:W-:Y:S01]  /*8480*/  USHF.R.U32.HI UR4, URZ, 0x1f, UR5 ;  /* 0x0000001f3f047899 */ /* 0x000fe20008011605 */
[----:B------:R-:W-:Y:S01]  /*8490*/  CS2R R12, SRZ ;  /* 0x00000000000c7805 */ /* 0x000fe2000001ff00 */
[----:B------:R-:W-:Y:S01]  /*84a0*/  IMAD.MOV.U32 R180, RZ, RZ, RZ ;  /* 0x000000ffffb47224 */ /* 0x000fe200078e00ff */
[----:B------:R-:W-:Y:S01]  /*84b0*/  MOV R118, RZ ;  /* 0x000000ff00767202 */ /* 0x000fe20000000f00 */
[----:B------:R-:W-:Y:S01]  /*84c0*/  ULEA.HI.SX32 UR4, UR5, UR4, 0x1a ;  /* 0x0000000405047291 */ /* 0x000fe2000f8fd23f */
[----:B------:R-:W-:Y:S01]  /*84d0*/  IMAD.MOV.U32 R116, RZ, RZ, RZ ;  /* 0x000000ffff747224 */ /* 0x000fe200078e00ff */
[----:B------:R-:W-:Y:S01]  /*84e0*/  CS2R R178, SRZ ;  /* 0x0000000000b27805 */ /* 0x000fe2000001ff00 */
[----:B------:R-:W-:Y:S01]  /*84f0*/  CS2R R22, SRZ ;  /* 0x0000000000167805 */ /* 0x000fe2000001ff00 */
[----:B------:R-:W-:Y:S01]  /*8500*/  UISETP.LT.AND UP0, UPT, UR13, UR4, UPT ;  /* 0x000000040d00728c */ /* 0x000fe2000bf01270 */
[----:B------:R-:W-:Y:S01]  /*8510*/  MOV R176, RZ ;  /* 0x000000ff00b07202 */ /* 0x000fe20000000f00 */
[----:B------:R-:W-:Y:S01]  /*8520*/  IMAD.MOV.U32 R174, RZ, RZ, RZ ;  /* 0x000000ffffae7224 */ /* 0x000fe200078e00ff */
[----:B------:R-:W-:Y:S01]  /*8530*/  CS2R R24, SRZ ;  /* 0x0000000000187805 */ /* 0x000fe2000001ff00 */
[----:B------:R-:W-:Y:S01]  /*8540*/  USEL UR13, UR13, UR4, UP0 ;  /* 0x000000040d0d7287 */ /* 0x000fe20008000000 */
[----:B------:R-:W-:Y:S01]  /*8550*/  MOV R172, RZ ;  /* 0x000000ff00ac7202 */ /* 0x000fe20000000f00 */
[----:B------:R-:W-:Y:S01]  /*8560*/  CS2R R166, SRZ ;  /* 0x0000000000a67805 */ /* 0x000fe2000001ff00 */
[----:B------:R-:W-:Y:S01]  /*8570*/  IMAD.MOV.U32 R164, RZ, RZ, RZ ;  /* 0x000000ffffa47224 */ /* 0x000fe200078e00ff */
[----:B------:R-:W-:Y:S01]  /*8580*/  UISETP.GE.AND UP0, UPT, UR13, 0x1, UPT ;  /* 0x000000010d00788c */ /* 0x000fe2000bf06270 */
[----:B------:R-:W-:Y:S01]  /*8590*/  CS2R R20, SRZ ;  /* 0x0000000000147805 */ /* 0x000fe2000001ff00 */
[----:B------:R-:W-:Y:S01]  /*85a0*/  MOV R170, RZ ;  /* 0x000000ff00aa7202 */ /* 0x000fe20000000f00 */
[----:B------:R-:W-:Y:S01]  /*85b0*/  IMAD.MOV.U32 R168, RZ, RZ, RZ ;  /* 0x000000ffffa87224 */ /* 0x000fe200078e00ff */
[----:B------:R-:W-:Y:S01]  /*85c0*/  CS2R R162, SRZ ;  /* 0x0000000000a27805 */ /* 0x000fe2000001ff00 */
[----:B------:R-:W-:Y:S01]  /*85d0*/  CS2R R28, SRZ ;  /* 0x00000000001c7805 */ /* 0x000fe2000001ff00 */
[----:B------:R-:W-:Y:S01]  /*85e0*/  PLOP3.LUT P0, PT, PT, PT, UP0, 0x80, 0x0 ;  /* 0x000000000000781c */ /* 0x000fe20003f0f008 */
[----:B------:R-:W-:Y:S01]  /*85f0*/  IMAD.MOV.U32 R158, RZ, RZ, RZ ;  /* 0x000000ffff9e7224 */ /* 0x000fe200078e00ff */
[----:B------:R-:W-:Y:S01]  /*8600*/  MOV R160, RZ ;  /* 0x000000ff00a07202 */ /* 0x000fe20000000f00 */
        /* <DEDUP_REMOVED lines=24> */
[----:B------:R-:W-:Y:S01]  /*8790*/  USHF.R.S32.HI UR6, URZ, 0x1f, UR19 ;  /* 0x0000001f3f067899 */ /* 0x000fe20008011413 */
[----:B------:R-:W-:Y:S01]  /*87a0*/  SHF.R.S32.HI R249, RZ, 0x1f, R250 ;  /* 0x0000001ffff97819 */ /* 0x000fe200000114fa */
[----:B------:R-:W-:Y:S02]  /*87b0*/  ULDC.64 UR4, c[0x0][0x178] ;  /* 0x00005e0000047ab9 */ /* 0x000fe40000000a00 */
        /* <DEDUP_REMOVED lines=9> */
[----:B------:R-:W-:Y:S02]  /*8850*/  UISETP.NE.U32.AND UP0, UPT, URZ, UR6, UPT ;  /* 0x000000063f00728c */ /* 0x000fe4000bf05070 */
[----:B------:R-:W-:Y:S02]  /*8860*/  ULDC.64 UR4, c[0x0][0x1b8] ;  /* 0x00006e0000047ab9 */ /* 0x000fe40000000a00 */
[----:B------:R-:W-:Y:S02]  /*8870*/  UISETP.NE.AND.EX UP0, UPT, URZ, UR7, UPT, UP0 ;  /* 0x000000073f00728c */ /* 0x000fe4000bf05300 */
[----:B------:R-:W-:Y:S02]  /*8880*/  USHF.R.S32.HI UR7, URZ, 0x1f, UR21 ;  /* 0x0000001f3f077899 */ /* 0x000fe40008011415 */
[----:B------:R-:W-:Y:S02]  /*8890*/  UIADD3 UR9, UR9, UR19, URZ ;  /* 0x0000001309097290 */ /* 0x000fe4000fffe03f */
[----:B------:R-:W-:-:S02]  /*88a0*/  UIMAD UR6, UR15, UR4, URZ ;  /* 0x000000040f0672a4 */ /* 0x000fc4000f8e023f */
[----:B------:R-:W-:Y:S02]  /*88b0*/  USEL UR7, UR7, URZ, !UP0 ;  /* 0x0000003f07077287 */ /* 0x000fe4000c000000 */
[----:B------:R-:W-:Y:S01]  /*88c0*/  UIMAD UR6, UR16, UR5, UR6 ;  /* 0x00000005100672a4 */ /* 0x000fe2000f8e0206 */
[----:B-1----:R-:W-:Y:S01]  /*88d0*/  LEA.HI R2, R249, R250, RZ, 0x3 ;  /* 0x000000faf9027211 */ /* 0x002fe200078f18ff */
[----:B------:R-:W-:Y:S02]  /*88e0*/  UIMAD.WIDE.U32 UR10, UR16, UR4, UR8 ;  /* 0x00000004100a72a5 */ /* 0x000fe4000f8e0008 */
[----:B------:R-:W-:Y:S01]  /*88f0*/  USEL UR8, UR21, URZ, !UP0 ;  /* 0x0000003f15087287 */ /* 0x000fe2000c000000 */
[----:B------:R-:W-:Y:S01]  /*8900*/  LOP3.LUT R0, R2, 0xfffffff8, RZ, 0xc0, !PT ;  /* 0xfffffff802007812 */ /* 0x000fe200078ec0ff */
[----:B------:R-:W-:Y:S01]  /*8910*/  ULDC.64 UR4, c[0x0][0x1c0] ;  /* 0x0000700000047ab9 */ /* 0x000fe20000000a00 */
[----:B------:R-:W-:Y:S01]  /*8920*/  SHF.R.S32.HI R71, RZ, 0x3, R2 ;  /* 0x00000003ff477819 */ /* 0x000fe20000011402 */
[----:B------:R-:W-:-:S02]  /*8930*/  UIMAD UR7, UR7, UR4, URZ ;  /* 0x00000004070772a4 */ /* 0x000fc4000f8e023f */
[----:B------:R-:W-:Y:S01]  /*8940*/  IMAD.IADD R6, R250, 0x1, -R0 ;  /* 0x00000001fa067824 */ /* 0x000fe200078e0a00 */
[----:B------:R-:W-:Y:S02]  /*8950*/  UIADD3 UR11, UR11, UR6, URZ ;  /* 0x000000060b0b7290 */ /* 0x000fe4000fffe03f */
[----:B------:R-:W-:Y:S01]  /*8960*/  UIMAD UR5, UR8, UR5, UR7 ;  /* 0x00000005080572a4 */ /* 0x000fe2000f8e0207 */
[C---:B------:R-:W-:Y:S01]  /*8970*/  IMAD R251, R6.reuse, 0x10, R71 ;  /* 0x0000001006fb7824 */ /* 0x040fe200078e0247 */
[----:B------:R-:W-:Y:S01]  /*8980*/  UIMAD.WIDE.U32 UR8, UR8, UR4, UR10 ;  /* 0x00000004080872a5 */ /* 0x000fe2000f8e000a */
[----:B------:R-:W-:Y:S02]  /*8990*/  IMAD.SHL.U32 R6, R6, 0x8, RZ ;  /* 0x0000000806067824 */ /* 0x000fe400078e00ff */
[----:B------:R-:W-:Y:S01]  /*89a0*/  ULDC UR10, c[0x0][0x2c4] ;  /* 0x0000b100000a7ab9 */ /* 0x000fe20000000800 */
[----:B------:R-:W-:Y:S01]  /*89b0*/  IADD3 R4, R251, UR17, RZ ;  /* 0x00000011fb047c10 */ /* 0x000fe2000fffe0ff */
[----:B------:R-:W-:Y:S01]  /*89c0*/  UIADD3 UR5, UR9, UR5, URZ ;  /* 0x0000000509057290 */ /* 0x000fe2000fffe03f */
[----:B------:R-:W-:Y:S01]  /*89d0*/  IMAD.U32 R3, RZ, RZ, UR9 ;  /* 0x00000009ff037e24 */ /* 0x000fe2000f8e00ff */
[----:B------:R-:W-:Y:S01]  /*89e0*/  UIMAD UR10, UR20, UR10, URZ ;  /* 0x0000000a140a72a4 */ /* 0x000fe2000f8e023f */
[----:B------:R1:W-:Y:S01]  /*89f0*/  STL [R1+0x18], R251 ;  /* 0x000018fb01007387 */ /* 0x0003e20000100800 */
[----:B------:R-:W-:Y:S01]  /*8a00*/  @P1 IMAD.HI.U32 R2, R4, c[0x0][0x2c8], RZ ;  /* 0x0000b20004021a27 */ /* 0x000fe200078e00ff */
[----:B------:R-:W-:-:S03]  /*8a10*/  ISETP.GE.AND P4, PT, R6, c[0x0][0x198], PT ;  /* 0x0000660006007a0c */ /* 0x000fc60003f86270 */
[----:B------:R-:W-:Y:S01]  /*8a20*/  IMAD.MOV.U32 R0, RZ, RZ, R4 ;  /* 0x000000ffff007224 */ /* 0x000fe200078e0004 */
[----:B------:R-:W-:Y:S01]  /*8a30*/  @P0 SHF.R.U32.HI R0, RZ, c[0x0][0x2cc], R2 ;  /* 0x0000b300ff000a19 */ /* 0x000fe20000011602 */
[----:B------:R-:W-:Y:S02]  /*8a40*/  IMAD.U32 R2, RZ, RZ, UR8 ;  /* 0x00000008ff027e24 */ /* 0x000fe4000f8e00ff */
[----:B------:R-:W-:Y:S01]  /*8a50*/  IMAD.U32 R3, RZ, RZ, UR5 ;  /* 0x00000005ff037e24 */ /* 0x000fe2000f8e00ff */
        /* <DEDUP_REMOVED lines=25> */
[----:B------:R-:W-:Y:S02]  /*8bf0*/  LEA.HI R81, R2, R0, RZ, 0x3 ;  /* 0x0000000002517211 */ /* 0x000fe400078f18ff */
[----:B------:R-:W-:Y:S02]  /*8c00*/  IADD3 R5, R71, UR17, RZ ;  /* 0x0000001147057c10 */ /* 0x000fe4000fffe0ff */
[----:B------:R-:W-:Y:S02]  /*8c10*/  LOP3.LUT R2, R3, 0xfffffff8, RZ, 0xc0, !PT ;  /* 0xfffffff803027812 */ /* 0x000fe400078ec0ff */
[----:B------:R-:W-:-:S02]  /*8c20*/  LOP3.LUT R3, R81, 0xfffffff8, RZ, 0xc0, !PT ;  /* 0xfffffff851037812 */ /* 0x000fc400078ec0ff */
[----:B------:R-:W-:Y:S01]  /*8c30*/  ISETP.GE.AND P0, PT, R5, UR10, PT ;  /* 0x0000000a05007c0c */ /* 0x000fe2000bf06270 */
[----:B------:R-:W-:Y:S02]  /*8c40*/  IMAD.IADD R74, R250, 0x1, -R2 ;  /* 0x00000001fa4a7824 */ /* 0x000fe400078e0a02 */
[----:B------:R-:W-:Y:S02]  /*8c50*/  IMAD.IADD R80, R0, 0x1, -R3 ;  /* 0x0000000100507824 */ /* 0x000fe400078e0a03 */
[----:B------:R-:W-:Y:S02]  /*8c60*/  IMAD.SHL.U32 R75, R74, 0x8, RZ ;  /* 0x000000084a4b7824 */ /* 0x000fe400078e00ff */
[----:B------:R-:W-:Y:S02]  /*8c70*/  IMAD.MOV.U32 R2, RZ, RZ, 0x10 ;  /* 0x00000010ff027424 */ /* 0x000fe400078e00ff */
[----:B------:R-:W-:Y:S01]  /*8c80*/  IMAD.MOV.U32 R3, RZ, RZ, 0x20 ;  /* 0x00000020ff037424 */ /* 0x000fe200078e00ff */
        /* <DEDUP_REMOVED lines=15> */
.L_x_734:
[----:B-1-34-:R-:W-:Y:S05]  /*8d80*/  BSYNC B0 ;  /* 0x0000000000007941 */ /* 0x01afea0003800000 */
.L_x_733:
        /* <DEDUP_REMOVED lines=11> */
.L_x_736:
[----:B------:R-:W-:Y:S05]  /*8e40*/  BSYNC B0 ;  /* 0x0000000000007941 */ /* 0x000fea0003800000 */
.L_x_735:
        /* <DEDUP_REMOVED lines=11> */
.L_x_738:
[----:B------:R-:W-:Y:S05]  /*8f00*/  BSYNC B0 ;  /* 0x0000000000007941 */ /* 0x000fea0003800000 */
.L_x_737:
        /* <DEDUP_REMOVED lines=11> */
.L_x_740:
[----:B------:R-:W-:Y:S05]  /*8fc0*/  BSYNC B0 ;  /* 0x0000000000007941 */ /* 0x000fea0003800000 */
.L_x_739:
        /* <DEDUP_REMOVED lines=11> */
.L_x_742:
[----:B------:R-:W-:Y:S05]  /*9080*/  BSYNC B0 ;  /* 0x0000000000007941 */ /* 0x000fea0003800000 */
.L_x_741:
        /* <DEDUP_REMOVED lines=11> */
.L_x_744:
[----:B------:R-:W-:Y:S05]  /*9140*/  BSYNC B0 ;  /* 0x0000000000007941 */ /* 0x000fea0003800000 */
.L_x_743:
        /* <DEDUP_REMOVED lines=11> */
.L_x_746:
[----:B------:R-:W-:Y:S05]  /*9200*/  BSYNC B0 ;  /* 0x0000000000007941 */ /* 0x000fea0003800000 */
.L_x_745:
[----:B-123--:R-:W1:Y:S01]  /*9210*/  SHFL.IDX PT, R8, R8, 0x7, 0x181f ;  /* 0x00f81f0008087f89 */ /* 0x00ee6200000e0000 */
[----:B----4-:R-:W-:Y:S01]  /*9220*/  IADD3 R3, R5, 0x70, RZ ;  /* 0x0000007005037810 */ /* 0x010fe20007ffe0ff */
[----:B------:R-:W-:Y:S01]  /*9230*/  UMOV UR6, 0x70 ;  /* 0x0000007000067882 */ /* 0x000fe20000000000 */
[----:B------:R-:W-:Y:S01]  /*9240*/  IMAD.MOV.U32 R252, RZ, RZ, c[0x0][0x2b8] ;  /* 0x0000ae00fffc7624 */ /* 0x000fe200078e00ff */
[----:B------:R-:W2:Y:S01]  /*9250*/  SHFL.IDX PT, R9, R9, 0x7, 0x181f ;  /* 0x00f81f0009097f89 */ /* 0x000ea200000e0000 */
[----:B------:R-:W-:Y:S01]  /*9260*/  ISETP.GE.AND P1, PT, R3, UR10, PT ;  /* 0x0000000a03007c0c */ /* 0x000fe2000bf26270 */
[----:B------:R-:W-:Y:S01]  /*9270*/  UIMAD UR6, UR13, UR6, -0x70 ;  /* 0xffffff900d0674a4 */ /* 0x000fe2000f8e0206 */
[----:B------:R-:W-:Y:S01]  /*9280*/  IMAD.MOV.U32 R98, RZ, RZ, RZ ;  /* 0x000000ffff627224 */ /* 0x000fe200078e00ff */
[----:B------:R-:W-:Y:S01]  /*9290*/  ISETP.NE.AND P2, PT, R252, 0x1, PT ;  /* 0x00000001fc00780c */ /* 0x000fe20003f45270 */
[----:B------:R-:W-:Y:S02]  /*92a0*/  USHF.R.S32.HI UR7, URZ, 0x1f, UR11 ;  /* 0x0000001f3f077899 */ /* 0x000fe4000801140b */
[----:B------:R-:W-:Y:S01]  /*92b0*/  ULDC.64 UR4, c[0x0][0x2b0] ;  /* 0x0000ac0000047ab9 */ /* 0x000fe20000000a00 */
[----:B------:R-:W-:Y:S01]  /*92c0*/  IADD3 R0, R251, UR6, RZ ;  /* 0x00000006fb007c10 */ /* 0x000fe2000fffe0ff */
[----:B------:R-:W-:-:S02]  /*92d0*/  UIMAD UR7, UR7, UR4, URZ ;  /* 0x00000004070772a4 */ /* 0x000fc4000f8e023f */
[----:B------:R-:W-:Y:S01]  /*92e0*/  UIMAD.WIDE.U32 UR8, UR11, UR4, URZ ;  /* 0x000000040b0872a5 */ /* 0x000fe2000f8e003f */
[----:B------:R-:W-:Y:S01]  /*92f0*/  ISETP.GE.AND P0, PT, R0, UR14, PT ;  /* 0x0000000e00007c0c */ /* 0x000fe2000bf06270 */
[----:B------:R-:W-:Y:S01]  /*9300*/  UIMAD UR7, UR11, UR5, UR7 ;  /* 0x000000050b0772a4 */ /* 0x000fe2000f8e0207 */
[----:B------:R-:W-:Y:S01]  /*9310*/  @!P1 IMAD.SHL.U32 R10, R72, 0x2, RZ ;  /* 0x00000002480a9824 */ /* 0x000fe200078e00ff */
[----:B------:R-:W-:Y:S01]  /*9320*/  IADD3 R5, R0, UR18, RZ ;  /* 0x0000001200057c10 */ /* 0x000fe2000fffe0ff */
[----:B------:R-:W-:Y:S01]  /*9330*/  ULDC.64 UR4, c[0x0][0x1e8] ;  /* 0x00007a0000047ab9 */ /* 0x000fe20000000a00 */
[----:B------:R-:W-:Y:S01]  /*9340*/  ISETP.GT.OR P0, PT, R251, 0x6f, P0 ;  /* 0x0000006ffb00780c */ /* 0x000fe20000704670 */
[----:B------:R-:W-:Y:S01]  /*9350*/  UIADD3 UR7, UR9, UR7, URZ ;  /* 0x0000000709077290 */ /* 0x000fe2000fffe03f */
[----:B-1----:R-:W-:Y:S01]  /*9360*/  @!P1 LEA R8, P3, R75, R8, 0x1 ;  /* 0x000000084b089211 */ /* 0x002fe200078608ff */
[----:B------:R-:W-:-:S03]  /*9370*/  @P2 IMAD.HI.U32 R3, R5, c[0x0][0x2bc], RZ ;  /* 0x0000af0005032a27 */ /* 0x000fc600078e00ff */
[----:B--2---:R-:W-:Y:S01]  /*9380*/  @!P1 LEA.HI.X R9, R75, R9, R246, 0x1, P3 ;  /* 0x000000094b099211 */ /* 0x004fe200018f0cf6 */
[----:B------:R-:W-:Y:S01]  /*9390*/  IMAD.MOV.U32 R0, RZ, RZ, R5 ;  /* 0x000000ffff007224 */ /* 0x000fe200078e0005 */
[----:B------:R-:W-:-:S03]  /*93a0*/  @P2 SHF.R.U32.HI R0, RZ, c[0x0][0x2c0], R3 ;  /* 0x0000b000ff002a19 */ /* 0x000fc60000011603 */
[----:B------:R-:W-:Y:S01]  /*93b0*/  @!PT LDS RZ, [RZ] ;  /* 0x00000000fffff984 */ /* 0x000fe20000000800 */
[----:B------:R1:W-:Y:S02]  /*93c0*/  @!P1 LDGSTS.E.BYPASS.LTC128B.128 [R10+0xa900], [R8.64], !P4 ;  /* 0x0a900000080a9fae */ /* 0x0003e4000e101d56 */
[C---:B------:R-:W-:Y:S02]  /*93d0*/  @!P0 IADD3 R3, P2, R0.reuse, UR8, RZ ;  /* 0x0000000800038c10 */ /* 0x040fe4000ff5e0ff */
[----:B------:R-:W0:Y:S02]  /*93e0*/  LDGDEPBAR ;  /* 0x00000000000079af */ /* 0x000e240000000000 */
        /* <DEDUP_REMOVED lines=11> */
[----:B-1----:R-:W-:Y:S01]  /*94a0*/  IMAD.U32 R10, RZ, RZ, UR16 ;  /* 0x00000010ff0a7e24 */ /* 0x002fe2000f8e00ff */
[----:B------:R-:W-:Y:S01]  /*94b0*/  UIADD3 UR12, UR13, -0x1, URZ ;  /* 0xffffffff0d0c7890 */ /* 0x000fe2000fffe03f */
[----:B------:R-:W-:Y:S01]  /*94c0*/  IMAD R8, R99, c[0x0][0x1e0], RZ ;  /* 0x0000780063087a24 */ /* 0x000fe200078e02ff */
[----:B------:R-:W-:Y:S01]  /*94d0*/  SHF.R.S32.HI R96, RZ, 0x1f, R99 ;  /* 0x0000001fff607819 */ /* 0x000fe20000011463 */
[----:B------:R-:W-:Y:S01]  /*94e0*/  UIADD3 UR11, UR25, UR11, URZ ;  /* 0x0000000b190b7290 */ /* 0x000fe2000fffe03f */
[----:B------:R-:W-:Y:S01]  /*94f0*/  STL [R1+0x4], R99 ;  /* 0x0000046301007387 */ /* 0x000fe20000100800 */
[----:B------:R-:W-:Y:S01]  /*9500*/  UIMAD UR12, UR12, -0x70, UR14 ;  /* 0xffffff900c0c78a4 */ /* 0x000fe2000f8e020e */
[----:B------:R-:W-:Y:S01]  /*9510*/  LEA.HI R231, R249, R250, RZ, 0x5 ;  /* 0x000000faf9e77211 */ /* 0x000fe200078f28ff */
[----:B------:R-:W-:Y:S01]  /*9520*/  IMAD R0, R96, c[0x0][0x1e0], RZ ;  /* 0x0000780060007a24 */ /* 0x000fe200078e02ff */
[----:B------:R-:W-:Y:S01]  /*9530*/  ULDC.64 UR4, c[0x0][0x210] ;  /* 0x0000840000047ab9 */ /* 0x000fe20000000a00 */
[----:B------:R-:W-:Y:S01]  /*9540*/  ISETP.GT.AND P5, PT, R251, 0x6f, PT ;  /* 0x0000006ffb00780c */ /* 0x000fe20003fa4270 */
[----:B------:R-:W-:Y:S01]  /*9550*/  UIMAD UR15, UR15, UR4, URZ ;  /* 0x000000040f0f72a4 */ /* 0x000fe2000f8e023f */
[----:B------:R-:W-:Y:S01]  /*9560*/  IMAD R0, R99, c[0x0][0x1e4], R0 ;  /* 0x0000790063007a24 */ /* 0x000fe200078e0200 */
[----:B------:R-:W-:Y:S01]  /*9570*/  IADD3 R73, -R71, UR12, RZ ;  /* 0x0000000c47497c10 */ /* 0x000fe2000fffe1ff */
[----:B------:R-:W-:Y:S01]  /*9580*/  UIMAD.WIDE.U32 UR26, UR16, UR4, URZ ;  /* 0x00000004101a72a5 */ /* 0x000fe2000f8e003f */
[----:B------:R-:W-:Y:S01]  /*9590*/  SHF.R.S32.HI R232, RZ, 0x5, R231 ;  /* 0x00000005ffe87819 */ /* 0x000fe200000114e7 */
[----:B------:R-:W-:Y:S01]  /*95a0*/  UIMAD UR15, UR16, UR5, UR15 ;  /* 0x00000005100f72a4 */ /* 0x000fe2000f8e020f */
[----:B------:R-:W-:Y:S01]  /*95b0*/  ISETP.GE.AND P1, PT, R73, 0x1, PT ;  /* 0x000000014900780c */ /* 0x000fe20003f26270 */
[----:B--2---:R-:W-:Y:S01]  /*95c0*/  IMAD.WIDE.U32 R6, R99, c[0x0][0x1e0], RZ ;  /* 0x0000780063067a25 */ /* 0x004fe200078e00ff */
[C---:B------:R-:W-:Y:S01]  /*95d0*/  ISETP.GE.AND P3, PT, R73.reuse, 0x21, PT ;  /* 0x000000214900780c */ /* 0x040fe20003f66270 */
[----:B------:R-:W-:Y:S01]  /*95e0*/  UIADD3 UR15, UR27, UR15, URZ ;  /* 0x0000000f1b0f7290 */ /* 0x000fe2000fffe03f */
[----:B------:R-:W-:Y:S01]  /*95f0*/  ISETP.GE.AND P4, PT, R73, 0x31, PT ;  /* 0x000000314900780c */ /* 0x000fe20003f86270 */
[----:B------:R-:W-:Y:S01]  /*9600*/  IMAD.IADD R7, R7, 0x1, R0 ;  /* 0x0000000107077824 */ /* 0x000fe200078e0200 */
[----:B---3--:R-:W-:-:S03]  /*9610*/  SHF.R.S32.HI R97, RZ, 0x1f, R98 ;  /* 0x0000001fff617819 */ /* 0x008fc60000011462 */
[----:B------:R-:W-:Y:S01]  /*9620*/  IMAD.WIDE.U32 R6, R98, c[0x0][0x1f0], R6 ;  /* 0x00007c0062067a25 */ /* 0x000fe200078e0006 */
[----:B------:R-:W-:Y:S03]  /*9630*/  STL [R1], R98 ;  /* 0x0000006201007387 */ /* 0x000fe60000100800 */
[----:B------:R-:W-:Y:S01]  /*9640*/  IMAD R3, R97, c[0x0][0x1f0], RZ ;  /* 0x00007c0061037a24 */ /* 0x000fe200078e02ff */
[----:B------:R-:W-:Y:S01]  /*9650*/  IADD3 R0, P0, R6, UR24, RZ ;  /* 0x0000001806007c10 */ /* 0x000fe2000ff1e0ff */
[C---:B------:R-:W-:Y:S02]  /*9660*/  IMAD R8, R98.reuse, c[0x0][0x1f0], R8 ;  /* 0x00007c0062087a24 */ /* 0x040fe400078e0208 */
[----:B------:R-:W-:Y:S02]  /*9670*/  IMAD R3, R98, c[0x0][0x1f4], R3 ;  /* 0x00007d0062037a24 */ /* 0x000fe400078e0203 */
[----:B------:R-:W-:-:S03]  /*9680*/  IMAD R8, R10, c[0x0][0x1e8], R8 ;  /* 0x00007a000a087a24 */ /* 0x000fc600078e0208 */
[----:B------:R-:W-:Y:S02]  /*9690*/  IADD3.X R6, R7, UR11, R3, P0, !PT ;  /* 0x0000000b07067c10 */ /* 0x000fe400087fe403 */
[----:B------:R-:W-:-:S04]  /*96a0*/  LEA R3, P0, R0, c[0x0][0x1c8], 0x1 ;  /* 0x0000720000037a11 */ /* 0x000fc800078008ff */
[----:B------:R-:W-:Y:S01]  /*96b0*/  LEA.HI.X R0, R0, c[0x0][0x1cc], R6, 0x1, P0 ;  /* 0x0000730000007a11 */ /* 0x000fe200000f0c06 */
[----:B------:R-:W-:Y:S01]  /*96c0*/  SHFL.IDX PT, R9, R3, 0x1, 0x181f ;  /* 0x00381f0003097f89 */ /* 0x000fe200000e0000 */
[----:B------:R-:W-:-:S03]  /*96d0*/  ISETP.GE.AND P0, PT, R73, 0x11, PT ;  /* 0x000000114900780c */ /* 0x000fc60003f06270 */
[----:B------:R-:W1:Y:S04]  /*96e0*/  SHFL.IDX PT, R6, R3, RZ, 0x181f ;  /* 0x00181fff03067589 */ /* 0x000e6800000e0000 */
[----:B------:R-:W2:Y:S04]  /*96f0*/  SHFL.IDX PT, R5, R0, RZ, 0x181f ;  /* 0x00181fff00057589 */ /* 0x000ea800000e0000 */
[----:B------:R-:W3:Y:S02]  /*9700*/  SHFL.IDX PT, R15, R3, 0x2, 0x181f ;  /* 0x00581f00030f7f89 */ /* 0x000ee400000e0000 */
[----:B------:R-:W-:-:S02]  /*9710*/  @P0 IMAD.SHL.U32 R10, R72, 0x2, RZ ;  /* 0x00000002480a0824 */ /* 0x000fc400078e00ff */
[----:B------:R-:W4:Y:S04]  /*9720*/  SHFL.IDX PT, R18, R0, 0x1, 0x181f ;  /* 0x00381f0000127f89 */ /* 0x000f2800000e0000 */
[----:B------:R-:W5:Y:S04]  /*9730*/  SHFL.IDX PT, R17, R0, 0x2, 0x181f ;  /* 0x00581f0000117f89 */ /* 0x000f6800000e0000 */
[----:B------:R-:W3:Y:S01]  /*9740*/  SHFL.IDX PT, R14, R3, 0x3, 0x181f ;  /* 0x00781f00030e7f89 */ /* 0x000ee200000e0000 */
[----:B-1----:R-:W-:-:S03]  /*9750*/  @P1 LEA R6, P2, R75, R6, 0x1 ;  /* 0x000000064b061211 */ /* 0x002fc600078408ff */
[----:B------:R-:W1:Y:S01]  /*9760*/  SHFL.IDX PT, R11, R0, 0x3, 0x181f ;  /* 0x00781f00000b7f89 */ /* 0x000e6200000e0000 */
[C---:B--2---:R-:W-:Y:S01]  /*9770*/  @P1 LEA.HI.X R7, R75.reuse, R5, R246, 0x1, P2 ;  /* 0x000000054b071211 */ /* 0x044fe200010f0cf6 */
[----:B------:R-:W-:Y:S02]  /*9780*/  @P1 IMAD.SHL.U32 R5, R72, 0x2, RZ ;  /* 0x0000000248051824 */ /* 0x000fe400078e00ff */
[----:B------:R-:W2:Y:S04]  /*9790*/  SHFL.IDX PT, R13, R3, 0x4, 0x181f ;  /* 0x00981f00030d7f89 */ /* 0x000ea800000e0000 */
[----:B------:R1:W-:Y:S04]  /*97a0*/  @P1 LDGSTS.E.BYPASS.LTC128B.128 [R5+0x3900], [R6.64], !P6 ;  /* 0x0390000006051fae */ /* 0x0003e8000f101d56 */
[----:B------:R-:W2:Y:S04]  /*97b0*/  SHFL.IDX PT, R3, R3, 0x5, 0x181f ;  /* 0x00b81f0003037f89 */ /* 0x000ea800000e0000 */
[----:B------:R-:W2:Y:S01]  /*97c0*/  SHFL.IDX PT, R16, R0, 0x4, 0x181f ;  /* 0x00981f0000107f89 */ /* 0x000ea200000e0000 */
[----:B-1----:R-:W-:Y:S01]  /*97d0*/  LEA R7, R8, c[0x0][0x1c8], 0x1 ;  /* 0x0000720008077a11 */ /* 0x002fe200078e08ff */
[----:B------:R-:W-:Y:S01]  /*97e0*/  @P3 IMAD.SHL.U32 R5, R72, 0x2, RZ ;  /* 0x0000000248053824 */ /* 0x000fe200078e00ff */
[----:B------:R-:W-:-:S02]  /*97f0*/  @P0 LEA R8, P2, R75, R9, 0x1 ;  /* 0x000000094b080211 */ /* 0x000fc400078408ff */
[C---:B---3--:R-:W-:Y:S02]  /*9800*/  @P3 LEA R6, P1, R75.reuse, R15, 0x1 ;  /* 0x0000000f4b063211 */ /* 0x048fe400078208ff */
[----:B------:R5:W-:Y:S01]  /*9810*/  SHFL.IDX PT, R15, R7, 0x6, 0x181f ;  /* 0x00d81f00070f7f89 */ /* 0x000be200000e0000 */
[----:B----4-:R-:W-:Y:S02]  /*9820*/  @P0 LEA.HI.X R9, R75, R18, R246, 0x1, P2 ;  /* 0x000000124b090211 */ /* 0x010fe400010f0cf6 */
[C---:B------:R-:W-:Y:S01]  /*9830*/  ISETP.GE.AND P2, PT, R73.reuse, 0x41, PT ;  /* 0x000000414900780c */ /* 0x040fe20003f46270 */
[----:B------:R-:W1:Y:S04]  /*9840*/  SHFL.IDX PT, R18, R0, 0x5, 0x181f ;  /* 0x00b81f0000127f89 */ /* 0x000e6800000e0000 */
[----:B------:R2:W-:Y:S01]  /*9850*/  @P0 LDGSTS.E.BYPASS.LTC128B.128 [R10+0x4100], [R8.64], !P6 ;  /* 0x04100000080a0fae */ /* 0x0005e2000f101d56 */
[----:B------:R-:W-:-:S02]  /*9860*/  ISETP.GE.AND P0, PT, R73, 0x61, PT ;  /* 0x000000614900780c */ /* 0x000fc40003f06270 */
[----:B-----5:R-:W-:Y:S02]  /*9870*/  @P3 LEA.HI.X R7, R75, R17, R246, 0x1, P1 ;  /* 0x000000114b073211 */ /* 0x020fe400008f0cf6 */
[----:B------:R3:W4:Y:S01]  /*9880*/  SHFL.IDX PT, R17, R0, 0x6, 0x181f ;  /* 0x00d81f0000117f89 */ /* 0x00072200000e0000 */
[----:B------:R-:W-:-:S03]  /*9890*/  ISETP.GE.AND P1, PT, R73, 0x51, PT ;  /* 0x000000514900780c */ /* 0x000fc60003f26270 */
[----:B------:R5:W-:Y:S01]  /*98a0*/  @P3 LDGSTS.E.BYPASS.LTC128B.128 [R5+0x4900], [R6.64], !P6 ;  /* 0x0490000006053fae */ /* 0x000be2000f101d56 */
[C---:B---3--:R-:W-:Y:S01]  /*98b0*/  @P4 IMAD.SHL.U32 R0, R72.reuse, 0x2, RZ ;  /* 0x0000000248004824 */ /* 0x048fe200078e00ff */
[----:B-----5:R-:W-:Y:S01]  /*98c0*/  @P4 LEA R6, P3, R75, R14, 0x1 ;  /* 0x0000000e4b064211 */ /* 0x020fe200078608ff */
[----:B------:R-:W-:-:S03]  /*98d0*/  @P2 IMAD.SHL.U32 R5, R72, 0x2, RZ ;  /* 0x0000000248052824 */ /* 0x000fc600078e00ff */
[C---:B------:R-:W-:Y:S02]  /*98e0*/  @P4 LEA.HI.X R7, R75.reuse, R11, R246, 0x1, P3 ;  /* 0x0000000b4b074211 */ /* 0x040fe400018f0cf6 */
[----:B--2---:R-:W-:-:S03]  /*98f0*/  @P2 LEA R10, P3, R75, R13, 0x1 ;  /* 0x0000000d4b0a2211 */ /* 0x004fc600078608ff */
[----:B------:R2:W-:Y:S01]  /*9900*/  @P4 LDGSTS.E.BYPASS.LTC128B.128 [R0+0x5100], [R6.64], !P6 ;  /* 0x0510000006004fae */ /* 0x0005e2000f101d56 */
[C---:B------:R-:W-:Y:S01]  /*9910*/  @P1 LEA R8, P4, R75.reuse, R3, 0x1 ;  /* 0x000000034b081211 */ /* 0x040fe200078808ff */
[----:B------:R-:W-:Y:S01]  /*9920*/  @P1 IMAD.SHL.U32 R3, R72, 0x2, RZ ;  /* 0x0000000248031824 */ /* 0x000fe200078e00ff */
[C-C-:B------:R-:W-:Y:S02]  /*9930*/  @P2 LEA.HI.X R11, R75.reuse, R16, R246.reuse, 0x1, P3 ;  /* 0x000000104b0b2211 */ /* 0x140fe400018f0cf6 */
[----:B-1----:R-:W-:-:S03]  /*9940*/  @P1 LEA.HI.X R9, R75, R18, R246, 0x1, P4 ;  /* 0x000000124b091211 */ /* 0x002fc600020f0cf6 */
[----:B------:R1:W-:Y:S04]  /*9950*/  @P2 LDGSTS.E.BYPASS.LTC128B.128 [R5+0x5900], [R10.64], !P6 ;  /* 0x059000000a052fae */ /* 0x0003e8000f101d56 */
[----:B------:R1:W-:Y:S01]  /*9960*/  @P1 LDGSTS.E.BYPASS.LTC128B.128 [R3+0x6100], [R8.64], !P6 ;  /* 0x0610000008031fae */ /* 0x0003e2000f101d56 */
[----:B--2---:R-:W-:Y:S01]  /*9970*/  @P0 LEA R6, P3, R75, R15, 0x1 ;  /* 0x0000000f4b060211 */ /* 0x004fe200078608ff */
[----:B------:R-:W-:-:S03]  /*9980*/  @P0 IMAD.SHL.U32 R0, R72, 0x2, RZ ;  /* 0x0000000248000824 */ /* 0x000fc600078e00ff */
[----:B----4-:R-:W-:-:S05]  /*9990*/  @P0 LEA.HI.X R7, R75, R17, R246, 0x1, P3 ;  /* 0x000000114b070211 */ /* 0x010fca00018f0cf6 */
[----:B------:R1:W-:Y:S01]  /*99a0*/  @P0 LDGSTS.E.BYPASS.LTC128B.128 [R0+0x6900], [R6.64], !P6 ;  /* 0x0690000006000fae */ /* 0x0003e2000f101d56 */
[----:B------:R-:W-:-:S03]  /*99b0*/  ISETP.LT.AND P0, PT, RZ, c[0x0][0x27c], PT ;  /* 0x00009f00ff007a0c */ /* 0x000fc60003f01270 */
[----:B------:R-:W0:Y:S10]  /*99c0*/  LDGDEPBAR ;  /* 0x00000000000079af */ /* 0x000e340000000000 */
[----:B------:R-:W-:Y:S05]  /*99d0*/  @P0 BRA `(.L_x_747) ;  /* 0x0000002000000947 */ /* 0x000fea0003800000 */
[----:B------:R-:W-:-:S04]  /*99e0*/  DEPBAR.LE SB0, 0x1 ;  /* 0x000080400000791a */ /* 0x000fc80000000000 */
[----:B------:R-:W-:Y:S05]  /*99f0*/  BRA `(.L_x_748) ;  /* 0x00004de000007947 */ /* 0x000fea0003800000 */
.L_x_747:
[----:B------:R-:W-:Y:S01]  /*9a00*/  ULDC.U8 UR4, c[0x0][0x298] ;  /* 0x0000a60000047ab9 */ /* 0x000fe20000000000 */
[----:B-1----:R-:W-:Y:S01]  /*9a10*/  SHF.R.S32.HI R0, RZ, 0x1f, R149 ;  /* 0x0000001fff007819 */ /* 0x002fe20000011495 */
        /* <DEDUP_REMOVED lines=9> */
[----:B------:R-:W-:Y:S01]  /*9ab0*/  IMAD R0, R149, c[0x0][0x294], R0 ;  /* 0x0000a50095007a24 */ /* 0x000fe200078e0200 */
        /* <DEDUP_REMOVED lines=8> */
[----:B------:R-:W-:Y:S01]  /*9b40*/  PLOP3.LUT P1, PT, PT, PT, UP2, 0x80, 0x0 ;  /* 0x000000000000781c */ /* 0x000fe20003f2f028 */
[----:B------:R-:W-:Y:S01]  /*9b50*/  IMAD.MOV.U32 R8, RZ, RZ, R12 ;  /* 0x000000ffff087224 */ /* 0x000fe200078e000c */
[----:B------:R-:W-:Y:S01]  /*9b60*/  PLOP3.LUT P0, PT, PT, PT, UP2, 0x80, 0x0 ;  /* 0x000000000000781c */ /* 0x000fe20003f0f028 */
[----:B------:R-:W-:Y:S01]  /*9b70*/  BSSY B0, `(.L_x_750) ;  /* 0x000002f000007945 */ /* 0x000fe20003800000 */
[----:B------:R-:W-:Y:S01]  /*9b80*/  MOV R6, R10 ;  /* 0x0000000a00067202 */ /* 0x000fe20000000f00 */
[----:B------:R-:W-:Y:S01]  /*9b90*/  IMAD.SHL.U32 R17, R14, 0x4, RZ ;  /* 0x000000040e117824 */ /* 0x000fe200078e00ff */
[----:B------:R-:W-:Y:S01]  /*9ba0*/  CS2R R38, SRZ ;  /* 0x0000000000267805 */ /* 0x000fe2000001ff00 */
[----:B------:R-:W-:Y:S01]  /*9bb0*/  CS2R R26, SRZ ;  /* 0x00000000001a7805 */ /* 0x000fe2000001ff00 */
[----:B------:R-:W-:Y:S01]  /*9bc0*/  CS2R R14, SRZ ;  /* 0x00000000000e7805 */ /* 0x000fe2000001ff00 */
[----:B------:R-:W-:Y:S01]  /*9bd0*/  CS2R R28, SRZ ;  /* 0x00000000001c7805 */ /* 0x000fe2000001ff00 */
[----:B------:R-:W-:-:S03]  /*9be0*/  CS2R R18, SRZ ;  /* 0x0000000000127805 */ /* 0x000fc6000001ff00 */
        /* <DEDUP_REMOVED lines=39> */
.L_x_751:
[----:B------:R-:W-:Y:S05]  /*9e60*/  BSYNC B0 ;  /* 0x0000000000007941 */ /* 0x000fea0003800000 */
.L_x_750:
        /* <DEDUP_REMOVED lines=41> */
.L_x_753:
[----:B------:R-:W-:Y:S05]  /*a100*/  BSYNC B0 ;  /* 0x0000000000007941 */ /* 0x000fea0003800000 */
.L_x_752:
        /* <DEDUP_REMOVED lines=43> */
.L_x_755:
[----:B------:R-:W-:Y:S05]  /*a3c0*/  BSYNC B0 ;  /* 0x0000000000007941 */ /* 0x000fea0003800000 */
.L_x_754:
        /* <DEDUP_REMOVED lines=41> */
.L_x_757:
[----:B-12---:R-:W-:Y:S05]  /*a660*/  BSYNC B0 ;  /* 0x0000000000007941 */ /* 0x006fea0003800000 */
.L_x_756:
        /* <DEDUP_REMOVED lines=86> */
.L_x_761:
[----:B------:R-:W-:Y:S05]  /*abd0*/  BSYNC B0 ;  /* 0x0000000000007941 */ /* 0x000fea0003800000 */
.L_x_760:
        /* <DEDUP_REMOVED lines=49> */
.L_x_759:
[----:B------:R-:W-:Y:S05]  /*aef0*/  BSYNC B1 ;  /* 0x0000000000017941 */ /* 0x000fea0003800000 */
.L_x_758:
        /* <DEDUP_REMOVED lines=53> */
.L_x_765:
[----:B------:R-:W-:Y:S05]  /*b250*/  BSYNC B0 ;  /* 0x0000000000007941 */ /* 0x000fea0003800000 */
.L_x_764:
        /* <DEDUP_REMOVED lines=49> */
.L_x_763:
[----:B------:R-:W-:Y:S05]  /*b570*/  BSYNC B1 ;  /* 0x0000000000017941 */ /* 0x000fea0003800000 */
.L_x_762:
        /* <DEDUP_REMOVED lines=53> */
.L_x_769:
[----:B------:R-:W-:Y:S05]  /*b8d0*/  BSYNC B0 ;  /* 0x0000000000007941 */ /* 0x000fea0003800000 */
.L_x_768:
        /* <DEDUP_REMOVED lines=49> */
.L_x_767:
[----:B------:R-:W-:Y:S05]  /*bbf0*/  BSYNC B1 ;  /* 0x0000000000017941 */ /* 0x000fea0003800000 */
.L_x_766:
        /* <DEDUP_REMOVED lines=52> */
.L_x_772:
[----:B------:R-:W-:Y:S05]  /*bf40*/  BSYNC B0 ;  /* 0x0000000000007941 */ /* 0x000fea0003800000 */
.L_x_771:
        /* <DEDUP_REMOVED lines=50> */
.L_x_749:
[----:B------:R-:W-:Y:S01]  /*c270*/  PLOP3.LUT P1, PT, PT, PT, UP2, 0x80, 0x0 ;  /* 0x000000000000781c */ /* 0x000fe20003f2f028 */
[----:B------:R-:W-:Y:S01]  /*c280*/  IMAD.MOV.U32 R8, RZ, RZ, R12 ;  /* 0x000000ffff087224 */ /* 0x000fe200078e000c */
[----:B------:R-:W-:Y:S01]  /*c290*/  PLOP3.LUT P0, PT, PT, PT, UP2, 0x80, 0x0 ;  /* 0x000000000000781c */ /* 0x000fe20003f0f028 */
[----:B------:R-:W-:Y:S01]  /*c2a0*/  IMAD.MOV.U32 R6, RZ, RZ, R10 ;  /* 0x000000ffff067224 */ /* 0x000fe200078e000a */
[----:B------:R-:W-:Y:S01]  /*c2b0*/  SHF.R.S32.HI R29, RZ, 0x1f, R30 ;  /* 0x0000001fff1d7819 */ /* 0x000fe2000001141e */
[----:B------:R-:W-:Y:S01]  /*c2c0*/  CS2R R22, SRZ ;  /* 0x0000000000167805 */ /* 0x000fe2000001ff00 */
[----:B------:R-:W-:-:S07]  /*c2d0*/  CS2R R20, SRZ ;  /* 0x0000000000147805 */ /* 0x000fce000001ff00 */
[----:B------:R-:W-:Y:S01]  /*c2e0*/  @P1 IMAD.HI.U32 R3, R0, c[0x0][0x2c8], RZ ;  /* 0x0000b20000031a27 */ /* 0x000fe200078e00ff */
[----:B------:R-:W-:-:S04]  /*c2f0*/  ISETP.GE.AND P1, PT, R30, c[0x0][0x27c], PT ;  /* 0x00009f001e007a0c */ /* 0x000fc80003f26270 */
        /* <DEDUP_REMOVED lines=66> */
.L_x_774:
[----:B-1-3--:R-:W-:Y:S05]  /*c720*/  BSYNC B0 ;  /* 0x0000000000007941 */ /* 0x00afea0003800000 */
.L_x_773:
        /* <DEDUP_REMOVED lines=65> */
.L_x_776:
[----:B-1-3--:R-:W-:Y:S05]  /*cb40*/  BSYNC B0 ;  /* 0x0000000000007941 */ /* 0x00afea0003800000 */
.L_x_775:
        /* <DEDUP_REMOVED lines=124> */
.L_x_778:
[----:B------:R-:W-:Y:S05]  /*d310*/  BSYNC B0 ;  /* 0x0000000000007941 */ /* 0x000fea0003800000 */
.L_x_777:
        /* <DEDUP_REMOVED lines=21> */
[----:B------:R-:W-:-:S02]  /*d470*/  SHF.R.U64 R0, R36, 0x10, R37 ;  /* 0x0000001024007819 */ /* 0x000fc40000001225 */
[----:B-1----:R-:W1:Y:S01]  /*d480*/  LDS.128 R12, [R41+0x7100] ;  /* 0x00710000290c7984 */ /* 0x002e620000000c00 */
[----:B------:R-:W-:Y:S02]  /*d490*/  PRMT R28, R62, 0x5410, R6 ;  /* 0x000054103e1c7816 */ /* 0x000fe40000000006 */
[----:B------:R-:W-:Y:S01]  /*d4a0*/  SHF.R.U32.HI R3, RZ, 0x10, R37 ;  /* 0x00000010ff037819 */ /* 0x000fe20000011625 */
[----:B------:R-:W2:Y:S01]  /*d4b0*/  LDS.128 R8, [R40+0x7100] ;  /* 0x0071000028087984 */ /* 0x000ea20000000c00 */
[----:B------:R-:W-:Y:S02]  /*d4c0*/  PRMT R6, R46, 0x5432, R7 ;  /* 0x000054322e067816 */ /* 0x000fe40000000007 */
[----:B------:R-:W-:Y:S02]  /*d4d0*/  PRMT R19, R47, 0x5432, R0 ;  /* 0x000054322f137816 */ /* 0x000fe40000000000 */
[----:B------:R-:W-:Y:S02]  /*d4e0*/  SHF.R.U64 R17, R34, 0x10, R35 ;  /* 0x0000001022117819 */ /* 0x000fe40000001223 */
[----:B------:R-:W-:-:S02]  /*d4f0*/  SHF.R.U64 R5, R38, 0x10, R39 ;  /* 0x0000001026057819 */ /* 0x000fc40000001227 */
[----:B------:R-:W-:Y:S02]  /*d500*/  PRMT R22, R47, 0x5410, R3 ;  /* 0x000054102f167816 */ /* 0x000fe40000000003 */
[----:B------:R-:W-:Y:S02]  /*d510*/  SHF.L.U32 R32, R6, 0x10, RZ ;  /* 0x0000001006207819 */ /* 0x000fe400000006ff */
[----:B------:R-:W-:Y:S02]  /*d520*/  SHF.R.U32.HI R18, RZ, 0x10, R35 ;  /* 0x00000010ff127819 */ /* 0x000fe40000011623 */
[----:B------:R-:W-:Y:S02]  /*d530*/  PRMT R20, R46, 0x5410, R16 ;  /* 0x000054102e147816 */ /* 0x000fe40000000010 */
[----:B------:R-:W-:Y:S02]  /*d540*/  PRMT R25, R61, 0x5432, R17 ;  /* 0x000054323d197816 */ /* 0x000fe40000000011 */
[----:B------:R-:W-:-:S02]  /*d550*/  PRMT R27, R62, 0x5432, R5 ;  /* 0x000054323e1b7816 */ /* 0x000fc40000000005 */
[----:B------:R-:W-:Y:S02]  /*d560*/  PRMT R24, R61, 0x5410, R18 ;  /* 0x000054103d187816 */ /* 0x000fe40000000012 */
[----:B------:R-:W-:Y:S01]  /*d570*/  LOP3.LUT R34, R6, 0xffff0000, RZ, 0xc0, !PT ;  /* 0xffff000006227812 */ /* 0x000fe200078ec0ff */
[----:B------:R-:W-:Y:S02]  /*d580*/  IMAD.U32 R6, R22, 0x10000, RZ ;  /* 0x0001000016067824 */ /* 0x000fe400078e00ff */
[C---:B-1----:R-:W-:Y:S01]  /*d590*/  IMAD.U32 R26, R14.reuse, 0x10000, RZ ;  /* 0x000100000e1a7824 */ /* 0x042fe200078e00ff */
[----:B------:R-:W-:Y:S01]  /*d5a0*/  LOP3.LUT R31, R14, 0xffff0000, RZ, 0xc0, !PT ;  /* 0xffff00000e1f7812 */ /* 0x000fe200078ec0ff */
[----:B------:R-:W-:Y:S01]  /*d5b0*/  IMAD.U32 R14, R19, 0x10000, RZ ;  /* 0x00010000130e7824 */ /* 0x000fe200078e00ff */
[C---:B------:R-:W-:Y:S01]  /*d5c0*/  LOP3.LUT R21, R13.reuse, 0xffff0000, RZ, 0xc0, !PT ;  /* 0xffff00000d157812 */ /* 0x040fe200078ec0ff */
[C---:B--2---:R-:W-:Y:S01]  /*d5d0*/  IMAD.U32 R3, R8.reuse, 0x10000, RZ ;  /* 0x0001000008037824 */ /* 0x044fe200078e00ff */
[----:B------:R-:W-:Y:S01]  /*d5e0*/  LOP3.LUT R5, R8, 0xffff0000, RZ, 0xc0, !PT ;  /* 0xffff000008057812 */ /* 0x000fe200078ec0ff */
[----:B------:R-:W-:Y:S01]  /*d5f0*/  IMAD.U32 R17, R13, 0x10000, RZ ;  /* 0x000100000d117824 */ /* 0x000fe200078e00ff */
        /* <DEDUP_REMOVED lines=9> */
[----:B------:R-:W-:-:S02]  /*d690*/  IMAD.U32 R8, R11, 0x10000, RZ ;  /* 0x000100000b087824 */ /* 0x000fc400078e00ff */
[-C--:B------:R-:W-:Y:S02]  /*d6a0*/  FMUL.FTZ R3, R3, R14.reuse ;  /* 0x0000000e03037220 */ /* 0x080fe40000410000 */
[C---:B------:R-:W-:Y:S01]  /*d6b0*/  IMAD.U32 R7, R9.reuse, 0x10000, RZ ;  /* 0x0001000009077824 */ /* 0x040fe200078e00ff */
[----:B------:R-:W-:Y:S01]  /*d6c0*/  LOP3.LUT R9, R9, 0xffff0000, RZ, 0xc0, !PT ;  /* 0xffff000009097812 */ /* 0x000fe200078ec0ff */
[----:B------:R-:W-:Y:S02]  /*d6d0*/  IMAD.U32 R11, R20, 0x10000, RZ ;  /* 0x00010000140b7824 */ /* 0x000fe400078e00ff */
[----:B------:R-:W-:Y:S01]  /*d6e0*/  FFMA.FTZ R36, R16, R14, -R0 ;  /* 0x0000000e10247223 */ /* 0x000fe20000010800 */
[----:B------:R-:W-:Y:S01]  /*d6f0*/  SHF.L.U32 R14, R24, 0x10, RZ ;  /* 0x00000010180e7819 */ /* 0x000fe200000006ff */
[----:B------:R-:W-:Y:S02]  /*d700*/  FMUL.FTZ R0, R5, R34 ;  /* 0x0000002205007220 */ /* 0x000fe40000410000 */
[----:B------:R-:W-:-:S02]  /*d710*/  FFMA.FTZ R35, R16, R32, R3 ;  /* 0x0000002010237223 */ /* 0x000fc40000010003 */
[-C--:B------:R-:W-:Y:S02]  /*d720*/  FMUL.FTZ R5, R5, R10.reuse ;  /* 0x0000000a05057220 */ /* 0x080fe40000410000 */
[C---:B------:R-:W-:Y:S02]  /*d730*/  FMUL.FTZ R3, R7.reuse, R11 ;  /* 0x0000000b07037220 */ /* 0x040fe40000410000 */
[----:B------:R-:W-:Y:S01]  /*d740*/  FFMA.FTZ R33, R12, R10, -R0 ;  /* 0x0000000a0c217223 */ /* 0x000fe20000010800 */
[----:B------:R-:W-:Y:S01]  /*d750*/  LOP3.LUT R10, R20, 0xffff0000, RZ, 0xc0, !PT ;  /* 0xffff0000140a7812 */ /* 0x000fe200078ec0ff */
[----:B------:R-:W-:Y:S02]  /*d760*/  FMUL.FTZ R0, R7, R6 ;  /* 0x0000000607007220 */ /* 0x000fe40000410000 */
[----:B------:R-:W-:Y:S01]  /*d770*/  FFMA.FTZ R32, R12, R34, R5 ;  /* 0x000000220c207223 */ /* 0x000fe20000010005 */
[----:B------:R-:W-:Y:S01]  /*d780*/  LOP3.LUT R12, R24, 0xffff0000, RZ, 0xc0, !PT ;  /* 0xffff0000180c7812 */ /* 0x000fe200078ec0ff */
[----:B------:R-:W-:-:S02]  /*d790*/  FFMA.FTZ R19, R17, R6, -R3 ;  /* 0x0000000611137223 */ /* 0x000fc40000010803 */
[----:B------:R-:W-:Y:S02]  /*d7a0*/  IMAD.U32 R5, R28, 0x10000, RZ ;  /* 0x000100001c057824 */ /* 0x000fe400078e00ff */
[----:B------:R-:W-:Y:S02]  /*d7b0*/  FMUL.FTZ R3, R8, R14 ;  /* 0x0000000e08037220 */ /* 0x000fe40000410000 */
[----:B------:R-:W-:Y:S02]  /*d7c0*/  IMAD.U32 R20, R25, 0x10000, RZ ;  /* 0x0001000019147824 */ /* 0x000fe400078e00ff */
[----:B------:R-:W-:Y:S01]  /*d7d0*/  FFMA.FTZ R17, R17, R11, R0 ;  /* 0x0000000b11117223 */ /* 0x000fe20000010000 */
[----:B------:R-:W-:Y:S01]  /*d7e0*/  LOP3.LUT R11, R22, 0xffff0000, RZ, 0xc0, !PT ;  /* 0xffff0000160b7812 */ /* 0x000fe200078ec0ff */
[-C--:B------:R-:W-:Y:S01]  /*d7f0*/  FMUL.FTZ R0, R8, R5.reuse ;  /* 0x0000000508007220 */ /* 0x080fe20000410000 */
[----:B------:R-:W-:Y:S01]  /*d800*/  LOP3.LUT R8, R28, 0xffff0000, RZ, 0xc0, !PT ;  /* 0xffff00001c087812 */ /* 0x000fe200078ec0ff */
[----:B------:R-:W-:-:S02]  /*d810*/  FFMA.FTZ R16, R18, R5, -R3 ;  /* 0x0000000512107223 */ /* 0x000fc40000010803 */
[----:B------:R-:W-:Y:S02]  /*d820*/  IMAD.U32 R7, R27, 0x10000, RZ ;  /* 0x000100001b077824 */ /* 0x000fe400078e00ff */
[----:B------:R-:W-:Y:S02]  /*d830*/  FMUL.FTZ R6, R9, R10 ;  /* 0x0000000a09067220 */ /* 0x000fe40000410000 */
[----:B------:R-:W-:Y:S02]  /*d840*/  FMUL.FTZ R3, R13, R20 ;  /* 0x000000140d037220 */ /* 0x000fe40000410000 */
[----:B------:R-:W-:Y:S02]  /*d850*/  FFMA.FTZ R18, R18, R14, R0 ;  /* 0x0000000e12127223 */ /* 0x000fe40000010000 */
[-C--:B------:R-:W-:Y:S02]  /*d860*/  FMUL.FTZ R5, R9, R11.reuse ;  /* 0x0000000b09057220 */ /* 0x080fe40000410000 */
[----:B------:R-:W-:-:S02]  /*d870*/  FFMA.FTZ R14, R21, R11, -R6 ;  /* 0x0000000b150e7223 */ /* 0x000fc40000010806 */
[-C--:B------:R-:W-:Y:S01]  /*d880*/  FMUL.FTZ R0, R13, R7.reuse ;  /* 0x000000070d007220 */ /* 0x080fe20000410000 */
[----:B------:R-:W-:Y:S01]  /*d890*/  LOP3.LUT R13, R25, 0xffff0000, RZ, 0xc0, !PT ;  /* 0xffff0000190d7812 */ /* 0x000fe200078ec0ff */
[C---:B------:R-:W-:Y:S01]  /*d8a0*/  FFMA.FTZ R11, R26.reuse, R7, -R3 ;  /* 0x000000071a0b7223 */ /* 0x040fe20000010803 */
[----:B------:R-:W-:Y:S01]  /*d8b0*/  LOP3.LUT R7, R27, 0xffff0000, RZ, 0xc0, !PT ;  /* 0xffff00001b077812 */ /* 0x000fe200078ec0ff */
[----:B------:R-:W-:Y:S02]  /*d8c0*/  FFMA.FTZ R9, R21, R10, R5 ;  /* 0x0000000a15097223 */ /* 0x000fe40000010005 */
[----:B------:R-:W-:Y:S02]  /*d8d0*/  FFMA.FTZ R10, R26, R20, R0 ;  /* 0x000000141a0a7223 */ /* 0x000fe40000010000 */
[----:B------:R-:W-:Y:S01]  /*d8e0*/  FMUL.FTZ R6, R23, R13 ;  /* 0x0000000d17067220 */ /* 0x000fe20000410000 */
[----:B------:R-:W-:Y:S01]  /*d8f0*/  F2FP.BF16.PACK_AB R9, R9, R17 ;  /* 0x000000110909723e */ /* 0x000fe200000010ff */
[----:B------:R-:W-:-:S02]  /*d900*/  FMUL.FTZ R3, R15, R12 ;  /* 0x0000000c0f037220 */ /* 0x000fc40000410000 */
        /* <DEDUP_REMOVED lines=11> */
[----:B------:R-:W-:Y:S02]  /*d9c0*/  F2FP.BF16.PACK_AB R10, R5, R10 ;  /* 0x0000000a050a723e */ /* 0x000fe400000010ff */
[----:B------:R-:W-:Y:S01]  /*d9d0*/  F2FP.BF16.PACK_AB R11, R0, R18 ;  /* 0x00000012000b723e */ /* 0x000fe200000010ff */
[----:B------:R1:W-:Y:S04]  /*d9e0*/  STS.128 [R41+0x7100], R12 ;  /* 0x0071000c29007388 */ /* 0x0003e80000000c00 */
[----:B------:R1:W-:Y:S02]  /*d9f0*/  STS.128 [R40+0x7100], R8 ;  /* 0x0071000828007388 */ /* 0x0003e40000000c00 */
.L_x_780:
[----:B------:R-:W-:Y:S05]  /*da00*/  BSYNC B0 ;  /* 0x0000000000007941 */ /* 0x000fea0003800000 */
.L_x_779:
        /* <DEDUP_REMOVED lines=68> */
[-C--:B------:R-:W-:Y:S02]  /*de50*/  FMUL.FTZ R0, R7, R6.reuse ;  /* 0x0000000607007220 */ /* 0x080fe40000410000 */
        /* <DEDUP_REMOVED lines=41> */
.L_x_782:
[----:B------:R-:W-:Y:S05]  /*e0f0*/  BSYNC B0 ;  /* 0x0000000000007941 */ /* 0x000fea0003800000 */
.L_x_781:
        /* <DEDUP_REMOVED lines=72> */
[C---:B------:R-:W-:Y:S01]  /*e580*/  LOP3.LUT R12, R28.reuse, 0xffff0000, RZ, 0xc0, !PT ;  /* 0xffff00001c0c7812 */ /* 0x040fe200078ec0ff */
[----:B------:R-:W-:-:S02]  /*e590*/  IMAD.U32 R5, R28, 0x10000, RZ ;  /* 0x000100001c057824 */ /* 0x000fc400078e00ff */
[----:B------:R-:W-:Y:S02]  /*e5a0*/  FFMA.FTZ R17, R17, R10, R0 ;  /* 0x0000000a11117223 */ /* 0x000fe40000010000 */
[----:B------:R-:W-:Y:S02]  /*e5b0*/  FMUL.FTZ R3, R8, R14 ;  /* 0x0000000e08037220 */ /* 0x000fe40000410000 */
[----:B------:R-:W-:Y:S02]  /*e5c0*/  IMAD.U32 R10, R24, 0x10000, RZ ;  /* 0x00010000180a7824 */ /* 0x000fe400078e00ff */
        /* <DEDUP_REMOVED lines=20> */
[----:B------:R-:W-:Y:S02]  /*e710*/  FFMA.FTZ R6, R30, R7, -R6 ;  /* 0x000000071e067223 */ /* 0x000fe40000010806 */
[C---:B------:R-:W-:Y:S01]  /*e720*/  FFMA.FTZ R3, R29.reuse, R12, -R3 ;  /* 0x0000000c1d037223 */ /* 0x040fe20000010803 */
[----:B------:R-:W-:Y:S01]  /*e730*/  F2FP.BF16.PACK_AB R12, R32, R36 ;  /* 0x00000024200c723e */ /* 0x000fe200000010ff */
[----:B------:R-:W-:Y:S01]  /*e740*/  FFMA.FTZ R5, R30, R8, R5 ;  /* 0x000000081e057223 */ /* 0x000fe20000010005 */
[----:B------:R-:W-:Y:S01]  /*e750*/  F2FP.BF16.PACK_AB R14, R6, R14 ;  /* 0x0000000e060e723e */ /* 0x000fe200000010ff */
[----:B------:R-:W-:Y:S01]  /*e760*/  FFMA.FTZ R0, R29, R26, R0 ;  /* 0x0000001a1d007223 */ /* 0x000fe20000010000 */
[----:B------:R-:W-:Y:S02]  /*e770*/  F2FP.BF16.PACK_AB R15, R3, R16 ;  /* 0x00000010030f723e */ /* 0x000fe400000010ff */
[----:B------:R-:W-:-:S02]  /*e780*/  F2FP.BF16.PACK_AB R8, R31, R34 ;  /* 0x000000221f08723e */ /* 0x000fc400000010ff */
[----:B------:R-:W-:Y:S01]  /*e790*/  F2FP.BF16.PACK_AB R10, R5, R10 ;  /* 0x0000000a050a723e */ /* 0x000fe200000010ff */
[----:B------:R1:W-:Y:S01]  /*e7a0*/  STS.128 [R35+0x7100], R12 ;  /* 0x0071000c23007388 */ /* 0x0003e20000000c00 */
[----:B------:R-:W-:-:S05]  /*e7b0*/  F2FP.BF16.PACK_AB R11, R0, R18 ;  /* 0x00000012000b723e */ /* 0x000fca00000010ff */
[----:B------:R1:W-:Y:S02]  /*e7c0*/  STS.128 [R33+0x7100], R8 ;  /* 0x0071000821007388 */ /* 0x0003e40000000c00 */
.L_x_770:
[----:B------:R-:W-:Y:S05]  /*e7d0*/  BSYNC B2 ;  /* 0x0000000000027941 */ /* 0x000fea0003800000 */
.L_x_748:
[----:B-1----:R-:W-:Y:S01]  /*e7e0*/  SHF.R.S32.HI R7, RZ, 0x4, R82 ;  /* 0x00000004ff077819 */ /* 0x002fe20000011452 */
[----:B------:R-:W-:Y:S01]  /*e7f0*/  IMAD.SHL.U32 R6, R74, 0x40, RZ ;  /* 0x000000404a067824 */ /* 0x000fe200078e00ff */
[----:B------:R-:W-:-:S04]  /*e800*/  DEPBAR.LE SB0, 0x0 ;  /* 0x000080000000791a */ /* 0x000fc80000000000 */
[----:B------:R-:W-:Y:S01]  /*e810*/  LEA.HI R0, R82, R7, RZ, 0x1 ;  /* 0x0000000752007211 */ /* 0x000fe200078f08ff */
[----:B------:R-:W-:Y:S01]  /*e820*/  IMAD.SHL.U32 R3, R80, 0x40, RZ ;  /* 0x0000004050037824 */ /* 0x000fe200078e00ff */
[----:B------:R-:W-:Y:S01]  /*e830*/  LOP3.LUT P0, RZ, R74, 0x2, RZ, 0xc0, !PT ;  /* 0x000000024aff7812 */ /* 0x000fe2000780c0ff */
[----:B------:R-:W-:Y:S01]  /*e840*/  IMAD.SHL.U32 R5, R81, 0x40, RZ ;  /* 0x0000004051057824 */ /* 0x000fe200078e00ff */
[----:B------:R-:W-:Y:S01]  /*e850*/  LOP3.LUT R0, R0, 0xfffffffe, RZ, 0xc0, !PT ;  /* 0xfffffffe00007812 */ /* 0x000fe200078ec0ff */
[----:B------:R-:W-:Y:S01]  /*e860*/  IMAD.SHL.U32 R8, R71, 0x8, RZ ;  /* 0x0000000847087824 */ /* 0x000fe200078e00ff */
        /* <DEDUP_REMOVED lines=31> */
[--C-:B------:R-:W-:Y:S01]  /*ea60*/  IMAD R238, R2, 0x2, R235.reuse ;  /* 0x0000000202ee7824 */ /* 0x100fe200078e02eb */
[----:B------:R-:W-:Y:S01]  /*ea70*/  IADD3 R243, R239, 0x1800, RZ ;  /* 0x00001800eff37810 */ /* 0x000fe20007ffe0ff */
[----:B------:R-:W-:Y:S01]  /*ea80*/  IMAD.IADD R7, R7, 0x1, R0 ;  /* 0x0000000107077824 */ /* 0x000fe200078e0200 */
[C---:B------:R-:W-:Y:S01]  /*ea90*/  IADD3 R242, R239.reuse, 0x2000, RZ ;  /* 0x00002000eff27810 */ /* 0x040fe20007ffe0ff */
        /* <DEDUP_REMOVED lines=25> */
[----:B------:R-:W-:Y:S01]  /*ec30*/  LDSM.16.M88.4 R80, [R239] ;  /* 0x00000000ef50783b */ /* 0x000fe20000000200 */
[C---:B--2---:R-:W-:Y:S03]  /*ec40*/  HMMA.16816.F32.BF16 R56, R8.reuse, R20, RZ ;  /* 0x000000140838723c */ /* 0x044fe600000418ff */
[----:B------:R-:W-:Y:S04]  /*ec50*/  LDSM.16.M88.4 R76, [R239+0x800] ;  /* 0x00080000ef4c783b */ /* 0x000fe80000000200 */
        /* <DEDUP_REMOVED lines=37> */
[C---:B------:R-:W-:Y:S01]  /*eeb0*/  HMMA.16816.F32.BF16 R132, R12.reuse, R36, RZ ;  /* 0x000000240c84723c */ /* 0x040fe200000418ff */
[----:B------:R-:W-:Y:S04]  /*eec0*/  SHFL.IDX PT, R36, R3, 0x4, 0x181f ;  /* 0x00981f0003247f89 */ /* 0x000fe800000e0000 */
[----:B------:R-:W-:Y:S03]  /*eed0*/  SHFL.IDX PT, R37, R0, 0x4, 0x181f ;  /* 0x00981f0000257f89 */ /* 0x000fe600000e0000 */
[C---:B------:R-:W-:Y:S08]  /*eee0*/  HMMA.16816.F32.BF16 R180, R12.reuse, R38, RZ ;  /* 0x000000260cb4723c */ /* 0x040ff000000418ff */
[C---:B------:R-:W-:Y:S08]  /*eef0*/  HMMA.16816.F32.BF16 R116, R12.reuse, R40, RZ ;  /* 0x000000280c74723c */ /* 0x040ff000000418ff */
[----:B------:R-:W-:Y:S01]  /*ef00*/  HMMA.16816.F32.BF16 R112, R12, R42, RZ ;  /* 0x0000002a0c70723c */ /* 0x000fe200000418ff */
[----:B------:R-:W2:Y:S04]  /*ef10*/  SHFL.IDX PT, R14, R3, 0x3, 0x181f ;  /* 0x00781f00030e7f89 */ /* 0x000ea800000e0000 */
[----:B------:R-:W3:Y:S02]  /*ef20*/  SHFL.IDX PT, R15, R0, 0x3, 0x181f ;  /* 0x00781f00000f7f89 */ /* 0x000ee400000e0000 */
[----:B------:R-:W-:Y:S01]  /*ef30*/  IADD3 R12, P2, R5, R247, RZ ;  /* 0x000000f7050c7210 */ /* 0x000fe20007f5e0ff */
[C---:B-1----:R-:W-:Y:S01]  /*ef40*/  HMMA.16816.F32.BF16 R108, R16.reuse, R80, R52 ;  /* 0x00000050106c723c */ /* 0x042fe20000041834 */
[----:B------:R-:W1:Y:S03]  /*ef50*/  SHFL.IDX PT, R3, R3, 0x6, 0x181f ;  /* 0x00d81f0003037f89 */ /* 0x000e6600000e0000 */
[----:B------:R-:W-:Y:S01]  /*ef60*/  IMAD.X R13, R9, 0x1, R246, P2 ;  /* 0x00000001090d7824 */ /* 0x000fe200010e06f6 */
[C---:B------:R-:W-:Y:S01]  /*ef70*/  ISETP.LT.OR P2, PT, R73.reuse, 0x11, P0 ;  /* 0x000000114900780c */ /* 0x040fe20000741670 */
[----:B------:R-:W-:Y:S02]  /*ef80*/  LDSM.16.M88.4 R8, [R238+0x7100] ;  /* 0x00710000ee08783b */ /* 0x000fe40000000200 */
[----:B------:R-:W-:Y:S02]  /*ef90*/  HMMA.16816.F32.BF16 R104, R16, R76, R56 ;  /* 0x0000004c1068723c */ /* 0x000fe40000041838 */
[----:B------:R-:W-:Y:S01]  /*efa0*/  @!PT LDS RZ, [RZ] ;  /* 0x00000000fffff984 */ /* 0x000fe20000000800 */
[----:B------:R-:W-:Y:S01]  /*efb0*/  @!PT LDS RZ, [RZ] ;  /* 0x00000000fffff984 */ /* 0x000fe20000000800 */
[----:B------:R-:W-:Y:S01]  /*efc0*/  @!PT LDS RZ, [RZ] ;  /* 0x00000000fffff984 */ /* 0x000fe20000000800 */
[----:B------:R4:W-:Y:S01]  /*efd0*/  LDGSTS.E.BYPASS.LTC128B.128 [R248+0x100], [R12.64], !P4 ;  /* 0x001000000cf87fae */ /* 0x0009e2000e101d56 */
[----:B------:R-:W-:-:S03]  /*efe0*/  ISETP.LT.OR P4, PT, R73, 0x41, P0 ;  /* 0x000000414900780c */ /* 0x000fc60000781670 */
[----:B------:R5:W1:Y:S02]  /*eff0*/  SHFL.IDX PT, R5, R0, 0x6, 0x181f ;  /* 0x00d81f0000057f89 */ /* 0x000a6400000e0000 */
[----:B------:R-:W-:Y:S01]  /*f000*/  HMMA.16816.F32.BF16 R100, R16, R48, R60 ;  /* 0x000000301064723c */ /* 0x000fe2000004183c */
[----:B--2---:R-:W-:Y:S01]  /*f010*/  IADD3 R14, P1, R14, R247, RZ ;  /* 0x000000f70e0e7210 */ /* 0x004fe20007f3e0ff */
[----:B------:R2:W-:Y:S01]  /*f020*/  LDGSTS.E.BYPASS.LTC128B.128 [R248+0x900], [R6.64], !P2 ;  /* 0x0090000006f87fae */ /* 0x0005e2000d101d56 */
[----:B------:R-:W-:-:S03]  /*f030*/  ISETP.LT.OR P2, PT, R73, 0x31, P0 ;  /* 0x000000314900780c */ /* 0x000fc60000741670 */
[----:B---3--:R-:W-:Y:S01]  /*f040*/  IMAD.X R15, R15, 0x1, R246, P1 ;  /* 0x000000010f0f7824 */ /* 0x008fe200008e06f6 */
        /* <DEDUP_REMOVED lines=9> */
[-C--:B--2---:R-:W-:Y:S02]  /*f0e0*/  IADD3 R6, P1, R36, R247.reuse, RZ ;  /* 0x000000f724067210 */ /* 0x084fe40007f3e0ff */
[----:B------:R-:W-:Y:S02]  /*f0f0*/  IMAD.IADD R234, R228, 0x1, R0 ;  /* 0x00000001e4ea7824 */ /* 0x000fe400078e0200 */
[----:B------:R-:W-:Y:S01]  /*f100*/  IMAD.IADD R233, R0, 0x1, R239 ;  /* 0x0000000100e97824 */ /* 0x000fe200078e02ef */
[----:B------:R-:W-:Y:S01]  /*f110*/  LOP3.LUT R0, R229, R230, RZ, 0xfc, !PT ;  /* 0x000000e6e5007212 */ /* 0x000fe200078efcff */
[--C-:B------:R-:W-:Y:S01]  /*f120*/  IMAD.X R7, R37, 0x1, R246.reuse, P1 ;  /* 0x0000000125077824 */ /* 0x100fe200008e06f6 */
[----:B----4-:R-:W-:Y:S01]  /*f130*/  IADD3 R12, P1, R22, R247, RZ ;  /* 0x000000f7160c7210 */ /* 0x010fe20007f3e0ff */
[----:B------:R-:W-:Y:S03]  /*f140*/  HMMA.16816.F32.BF16 R36, R16, R82, R84 ;  /* 0x000000521024723c */ /* 0x000fe60000041854 */
[----:B------:R1:W-:Y:S01]  /*f150*/  LDGSTS.E.BYPASS.LTC128B.128 [R248+0x2100], [R6.64], !P4 ;  /* 0x0210000006f87fae */ /* 0x0003e2000e101d56 */
[----:B------:R-:W-:Y:S01]  /*f160*/  IMAD.X R13, R23, 0x1, R246, P1 ;  /* 0x00000001170d7824 */ /* 0x000fe200008e06f6 */
[----:B------:R-:W-:-:S03]  /*f170*/  ISETP.LT.OR P1, PT, R73, 0x61, P0 ;  /* 0x000000614900780c */ /* 0x000fc60000721670 */
[C---:B------:R-:W-:Y:S01]  /*f180*/  HMMA.16816.F32.BF16 R92, R16.reuse, R28, R92 ;  /* 0x0000001c105c723c */ /* 0x040fe2000004185c */
[----:B------:R2:W-:Y:S07]  /*f190*/  LDGSTS.E.BYPASS.LTC128B.128 [R248+0x2900], [R12.64], !P3 ;  /* 0x029000000cf87fae */ /* 0x0005ee000d901d56 */
[C---:B------:R-:W-:Y:S08]  /*f1a0*/  HMMA.16816.F32.BF16 R40, R16.reuse, R24, R68 ;  /* 0x000000181028723c */ /* 0x040ff00000041844 */
[----:B------:R-:W-:Y:S01]  /*f1b0*/  HMMA.16816.F32.BF16 R120, R16, R50, R124 ;  /* 0x000000321078723c */ /* 0x000fe2000004187c */
[----:B-1----:R-:W-:-:S07]  /*f1c0*/  IADD3 R6, P0, R3, R247, RZ ;  /* 0x000000f703067210 */ /* 0x002fce0007f1e0ff */
[----:B------:R-:W-:Y:S01]  /*f1d0*/  HMMA.16816.F32.BF16 R204, R16, R46, R128 ;  /* 0x0000002e10cc723c */ /* 0x000fe20000041880 */
[----:B------:R-:W-:Y:S01]  /*f1e0*/  IMAD.X R7, R5, 0x1, R246, P0 ;  /* 0x0000000105077824 */ /* 0x000fe200000e06f6 */
[----:B------:R-:W-:-:S04]  /*f1f0*/  PLOP3.LUT P0, PT, PT, PT, UP0, 0x80, 0x0 ;  /* 0x000000000000781c */ /* 0x000fc80003f0f008 */
[----:B------:R1:W-:Y:S02]  /*f200*/  LDGSTS.E.BYPASS.LTC128B.128 [R248+0x3100], [R6.64], !P1 ;  /* 0x0310000006f87fae */ /* 0x0003e4000c901d56 */
[C---:B------:R-:W-:Y:S02]  /*f210*/  HMMA.16816.F32.BF16 R200, R16.reuse, R34, R148 ;  /* 0x0000002210c8723c */ /* 0x040fe40000041894 */
[----:B---3--:R-:W-:Y:S04]  /*f220*/  LDSM.16.M88.4 R20, [R236+0x9100] ;  /* 0x00910000ec14783b */ /* 0x008fe80000000200 */
[----:B------:R-:W-:Y:S02]  /*f230*/  LDSM.16.M88.4 R72, [R234+0x3900] ;  /* 0x00390000ea48783b */ /* 0x000fe40000000200 */
[C---:B------:R-:W-:Y:S02]  /*f240*/  HMMA.16816.F32.BF16 R196, R16.reuse, R30, R152 ;  /* 0x0000001e10c4723c */ /* 0x040fe40000041898 */
[----:B------:R-:W3:Y:S04]  /*f250*/  LDSM.16.M88.4 R84, [R234+0x6900] ;  /* 0x00690000ea54783b */ /* 0x000ee80000000200 */
[----:B------:R-:W4:Y:S02]  /*f260*/  LDSM.16.M88.4 R64, [R234+0x4900] ;  /* 0x00490000ea40783b */ /* 0x000f240000000200 */
[----:B------:R-:W-:Y:S02]  /*f270*/  HMMA.16816.F32.BF16 R176, R16, R26, R176 ;  /* 0x0000001a10b0723c */ /* 0x000fe400000418b0 */
[----:B------:R-:W5:Y:S04]  /*f280*/  LDSM.16.M88.4 R60, [R234+0x5100] ;  /* 0x00510000ea3c783b */ /* 0x000f680000000200 */
        /* <DEDUP_REMOVED lines=25> */
[----:B------:R-:W2:Y:S03]  /*f420*/  LDSM.16.M88.4 R24, [R233+0x3000] ;  /* 0x00300000e918783b */ /* 0x000ea60000000200 */
[C---:B---3--:R-:W-:Y:S01]  /*f430*/  HMMA.16816.F32.BF16 R132, R20.reuse, R84, R40 ;  /* 0x000000541484723c */ /* 0x048fe20000041828 */
[----:B------:R-:W3:Y:S07]  /*f440*/  LDSM.16.M88.4 R40, [R233+0x1000] ;  /* 0x00100000e928783b */ /* 0x000eee0000000200 */
[----:B------:R-:W-:Y:S01]  /*f450*/  HMMA.16816.F32.BF16 R128, R20, R74, R36 ;  /* 0x0000004a1480723c */ /* 0x000fe20000041824 */
[----:B------:R-:W2:Y:S01]  /*f460*/  LDSM.16.M88.4 R36, [R233+0x1800] ;  /* 0x00180000e924783b */ /* 0x000ea20000000200 */
[----:B------:R-:W-:-:S06]  /*f470*/  DEPBAR.LE SB0, 0x0 ;  /* 0x000080000000791a */ /* 0x000fcc0000000000 */
[C---:B----4-:R-:W-:Y:S08]  /*f480*/  HMMA.16816.F32.BF16 R156, R20.reuse, R64, R100 ;  /* 0x00000040149c723c */ /* 0x050ff00000041864 */
[C---:B-----5:R-:W-:Y:S08]  /*f490*/  HMMA.16816.F32.BF16 R148, R20.reuse, R60, R96 ;  /* 0x0000003c1494723c */ /* 0x060ff00000041860 */
[C---:B-1----:R-:W-:Y:S08]  /*f4a0*/  HMMA.16816.F32.BF16 R140, R20.reuse, R56, R88 ;  /* 0x00000038148c723c */ /* 0x042ff00000041858 */
[C---:B------:R-:W-:Y:S08]  /*f4b0*/  HMMA.16816.F32.BF16 R136, R20.reuse, R52, R92 ;  /* 0x000000341488723c */ /* 0x040ff0000004185c */
[C---:B------:R-:W-:Y:S08]  /*f4c0*/  HMMA.16816.F32.BF16 R168, R20.reuse, R72, R108 ;  /* 0x0000004814a8723c */ /* 0x040ff0000004186c */
[C---:B------:R-:W-:Y:S08]  /*f4d0*/  HMMA.16816.F32.BF16 R160, R20.reuse, R68, R104 ;  /* 0x0000004414a0723c */ /* 0x040ff00000041868 */
[----:B------:R-:W-:Y:S08]  /*f4e0*/  HMMA.16816.F32.BF16 R124, R20, R70, R220 ;  /* 0x00000046147c723c */ /* 0x000ff000000418dc */
[C---:B------:R-:W-:Y:S08]  /*f4f0*/  HMMA.16816.F32.BF16 R100, R16.reuse, R72, R184 ;  /* 0x000000481064723c */ /* 0x040ff000000418b8 */
        /* <DEDUP_REMOVED lines=19> */
[----:B------:R-:W-:Y:S08]  /*f630*/  HMMA.16816.F32.BF16 R104, R8, R26, R104 ;  /* 0x0000001a0868723c */ /* 0x000ff00000041868 */
[----:B------:R-:W-:Y:S08]  /*f640*/  HMMA.16816.F32.BF16 R20, R12, R24, R20 ;  /* 0x000000180c14723c */ /* 0x000ff00000041814 */
[C---:B------:R-:W-:Y:S08]  /*f650*/  HMMA.16816.F32.BF16 R168, R8.reuse, R48, R168 ;  /* 0x0000003008a8723c */ /* 0x040ff000000418a8 */
[C---:B------:R-:W-:Y:S08]  /*f660*/  HMMA.16816.F32.BF16 R164, R8.reuse, R50, R128 ;  /* 0x0000003208a4723c */ /* 0x040ff00000041880 */
[C---:B------:R-:W-:Y:S08]  /*f670*/  HMMA.16816.F32.BF16 R160, R8.reuse, R44, R160 ;  /* 0x0000002c08a0723c */ /* 0x040ff000000418a0 */
[C---:B------:R-:W-:Y:S08]  /*f680*/  HMMA.16816.F32.BF16 R124, R8.reuse, R46, R124 ;  /* 0x0000002e087c723c */ /* 0x040ff0000004187c */
        /* <DEDUP_REMOVED lines=38> */
[----:B------:R-:W-:Y:S01]  /*f8f0*/  SHF.R.S32.HI R3, RZ, 0x1f, R10 ;  /* 0x0000001fff037819 */ /* 0x000fe2000001140a */
[----:B------:R-:W-:Y:S04]  /*f900*/  STL [R1+0x4], R10 ;  /* 0x0000040a01007387 */ /* 0x000fe80000100800 */
[----:B------:R-:W-:-:S04]  /*f910*/  IMAD R3, R3, c[0x0][0x1e0], RZ ;  /* 0x0000780003037a24 */ /* 0x000fc800078e02ff */
[C---:B------:R-:W-:Y:S02]  /*f920*/  IMAD R3, R10.reuse, c[0x0][0x1e4], R3 ;  /* 0x000079000a037a24 */ /* 0x040fe400078e0203 */
[----:B-1----:R-:W-:-:S04]  /*f930*/  IMAD.WIDE.U32 R6, R10, c[0x0][0x1e0], RZ ;  /* 0x000078000a067a25 */ /* 0x002fc800078e00ff */
[----:B------:R-:W-:Y:S01]  /*f940*/  IMAD.IADD R7, R7, 0x1, R3 ;  /* 0x0000000107077824 */ /* 0x000fe200078e0203 */
[----:B--2---:R-:W-:-:S03]  /*f950*/  SHF.R.S32.HI R3, RZ, 0x1f, R9 ;  /* 0x0000001fff037819 */ /* 0x004fc60000011409 */
[----:B------:R-:W-:Y:S01]  /*f960*/  IMAD.WIDE.U32 R6, R9, c[0x0][0x1f0], R6 ;  /* 0x00007c0009067a25 */ /* 0x000fe200078e0006 */
[----:B------:R-:W-:Y:S03]  /*f970*/  STL [R1], R9 ;  /* 0x0000000901007387 */ /* 0x000fe60000100800 */
        /* <DEDUP_REMOVED lines=41> */
.L_x_783:
[----:B------:R-:W-:Y:S01]  /*fc10*/  LOP3.LUT R3, R231, 0xffffffe0, RZ, 0xc0, !PT ;  /* 0xffffffe0e7037812 */ /* 0x000fe200078ec0ff */
        /* <DEDUP_REMOVED lines=18> */
[----:B------:R-:W-:Y:S01]  /*fd40*/  STL [R1+0x28], R228 ;  /* 0x000028e401007387 */ /* 0x000fe20000100800 */
[----:B------:R-:W-:Y:S01]  /*fd50*/  PLOP3.LUT P1, PT, PT, PT, UP2, 0x80, 0x0 ;  /* 0x000000000000781c */ /* 0x000fe20003f2f028 */
[C---:B------:R-:W-:Y:S01]  /*fd60*/  IMAD.SHL.U32 R10, R6.reuse, 0x20, RZ ;  /* 0x00000020060a7824 */ /* 0x040fe200078e00ff */
[----:B------:R-:W-:Y:S01]  /*fd70*/  LOP3.LUT R6, R6, 0x1ffffffe, RZ, 0xc0, !PT ;  /* 0x1ffffffe06067812 */ /* 0x000fe200078ec0ff */
[----:B------:R-:W-:Y:S01]  /*fd80*/  IMAD R9, R9, 0x10, R8 ;  /* 0x0000001009097824 */ /* 0x000fe200078e0208 */
[----:B------:R-:W-:Y:S01]  /*fd90*/  PLOP3.LUT P0, PT, PT, PT, UP2, 0x80, 0x0 ;  /* 0x000000000000781c */ /* 0x000fe20003f0f028 */
[----:B------:R-:W-:Y:S01]  /*fda0*/  IMAD R232, R2, 0x2, R229 ;  /* 0x0000000202e87824 */ /* 0x000fe200078e02e5 */
[----:B------:R-:W-:Y:S01]  /*fdb0*/  LOP3.LUT R8, R10, 0xffffffc0, RZ, 0xc0, !PT ;  /* 0xffffffc00a087812 */ /* 0x000fe200078ec0ff */
[----:B------:R-:W-:Y:S01]  /*fdc0*/  IMAD.IADD R6, R3, 0x1, -R6 ;  /* 0x0000000103067824 */ /* 0x000fe200078e0a06 */
[----:B------:R-:W-:Y:S01]  /*fdd0*/  LDSM.16.MT88.4 R36, [R231+0x100] ;  /* 0x00010000e724783b */ /* 0x000fe20000004200 */
[----:B------:R-:W-:-:S02]  /*fde0*/  ULDC.64 UR4, c[0x0][0x2c8] ;  /* 0x0000b20000047ab9 */ /* 0x000fc40000000a00 */
[----:B------:R-:W-:Y:S01]  /*fdf0*/  IMAD.IADD R3, R8, 0x1, R9 ;  /* 0x0000000108037824 */ /* 0x000fe200078e0209 */
[----:B------:R-:W0:Y:S03]  /*fe00*/  LDGDEPBAR ;  /* 0x00000000000079af */ /* 0x000e260000000000 */
[----:B------:R-:W-:-:S04]  /*fe10*/  IMAD R11, R6, 0x8, R3 ;  /* 0x00000008060b7824 */ /* 0x000fc800078e0203 */
[----:B------:R-:W-:Y:S01]  /*fe20*/  @P1 IMAD.HI.U32 R6, R11, c[0x0][0x2c8], RZ ;  /* 0x0000b2000b061a27 */ /* 0x000fe200078e00ff */
[----:B------:R-:W-:Y:S03]  /*fe30*/  STL [R1+0x20], R11 ;  /* 0x0000200b01007387 */ /* 0x000fe60000100800 */
[----:B------:R-:W-:Y:S01]  /*fe40*/  IMAD.MOV.U32 R3, RZ, RZ, R11 ;  /* 0x000000ffff037224 */ /* 0x000fe200078e000b */
[----:B------:R-:W-:-:S05]  /*fe50*/  @P0 SHF.R.U32.HI R3, RZ, c[0x0][0x2cc], R6 ;  /* 0x0000b300ff030a19 */ /* 0x000fca0000011606 */
[----:B------:R-:W1:Y:S04]  /*fe60*/  SHFL.IDX PT, R6, R3, RZ, 0x1c1f ;  /* 0x001c1fff03067589 */ /* 0x000e6800000e0000 */
[----:B------:R-:W2:Y:S04]  /*fe70*/  SHFL.IDX PT, R9, R3, 0x1, 0x1c1f ;  /* 0x003c1f0003097f89 */ /* 0x000ea800000e0000 */
[----:B------:R-:W3:Y:S04]  /*fe80*/  SHFL.IDX PT, R11, R3, 0x2, 0x1c1f ;  /* 0x005c1f00030b7f89 */ /* 0x000ee800000e0000 */
[----:B------:R4:W1:Y:S02]  /*fe90*/  SHFL.IDX PT, R10, R3, 0x3, 0x1c1f ;  /* 0x007c1f00030a7f89 */ /* 0x00086400000e0000 */
[----:B----4-:R-:W-:-:S05]  /*fea0*/  LOP3.LUT R3, R7, 0x7ffffffc, RZ, 0xc0, !PT ;  /* 0x7ffffffc07037812 */ /* 0x010fca00078ec0ff */
[----:B------:R-:W-:Y:S02]  /*feb0*/  IMAD.IADD R5, R5, 0x1, -R3 ;  /* 0x0000000105057824 */ /* 0x000fe400078e0a03 */
[----:B------:R-:W-:Y:S02]  /*fec0*/  IMAD.U32 R3, RZ, RZ, UR12 ;  /* 0x0000000cff037e24 */ /* 0x000fe4000f8e00ff */
[----:B------:R-:W-:-:S05]  /*fed0*/  IMAD.SHL.U32 R8, R5, 0x2, RZ ;  /* 0x0000000205087824 */ /* 0x000fca00078e00ff */
[----:B------:R-:W-:Y:S01]  /*fee0*/  IADD3 R3, -R8, 0x1, R3 ;  /* 0x0000000108037810 */ /* 0x000fe20007ffe103 */
[----:B------:R4:W-:Y:S03]  /*fef0*/  STL [R1+0x24], R8 ;  /* 0x0000240801007387 */ /* 0x0009e60000100800 */
[----:B------:R-:W-:-:S05]  /*ff00*/  IADD3 R3, R3, -UR20, RZ ;  /* 0x8000001403037c10 */ /* 0x000fca000fffe0ff */
[C---:B-1----:R-:W-:Y:S02]  /*ff10*/  IMAD.IADD R6, R3.reuse, 0x1, R6 ;  /* 0x0000000103067824 */ /* 0x042fe400078e0206 */
[C---:B--2---:R-:W-:Y:S02]  /*ff20*/  IMAD.IADD R7, R3.reuse, 0x1, R9 ;  /* 0x0000000103077824 */ /* 0x044fe400078e0209 */
[C---:B---3--:R-:W-:Y:S02]  /*ff30*/  IMAD.IADD R5, R3.reuse, 0x1, R11 ;  /* 0x0000000103057824 */ /* 0x048fe400078e020b */
[----:B------:R-:W-:Y:S01]  /*ff40*/  IMAD.IADD R3, R3, 0x1, R10 ;  /* 0x0000000103037824 */ /* 0x000fe200078e020a */
[----:B----4-:R-:W-:-:S04]  /*ff50*/  IADD3 R8, -R8, UR12, RZ ;  /* 0x0000000c08087c10 */ /* 0x010fc8000fffe1ff */
[C---:B------:R-:W-:Y:S02]  /*ff60*/  IMNMX R6, R8.reuse, R6, PT ;  /* 0x0000000608067217 */ /* 0x040fe40003800200 */
[----:B------:R-:W-:Y:S02]  /*ff70*/  IMNMX R7, R8, R7, PT ;  /* 0x0000000708077217 */ /* 0x000fe40003800200 */
[----:B------:R-:W-:Y:S02]  /*ff80*/  ISETP.GT.AND P2, PT, R6, 0x1, PT ;  /* 0x000000010600780c */ /* 0x000fe40003f44270 */
[----:B------:R-:W-:Y:S02]  /*ff90*/  ISETP.GT.AND P1, PT, R7, RZ, PT ;  /* 0x000000ff0700720c */ /* 0x000fe40003f24270 */
[----:B------:R-:W-:Y:S02]  /*ffa0*/  FSEL R29, R101, -INF , P2 ;  /* 0xff800000651d7808 */ /* 0x000fe40001000000 */
[----:B------:R-:W-:-:S02]  /*ffb0*/  FSEL R32, R102, -INF , P1 ;  /* 0xff80000066207808 */ /* 0x000fc40000800000 */
[C---:B------:R-:W-:Y:S02]  /*ffc0*/  ISETP.GT.AND P3, PT, R6.reuse, RZ, PT ;  /* 0x000000ff0600720c */ /* 0x040fe40003f64270 */
[----:B------:R-:W-:Y:S02]  /*ffd0*/  ISETP.GT.AND P2, PT, R6, 0x9, PT ;  /* 0x000000090600780c */ /* 0x000fe40003f44270 */
[C---:B------:R-:W-:Y:S02]  /*ffe0*/  ISETP.GT.AND P1, PT, R7.reuse, 0x8, PT ;  /* 0x000000080700780c */ /* 0x040fe40003f24270 */
[----:B------:R-:W-:Y:S02]  /*fff0*/  ISETP.GT.AND P0, PT, R7, 0x1, PT ;  /* 0x000000010700780c */ /* 0x000fe40003f04270 */
[----:B------:R-:W-:Y:S02]  /*10000*/  FSEL R10, R100, -INF , P3 ;  /* 0xff800000640a7808 */ /* 0x000fe40001800000 */
[----:B------:R-:W-:-:S02]  /*10010*/  FSEL R31, R97, -INF , P2 ;  /* 0xff800000611f7808 */ /* 0x000fc40001000000 */
[----:B------:R-:W-:Y:S02]  /*10020*/  FSEL R34, R98, -INF , P1 ;  /* 0xff80000062227808 */ /* 0x000fe40000800000 */
[C---:B------:R-:W-:Y:S02]  /*10030*/  ISETP.GT.AND P3, PT, R6.reuse, 0x8, PT ;  /* 0x000000080600780c */ /* 0x040fe40003f64270 */
[----:B------:R-:W-:Y:S02]  /*10040*/  ISETP.GT.AND P2, PT, R6, 0x11, PT ;  /* 0x000000110600780c */ /* 0x000fe40003f44270 */
[----:B------:R-:W-:Y:S02]  /*10050*/  ISETP.GT.AND P1, PT, R7, 0x10, PT ;  /* 0x000000100700780c */ /* 0x000fe40003f24270 */
[----:B------:R-:W-:Y:S02]  /*10060*/  FSEL R33, R103, -INF , P0 ;  /* 0xff80000067217808 */ /* 0x000fe40000000000 */
[----:B------:R-:W-:-:S02]  /*10070*/  FSEL R30, R96, -INF , P3 ;  /* 0xff800000601e7808 */ /* 0x000fc40001800000 */
[----:B------:R-:W-:Y:S02]  /*10080*/  ISETP.GT.AND P0, PT, R7, 0x9, PT ;  /* 0x000000090700780c */ /* 0x000fe40003f04270 */
[----:B------:R-:W-:Y:S02]  /*10090*/  FSEL R93, R93, -INF , P2 ;  /* 0xff8000005d5d7808 */ /* 0x000fe40001000000 */
[----:B------:R-:W-:Y:S02]  /*100a0*/  FSEL R116, R94, -INF , P1 ;  /* 0xff8000005e747808 */ /* 0x000fe40000800000 */
[C---:B------:R-:W-:Y:S02]  /*100b0*/  ISETP.GT.AND P3, PT, R6.reuse, 0x10, PT ;  /* 0x000000100600780c */ /* 0x040fe40003f64270 */
[----:B------:R-:W-:Y:S02]  /*100c0*/  ISETP.GT.AND P2, PT, R6, 0x19, PT ;  /* 0x000000190600780c */ /* 0x000fe40003f44270 */
[----:B------:R-:W-:-:S02]  /*100d0*/  ISETP.GT.AND P1, PT, R7, 0x18, PT ;  /* 0x000000180700780c */ /* 0x000fc40003f24270 */
[----:B------:R-:W-:Y:S02]  /*100e0*/  FSEL R35, R99, -INF , P0 ;  /* 0xff80000063237808 */ /* 0x000fe40000000000 */
[----:B------:R-:W-:Y:S02]  /*100f0*/  FSEL R92, R92, -INF , P3 ;  /* 0xff8000005c5c7808 */ /* 0x000fe40001800000 */
[----:B------:R-:W-:Y:S02]  /*10100*/  ISETP.GT.AND P0, PT, R7, 0x11, PT ;  /* 0x000000110700780c */ /* 0x000fe40003f04270 */
[----:B------:R-:W-:Y:S02]  /*10110*/  FSEL R89, R89, -INF , P2 ;  /* 0xff80000059597808 */ /* 0x000fe40001000000 */
[----:B------:R-:W-:Y:S02]  /*10120*/  FSEL R119, R90, -INF , P1 ;  /* 0xff8000005a777808 */ /* 0x000fe40000800000 */
[----:B------:R-:W-:-:S02]  /*10130*/  ISETP.GT.AND P3, PT, R6, 0x18, PT ;  /* 0x000000180600780c */ /* 0x000fc40003f64270 */
[----:B------:R-:W-:Y:S02]  /*10140*/  ISETP.GT.AND P2, PT, R6, 0x21, PT ;  /* 0x000000210600780c */ /* 0x000fe40003f44270 */
[----:B------:R-:W-:Y:S02]  /*10150*/  ISETP.GT.AND P1, PT, R7, 0x20, PT ;  /* 0x000000200700780c */ /* 0x000fe40003f24270 */
[----:B------:R-:W-:Y:S02]  /*10160*/  FSEL R118, R95, -INF , P0 ;  /* 0xff8000005f767808 */ /* 0x000fe40000000000 */
[----:B------:R-:W-:Y:S02]  /*10170*/  FSEL R94, R88, -INF , P3 ;  /* 0xff800000585e7808 */ /* 0x000fe40001800000 */
[----:B------:R-:W-:Y:S02]  /*10180*/  ISETP.GT.AND P0, PT, R7, 0x19, PT ;  /* 0x000000190700780c */ /* 0x000fe40003f04270 */
        /* <DEDUP_REMOVED lines=11> */
[C---:B------:R-:W-:Y:S02]  /*10240*/  ISETP.GT.AND P2, PT, R6.reuse, 0x30, PT ;  /* 0x000000300600780c */ /* 0x040fe40003f44270 */
[----:B------:R-:W-:-:S02]  /*10250*/  ISETP.GT.AND P1, PT, R6, 0x31, PT ;  /* 0x000000310600780c */ /* 0x000fc40003f24270 */
[----:B------:R-:W-:Y:S02]  /*10260*/  FSEL R134, R83, -INF , P0 ;  /* 0xff80000053867808 */ /* 0x000fe40000000000 */
[----:B------:R-:W-:Y:S02]  /*10270*/  FSEL R129, R76, -INF , P3 ;  /* 0xff8000004c817808 */ /* 0x000fe40001800000 */
[----:B------:R-:W-:Y:S02]  /*10280*/  ISETP.GT.AND P0, PT, R7, 0x29, PT ;  /* 0x000000290700780c */ /* 0x000fe40003f04270 */
[----:B------:R-:W-:Y:S02]  /*10290*/  FSEL R132, R72, -INF , P2 ;  /* 0xff80000048847808 */ /* 0x000fe40001000000 */
[----:B------:R-:W-:Y:S02]  /*102a0*/  FSEL R148, R73, -INF , P1 ;  /* 0xff80000049947808 */ /* 0x000fe40000800000 */
[----:B------:R-:W-:-:S02]  /*102b0*/  ISETP.GT.AND P3, PT, R7, 0x30, PT ;  /* 0x000000300700780c */ /* 0x000fc40003f64270 */
[C---:B------:R-:W-:Y:S02]  /*102c0*/  ISETP.GT.AND P2, PT, R7.reuse, 0x31, PT ;  /* 0x000000310700780c */ /* 0x040fe40003f44270 */
[----:B------:R-:W-:Y:S02]  /*102d0*/  ISETP.GT.AND P1, PT, R7, 0x38, PT ;  /* 0x000000380700780c */ /* 0x000fe40003f24270 */
[C---:B------:R-:W-:Y:S02]  /*102e0*/  IMNMX R5, R8.reuse, R5, PT ;  /* 0x0000000508057217 */ /* 0x040fe40003800200 */
[----:B------:R-:W-:Y:S02]  /*102f0*/  IMNMX R3, R8, R3, PT ;  /* 0x0000000308037217 */ /* 0x000fe40003800200 */
[----:B------:R-:W-:Y:S02]  /*10300*/  FSEL R139, R79, -INF , P0 ;  /* 0xff8000004f8b7808 */ /* 0x000fe40000000000 */
[----:B------:R-:W-:-:S02]  /*10310*/  ISETP.GT.AND P0, PT, R6, 0x38, PT ;  /* 0x000000380600780c */ /* 0x000fc40003f04270 */
[----:B------:R-:W-:Y:S02]  /*10320*/  FSEL R177, R74, -INF , P3 ;  /* 0xff8000004ab17808 */ /* 0x000fe40001800000 */
[----:B------:R-:W-:Y:S02]  /*10330*/  FSEL R178, R75, -INF , P2 ;  /* 0xff8000004bb27808 */ /* 0x000fe40001000000 */
[----:B------:R-:W-:Y:S02]  /*10340*/  FSEL R179, R70, -INF , P1 ;  /* 0xff80000046b37808 */ /* 0x000fe40000800000 */
[C---:B------:R-:W-:Y:S02]  /*10350*/  ISETP.GT.AND P3, PT, R5.reuse, RZ, PT ;  /* 0x000000ff0500720c */ /* 0x040fe40003f64270 */
[----:B------:R-:W-:Y:S02]  /*10360*/  ISETP.GT.AND P2, PT, R5, 0x1, PT ;  /* 0x000000010500780c */ /* 0x000fe40003f44270 */
[----:B------:R-:W-:-:S02]  /*10370*/  ISETP.GT.AND P1, PT, R3, RZ, PT ;  /* 0x000000ff0300720c */ /* 0x000fc40003f24270 */
[----:B------:R-:W-:Y:S02]  /*10380*/  FSEL R149, R68, -INF , P0 ;  /* 0xff80000044957808 */ /* 0x000fe40000000000 */
[----:B------:R-:W-:Y:S02]  /*10390*/  ISETP.GT.AND P0, PT, R7, 0x39, PT ;  /* 0x000000390700780c */ /* 0x000fe40003f04270 */
[----:B------:R-:W-:Y:S02]  /*103a0*/  FSEL R11, R168, -INF , P3 ;  /* 0xff800000a80b7808 */ /* 0x000fe40001800000 */
[----:B------:R-:W-:Y:S02]  /*103b0*/  FSEL R12, R169, -INF , P2 ;  /* 0xff800000a90c7808 */ /* 0x000fe40001000000 */
[----:B------:R-:W-:Y:S02]  /*103c0*/  FSEL R15, R170, -INF , P1 ;  /* 0xff800000aa0f7808 */ /* 0x000fe40000800000 */
[----:B------:R-:W-:-:S02]  /*103d0*/  ISETP.GT.AND P3, PT, R5, 0x8, PT ;  /* 0x000000080500780c */ /* 0x000fc40003f64270 */
[----:B------:R-:W-:Y:S02]  /*103e0*/  ISETP.GT.AND P2, PT, R5, 0x9, PT ;  /* 0x000000090500780c */ /* 0x000fe40003f44270 */
[----:B------:R-:W-:Y:S02]  /*103f0*/  ISETP.GT.AND P1, PT, R3, 0x8, PT ;  /* 0x000000080300780c */ /* 0x000fe40003f24270 */
[----:B------:R-:W-:Y:S02]  /*10400*/  FSEL R186, R71, -INF , P0 ;  /* 0xff80000047ba7808 */ /* 0x000fe40000000000 */
        /* <DEDUP_REMOVED lines=8> */
[----:B------:R-:W-:-:S02]  /*10490*/  ISETP.GT.AND P4, PT, R6, 0x39, PT ;  /* 0x000000390600780c */ /* 0x000fc40003f84270 */
[----:B------:R-:W-:Y:S02]  /*104a0*/  ISETP.GT.AND P0, PT, R3, 0x9, PT ;  /* 0x000000090300780c */ /* 0x000fe40003f04270 */
[----:B------:R-:W-:Y:S02]  /*104b0*/  FSEL R40, R160, -INF , P3 ;  /* 0xff800000a0287808 */ /* 0x000fe40001800000 */
[----:B------:R-:W-:Y:S02]  /*104c0*/  FSEL R41, R161, -INF , P2 ;  /* 0xff800000a1297808 */ /* 0x000fe40001000000 */
[----:B------:R-:W-:Y:S02]  /*104d0*/  FSEL R71, R162, -INF , P1 ;  /* 0xff800000a2477808 */ /* 0x000fe40000800000 */
[C---:B------:R-:W-:Y:S02]  /*104e0*/  ISETP.GT.AND P3, PT, R5.reuse, 0x18, PT ;  /* 0x000000180500780c */ /* 0x040fe40003f64270 */
[----:B------:R-:W-:-:S02]  /*104f0*/  ISETP.GT.AND P2, PT, R5, 0x19, PT ;  /* 0x000000190500780c */ /* 0x000fc40003f44270 */
[----:B------:R-:W-:Y:S02]  /*10500*/  ISETP.GT.AND P1, PT, R3, 0x18, PT ;  /* 0x000000180300780c */ /* 0x000fe40003f24270 */
[----:B------:R-:W-:Y:S02]  /*10510*/  FSEL R176, R69, -INF , P4 ;  /* 0xff80000045b07808 */ /* 0x000fe40002000000 */
        /* <DEDUP_REMOVED lines=10> */
[----:B------:R-:W-:Y:S02]  /*105c0*/  FSEL R117, R156, -INF , P3 ;  /* 0xff8000009c757808 */ /* 0x000fe40001800000 */
[----:B------:R-:W-:Y:S02]  /*105d0*/  FSEL R121, R157, -INF , P2 ;  /* 0xff8000009d797808 */ /* 0x000fe40001000000 */
[----:B------:R-:W-:Y:S02]  /*105e0*/  FSEL R125, R158, -INF , P1 ;  /* 0xff8000009e7d7808 */ /* 0x000fe40000800000 */
[C---:B------:R-:W-:Y:S02]  /*105f0*/  ISETP.GT.AND P3, PT, R5.reuse, 0x28, PT ;  /* 0x000000280500780c */ /* 0x040fe40003f64270 */
[----:B------:R-:W-:Y:S02]  /*10600*/  ISETP.GT.AND P2, PT, R5, 0x29, PT ;  /* 0x000000290500780c */ /* 0x000fe40003f44270 */
[----:B------:R-:W-:-:S02]  /*10610*/  ISETP.GT.AND P1, PT, R3, 0x28, PT ;  /* 0x000000280300780c */ /* 0x000fc40003f24270 */
        /* <DEDUP_REMOVED lines=18> */
[----:B------:R-:W-:Y:S02]  /*10740*/  FSEL R153, R85, -INF , P2 ;  /* 0xff80000055997808 */ /* 0x000fe40001000000 */
[----:B------:R-:W-:Y:S02]  /*10750*/  FSEL R155, R86, -INF , P1 ;  /* 0xff800000569b7808 */ /* 0x000fe40000800000 */
[----:B------:R-:W-:Y:S02]  /*10760*/  ISETP.GT.AND P0, PT, R3, 0x31, PT ;  /* 0x000000310300780c */ /* 0x000fe40003f04270 */
[C---:B------:R-:W-:Y:S02]  /*10770*/  ISETP.GT.AND P3, PT, R6.reuse, 0x40, PT ;  /* 0x000000400600780c */ /* 0x040fe40003f64270 */
[C---:B------:R-:W-:Y:S02]  /*10780*/  ISETP.GT.AND P2, PT, R6.reuse, 0x48, PT ;  /* 0x000000480600780c */ /* 0x040fe40003f44270 */
[----:B------:R-:W-:-:S02]  /*10790*/  ISETP.GT.AND P1, PT, R6, 0x50, PT ;  /* 0x000000500600780c */ /* 0x000fc40003f24270 */
[----:B------:R-:W-:Y:S02]  /*107a0*/  FSEL R156, R147, -INF , P0 ;  /* 0xff800000939c7808 */ /* 0x000fe40000000000 */
[----:B------:R-:W-:Y:S02]  /*107b0*/  FSEL R158, R64, -INF , P3 ;  /* 0xff800000409e7808 */ /* 0x000fe40001800000 */
[----:B------:R-:W-:Y:S02]  /*107c0*/  FSEL R160, R60, -INF , P2 ;  /* 0xff8000003ca07808 */ /* 0x000fe40001000000 */
[----:B------:R-:W-:Y:S02]  /*107d0*/  FSEL R164, R56, -INF , P1 ;  /* 0xff80000038a47808 */ /* 0x000fe40000800000 */
[----:B------:R-:W-:Y:S02]  /*107e0*/  ISETP.GT.AND P0, PT, R3, 0x39, PT ;  /* 0x000000390300780c */ /* 0x000fe40003f04270 */
[----:B------:R-:W-:-:S02]  /*107f0*/  ISETP.GT.AND P3, PT, R6, 0x49, PT ;  /* 0x000000490600780c */ /* 0x000fc40003f64270 */
[C---:B------:R-:W-:Y:S02]  /*10800*/  ISETP.GT.AND P2, PT, R6.reuse, 0x59, PT ;  /* 0x000000590600780c */ /* 0x040fe40003f44270 */
[----:B------:R-:W-:Y:S02]  /*10810*/  ISETP.GT.AND P1, PT, R6, 0x60, PT ;  /* 0x000000600600780c */ /* 0x000fe40003f24270 */
[----:B------:R-:W-:Y:S02]  /*10820*/  FSEL R157, R87, -INF , P0 ;  /* 0xff800000579d7808 */ /* 0x000fe40000000000 */
[----:B------:R-:W-:Y:S02]  /*10830*/  FSEL R168, R61, -INF , P3 ;  /* 0xff8000003da87808 */ /* 0x000fe40001800000 */
[----:B------:R-:W-:Y:S02]  /*10840*/  FSEL R204, R53, -INF , P2 ;  /* 0xff80000035cc7808 */ /* 0x000fe40001000000 */
[----:B------:R-:W-:-:S02]  /*10850*/  FSEL R193, R20, -INF , P1 ;  /* 0xff80000014c17808 */ /* 0x000fc40000800000 */
[C---:B------:R-:W-:Y:S02]  /*10860*/  ISETP.GT.AND P0, PT, R6.reuse, 0x41, PT ;  /* 0x000000410600780c */ /* 0x040fe40003f04270 */
[----:B------:R-:W-:Y:S02]  /*10870*/  ISETP.GT.AND P3, PT, R6, 0x58, PT ;  /* 0x000000580600780c */ /* 0x000fe40003f64270 */
[----:B------:R-:W-:Y:S02]  /*10880*/  ISETP.GT.AND P2, PT, R5, 0x41, PT ;  /* 0x000000410500780c */ /* 0x000fe40003f44270 */
[----:B------:R-:W-:Y:S02]  /*10890*/  ISETP.GT.AND P1, PT, R3, 0x40, PT ;  /* 0x000000400300780c */ /* 0x000fe40003f24270 */
[----:B------:R-:W-:Y:S02]  /*108a0*/  FSEL R159, R65, -INF , P0 ;  /* 0xff800000419f7808 */ /* 0x000fe40000000000 */
[----:B------:R-:W-:-:S02]  /*108b0*/  FSEL R214, R52, -INF , P3 ;  /* 0xff80000034d67808 */ /* 0x000fc40001800000 */
[----:B------:R-:W-:Y:S02]  /*108c0*/  FSEL R171, R141, -INF , P2 ;  /* 0xff8000008dab7808 */ /* 0x000fe40001000000 */
[----:B------:R-:W-:Y:S02]  /*108d0*/  FSEL R185, R142, -INF , P1 ;  /* 0xff8000008eb97808 */ /* 0x000fe40000800000 */
[C---:B------:R-:W-:Y:S02]  /*108e0*/  ISETP.GT.AND P0, PT, R6.reuse, 0x51, PT ;  /* 0x000000510600780c */ /* 0x040fe40003f04270 */
[C---:B------:R-:W-:Y:S02]  /*108f0*/  ISETP.GT.AND P3, PT, R6.reuse, 0x61, PT ;  /* 0x000000610600780c */ /* 0x040fe40003f64270 */
[C---:B------:R-:W-:Y:S02]  /*10900*/  ISETP.GT.AND P2, PT, R6.reuse, 0x68, PT ;  /* 0x000000680600780c */ /* 0x040fe40003f44270 */
[----:B------:R-:W-:-:S02]  /*10910*/  ISETP.GT.AND P1, PT, R6, 0x69, PT ;  /* 0x000000690600780c */ /* 0x000fc40003f24270 */
[----:B------:R-:W-:Y:S02]  /*10920*/  FMNMX.FTZ R6, R10, R29, !PT ;  /* 0x0000001d0a067209 */ /* 0x000fe40007810000 */
[----:B------:R-:W-:Y:S02]  /*10930*/  FSEL R165, R57, -INF , P0 ;  /* 0xff80000039a57808 */ /* 0x000fe40000000000 */
[----:B------:R-:W-:Y:S02]  /*10940*/  FMNMX.FTZ R6, R30, R6, !PT ;  /* 0x000000061e067209 */ /* 0x000fe40007810000 */
[----:B------:R-:W-:Y:S02]  /*10950*/  FMNMX.FTZ R8, R11, R12, !PT ;  /* 0x0000000c0b087209 */ /* 0x000fe40007810000 */
[----:B------:R-:W-:Y:S02]  /*10960*/  ISETP.GT.AND P0, PT, R5, 0x40, PT ;  /* 0x000000400500780c */ /* 0x000fe40003f04270 */
[----:B------:R-:W-:-:S02]  /*10970*/  FMNMX.FTZ R6, R31, R6, !PT ;  /* 0x000000061f067209 */ /* 0x000fc40007810000 */
[----:B------:R-:W-:Y:S02]  /*10980*/  FMNMX.FTZ R8, R13, R8, !PT ;  /* 0x000000080d087209 */ /* 0x000fe40007810000 */
[----:B------:R-:W-:Y:S02]  /*10990*/  FSEL R169, R140, -INF , P0 ;  /* 0xff8000008ca97808 */ /* 0x000fe40000000000 */
[----:B------:R-:W-:Y:S02]  /*109a0*/  FSEL R161, R25, -INF , P1 ;  /* 0xff80000019a17808 */ /* 0x000fe40000800000 */
[----:B------:R-:W-:Y:S02]  /*109b0*/  ISETP.GT.AND P0, PT, R3, 0x41, PT ;  /* 0x000000410300780c */ /* 0x000fe40003f04270 */
[----:B------:R-:W-:Y:S02]  /*109c0*/  ISETP.GT.AND P1, PT, R5, 0x50, PT ;  /* 0x000000500500780c */ /* 0x000fe40003f24270 */
[----:B------:R-:W-:-:S02]  /*109d0*/  FMNMX.FTZ R6, R92, R6, !PT ;  /* 0x000000065c067209 */ /* 0x000fc40007810000 */
[----:B------:R-:W-:Y:S02]  /*109e0*/  FMNMX.FTZ R8, R14, R8, !PT ;  /* 0x000000080e087209 */ /* 0x000fe40007810000 */
[----:B------:R-:W-:Y:S02]  /*109f0*/  FSEL R187, R143, -INF , P0 ;  /* 0xff8000008fbb7808 */ /* 0x000fe40000000000 */
[----:B------:R-:W-:Y:S02]  /*10a00*/  FSEL R163, R24, -INF , P2 ;  /* 0xff80000018a37808 */ /* 0x000fe40001000000 */
[----:B------:R-:W-:Y:S02]  /*10a10*/  FSEL R206, R172, -INF , P1 ;  /* 0xff800000acce7808 */ /* 0x000fe40000800000 */
[----:B------:R-:W-:Y:S02]  /*10a20*/  FMNMX.FTZ R6, R93, R6, !PT ;  /* 0x000000065d067209 */ /* 0x000fe40007810000 */
[----:B------:R-:W-:-:S02]  /*10a30*/  ISETP.GT.AND P0, PT, R5, 0x48, PT ;  /* 0x000000480500780c */ /* 0x000fc40003f04270 */
[C---:B------:R-:W-:Y:S02]  /*10a40*/  ISETP.GT.AND P2, PT, R5.reuse, 0x49, PT ;  /* 0x000000490500780c */ /* 0x040fe40003f44270 */
[----:B------:R-:W-:Y:S02]  /*10a50*/  ISETP.GT.AND P1, PT, R5, 0x59, PT ;  /* 0x000000590500780c */ /* 0x000fe40003f24270 */
[----:B------:R-:W-:Y:S02]  /*10a60*/  FMNMX.FTZ R8, R40, R8, !PT ;  /* 0x0000000828087209 */ /* 0x000fe40007810000 */
        /* <DEDUP_REMOVED lines=66> */
[----:B------:R-:W-:Y:S02]  /*10e90*/  ISETP.GT.AND P0, PT, R3, 0x49, PT ;  /* 0x000000490300780c */ /* 0x000fe40003f04270 */
[----:B------:R-:W-:Y:S02]  /*10ea0*/  FMNMX.FTZ R135, R184, R135, !PT ;  /* 0x00000087b8877209 */ /* 0x000fe40007810000 */
[----:B------:R-:W-:-:S02]  /*10eb0*/  FMNMX.FTZ R5, R185, R5, !PT ;  /* 0x00000005b9057209 */ /* 0x000fc40007810000 */
[----:B------:R-:W-:Y:S02]  /*10ec0*/  FMNMX.FTZ R137, R193, R137, !PT ;  /* 0x00000089c1897209 */ /* 0x000fe40007810000 */
[----:B------:R-:W-:Y:S02]  /*10ed0*/  FMNMX.FTZ R6, R118, R6, !PT ;  /* 0x0000000676067209 */ /* 0x000fe40007810000 */
[----:B------:R-:W-:Y:S02]  /*10ee0*/  FSEL R173, R115, -INF , P0 ;  /* 0xff80000073ad7808 */ /* 0x000fe40000000000 */
[----:B------:R-:W-:Y:S02]  /*10ef0*/  ISETP.GT.AND P0, PT, R3, 0x50, PT ;  /* 0x000000500300780c */ /* 0x000fe40003f04270 */
[----:B------:R-:W-:Y:S02]  /*10f00*/  FMNMX.FTZ R135, R206, R135, !PT ;  /* 0x00000087ce877209 */ /* 0x000fe40007810000 */
[----:B------:R-:W-:-:S02]  /*10f10*/  FMNMX.FTZ R5, R187, R5, !PT ;  /* 0x00000005bb057209 */ /* 0x000fc40007810000 */
[----:B------:R-:W-:Y:S02]  /*10f20*/  FMNMX.FTZ R137, R195, R137, !PT ;  /* 0x00000089c3897209 */ /* 0x000fe40007810000 */
[----:B------:R-:W-:Y:S02]  /*10f30*/  FMNMX.FTZ R6, R119, R6, !PT ;  /* 0x0000000677067209 */ /* 0x000fe40007810000 */
[----:B------:R-:W-:Y:S02]  /*10f40*/  FSEL R207, R174, -INF , P0 ;  /* 0xff800000aecf7808 */ /* 0x000fe40000000000 */
[----:B------:R-:W-:Y:S02]  /*10f50*/  FMNMX.FTZ R135, R210, R135, !PT ;  /* 0x00000087d2877209 */ /* 0x000fe40007810000 */
[----:B------:R-:W-:Y:S02]  /*10f60*/  ISETP.GT.AND P0, PT, R3, 0x51, PT ;  /* 0x000000510300780c */ /* 0x000fe40003f04270 */
[----:B------:R-:W-:-:S02]  /*10f70*/  FMNMX.FTZ R5, R172, R5, !PT ;  /* 0x00000005ac057209 */ /* 0x000fc40007810000 */
[----:B------:R-:W-:Y:S02]  /*10f80*/  FMNMX.FTZ R137, R163, R137, !PT ;  /* 0x00000089a3897209 */ /* 0x000fe40007810000 */
[----:B------:R-:W-:Y:S02]  /*10f90*/  FMNMX.FTZ R6, R120, R6, !PT ;  /* 0x0000000678067209 */ /* 0x000fe40007810000 */
[----:B------:R-:W-:Y:S02]  /*10fa0*/  FMNMX.FTZ R135, R211, R135, !PT ;  /* 0x00000087d3877209 */ /* 0x000fe40007810000 */
[----:B------:R-:W-:Y:S02]  /*10fb0*/  FSEL R209, R175, -INF , P0 ;  /* 0xff800000afd17808 */ /* 0x000fe40000000000 */
[----:B------:R-:W-:Y:S02]  /*10fc0*/  FMNMX.FTZ R5, R173, R5, !PT ;  /* 0x00000005ad057209 */ /* 0x000fe40007810000 */
[----:B------:R-:W-:-:S02]  /*10fd0*/  ISETP.GT.AND P0, PT, R3, 0x58, PT ;  /* 0x000000580300780c */ /* 0x000fc40003f04270 */
[----:B------:R-:W-:Y:S02]  /*10fe0*/  FMNMX.FTZ R137, R161, R137, !PT ;  /* 0x00000089a1897209 */ /* 0x000fe40007810000 */
[----:B------:R-:W-:Y:S02]  /*10ff0*/  FMNMX.FTZ R6, R133, R6, !PT ;  /* 0x0000000685067209 */ /* 0x000fe40007810000 */
[----:B------:R-:W-:Y:S01]  /*11000*/  FMNMX.FTZ R135, R213, R135, !PT ;  /* 0x00000087d5877209 */ /* 0x000fe20007810000 */
[----:B------:R-:W1:Y:S01]  /*11010*/  SHFL.BFLY PT, R8, R137, 0x2, 0x1f ;  /* 0x0c401f0089087f89 */ /* 0x000e6200000e0000 */
[----:B------:R-:W-:Y:S02]  /*11020*/  FMNMX.FTZ R5, R207, R5, !PT ;  /* 0x00000005cf057209 */ /* 0x000fe40007810000 */
[----:B------:R-:W-:Y:S02]  /*11030*/  FSEL R205, R110, -INF , P0 ;  /* 0xff8000006ecd7808 */ /* 0x000fe40000000000 */
[----:B------:R-:W-:-:S02]  /*11040*/  FMNMX.FTZ R6, R134, R6, !PT ;  /* 0x0000000686067209 */ /* 0x000fc40007810000 */
[----:B------:R-:W-:Y:S02]  /*11050*/  ISETP.GT.AND P0, PT, R3, 0x59, PT ;  /* 0x000000590300780c */ /* 0x000fe40003f04270 */
[----:B------:R-:W-:Y:S02]  /*11060*/  FSEL R196, R181, -INF , P3 ;  /* 0xff800000b5c47808 */ /* 0x000fe40001800000 */
[----:B------:R-:W-:Y:S02]  /*11070*/  FMNMX.FTZ R135, R189, R135, !PT ;  /* 0x00000087bd877209 */ /* 0x000fe40007810000 */
[----:B------:R-:W-:Y:S02]  /*11080*/  FMNMX.FTZ R5, R209, R5, !PT ;  /* 0x00000005d1057209 */ /* 0x000fe40007810000 */
[----:B------:R-:W-:Y:S02]  /*11090*/  FMNMX.FTZ R6, R138, R6, !PT ;  /* 0x000000068a067209 */ /* 0x000fe40007810000 */
[----:B------:R-:W-:-:S02]  /*110a0*/  FSEL R208, R111, -INF , P0 ;  /* 0xff8000006fd07808 */ /* 0x000fc40000000000 */
[----:B------:R-:W-:Y:S02]  /*110b0*/  FSEL R203, R104, -INF , P2 ;  /* 0xff80000068cb7808 */ /* 0x000fe40001000000 */
[----:B------:R-:W-:Y:S02]  /*110c0*/  FSEL R105, R105, -INF , P1 ;  /* 0xff80000069697808 */ /* 0x000fe40000800000 */
[C---:B------:R-:W-:Y:S02]  /*110d0*/  ISETP.GT.AND P0, PT, R3.reuse, 0x60, PT ;  /* 0x000000600300780c */ /* 0x040fe40003f04270 */
[----:B------:R-:W-:Y:S02]  /*110e0*/  FMNMX.FTZ R135, R196, R135, !PT ;  /* 0x00000087c4877209 */ /* 0x000fe40007810000 */
[C---:B------:R-:W-:Y:S02]  /*110f0*/  ISETP.GT.AND P1, PT, R3.reuse, 0x61, PT ;  /* 0x000000610300780c */ /* 0x040fe40003f24270 */
[----:B------:R-:W-:-:S02]  /*11100*/  ISETP.GT.AND P3, PT, R3, 0x68, PT ;  /* 0x000000680300780c */ /* 0x000fc40003f64270 */
[----:B------:R-:W-:Y:S02]  /*11110*/  ISETP.GT.AND P2, PT, R3, 0x69, PT ;  /* 0x000000690300780c */ /* 0x000fe40003f44270 */
        /* <DEDUP_REMOVED lines=8> */
[----:B------:R-:W-:Y:S01]  /*111a0*/  FMNMX.FTZ R3, R226, R3, !PT ;  /* 0x00000003e2037209 */ /* 0x000fe20007810000 */
[----:B------:R-:W2:Y:S01]  /*111b0*/  SHFL.BFLY PT, R9, R135, 0x2, 0x1f ;  /* 0x0c401f0087097f89 */ /* 0x000ea200000e0000 */
[----:B------:R-:W-:Y:S02]  /*111c0*/  FMNMX.FTZ R5, R178, R5, !PT ;  /* 0x00000005b2057209 */ /* 0x000fe40007810000 */
[----:B------:R-:W-:-:S02]  /*111d0*/  ISETP.GT.AND P0, PT, R7, 0x40, PT ;  /* 0x000000400700780c */ /* 0x000fc40003f04270 */
[----:B------:R-:W-:Y:S02]  /*111e0*/  FSEL R200, R106, -INF , P3 ;  /* 0xff8000006ac87808 */ /* 0x000fe40001800000 */
[----:B------:R-:W-:Y:S02]  /*111f0*/  FMNMX.FTZ R3, R224, R3, !PT ;  /* 0x00000003e0037209 */ /* 0x000fe40007810000 */
[----:B------:R-:W-:Y:S02]  /*11200*/  FMNMX.FTZ R5, R179, R5, !PT ;  /* 0x00000005b3057209 */ /* 0x000fe40007810000 */
[----:B------:R-:W-:Y:S02]  /*11210*/  FSEL R142, R66, -INF , P0 ;  /* 0xff800000428e7808 */ /* 0x000fe40000000000 */
[----:B------:R-:W-:Y:S02]  /*11220*/  ISETP.GT.AND P0, PT, R7, 0x41, PT ;  /* 0x000000410700780c */ /* 0x000fe40003f04270 */
[----:B------:R-:W-:-:S02]  /*11230*/  FSEL R192, R107, -INF , P2 ;  /* 0xff8000006bc07808 */ /* 0x000fc40001000000 */
[----:B------:R-:W-:Y:S02]  /*11240*/  FMNMX.FTZ R3, R200, R3, !PT ;  /* 0x00000003c8037209 */ /* 0x000fe40007810000 */
[----:B------:R-:W-:Y:S02]  /*11250*/  FMNMX.FTZ R5, R186, R5, !PT ;  /* 0x00000005ba057209 */ /* 0x000fe40007810000 */
[----:B-1----:R-:W-:Y:S02]  /*11260*/  FMNMX.FTZ R137, R8, R137, !PT ;  /* 0x0000008908897209 */ /* 0x002fe40007810000 */
[----:B------:R-:W-:Y:S02]  /*11270*/  FSEL R141, R67, -INF , P0 ;  /* 0xff800000438d7808 */ /* 0x000fe40000000000 */
[----:B------:R-:W-:Y:S01]  /*11280*/  ISETP.GT.AND P1, PT, R7, 0x48, PT ;  /* 0x000000480700780c */ /* 0x000fe20003f24270 */
[----:B------:R-:W1:Y:S01]  /*11290*/  SHFL.BFLY PT, R8, R137, 0x1, 0x1f ;  /* 0x0c201f0089087f89 */ /* 0x000e6200000e0000 */
[----:B------:R-:W-:-:S02]  /*112a0*/  FMNMX.FTZ R3, R192, R3, !PT ;  /* 0x00000003c0037209 */ /* 0x000fc40007810000 */
[----:B------:R-:W-:Y:S02]  /*112b0*/  FMNMX.FTZ R5, R142, R5, !PT ;  /* 0x000000058e057209 */ /* 0x000fe40007810000 */
[----:B------:R-:W-:Y:S01]  /*112c0*/  ISETP.GT.AND P0, PT, R7, 0x49, PT ;  /* 0x000000490700780c */ /* 0x000fe20003f04270 */
[----:B------:R-:W3:Y:S01]  /*112d0*/  SHFL.BFLY PT, R6, R3, 0x2, 0x1f ;  /* 0x0c401f0003067f89 */ /* 0x000ee200000e0000 */
[----:B------:R-:W-:Y:S02]  /*112e0*/  FSEL R140, R62, -INF , P1 ;  /* 0xff8000003e8c7808 */ /* 0x000fe40000800000 */
[----:B------:R-:W-:Y:S02]  /*112f0*/  FMNMX.FTZ R5, R141, R5, !PT ;  /* 0x000000058d057209 */ /* 0x000fe40007810000 */
[----:B------:R-:W-:Y:S02]  /*11300*/  FSEL R143, R63, -INF , P0 ;  /* 0xff8000003f8f7808 */ /* 0x000fe40000000000 */
[----:B------:R-:W-:-:S02]  /*11310*/  ISETP.GT.AND P1, PT, R7, 0x50, PT ;  /* 0x000000500700780c */ /* 0x000fc40003f24270 */
[----:B------:R-:W-:Y:S02]  /*11320*/  FMNMX.FTZ R5, R140, R5, !PT ;  /* 0x000000058c057209 */ /* 0x000fe40007810000 */
[----:B------:R-:W-:Y:S02]  /*11330*/  ISETP.GT.AND P0, PT, R7, 0x51, PT ;  /* 0x000000510700780c */ /* 0x000fe40003f04270 */
[----:B------:R-:W-:Y:S02]  /*11340*/  FSEL R174, R58, -INF , P1 ;  /* 0xff8000003aae7808 */ /* 0x000fe40000800000 */
[----:B------:R-:W-:Y:S02]  /*11350*/  FMNMX.FTZ R5, R143, R5, !PT ;  /* 0x000000058f057209 */ /* 0x000fe40007810000 */
[----:B--2---:R-:W-:Y:S02]  /*11360*/  FMNMX.FTZ R135, R135, R9, !PT ;  /* 0x0000000987877209 */ /* 0x004fe40007810000 */
[----:B------:R-:W-:-:S02]  /*11370*/  FSEL R175, R59, -INF , P0 ;  /* 0xff8000003baf7808 */ /* 0x000fc40000000000 */
[C---:B------:R-:W-:Y:S01]  /*11380*/  ISETP.GT.AND P0, PT, R7.reuse, 0x58, PT ;  /* 0x000000580700780c */ /* 0x040fe20003f04270 */
[----:B------:R-:W2:Y:S01]  /*11390*/  SHFL.BFLY PT, R9, R135, 0x1, 0x1f ;  /* 0x0c201f0087097f89 */ /* 0x000ea200000e0000 */
[----:B------:R-:W-:Y:S02]  /*113a0*/  FMNMX.FTZ R5, R174, R5, !PT ;  /* 0x00000005ae057209 */ /* 0x000fe40007810000 */
[----:B------:R-:W-:Y:S02]  /*113b0*/  ISETP.GT.AND P2, PT, R7, 0x59, PT ;  /* 0x000000590700780c */ /* 0x000fe40003f44270 */
[----:B------:R-:W-:Y:S02]  /*113c0*/  FSEL R180, R54, -INF , P0 ;  /* 0xff80000036b47808 */ /* 0x000fe40000000000 */
[----:B------:R-:W-:Y:S02]  /*113d0*/  FMNMX.FTZ R5, R175, R5, !PT ;  /* 0x00000005af057209 */ /* 0x000fe40007810000 */
[----:B------:R-:W-:-:S02]  /*113e0*/  ISETP.GT.AND P1, PT, R7, 0x60, PT ;  /* 0x000000600700780c */ /* 0x000fc40003f24270 */
[----:B------:R-:W-:Y:S02]  /*113f0*/  FSEL R181, R55, -INF , P2 ;  /* 0xff80000037b57808 */ /* 0x000fe40001000000 */
[----:B------:R-:W-:Y:S02]  /*11400*/  FMNMX.FTZ R5, R180, R5, !PT ;  /* 0x00000005b4057209 */ /* 0x000fe40007810000 */
[----:B-1----:R-:W-:Y:S02]  /*11410*/  FMNMX.FTZ R137, R137, R8, !PT ;  /* 0x0000000889897209 */ /* 0x002fe40007810000 */
[----:B------:R-:W-:Y:S02]  /*11420*/  ISETP.GT.AND P0, PT, R7, 0x61, PT ;  /* 0x000000610700780c */ /* 0x000fe40003f04270 */
[----:B------:R-:W-:Y:S02]  /*11430*/  FSEL R234, R22, -INF , P1 ;  /* 0xff80000016ea7808 */ /* 0x000fe40000800000 */
[----:B------:R-:W-:-:S02]  /*11440*/  FMNMX.FTZ R5, R181, R5, !PT ;  /* 0x00000005b5057209 */ /* 0x000fc40007810000 */
[----:B---3--:R-:W-:Y:S01]  /*11450*/  FMNMX.FTZ R3, R3, R6, !PT ;  /* 0x0000000603037209 */ /* 0x008fe20007810000 */
[----:B------:R-:W-:Y:S01]  /*11460*/  FMUL.FTZ R6, R137, c[0x0][0x2d0] ;  /* 0x0000b40089067a20 */ /* 0x000fe20000410000 */
[----:B------:R-:W-:Y:S02]  /*11470*/  FSEL R197, R23, -INF , P0 ;  /* 0xff80000017c57808 */ /* 0x000fe40000000000 */
[----:B------:R-:W-:Y:S01]  /*11480*/  ISETP.GT.AND P1, PT, R7, 0x68, PT ;  /* 0x000000680700780c */ /* 0x000fe20003f24270 */
[----:B------:R-:W1:Y:S01]  /*11490*/  SHFL.BFLY PT, R70, R3, 0x1, 0x1f ;  /* 0x0c201f0003467f89 */ /* 0x000e6200000e0000 */
[----:B------:R-:W-:Y:S02]  /*114a0*/  FMNMX.FTZ R5, R234, R5, !PT ;  /* 0x00000005ea057209 */ /* 0x000fe40007810000 */
[----:B------:R-:W-:Y:S01]  /*114b0*/  FSETP.NEU.FTZ.AND P0, PT, R137, -INF , PT ;  /* 0xff8000008900780b */ /* 0x000fe20003f1d000 */
[----:B------:R-:W-:Y:S01]  /*114c0*/  LDSM.16.MT88.4 R20, [R229+0x100] ;  /* 0x00010000e514783b */ /* 0x000fe20000004200 */
[----:B------:R-:W-:-:S02]  /*114d0*/  ISETP.GT.AND P2, PT, R7, 0x69, PT ;  /* 0x000000690700780c */ /* 0x000fc40003f44270 */
[----:B------:R-:W-:Y:S02]  /*114e0*/  FSEL R235, R26, -INF , P1 ;  /* 0xff8000001aeb7808 */ /* 0x000fe40000800000 */
[----:B------:R-:W-:Y:S02]  /*114f0*/  FMNMX.FTZ R7, R197, R5, !PT ;  /* 0x00000005c5077209 */ /* 0x000fe40007810000 */
[----:B------:R-:W-:Y:S02]  /*11500*/  FSEL R6, R6, RZ, P0 ;  /* 0x000000ff06067208 */ /* 0x000fe40000000000 */
[----:B------:R-:W-:Y:S02]  /*11510*/  FMNMX.FTZ R8, R235, R7, !PT ;  /* 0x00000007eb087209 */ /* 0x000fe40007810000 */
[----:B------:R-:W-:Y:S01]  /*11520*/  FSEL R249, R27, -INF , P2 ;  /* 0xff8000001bf97808 */ /* 0x000fe20001000000 */
[----:B------:R-:W-:Y:S01]  /*11530*/  FFMA.FTZ R7, R10, c[0x0][0x2d0], -R6 ;  /* 0x0000b4000a077a23 */ /* 0x000fe20000010806 */
[----:B--2---:R-:W-:Y:S01]  /*11540*/  FMNMX.FTZ R135, R135, R9, !PT ;  /* 0x0000000987877209 */ /* 0x004fe20007810000 */
[----:B------:R-:W-:Y:S02]  /*11550*/  LDSM.16.MT88.4 R24, [R230+0x100] ;  /* 0x00010000e618783b */ /* 0x000fe40000004200 */
[----:B------:R2:W-:Y:S01]  /*11560*/  MUFU.EX2 R223, R7 ;  /* 0x0000000700df7308 */ /* 0x0005e20000000800 */
[C---:B------:R-:W-:Y:S01]  /*11570*/  FSETP.NEU.FTZ.AND P0, PT, R135.reuse, -INF , PT ;  /* 0xff8000008700780b */ /* 0x040fe20003f1d000 */
[----:B------:R-:W-:Y:S01]  /*11580*/  FMUL.FTZ R5, R135, c[0x0][0x2d0] ;  /* 0x0000b40087057a20 */ /* 0x000fe20000410000 */
[----:B-1----:R-:W-:-:S04]  /*11590*/  FMNMX.FTZ R70, R70, R3, !PT ;  /* 0x0000000346467209 */ /* 0x002fc80007810000 */
[----:B------:R-:W-:Y:S02]  /*115a0*/  FSEL R5, R5, RZ, P0 ;  /* 0x000000ff05057208 */ /* 0x000fe40000000000 */
[----:B------:R-:W-:-:S03]  /*115b0*/  FSETP.NEU.FTZ.AND P0, PT, R70, -INF , PT ;  /* 0xff8000004600780b */ /* 0x000fc60003f1d000 */
[--C-:B------:R-:W-:Y:S01]  /*115c0*/  FFMA.FTZ R3, R12, c[0x0][0x2d0], -R5.reuse ;  /* 0x0000b4000c037a23 */ /* 0x100fe20000010805 */
[----:B--2---:R-:W-:Y:S01]  /*115d0*/  FMNMX.FTZ R7, R249, R8, !PT ;  /* 0x00000008f9077209 */ /* 0x004fe20007810000 */
        /* <DEDUP_REMOVED lines=11> */
[----:B-1----:R-:W-:-:S07]  /*11690*/  FFMA.FTZ R8, R14, c[0x0][0x2d0], -R5 ;  /* 0x0000b4000e087a23 */ /* 0x002fce0000010805 */
[----:B------:R1:W3:Y:S01]  /*116a0*/  MUFU.EX2 R233, R8 ;  /* 0x0000000800e97308 */ /* 0x0002e20000000800 */
[--C-:B--2---:R-:W-:Y:S02]  /*116b0*/  FFMA.FTZ R0, R17, c[0x0][0x2d0], -R3.reuse ;  /* 0x0000b40011007a23 */ /* 0x104fe40000010803 */
[----:B------:R-:W-:Y:S05]  /*116c0*/  LDSM.16.MT88.4 R16, [R232+0x100] ;  /* 0x00010000e810783b */ /* 0x000fea0000004200 */
[----:B------:R2:W-:Y:S01]  /*116d0*/  MUFU.EX2 R167, R0 ;  /* 0x0000000000a77308 */ /* 0x0005e20000000800 */
[----:B-1----:R-:W-:Y:S01]  /*116e0*/  FFMA.FTZ R8, R15, c[0x0][0x2d0], -R3 ;  /* 0x0000b4000f087a23 */ /* 0x002fe20000010803 */
[----:B---3--:R-:W-:-:S06]  /*116f0*/  F2FP.BF16.PACK_AB R10, R233, R201 ;  /* 0x000000c9e90a723e */ /* 0x008fcc00000010ff */
[----:B------:R1:W3:Y:S01]  /*11700*/  MUFU.EX2 R199, R8 ;  /* 0x0000000800c77308 */ /* 0x0002e20000000800 */
[----:B--2---:R-:W-:-:S07]  /*11710*/  FFMA.FTZ R0, R28, c[0x0][0x2d0], -R3 ;  /* 0x0000b4001c007a23 */ /* 0x004fce0000010803 */
[----:B------:R2:W4:Y:S01]  /*11720*/  MUFU.EX2 R212, R0 ;  /* 0x0000000000d47308 */ /* 0x0005220000000800 */
[----:B-1----:R-:W1:Y:S01]  /*11730*/  SHFL.BFLY PT, R8, R7, 0x1, 0x1f ;  /* 0x0c201f0007087f89 */ /* 0x002e6200000e0000 */
[----:B---3--:R-:W-:Y:S01]  /*11740*/  F2FP.BF16.PACK_AB R9, R190, R199 ;  /* 0x000000c7be09723e */ /* 0x008fe200000010ff */
[----:B--2---:R-:W-:Y:S01]  /*11750*/  FFMA.FTZ R0, R29, c[0x0][0x2d0], -R6 ;  /* 0x0000b4001d007a23 */ /* 0x004fe20000010806 */
[----:B----4-:R-:W-:-:S04]  /*11760*/  F2FP.BF16.PACK_AB R11, R212, R167 ;  /* 0x000000a7d40b723e */ /* 0x010fc800000010ff */
[----:B------:R2:W3:Y:S01]  /*11770*/  MUFU.EX2 R215, R0 ;  /* 0x0000000000d77308 */ /* 0x0004e20000000800 */
[----:B-1----:R-:W-:Y:S02]  /*11780*/  FMNMX.FTZ R136, R7, R8, !PT ;  /* 0x0000000807887209 */ /* 0x002fe40007810000 */
[----:B------:R-:W-:Y:S01]  /*11790*/  F2FP.BF16.PACK_AB R8, R191, R198 ;  /* 0x000000c6bf08723e */ /* 0x000fe200000010ff */
[--C-:B--2---:R-:W-:Y:S01]  /*117a0*/  FFMA.FTZ R0, R30, c[0x0][0x2d0], -R6.reuse ;  /* 0x0000b4001e007a23 */ /* 0x104fe20000010806 */
[C---:B------:R-:W-:Y:S01]  /*117b0*/  FSETP.NEU.FTZ.AND P0, PT, R136.reuse, -INF , PT ;  /* 0xff8000008800780b */ /* 0x040fe20003f1d000 */
[----:B------:R-:W-:Y:S01]  /*117c0*/  FMUL.FTZ R2, R136, c[0x0][0x2d0] ;  /* 0x0000b40088027a20 */ /* 0x000fe20000410000 */
[----:B---3--:R-:W-:Y:S01]  /*117d0*/  F2FP.BF16.PACK_AB R12, R215, R223 ;  /* 0x000000dfd70c723e */ /* 0x008fe200000010ff */
        /* <DEDUP_REMOVED lines=25> */
[----:B------:R1:W2:Y:S02]  /*11970*/  MUFU.EX2 R194, R2 ;  /* 0x0000000200c27308 */ /* 0x0002a40000000800 */
[C---:B------:R-:W-:Y:S08]  /*11980*/  HMMA.16816.F32.BF16 R112, R12.reuse, R26, RZ ;  /* 0x0000001a0c70723c */ /* 0x040ff000000418ff */
[----:B------:R-:W-:Y:S01]  /*11990*/  HMMA.16816.F32.BF16 R84, R12, R20, RZ ;  /* 0x000000140c54723c */ /* 0x000fe200000418ff */
[----:B-1----:R-:W-:-:S04]  /*119a0*/  FFMA.FTZ R2, R41, c[0x0][0x2d0], -R5 ;  /* 0x0000b40029027a23 */ /* 0x002fc80000010805 */
[----:B------:R1:W3:Y:S03]  /*119b0*/  MUFU.EX2 R188, R2 ;  /* 0x0000000200bc7308 */ /* 0x0002e60000000800 */
[C---:B------:R-:W-:Y:S01]  /*119c0*/  HMMA.16816.F32.BF16 R96, R12.reuse, R22, RZ ;  /* 0x000000160c60723c */ /* 0x040fe200000418ff */
[----:B------:R-:W4:Y:S07]  /*119d0*/  LDSM.16.MT88.4 R20, [R229+0x900] ;  /* 0x00090000e514783b */ /* 0x000f2e0000004200 */
[----:B------:R-:W-:Y:S01]  /*119e0*/  HMMA.16816.F32.BF16 R80, R12, R16, RZ ;  /* 0x000000100c50723c */ /* 0x000fe200000418ff */
[----:B-1----:R-:W-:-:S07]  /*119f0*/  FFMA.FTZ R2, R68, c[0x0][0x2d0], -R5 ;  /* 0x0000b40044027a23 */ /* 0x002fce0000010805 */
[-C--:B------:R-:W-:Y:S01]  /*11a00*/  HMMA.16816.F32.BF16 R40, R8, R38.reuse, RZ ;  /* 0x000000260828723c */ /* 0x080fe200000418ff */
[----:B------:R1:W-:Y:S07]  /*11a10*/  MUFU.EX2 R162, R2 ;  /* 0x0000000200a27308 */ /* 0x0003ee0000000800 */
[----:B------:R-:W-:Y:S01]  /*11a20*/  HMMA.16816.F32.BF16 R100, R12, R38, RZ ;  /* 0x000000260c64723c */ /* 0x000fe200000418ff */
[----:B-1----:R-:W-:Y:S02]  /*11a30*/  FFMA.FTZ R2, R69, c[0x0][0x2d0], -R5 ;  /* 0x0000b40045027a23 */ /* 0x002fe40000010805 */
[----:B--2---:R-:W-:-:S02]  /*11a40*/  IMAD.MOV.U32 R69, RZ, RZ, R194 ;  /* 0x000000ffff457224 */ /* 0x004fc400078e00c2 */
[----:B------:R1:W2:Y:S03]  /*11a50*/  MUFU.EX2 R228, R2 ;  /* 0x0000000200e47308 */ /* 0x0002a60000000800 */
[----:B---3--:R-:W-:Y:S01]  /*11a60*/  F2FP.BF16.PACK_AB R8, R188, R69 ;  /* 0x00000045bc08723e */ /* 0x008fe200000010ff */
[----:B-1----:R-:W-:Y:S01]  /*11a70*/  FFMA.FTZ R2, R71, c[0x0][0x2d0], -R3 ;  /* 0x0000b40047027a23 */ /* 0x002fe20000010803 */
[----:B--2---:R-:W-:Y:S01]  /*11a80*/  F2FP.BF16.PACK_AB R10, R228, R162 ;  /* 0x000000a2e40a723e */ /* 0x004fe200000010ff */
[----:B------:R-:W-:Y:S02]  /*11a90*/  IMAD.MOV.U32 R71, RZ, RZ, R105 ;  /* 0x000000ffff477224 */ /* 0x000fe400078e0069 */
[----:B------:R1:W-:Y:S01]  /*11aa0*/  MUFU.EX2 R7, R2 ;  /* 0x0000000200077308 */ /* 0x0003e20000000800 */
[----:B------:R-:W-:Y:S01]  /*11ab0*/  HMMA.16816.F32.BF16 R104, R12, R18, RZ ;  /* 0x000000120c68723c */ /* 0x000fe200000418ff */
[----:B------:R-:W2:Y:S01]  /*11ac0*/  LDSM.16.MT88.4 R16, [R230+0x900] ;  /* 0x00090000e610783b */ /* 0x000ea20000004200 */
[----:B-1----:R-:W-:-:S05]  /*11ad0*/  FFMA.FTZ R2, R76, c[0x0][0x2d0], -R3 ;  /* 0x0000b4004c027a23 */ /* 0x002fca0000010803 */
[----:B------:R1:W3:Y:S02]  /*11ae0*/  MUFU.EX2 R182, R2 ;  /* 0x0000000200b67308 */ /* 0x0002e40000000800 */
[----:B-1----:R-:W-:Y:S01]  /*11af0*/  FFMA.FTZ R2, R77, c[0x0][0x2d0], -R3 ;  /* 0x0000b4004d027a23 */ /* 0x002fe20000010803 */
[----:B---3--:R-:W-:Y:S01]  /*11b00*/  F2FP.BF16.PACK_AB R9, R182, R7 ;  /* 0x00000007b609723e */ /* 0x008fe200000010ff */
[C---:B------:R-:W-:Y:S04]  /*11b10*/  HMMA.16816.F32.BF16 R76, R12.reuse, R24, RZ ;  /* 0x000000180c4c723c */ /* 0x040fe800000418ff */
[----:B------:R1:W-:Y:S04]  /*11b20*/  MUFU.EX2 R194, R2 ;  /* 0x0000000200c27308 */ /* 0x0003e80000000800 */
[----:B------:R-:W-:Y:S01]  /*11b30*/  HMMA.16816.F32.BF16 R24, R12, R36, RZ ;  /* 0x000000240c18723c */ /* 0x000fe200000418ff */
[----:B------:R-:W3:Y:S06]  /*11b40*/  LDSM.16.MT88.4 R12, [R229+0x1100] ;  /* 0x00110000e50c783b */ /* 0x000eec0000004200 */
[----:B------:R-:W-:-:S02]  /*11b50*/  IMAD.MOV.U32 R37, RZ, RZ, R214 ;  /* 0x000000ffff257224 */ /* 0x000fc400078e00d6 */
[----:B-1----:R-:W-:-:S04]  /*11b60*/  FFMA.FTZ R2, R88, c[0x0][0x2d0], -R3 ;  /* 0x0000b40058027a23 */ /* 0x002fc80000010803 */
[----:B------:R1:W1:Y:S02]  /*11b70*/  MUFU.EX2 R68, R2 ;  /* 0x0000000200447308 */ /* 0x0002640000000800 */
[----:B-1----:R-:W-:Y:S01]  /*11b80*/  FFMA.FTZ R2, R92, c[0x0][0x2d0], -R6 ;  /* 0x0000b4005c027a23 */ /* 0x002fe20000010806 */
[----:B------:R-:W-:-:S05]  /*11b90*/  F2FP.BF16.PACK_AB R11, R68, R194 ;  /* 0x000000c2440b723e */ /* 0x000fca00000010ff */
[----:B------:R1:W-:Y:S02]  /*11ba0*/  MUFU.EX2 R36, R2 ;  /* 0x0000000200247308 */ /* 0x0003e40000000800 */
[C---:B----4-:R-:W-:Y:S08]  /*11bb0*/  HMMA.16816.F32.BF16 R144, R8.reuse, R20, R72 ;  /* 0x000000140890723c */ /* 0x050ff00000041848 */
[----:B------:R-:W-:Y:S01]  /*11bc0*/  HMMA.16816.F32.BF16 R108, R8, R32, R60 ;  /* 0x00000020086c723c */ /* 0x000fe2000004183c */
[----:B-1----:R-:W-:-:S04]  /*11bd0*/  FFMA.FTZ R2, R93, c[0x0][0x2d0], -R6 ;  /* 0x0000b4005d027a23 */ /* 0x002fc80000010806 */
[----:B------:R1:W4:Y:S03]  /*11be0*/  MUFU.EX2 R252, R2 ;  /* 0x0000000200fc7308 */ /* 0x0003260000000800 */
[C---:B------:R-:W-:Y:S08]  /*11bf0*/  HMMA.16816.F32.BF16 R72, R8.reuse, R22, R64 ;  /* 0x000000160848723c */ /* 0x040ff00000041840 */
[----:B------:R-:W-:Y:S01]  /*11c00*/  HMMA.16816.F32.BF16 R64, R8, R34, R56 ;  /* 0x000000220840723c */ /* 0x000fe20000041838 */
[----:B-1----:R-:W-:-:S07]  /*11c10*/  FFMA.FTZ R2, R94, c[0x0][0x2d0], -R6 ;  /* 0x0000b4005e027a23 */ /* 0x002fce0000010806 */
[C---:B--2---:R-:W-:Y:S01]  /*11c20*/  HMMA.16816.F32.BF16 R60, R8.reuse, R18, R48 ;  /* 0x00000012083c723c */ /* 0x044fe20000041830 */
[----:B------:R1:W-:Y:S07]  /*11c30*/  MUFU.EX2 R227, R2 ;  /* 0x0000000200e37308 */ /* 0x0003ee0000000800 */
[----:B------:R-:W-:Y:S01]  /*11c40*/  HMMA.16816.F32.BF16 R92, R8, R16, R52 ;  /* 0x00000010085c723c */ /* 0x000fe20000041834 */
[----:B-1----:R-:W-:-:S07]  /*11c50*/  FFMA.FTZ R2, R89, c[0x0][0x2d0], -R6 ;  /* 0x0000b40059027a23 */ /* 0x002fce0000010806 */
[C---:B------:R-:W-:Y:S01]  /*11c60*/  HMMA.16816.F32.BF16 R88, R8.reuse, R28, R44 ;  /* 0x0000001c0858723c */ /* 0x040fe2000004182c */
[----:B------:R1:W2:Y:S07]  /*11c70*/  MUFU.EX2 R251, R2 ;  /* 0x0000000200fb7308 */ /* 0x0002ae0000000800 */
[----:B------:R-:W-:Y:S07]  /*11c80*/  HMMA.16816.F32.BF16 R44, R8, R30, R40 ;  /* 0x0000001e082c723c */ /* 0x000fee0000041828 */
[----:B----4-:R-:W-:Y:S01]  /*11c90*/  F2FP.BF16.PACK_AB R8, R252, R36 ;  /* 0x00000024fc08723e */ /* 0x010fe200000010ff */
        /* <DEDUP_REMOVED lines=15> */
[----:B------:R-:W-:Y:S02]  /*11d90*/  IMAD.MOV.U32 R122, RZ, RZ, R189 ;  /* 0x000000ffff7a7224 */ /* 0x000fe400078e00bd */
[----:B------:R1:W-:Y:S04]  /*11da0*/  MUFU.EX2 R221, R2 ;  /* 0x0000000200dd7308 */ /* 0x0003e80000000800 */
[C---:B------:R-:W-:Y:S07]  /*11db0*/  HMMA.16816.F32.BF16 R76, R8.reuse, R16, R76 ;  /* 0x00000010084c723c */ /* 0x040fee000004184c */
[----:B------:R-:W-:Y:S01]  /*11dc0*/  IMAD.MOV.U32 R16, RZ, RZ, R204 ;  /* 0x000000ffff107224 */ /* 0x000fe200078e00cc */
[----:B------:R-:W-:Y:S01]  /*11dd0*/  HMMA.16816.F32.BF16 R48, R8, R20, R84 ;  /* 0x000000140830723c */ /* 0x000fe20000041854 */
[----:B------:R-:W-:-:S02]  /*11de0*/  IMAD.MOV.U32 R17, RZ, RZ, R37 ;  /* 0x000000ffff117224 */ /* 0x000fc400078e0025 */
[----:B-1----:R-:W-:-:S04]  /*11df0*/  FFMA.FTZ R2, R117, c[0x0][0x2d0], -R5 ;  /* 0x0000b40075027a23 */ /* 0x002fc80000010805 */
[----:B------:R1:W-:Y:S01]  /*11e00*/  MUFU.EX2 R216, R2 ;  /* 0x0000000200d87308 */ /* 0x0003e20000000800 */
[C---:B------:R-:W-:Y:S01]  /*11e10*/  HMMA.16816.F32.BF16 R116, R8.reuse, R28, R24 ;  /* 0x0000001c0874723c */ /* 0x040fe20000041818 */
[----:B------:R-:W-:Y:S06]  /*11e20*/  LDSM.16.MT88.4 R24, [R230+0x1100] ;  /* 0x00110000e618783b */ /* 0x000fec0000004200 */
[----:B------:R-:W-:Y:S01]  /*11e30*/  IMAD.MOV.U32 R29, RZ, RZ, R68 ;  /* 0x000000ffff1d7224 */ /* 0x000fe200078e0044 */
[----:B------:R-:W-:Y:S01]  /*11e40*/  HMMA.16816.F32.BF16 R40, R8, R22, R96 ;  /* 0x000000160828723c */ /* 0x000fe20000041860 */
[----:B------:R-:W-:Y:S01]  /*11e50*/  IMAD.MOV.U32 R68, RZ, RZ, R203 ;  /* 0x000000ffff447224 */ /* 0x000fe200078e00cb */
[----:B------:R-:W2:Y:S01]  /*11e60*/  LDSM.16.MT88.4 R20, [R232+0x1100] ;  /* 0x00110000e814783b */ /* 0x000ea20000004200 */
[----:B------:R-:W-:-:S02]  /*11e70*/  IMAD.MOV.U32 R28, RZ, RZ, R202 ;  /* 0x000000ffff1c7224 */ /* 0x000fc400078e00ca */
[----:B-1----:R-:W-:-:S03]  /*11e80*/  FFMA.FTZ R2, R121, c[0x0][0x2d0], -R5 ;  /* 0x0000b40079027a23 */ /* 0x002fc60000010805 */
[C---:B------:R-:W-:Y:S01]  /*11e90*/  HMMA.16816.F32.BF16 R52, R8.reuse, R32, R80 ;  /* 0x000000200834723c */ /* 0x040fe20000041850 */
[----:B------:R-:W-:Y:S01]  /*11ea0*/  IMAD.MOV.U32 R121, RZ, RZ, R36 ;  /* 0x000000ffff797224 */ /* 0x000fe200078e0024 */
[----:B------:R1:W4:Y:S06]  /*11eb0*/  MUFU.EX2 R217, R2 ;  /* 0x0000000200d97308 */ /* 0x00032c0000000800 */
[C---:B------:R-:W-:Y:S01]  /*11ec0*/  HMMA.16816.F32.BF16 R36, R8.reuse, R34, R104 ;  /* 0x000000220824723c */ /* 0x040fe20000041868 */
[----:B------:R-:W2:Y:S06]  /*11ed0*/  LDSM.16.MT88.4 R32, [R231+0x1100] ;  /* 0x00110000e720783b */ /* 0x000eac0000004200 */
[----:B------:R-:W-:Y:S01]  /*11ee0*/  IMAD.MOV.U32 R107, RZ, RZ, R199 ;  /* 0x000000ffff6b7224 */ /* 0x000fe200078e00c7 */
[----:B------:R-:W-:Y:S01]  /*11ef0*/  HMMA.16816.F32.BF16 R56, R8, R18, R112 ;  /* 0x000000120838723c */ /* 0x000fe20000041870 */
[----:B------:R-:W-:-:S02]  /*11f00*/  IMAD.MOV.U32 R104, RZ, RZ, R198 ;  /* 0x000000ffff687224 */ /* 0x000fc400078e00c6 */
[----:B-1----:R-:W-:Y:S02]  /*11f10*/  FFMA.FTZ R2, R123, c[0x0][0x2d0], -R5 ;  /* 0x0000b4007b027a23 */ /* 0x002fe40000010805 */
[----:B------:R-:W-:Y:S02]  /*11f20*/  IMAD.MOV.U32 R123, RZ, RZ, R212 ;  /* 0x000000ffff7b7224 */ /* 0x000fe400078e00d4 */
[----:B------:R1:W-:Y:S01]  /*11f30*/  MUFU.EX2 R214, R2 ;  /* 0x0000000200d67308 */ /* 0x0003e20000000800 */
[----:B------:R-:W-:Y:S01]  /*11f40*/  IMAD.MOV.U32 R105, RZ, RZ, R197 ;  /* 0x000000ffff697224 */ /* 0x000fe200078e00c5 */
[----:B------:R-:W-:Y:S01]  /*11f50*/  HMMA.16816.F32.BF16 R84, R8, R30, R100 ;  /* 0x0000001e0854723c */ /* 0x000fe20000041864 */
[----:B------:R-:W-:Y:S02]  /*11f60*/  IMAD.MOV.U32 R106, RZ, RZ, R196 ;  /* 0x000000ffff6a7224 */ /* 0x000fe400078e00c4 */
[----:B------:R-:W-:Y:S02]  /*11f70*/  IMAD.MOV.U32 R115, RZ, RZ, R191 ;  /* 0x000000ffff737224 */ /* 0x000fe400078e00bf */
[----:B------:R-:W-:-:S02]  /*11f80*/  IMAD.MOV.U32 R114, RZ, RZ, R190 ;  /* 0x000000ffff727224 */ /* 0x000fc400078e00be */
[----:B----4-:R-:W-:Y:S01]  /*11f90*/  F2FP.BF16.PACK_AB R8, R217, R216 ;  /* 0x000000d8d908723e */ /* 0x010fe200000010ff */
[----:B------:R-:W-:Y:S02]  /*11fa0*/  IMAD.MOV.U32 R112, RZ, RZ, R104 ;  /* 0x000000ffff707224 */ /* 0x000fe400078e0068 */
[----:B------:R-:W-:Y:S02]  /*11fb0*/  IMAD.MOV.U32 R104, RZ, RZ, R17 ;  /* 0x000000ffff687224 */ /* 0x000fe400078e0011 */
[----:B-1----:R-:W-:Y:S02]  /*11fc0*/  FFMA.FTZ R2, R124, c[0x0][0x2d0], -R5 ;  /* 0x0000b4007c027a23 */ /* 0x002fe40000010805 */
[----:B------:R-:W-:Y:S02]  /*11fd0*/  IMAD.MOV.U32 R124, RZ, RZ, R194 ;  /* 0x000000ffff7c7224 */ /* 0x000fe400078e00c2 */
[----:B------:R1:W4:Y:S02]  /*11fe0*/  MUFU.EX2 R212, R2 ;  /* 0x0000000200d47308 */ /* 0x0003240000000800 */
[----:B-1----:R-:W-:Y:S01]  /*11ff0*/  FFMA.FTZ R2, R125, c[0x0][0x2d0], -R3 ;  /* 0x0000b4007d027a23 */ /* 0x002fe20000010803 */
[----:B----4-:R-:W-:Y:S01]  /*12000*/  F2FP.BF16.PACK_AB R10, R212, R214 ;  /* 0x000000d6d40a723e */ /* 0x010fe200000010ff */
[----:B------:R-:W-:-:S04]  /*12010*/  IMAD.MOV.U32 R125, RZ, RZ, R193 ;  /* 0x000000ffff7d7224 */ /* 0x000fc800078e00c1 */
[----:B------:R1:W-:Y:S02]  /*12020*/  MUFU.EX2 R204, R2 ;  /* 0x0000000200cc7308 */ /* 0x0003e40000000800 */
[----:B-1----:R-:W-:Y:S02]  /*12030*/  FFMA.FTZ R2, R126, c[0x0][0x2d0], -R3 ;  /* 0x0000b4007e027a23 */ /* 0x002fe40000010803 */
[----:B------:R-:W-:-:S04]  /*12040*/  IMAD.MOV.U32 R126, RZ, RZ, R201 ;  /* 0x000000ffff7e7224 */ /* 0x000fc800078e00c9 */
        /* <DEDUP_REMOVED lines=9> */
[----:B------:R-:W-:Y:S02]  /*120e0*/  IMAD.MOV.U32 R128, RZ, RZ, R16 ;  /* 0x000000ffff807224 */ /* 0x000fe400078e0010 */
[----:B------:R-:W-:Y:S01]  /*120f0*/  LDSM.16.MT88.4 R16, [R229+0x1900] ;  /* 0x00190000e510783b */ /* 0x000fe20000004200 */
[----:B-1----:R-:W-:Y:S01]  /*12100*/  FFMA.FTZ R2, R130, c[0x0][0x2d0], -R6 ;  /* 0x0000b40082027a23 */ /* 0x002fe20000010806 */
[----:B----4-:R-:W-:Y:S01]  /*12110*/  F2FP.BF16.PACK_AB R11, R201, R202 ;  /* 0x000000cac90b723e */ /* 0x010fe200000010ff */
[----:B------:R-:W-:Y:S02]  /*12120*/  IMAD.MOV.U32 R130, RZ, RZ, R115 ;  /* 0x000000ffff827224 */ /* 0x000fe400078e0073 */
[----:B------:R1:W4:Y:S01]  /*12130*/  MUFU.EX2 R200, R2 ;  /* 0x0000000200c87308 */ /* 0x0003220000000800 */
[----:B------:R-:W-:-:S02]  /*12140*/  IMAD.MOV.U32 R115, RZ, RZ, R127 ;  /* 0x000000ffff737224 */ /* 0x000fc400078e007f */
[----:B------:R-:W-:Y:S01]  /*12150*/  IMAD.MOV.U32 R127, RZ, RZ, R28 ;  /* 0x000000ffff7f7224 */ /* 0x000fe200078e001c */
[C---:B---3--:R-:W-:Y:S08]  /*12160*/  HMMA.16816.F32.BF16 R80, R8.reuse, R14, R72 ;  /* 0x0000000e0850723c */ /* 0x048ff00000041848 */
[----:B--2---:R-:W-:Y:S01]  /*12170*/  HMMA.16816.F32.BF16 R72, R8, R22, R64 ;  /* 0x000000160848723c */ /* 0x004fe20000041840 */
        /* <DEDUP_REMOVED lines=8> */
[----:B------:R1:W2:Y:S01]  /*12200*/  MUFU.EX2 R198, R2 ;  /* 0x0000000200c67308 */ /* 0x0002a20000000800 */
[----:B------:R-:W-:-:S05]  /*12210*/  IMAD.MOV.U32 R68, RZ, RZ, R166 ;  /* 0x000000ffff447224 */ /* 0x000fca00078e00a6 */
[C---:B------:R-:W-:Y:S08]  /*12220*/  HMMA.16816.F32.BF16 R92, R8.reuse, R24, R92 ;  /* 0x00000018085c723c */ /* 0x040ff0000004185c */
[----:B------:R-:W-:Y:S01]  /*12230*/  HMMA.16816.F32.BF16 R96, R8, R32, R88 ;  /* 0x000000200860723c */ /* 0x000fe20000041858 */
[----:B-1----:R-:W-:-:S04]  /*12240*/  FFMA.FTZ R2, R132, c[0x0][0x2d0], -R6 ;  /* 0x0000b40084027a23 */ /* 0x002fc80000010806 */
        /* <DEDUP_REMOVED lines=18> */
[----:B------:R-:W-:Y:S01]  /*12370*/  LDSM.16.MT88.4 R12, [R232+0x1900] ;  /* 0x00190000e80c783b */ /* 0x000fe20000004200 */
[----:B-1----:R-:W-:-:S04]  /*12380*/  FFMA.FTZ R2, R149, c[0x0][0x2d0], -R6 ;  /* 0x0000b40095027a23 */ /* 0x002fc80000010806 */
[----:B------:R1:W-:Y:S02]  /*12390*/  MUFU.EX2 R191, R2 ;  /* 0x0000000200bf7308 */ /* 0x0003e40000000800 */
[C---:B------:R-:W-:Y:S07]  /*123a0*/  HMMA.16816.F32.BF16 R88, R8.reuse, R32, R116 ;  /* 0x000000200858723c */ /* 0x040fee0000041874 */
[----:B------:R-:W-:Y:S01]  /*123b0*/  IMAD.MOV.U32 R117, RZ, RZ, R115 ;  /* 0x000000ffff757224 */ /* 0x000fe200078e0073 */
[----:B------:R-:W-:Y:S01]  /*123c0*/  HMMA.16816.F32.BF16 R40, R8, R20, R52 ;  /* 0x000000140828723c */ /* 0x000fe20000041834 */
[----:B------:R-:W-:-:S02]  /*123d0*/  IMAD.MOV.U32 R119, RZ, RZ, R112 ;  /* 0x000000ffff777224 */ /* 0x000fc400078e0070 */
[----:B------:R-:W-:Y:S02]  /*123e0*/  IMAD.MOV.U32 R116, RZ, RZ, R4 ;  /* 0x000000ffff747224 */ /* 0x000fe400078e0004 */
[----:B------:R-:W-:Y:S02]  /*123f0*/  IMAD.MOV.U32 R4, RZ, RZ, R163 ;  /* 0x000000ffff047224 */ /* 0x000fe400078e00a3 */
[--C-:B-1----:R-:W-:Y:S01]  /*12400*/  FFMA.FTZ R2, R150, c[0x0][0x2d0], -R5.reuse ;  /* 0x0000b40096027a23 */ /* 0x102fe20000010805 */
[C---:B------:R-:W-:Y:S01]  /*12410*/  HMMA.16816.F32.BF16 R36, R8.reuse, R22, R36 ;  /* 0x000000160824723c */ /* 0x040fe20000041824 */
[----:B------:R-:W-:Y:S02]  /*12420*/  LDSM.16.MT88.4 R20, [R229+0x2100] ;  /* 0x00210000e514783b */ /* 0x000fe40000004200 */
[----:B------:R1:W-:Y:S05]  /*12430*/  MUFU.EX2 R190, R2 ;  /* 0x0000000200be7308 */ /* 0x0003ea0000000800 */
[C---:B------:R-:W-:Y:S08]  /*12440*/  HMMA.16816.F32.BF16 R56, R8.reuse, R26, R56 ;  /* 0x0000001a0838723c */ /* 0x040ff00000041838 */
[----:B------:R-:W-:Y:S01]  /*12450*/  HMMA.16816.F32.BF16 R84, R8, R34, R84 ;  /* 0x000000220854723c */ /* 0x000fe20000041854 */
[----:B------:R-:W2:Y:S01]  /*12460*/  LDSM.16.MT88.4 R32, [R231+0x1900] ;  /* 0x00190000e720783b */ /* 0x000ea20000004200 */
[----:B-1----:R-:W-:-:S04]  /*12470*/  FFMA.FTZ R2, R151, c[0x0][0x2d0], -R5 ;  /* 0x0000b40097027a23 */ /* 0x002fc80000010805 */
[----:B------:R1:W3:Y:S02]  /*12480*/  MUFU.EX2 R189, R2 ;  /* 0x0000000200bd7308 */ /* 0x0002e40000000800 */
[--C-:B-1----:R-:W-:Y:S02]  /*12490*/  FFMA.FTZ R2, R152, c[0x0][0x2d0], -R5.reuse ;  /* 0x0000b40098027a23 */ /* 0x102fe40000010805 */
[----:B------:R-:W-:Y:S02]  /*124a0*/  IMAD.MOV.U32 R152, RZ, RZ, R122 ;  /* 0x000000ffff987224 */ /* 0x000fe400078e007a */
[----:B------:R-:W-:Y:S02]  /*124b0*/  IMAD.MOV.U32 R122, RZ, RZ, R188 ;  /* 0x000000ffff7a7224 */ /* 0x000fe400078e00bc */
[----:B------:R1:W-:Y:S02]  /*124c0*/  MUFU.EX2 R188, R2 ;  /* 0x0000000200bc7308 */ /* 0x0003e40000000800 */
[----:B-1----:R-:W-:-:S02]  /*124d0*/  FFMA.FTZ R2, R153, c[0x0][0x2d0], -R5 ;  /* 0x0000b40099027a23 */ /* 0x002fc40000010805 */
[----:B------:R-:W-:-:S04]  /*124e0*/  IMAD.MOV.U32 R153, RZ, RZ, R114 ;  /* 0x000000ffff997224 */ /* 0x000fc800078e0072 */
[----:B------:R1:W4:Y:S01]  /*124f0*/  MUFU.EX2 R139, R2 ;  /* 0x00000002008b7308 */ /* 0x0003220000000800 */
[----:B------:R-:W-:Y:S02]  /*12500*/  IMAD.MOV.U32 R114, RZ, RZ, R107 ;  /* 0x000000ffff727224 */ /* 0x000fe400078e006b */
[----:B------:R-:W-:Y:S02]  /*12510*/  IMAD.MOV.U32 R107, RZ, RZ, R29 ;  /* 0x000000ffff6b7224 */ /* 0x000fe400078e001d */
[----:B------:R-:W-:Y:S01]  /*12520*/  IMAD.MOV.U32 R118, RZ, RZ, R114 ;  /* 0x000000ffff767224 */ /* 0x000fe200078e0072 */
[----:B------:R-:W-:Y:S01]  /*12530*/  HMMA.16816.F32.BF16 R28, R8, R24, R76 ;  /* 0x00000018081c723c */ /* 0x000fe2000004184c */
[----:B------:R-:W2:Y:S06]  /*12540*/  LDSM.16.MT88.4 R24, [R230+0x1900] ;  /* 0x00190000e618783b */ /* 0x000eac0000004200 */
[----:B---3--:R-:W-:Y:S01]  /*12550*/  F2FP.BF16.PACK_AB R8, R189, R190 ;  /* 0x000000bebd08723e */ /* 0x008fe200000010ff */
[----:B-1----:R-:W-:Y:S01]  /*12560*/  FFMA.FTZ R2, R154, c[0x0][0x2d0], -R3 ;  /* 0x0000b4009a027a23 */ /* 0x002fe20000010803 */
[----:B----4-:R-:W-:Y:S01]  /*12570*/  F2FP.BF16.PACK_AB R10, R139, R188 ;  /* 0x000000bc8b0a723e */ /* 0x010fe200000010ff */
[----:B------:R-:W-:-:S02]  /*12580*/  IMAD.MOV.U32 R154, RZ, RZ, R105 ;  /* 0x000000ffff9a7224 */ /* 0x000fc400078e0069 */
        /* <DEDUP_REMOVED lines=10> */
[----:B------:R1:W3:Y:S01]  /*12630*/  MUFU.EX2 R133, R2 ;  /* 0x0000000200857308 */ /* 0x0002e20000000800 */
[----:B------:R-:W-:Y:S02]  /*12640*/  IMAD.MOV.U32 R130, RZ, RZ, R71 ;  /* 0x000000ffff827224 */ /* 0x000fe400078e0047 */
[----:B------:R-:W-:Y:S02]  /*12650*/  IMAD.MOV.U32 R71, RZ, RZ, R164 ;  /* 0x000000ffff477224 */ /* 0x000fe400078e00a4 */
[----:B-1----:R-:W-:Y:S01]  /*12660*/  FFMA.FTZ R2, R176, c[0x0][0x2d0], -R6 ;  /* 0x0000b400b0027a23 */ /* 0x002fe20000010806 */
[----:B---3--:R-:W-:-:S03]  /*12670*/  F2FP.BF16.PACK_AB R11, R133, R132 ;  /* 0x00000084850b723e */ /* 0x008fc600000010ff */
[----:B------:R1:W-:Y:S04]  /*12680*/  MUFU.EX2 R115, R2 ;  /* 0x0000000200737308 */ /* 0x0003e80000000800 */
[C---:B--2---:R-:W-:Y:S08]  /*12690*/  HMMA.16816.F32.BF16 R76, R8.reuse, R32, R96 ;  /* 0x00000020084c723c */ /* 0x044ff00000041860 */
[----:B------:R-:W-:Y:S01]  /*126a0*/  HMMA.16816.F32.BF16 R148, R8, R18, R80 ;  /* 0x000000120894723c */ /* 0x000fe20000041850 */
[----:B-1----:R-:W-:-:S02]  /*126b0*/  FFMA.FTZ R2, R158, c[0x0][0x2d0], -R6 ;  /* 0x0000b4009e027a23 */ /* 0x002fc40000010806 */
[----:B------:R-:W-:Y:S02]  /*126c0*/  IMAD.MOV.U32 R158, RZ, RZ, R125 ;  /* 0x000000ffff9e7224 */ /* 0x000fe400078e007d */
[----:B------:R1:W-:Y:S01]  /*126d0*/  MUFU.EX2 R114, R2 ;  /* 0x0000000200727308 */ /* 0x0003e20000000800 */
[----:B------:R-:W-:Y:S02]  /*126e0*/  IMAD.MOV.U32 R125, RZ, RZ, R162 ;  /* 0x000000ffff7d7224 */ /* 0x000fe400078e00a2 */
[C---:B------:R-:W-:Y:S08]  /*126f0*/  HMMA.16816.F32.BF16 R144, R8.reuse, R16, R144 ;  /* 0x000000100890723c */ /* 0x040ff00000041890 */
[----:B------:R-:W-:Y:S01]  /*12700*/  HMMA.16816.F32.BF16 R80, R8, R26, R64 ;  /* 0x0000001a0850723c */ /* 0x000fe20000041840 */
[----:B-1----:R-:W-:-:S02]  /*12710*/  FFMA.FTZ R2, R159, c[0x0][0x2d0], -R6 ;  /* 0x0000b4009f027a23 */ /* 0x002fc40000010806 */
[----:B------:R-:W-:Y:S02]  /*12720*/  IMAD.MOV.U32 R159, RZ, RZ, R113 ;  /* 0x000000ffff9f7224 */ /* 0x000fe400078e0071 */
[----:B------:R1:W-:Y:S02]  /*12730*/  MUFU.EX2 R113, R2 ;  /* 0x0000000200717308 */ /* 0x0003e40000000800 */
[----:B-1----:R-:W-:Y:S02]  /*12740*/  FFMA.FTZ R2, R160, c[0x0][0x2d0], -R6 ;  /* 0x0000b400a0027a23 */ /* 0x002fe40000010806 */
[----:B------:R-:W-:Y:S04]  /*12750*/  HMMA.16816.F32.BF16 R160, R8, R12, R108 ;  /* 0x0000000c08a0723c */ /* 0x000fe8000004186c */
[----:B------:R1:W-:Y:S03]  /*12760*/  MUFU.EX2 R112, R2 ;  /* 0x0000000200707308 */ /* 0x0003e60000000800 */
[----:B------:R-:W-:-:S02]  /*12770*/  IMAD.MOV.U32 R111, RZ, RZ, R128 ;  /* 0x000000ffff6f7224 */ /* 0x000fc400078e0080 */
[----:B------:R-:W-:Y:S02]  /*12780*/  IMAD.MOV.U32 R128, RZ, RZ, R107 ;  /* 0x000000ffff807224 */ /* 0x000fe400078e006b */
[----:B------:R-:W-:Y:S02]  /*12790*/  IMAD.MOV.U32 R110, RZ, RZ, R104 ;  /* 0x000000ffff6e7224 */ /* 0x000fe400078e0068 */
[----:B------:R-:W-:Y:S02]  /*127a0*/  IMAD.MOV.U32 R109, RZ, RZ, R165 ;  /* 0x000000ffff6d7224 */ /* 0x000fe400078e00a5 */
[----:B------:R-:W-:Y:S01]  /*127b0*/  HMMA.16816.F32.BF16 R164, R8, R14, R72 ;  /* 0x0000000e08a4723c */ /* 0x000fe20000041848 */
[----:B-1----:R-:W-:-:S04]  /*127c0*/  FFMA.FTZ R2, R177, c[0x0][0x2d0], -R0 ;  /* 0x0000b400b1027a23 */ /* 0x002fc80000010800 */
[----:B------:R1:W-:Y:S03]  /*127d0*/  MUFU.EX2 R107, R2 ;  /* 0x00000002006b7308 */ /* 0x0003e60000000800 */
[----:B------:R-:W-:Y:S01]  /*127e0*/  HMMA.16816.F32.BF16 R72, R8, R34, R60 ;  /* 0x000000220848723c */ /* 0x000fe2000004183c */
[----:B-1----:R-:W-:-:S04]  /*127f0*/  FFMA.FTZ R2, R178, c[0x0][0x2d0], -R0 ;  /* 0x0000b400b2027a23 */ /* 0x002fc80000010800 */
[----:B------:R1:W2:Y:S02]  /*12800*/  MUFU.EX2 R106, R2 ;  /* 0x00000002006a7308 */ /* 0x0002a40000000800 */
[----:B-1----:R-:W-:Y:S02]  /*12810*/  FFMA.FTZ R2, R179, c[0x0][0x2d0], -R0 ;  /* 0x0000b400b3027a23 */ /* 0x002fe40000010800 */
[----:B------:R-:W-:Y:S04]  /*12820*/  HMMA.16816.F32.BF16 R176, R8, R24, R92 ;  /* 0x0000001808b0723c */ /* 0x000fe8000004185c */
[----:B------:R1:W-:Y:S03]  /*12830*/  MUFU.EX2 R105, R2 ;  /* 0x0000000200697308 */ /* 0x0003e60000000800 */
[----:B------:R-:W-:-:S02]  /*12840*/  F2FP.BF16.PACK_AB R8, R193, R197 ;  /* 0x000000c5c108723e */ /* 0x000fc400000010ff */
[----:B--2---:R-:W-:Y:S02]  /*12850*/  F2FP.BF16.PACK_AB R9, R106, R107 ;  /* 0x0000006b6a09723e */ /* 0x004fe400000010ff */
[----:B------:R-:W-:Y:S01]  /*12860*/  F2FP.BF16.PACK_AB R10, R115, R191 ;  /* 0x000000bf730a723e */ /* 0x000fe200000010ff */
[----:B-1----:R-:W-:Y:S02]  /*12870*/  FFMA.FTZ R2, R186, c[0x0][0x2d0], -R0 ;  /* 0x0000b400ba027a23 */ /* 0x002fe40000010800 */
[----:B------:R-:W-:Y:S02]  /*12880*/  IMAD.MOV.U32 R186, RZ, RZ, R110 ;  /* 0x000000ffffba7224 */ /* 0x000fe400078e006e */
[----:B------:R1:W2:Y:S01]  /*12890*/  MUFU.EX2 R104, R2 ;  /* 0x0000000200687308 */ /* 0x0002a20000000800 */
[----:B------:R-:W-:Y:S02]  /*128a0*/  IMAD.MOV.U32 R110, RZ, RZ, R152 ;  /* 0x000000ffff6e7224 */ /* 0x000fe400078e0098 */
[----:B------:R-:W-:-:S02]  /*128b0*/  IMAD.MOV.U32 R152, RZ, RZ, R123 ;  /* 0x000000ffff987224 */ /* 0x000fc400078e007b */
[----:B------:R-:W-:Y:S02]  /*128c0*/  IMAD.MOV.U32 R123, RZ, RZ, R69 ;  /* 0x000000ffff7b7224 */ /* 0x000fe400078e0045 */
[----:B-1----:R-:W-:Y:S01]  /*128d0*/  FFMA.FTZ R2, R168, c[0x0][0x2d0], -R6 ;  /* 0x0000b400a8027a23 */ /* 0x002fe20000010806 */
[----:B--2---:R-:W-:-:S03]  /*128e0*/  F2FP.BF16.PACK_AB R11, R104, R105 ;  /* 0x00000069680b723e */ /* 0x004fc600000010ff */
[----:B------:R1:W-:Y:S04]  /*128f0*/  MUFU.EX2 R108, R2 ;  /* 0x00000002006c7308 */ /* 0x0003e80000000800 */
        /* <DEDUP_REMOVED lines=14> */
[----:B---3--:R-:W-:-:S04]  /*129e0*/  FFMA.FTZ R2, R170, c[0x0][0x2d0], -R5 ;  /* 0x0000b400aa027a23 */ /* 0x008fc80000010805 */
[----:B------:R3:W-:Y:S03]  /*129f0*/  MUFU.EX2 R101, R2 ;  /* 0x0000000200657308 */ /* 0x0007e60000000800 */
        /* <DEDUP_REMOVED lines=63> */
[----:B-1----:R-:W-:-:S06]  /*12df0*/  FFMA.FTZ R2, R71, c[0x0][0x2d0], -R6 ;  /* 0x0000b40047027a23 */ /* 0x002fcc0000010806 */
[----:B------:R1:W-:Y:S02]  /*12e00*/  MUFU.EX2 R71, R2 ;  /* 0x0000000200477308 */ /* 0x0003e40000000800 */
[----:B-1----:R-:W-:Y:S02]  /*12e10*/  FFMA.FTZ R2, R109, c[0x0][0x2d0], -R6 ;  /* 0x0000b4006d027a23 */ /* 0x002fe40000010806 */
[----:B------:R-:W-:-:S04]  /*12e20*/  IMAD.MOV.U32 R109, RZ, RZ, R111 ;  /* 0x000000ffff6d7224 */ /* 0x000fc800078e006f */
[----:B------:R1:W1:Y:S01]  /*12e30*/  MUFU.EX2 R69, R2 ;  /* 0x0000000200457308 */ /* 0x0002620000000800 */
[----:B---3--:R-:W-:Y:S01]  /*12e40*/  F2FP.BF16.PACK_AB R8, R90, R91 ;  /* 0x0000005b5a08723e */ /* 0x008fe200000010ff */
[----:B------:R-:W-:Y:S01]  /*12e50*/  IMAD.MOV.U32 R111, RZ, RZ, R117 ;  /* 0x000000ffff6f7224 */ /* 0x000fe200078e0075 */
[----:B------:R-:W-:Y:S01]  /*12e60*/  F2FP.BF16.PACK_AB R9, R86, R87 ;  /* 0x000000575609723e */ /* 0x000fe200000010ff */
[----:B------:R-:W-:Y:S01]  /*12e70*/  IMAD.MOV.U32 R117, RZ, RZ, R118 ;  /* 0x000000ffff757224 */ /* 0x000fe200078e0076 */
[----:B------:R-:W-:Y:S01]  /*12e80*/  F2FP.BF16.PACK_AB R10, R88, R89 ;  /* 0x00000059580a723e */ /* 0x000fe200000010ff */
[----:B------:R-:W-:Y:S01]  /*12e90*/  IMAD.MOV.U32 R118, RZ, RZ, R119 ;  /* 0x000000ffff767224 */ /* 0x000fe200078e0077 */
[----:B------:R-:W-:Y:S01]  /*12ea0*/  F2FP.BF16.PACK_AB R11, R85, R84 ;  /* 0x00000054550b723e */ /* 0x000fe200000010ff */
[----:B------:R-:W-:Y:S02]  /*12eb0*/  IMAD.MOV.U32 R119, RZ, RZ, R157 ;  /* 0x000000ffff777224 */ /* 0x000fe400078e009d */
[----:B------:R-:W-:-:S02]  /*12ec0*/  IMAD.MOV.U32 R157, RZ, RZ, R153 ;  /* 0x000000ffff9d7224 */ /* 0x000fc400078e0099 */
[----:B------:R-:W-:Y:S02]  /*12ed0*/  IMAD.MOV.U32 R153, RZ, RZ, R121 ;  /* 0x000000ffff997224 */ /* 0x000fe400078e0079 */
[----:B-1----:R-:W-:Y:S02]  /*12ee0*/  FFMA.FTZ R2, R186, c[0x0][0x2d0], -R6 ;  /* 0x0000b400ba027a23 */ /* 0x002fe40000010806 */
[----:B------:R-:W-:Y:S02]  /*12ef0*/  IMAD.MOV.U32 R186, RZ, RZ, R109 ;  /* 0x000000ffffba7224 */ /* 0x000fe400078e006d */
[----:B------:R-:W-:Y:S02]  /*12f00*/  IMAD.MOV.U32 R109, RZ, RZ, R110 ;  /* 0x000000ffff6d7224 */ /* 0x000fe400078e006e */
[----:B------:R-:W-:Y:S02]  /*12f10*/  IMAD.MOV.U32 R110, RZ, RZ, R156 ;  /* 0x000000ffff6e7224 */ /* 0x000fe400078e009c */
[----:B------:R-:W-:-:S02]  /*12f20*/  IMAD.MOV.U32 R156, RZ, RZ, R131 ;  /* 0x000000ffff9c7224 */ /* 0x000fc400078e0083 */
[----:B------:R-:W-:Y:S02]  /*12f30*/  IMAD.MOV.U32 R131, RZ, RZ, R129 ;  /* 0x000000ffff837224 */ /* 0x000fe400078e0081 */
[----:B------:R-:W-:Y:S02]  /*12f40*/  IMAD.MOV.U32 R129, RZ, RZ, R68 ;  /* 0x000000ffff817224 */ /* 0x000fe400078e0044 */
[----:B------:R1:W-:Y:S01]  /*12f50*/  MUFU.EX2 R68, R2 ;  /* 0x0000000200447308 */ /* 0x0003e20000000800 */
[----:B------:R-:W-:Y:S01]  /*12f60*/  HMMA.16816.F32.BF16 R144, R8, R24, R144 ;  /* 0x000000180890723c */ /* 0x000fe20000041890 */
[----:B------:R-:W-:Y:S02]  /*12f70*/  IMAD.MOV.U32 R121, RZ, RZ, R7 ;  /* 0x000000ffff797224 */ /* 0x000fe400078e0007 */
[----:B------:R-:W-:Y:S02]  /*12f80*/  IMAD.MOV.U32 R168, RZ, RZ, R109 ;  /* 0x000000ffffa87224 */ /* 0x000fe400078e006d */
[----:B-1----:R-:W-:-:S03]  /*12f90*/  FFMA.FTZ R2, R186, c[0x0][0x2d0], -R6 ;  /* 0x0000b400ba027a23 */ /* 0x002fc60000010806 */
[C---:B------:R-:W-:Y:S01]  /*12fa0*/  HMMA.16816.F32.BF16 R148, R8.reuse, R26, R148 ;  /* 0x0000001a0894723c */ /* 0x040fe20000041894 */
[----:B------:R-:W-:Y:S01]  /*12fb0*/  IMAD.MOV.U32 R7, RZ, RZ, R235 ;  /* 0x000000ffff077224 */ /* 0x000fe200078e00eb */
[----:B------:R1:W-:Y:S01]  /*12fc0*/  MUFU.EX2 R59, R2 ;  /* 0x00000002003b7308 */ /* 0x0003e20000000800 */
[----:B------:R-:W-:Y:S01]  /*12fd0*/  IMAD.MOV.U32 R186, RZ, RZ, R110 ;  /* 0x000000ffffba7224 */ /* 0x000fe200078e006e */
[----:B------:R-:W-:Y:S01]  /*12fe0*/  UIMAD.WIDE.U32 UR24, UR17, UR4, URZ ;  /* 0x00000004111872a5 */ /* 0x000fe2000f8e003f */
[----:B------:R-:W-:Y:S01]  /*12ff0*/  IMAD.MOV.U32 R109, RZ, RZ, R156 ;  /* 0x000000ffff6d7224 */ /* 0x000fe200078e009c */
[----:B------:R3:W5:Y:S01]  /*13000*/  LDL.LU R235, [R1+0x34] ;  /* 0x0000340001eb7983 */ /* 0x0007620000300800 */
[----:B------:R-:W-:Y:S01]  /*13010*/  IMAD.MOV.U32 R110, RZ, RZ, R120 ;  /* 0x000000ffff6e7224 */ /* 0x000fe200078e0078 */
[----:B--2---:R-:W-:Y:S01]  /*13020*/  HMMA.16816.F32.BF16 R160, R8, R20, R160 ;  /* 0x0000001408a0723c */ /* 0x004fe200000418a0 */
[----:B------:R-:W-:Y:S02]  /*13030*/  IMAD.MOV.U32 R156, RZ, RZ, R183 ;  /* 0x000000ffff9c7224 */ /* 0x000fe400078e00b7 */
[----:B------:R-:W-:-:S05]  /*13040*/  IMAD.MOV.U32 R120, RZ, RZ, R182 ;  /* 0x000000ffff787224 */ /* 0x000fca00078e00b6 */
[----:B------:R-:W-:Y:S01]  /*13050*/  HMMA.16816.F32.BF16 R164, R8, R22, R164 ;  /* 0x0000001608a4723c */ /* 0x000fe200000418a4 */
[----:B-1----:R-:W-:-:S04]  /*13060*/  FFMA.FTZ R2, R174, c[0x0][0x2d0], -R0 ;  /* 0x0000b400ae027a23 */ /* 0x002fc80000010800 */
[----:B------:R1:W-:Y:S03]  /*13070*/  MUFU.EX2 R58, R2 ;  /* 0x00000002003a7308 */ /* 0x0003e60000000800 */
[C---:B----4-:R-:W-:Y:S08]  /*13080*/  HMMA.16816.F32.BF16 R176, R8.reuse, R16, R176 ;  /* 0x0000001008b0723c */ /* 0x050ff000000418b0 */
[----:B------:R-:W-:Y:S01]  /*13090*/  HMMA.16816.F32.BF16 R76, R8, R12, R76 ;  /* 0x0000000c084c723c */ /* 0x000fe2000004184c */
[----:B-1----:R-:W-:-:S04]  /*130a0*/  FFMA.FTZ R2, R175, c[0x0][0x2d0], -R0 ;  /* 0x0000b400af027a23 */ /* 0x002fc80000010800 */
[----:B------:R1:W2:Y:S02]  /*130b0*/  MUFU.EX2 R57, R2 ;  /* 0x0000000200397308 */ /* 0x0002a40000000800 */
[----:B-1----:R-:W-:-:S06]  /*130c0*/  FFMA.FTZ R2, R180, c[0x0][0x2d0], -R0 ;  /* 0x0000b400b4027a23 */ /* 0x002fcc0000010800 */
[----:B------:R1:W-:Y:S02]  /*130d0*/  MUFU.EX2 R56, R2 ;  /* 0x0000000200387308 */ /* 0x0003e40000000800 */
[----:B-1----:R-:W-:Y:S01]  /*130e0*/  FFMA.FTZ R2, R181, c[0x0][0x2d0], -R0 ;  /* 0x0000b400b5027a23 */ /* 0x002fe20000010800 */
[C---:B------:R-:W-:Y:S05]  /*130f0*/  HMMA.16816.F32.BF16 R72, R8.reuse, R14, R72 ;  /* 0x0000000e0848723c */ /* 0x040fea0000041848 */
[----:B------:R1:W4:Y:S03]  /*13100*/  MUFU.EX2 R31, R2 ;  /* 0x00000002001f7308 */ /* 0x0003260000000800 */
[----:B------:R-:W-:Y:S01]  /*13110*/  HMMA.16816.F32.BF16 R180, R8, R18, R80 ;  /* 0x0000001208b4723c */ /* 0x000fe20000041850 */
[----:B-1----:R-:W-:-:S02]  /*13120*/  FFMA.FTZ R2, R168, c[0x0][0x2d0], -R5 ;  /* 0x0000b400a8027a23 */ /* 0x002fc40000010805 */
[----:B------:R-:W-:Y:S02]  /*13130*/  IMAD.MOV.U32 R168, RZ, RZ, R186 ;  /* 0x000000ffffa87224 */ /* 0x000fe400078e00ba */
[----:B------:R-:W-:Y:S01]  /*13140*/  IMAD.MOV.U32 R186, RZ, RZ, R109 ;  /* 0x000000ffffba7224 */ /* 0x000fe200078e006d */
[----:B------:R1:W-:Y:S01]  /*13150*/  MUFU.EX2 R29, R2 ;  /* 0x00000002001d7308 */ /* 0x0003e20000000800 */
[----:B------:R-:W-:Y:S01]  /*13160*/  IMAD.MOV.U32 R109, RZ, RZ, R110 ;  /* 0x000000ffff6d7224 */ /* 0x000fe200078e006e */
[----:B------:R-:W-:Y:S01]  /*13170*/  F2FP.BF16.PACK_AB R8, R69, R71 ;  /* 0x000000474508723e */ /* 0x000fe200000010ff */
[----:B------:R-:W-:Y:S01]  /*13180*/  IMAD.MOV.U32 R110, RZ, RZ, R111 ;  /* 0x000000ffff6e7224 */ /* 0x000fe200078e006f */
[----:B--2---:R-:W-:Y:S01]  /*13190*/  F2FP.BF16.PACK_AB R9, R57, R58 ;  /* 0x0000003a3909723e */ /* 0x004fe200000010ff */
[----:B------:R-:W-:Y:S01]  /*131a0*/  IMAD.MOV.U32 R111, RZ, RZ, R159 ;  /* 0x000000ffff6f7224 */ /* 0x000fe200078e009f */
[----:B------:R-:W-:Y:S01]  /*131b0*/  F2FP.BF16.PACK_AB R10, R59, R68 ;  /* 0x000000443b0a723e */ /* 0x000fe200000010ff */
[----:B------:R-:W-:Y:S01]  /*131c0*/  IMAD.MOV.U32 R159, RZ, RZ, R158 ;  /* 0x000000ffff9f7224 */ /* 0x000fe200078e009e */
[----:B----4-:R-:W-:Y:S01]  /*131d0*/  F2FP.BF16.PACK_AB R11, R31, R56 ;  /* 0x000000381f0b723e */ /* 0x010fe200000010ff */
[----:B------:R-:W-:-:S02]  /*131e0*/  IMAD.MOV.U32 R158, RZ, RZ, R116 ;  /* 0x000000ffff9e7224 */ /* 0x000fc400078e0074 */
[----:B------:R-:W-:Y:S02]  /*131f0*/  IMAD.MOV.U32 R116, RZ, RZ, R155 ;  /* 0x000000ffff747224 */ /* 0x000fe400078e009b */
[----:B------:R-:W-:Y:S02]  /*13200*/  IMAD.MOV.U32 R155, RZ, RZ, R234 ;  /* 0x000000ffff9b7224 */ /* 0x000fe400078e00ea */
[----:B-1----:R-:W-:Y:S01]  /*13210*/  FFMA.FTZ R2, R168, c[0x0][0x2d0], -R5 ;  /* 0x0000b400a8027a23 */ /* 0x002fe20000010805 */
[C---:B------:R-:W-:Y:S01]  /*13220*/  HMMA.16816.F32.BF16 R64, R8.reuse, R24, R64 ;  /* 0x000000180840723c */ /* 0x040fe20000041840 */
[----:B------:R-:W-:Y:S02]  /*13230*/  IMAD.MOV.U32 R168, RZ, RZ, R186 ;  /* 0x000000ffffa87224 */ /* 0x000fe400078e00ba */
[----:B------:R-:W-:Y:S02]  /*13240*/  FFMA.FTZ R4, R4, c[0x0][0x2d0], -R6 ;  /* 0x0000b40004047a23 */ /* 0x000fe40000010806 */
[----:B------:R-:W-:Y:S01]  /*13250*/  FFMA.FTZ R7, R7, c[0x0][0x2d0], -R0 ;  /* 0x0000b40007077a23 */ /* 0x000fe20000010800 */
[----:B------:R-:W-:Y:S01]  /*13260*/  @UP2 UMOV UR19, UR25 ;  /* 0x0000001900132c82 */ /* 0x000fe20008000000 */
[----:B------:R-:W-:Y:S01]  /*13270*/  IMAD.MOV.U32 R186, RZ, RZ, R109 ;  /* 0x000000ffffba7224 */ /* 0x000fe200078e006d */
[----:B------:R1:W2:Y:S01]  /*13280*/  MUFU.EX2 R30, R2 ;  /* 0x00000002001e7308 */ /* 0x0002a20000000800 */
[----:B------:R-:W-:Y:S01]  /*13290*/  IMAD.MOV.U32 R109, RZ, RZ, R110 ;  /* 0x000000ffff6d7224 */ /* 0x000fe200078e006e */
[----:B------:R-:W-:Y:S01]  /*132a0*/  HMMA.16816.F32.BF16 R48, R8, R22, R48 ;  /* 0x000000160830723c */ /* 0x000fe20000041830 */
[----:B------:R-:W-:Y:S01]  /*132b0*/  IMAD.MOV.U32 R110, RZ, RZ, R111 ;  /* 0x000000ffff6e7224 */ /* 0x000fe200078e006f */
[----:B------:R-:W-:Y:S01]  /*132c0*/  UMOV UR4, URZ ;  /* 0x0000003f00047c82 */ /* 0x000fe20008000000 */
[----:B------:R-:W-:Y:S01]  /*132d0*/  IMAD.MOV.U32 R111, RZ, RZ, R159 ;  /* 0x000000ffff6f7224 */ /* 0x000fe200078e009f */
[----:B------:R3:W5:Y:S01]  /*132e0*/  LDL.LU R234, [R1+0x30] ;  /* 0x0000300001ea7983 */ /* 0x0007620000300800 */
[----:B------:R-:W-:-:S02]  /*132f0*/  IMAD.MOV.U32 R159, RZ, RZ, R158 ;  /* 0x000000ffff9f7224 */ /* 0x000fc400078e009e */
[----:B------:R-:W-:Y:S02]  /*13300*/  IMAD.MOV.U32 R158, RZ, RZ, R116 ;  /* 0x000000ffff9e7224 */ /* 0x000fe400078e0074 */
[----:B------:R-:W-:Y:S02]  /*13310*/  IMAD.MOV.U32 R116, RZ, RZ, R155 ;  /* 0x000000ffff747224 */ /* 0x000fe400078e009b */
[----:B------:R-:W-:Y:S02]  /*13320*/  IMAD.MOV.U32 R155, RZ, RZ, R154 ;  /* 0x000000ffff9b7224 */ /* 0x000fe400078e009a */
[----:B------:R-:W-:Y:S02]  /*13330*/  IMAD.MOV.U32 R154, RZ, RZ, R153 ;  /* 0x000000ffff9a7224 */ /* 0x000fe400078e0099 */
[----:B-1----:R-:W-:Y:S02]  /*13340*/  FFMA.FTZ R2, R168, c[0x0][0x2d0], -R5 ;  /* 0x0000b400a8027a23 */ /* 0x002fe40000010805 */
[----:B------:R-:W-:-:S02]  /*13350*/  IMAD.MOV.U32 R168, RZ, RZ, R186 ;  /* 0x000000ffffa87224 */ /* 0x000fc400078e00ba */
[----:B------:R1:W-:Y:S01]  /*13360*/  MUFU.EX2 R28, R2 ;  /* 0x00000002001c7308 */ /* 0x0003e20000000800 */
[----:B------:R-:W-:Y:S02]  /*13370*/  IMAD.MOV.U32 R186, RZ, RZ, R109 ;  /* 0x000000ffffba7224 */ /* 0x000fe400078e006d */
[----:B------:R-:W-:Y:S02]  /*13380*/  IMAD.MOV.U32 R109, RZ, RZ, R110 ;  /* 0x000000ffff6d7224 */ /* 0x000fe400078e006e */
[----:B------:R-:W-:Y:S02]  /*13390*/  IMAD.MOV.U32 R110, RZ, RZ, R111 ;  /* 0x000000ffff6e7224 */ /* 0x000fe400078e006f */
[----:B------:R-:W-:Y:S02]  /*133a0*/  IMAD.MOV.U32 R111, RZ, RZ, R159 ;  /* 0x000000ffff6f7224 */ /* 0x000fe400078e009f */
[----:B------:R-:W-:Y:S02]  /*133b0*/  IMAD.MOV.U32 R153, RZ, RZ, R152 ;  /* 0x000000ffff997224 */ /* 0x000fe400078e0098 */
[----:B-1----:R-:W-:-:S02]  /*133c0*/  FFMA.FTZ R2, R168, c[0x0][0x2d0], -R5 ;  /* 0x0000b400a8027a23 */ /* 0x002fc40000010805 */
[----:B------:R-:W-:Y:S02]  /*133d0*/  IMAD.MOV.U32 R171, RZ, RZ, R109 ;  /* 0x000000ffffab7224 */ /* 0x000fe400078e006d */
[----:B------:R1:W-:Y:S01]  /*133e0*/  MUFU.EX2 R25, R2 ;  /* 0x0000000200197308 */ /* 0x0003e20000000800 */
[----:B------:R-:W-:Y:S02]  /*133f0*/  IMAD.MOV.U32 R159, RZ, RZ, R158 ;  /* 0x000000ffff9f7224 */ /* 0x000fe400078e009e */
[----:B------:R-:W-:Y:S02]  /*13400*/  IMAD.MOV.U32 R152, RZ, RZ, R233 ;  /* 0x000000ffff987224 */ /* 0x000fe400078e00e9 */
[----:B------:R-:W-:Y:S01]  /*13410*/  IMAD.MOV.U32 R158, RZ, RZ, R116 ;  /* 0x000000ffff9e7224 */ /* 0x000fe200078e0074 */
[----:B------:R-:W-:Y:S01]  /*13420*/  HMMA.16816.F32.BF16 R52, R8, R20, R52 ;  /* 0x000000140834723c */ /* 0x000fe20000041834 */
[----:B------:R-:W-:-:S07]  /*13430*/  IMAD.MOV.U32 R116, RZ, RZ, R155 ;  /* 0x000000ffff747224 */ /* 0x000fce00078e009b */
[----:B------:R-:W-:Y:S01]  /*13440*/  HMMA.16816.F32.BF16 R44, R8, R12, R44 ;  /* 0x0000000c082c723c */ /* 0x000fe2000004182c */
[----:B-1----:R-:W-:-:S07]  /*13450*/  FFMA.FTZ R2, R226, c[0x0][0x2d0], -R3 ;  /* 0x0000b400e2027a23 */ /* 0x002fce0000010803 */
[----:B------:R-:W-:Y:S01]  /*13460*/  HMMA.16816.F32.BF16 R32, R8, R14, R32 ;  /* 0x0000000e0820723c */ /* 0x000fe20000041820 */
[----:B------:R1:W-:Y:S01]  /*13470*/  MUFU.EX2 R24, R2 ;  /* 0x0000000200187308 */ /* 0x0003e20000000800 */
[----:B------:R-:W-:-:S06]  /*13480*/  IMAD.MOV.U32 R170, RZ, RZ, R186 ;  /* 0x000000ffffaa7224 */ /* 0x000fcc00078e00ba */
[----:B------:R-:W-:Y:S01]  /*13490*/  HMMA.16816.F32.BF16 R60, R8, R26, R60 ;  /* 0x0000001a083c723c */ /* 0x000fe2000004183c */
[----:B------:R-:W-:-:S07]  /*134a0*/  IMAD.MOV.U32 R155, RZ, RZ, R154 ;  /* 0x000000ffff9b7224 */ /* 0x000fce00078e009a */
[----:B------:R-:W-:Y:S01]  /*134b0*/  HMMA.16816.F32.BF16 R36, R8, R16, R36 ;  /* 0x000000100824723c */ /* 0x000fe20000041824 */
[----:B-1----:R-:W-:-:S07]  /*134c0*/  FFMA.FTZ R2, R224, c[0x0][0x2d0], -R3 ;  /* 0x0000b400e0027a23 */ /* 0x002fce0000010803 */
[----:B------:R-:W-:Y:S01]  /*134d0*/  HMMA.16816.F32.BF16 R40, R8, R18, R40 ;  /* 0x000000120828723c */ /* 0x000fe20000041828 */
[----:B------:R-:W-:Y:S01]  /*134e0*/  IMAD.MOV.U32 R141, RZ, RZ, R171 ;  /* 0x000000ffff8d7224 */ /* 0x000fe200078e00ab */
[----:B------:R1:W4:Y:S01]  /*134f0*/  MUFU.EX2 R23, R2 ;  /* 0x0000000200177308 */ /* 0x0003220000000800 */
[----:B------:R-:W-:Y:S01]  /*13500*/  IMAD.MOV.U32 R154, RZ, RZ, R153 ;  /* 0x000000ffff9a7224 */ /* 0x000fe200078e0099 */
[----:B------:R-:W-:Y:S01]  /*13510*/  @UP2 USHF.R.U32.HI UR17, URZ, UR5, UR19 ;  /* 0x000000053f112299 */ /* 0x000fe20008011613 */
[----:B------:R-:W-:Y:S01]  /*13520*/  IMAD.MOV.U32 R169, RZ, RZ, R110 ;  /* 0x000000ffffa97224 */ /* 0x000fe200078e006e */
[----:B------:R-:W-:Y:S01]  /*13530*/  LDSM.16.MT88.4 R16, [R231+0x3100] ;  /* 0x00310000e710783b */ /* 0x000fe20000004200 */
[----:B------:R-:W-:Y:S02]  /*13540*/  IMAD.MOV.U32 R153, RZ, RZ, R152 ;  /* 0x000000ffff997224 */ /* 0x000fe400078e0098 */
[----:B------:R-:W-:Y:S01]  /*13550*/  IMAD.MOV.U32 R152, RZ, RZ, R130 ;  /* 0x000000ffff987224 */ /* 0x000fe200078e0082 */
[----:B------:R3:W5:Y:S01]  /*13560*/  LDL.LU R233, [R1+0x2c] ;  /* 0x00002c0001e97983 */ /* 0x0007620000300800 */
[----:B------:R-:W-:-:S02]  /*13570*/  IMAD.MOV.U32 R142, RZ, RZ, R169 ;  /* 0x000000ffff8e7224 */ /* 0x000fc400078e00a9 */
[----:B------:R-:W-:Y:S02]  /*13580*/  IMAD.MOV.U32 R168, RZ, RZ, R111 ;  /* 0x000000ffffa87224 */ /* 0x000fe400078e006f */
[----:B------:R-:W-:Y:S02]  /*13590*/  IMAD.MOV.U32 R186, RZ, RZ, R159 ;  /* 0x000000ffffba7224 */ /* 0x000fe400078e009f */
[--C-:B-1----:R-:W-:Y:S02]  /*135a0*/  FFMA.FTZ R2, R170, c[0x0][0x2d0], -R3.reuse ;  /* 0x0000b400aa027a23 */ /* 0x102fe40000010803 */
[----:B------:R-:W-:Y:S02]  /*135b0*/  FFMA.FTZ R3, R141, c[0x0][0x2d0], -R3 ;  /* 0x0000b4008d037a23 */ /* 0x000fe40000010803 */
[----:B------:R-:W-:Y:S02]  /*135c0*/  IMAD.MOV.U32 R109, RZ, RZ, R158 ;  /* 0x000000ffff6d7224 */ /* 0x000fe400078e009e */
[----:B------:R-:W-:Y:S01]  /*135d0*/  IMAD.MOV.U32 R110, RZ, RZ, R116 ;  /* 0x000000ffff6e7224 */ /* 0x000fe200078e0074 */
[----:B------:R1:W-:Y:S01]  /*135e0*/  MUFU.EX2 R21, R3 ;  /* 0x0000000300157308 */ /* 0x0003e20000000800 */
[----:B------:R-:W-:-:S02]  /*135f0*/  IMAD.MOV.U32 R111, RZ, RZ, R155 ;  /* 0x000000ffff6f7224 */ /* 0x000fc400078e009b */
[----:B------:R-:W-:Y:S02]  /*13600*/  IMAD.MOV.U32 R159, RZ, RZ, R154 ;  /* 0x000000ffff9f7224 */ /* 0x000fe400078e009a */
[----:B------:R-:W-:Y:S02]  /*13610*/  IMAD.MOV.U32 R158, RZ, RZ, R153 ;  /* 0x000000ffff9e7224 */ /* 0x000fe400078e0099 */
[----:B------:R-:W-:Y:S02]  /*13620*/  IMAD.MOV.U32 R116, RZ, RZ, R152 ;  /* 0x000000ffff747224 */ /* 0x000fe400078e0098 */
[----:B------:R-:W-:Y:S02]  /*13630*/  IMAD.MOV.U32 R173, RZ, RZ, R168 ;  /* 0x000000ffffad7224 */ /* 0x000fe400078e00a8 */
[----:B------:R-:W-:Y:S01]  /*13640*/  IMAD.MOV.U32 R172, RZ, RZ, R186 ;  /* 0x000000ffffac7224 */ /* 0x000fe200078e00ba */
[----:B------:R2:W2:Y:S01]  /*13650*/  MUFU.EX2 R22, R2 ;  /* 0x0000000200167308 */ /* 0x0004a20000000800 */
[----:B------:R-:W-:Y:S01]  /*13660*/  IMAD.MOV.U32 R187, RZ, RZ, R109 ;  /* 0x000000ffffbb7224 */ /* 0x000fe200078e006d */
[----:B------:R-:W3:Y:S01]  /*13670*/  LDSM.16.MT88.4 R152, [R229+0x3100] ;  /* 0x00310000e598783b */ /* 0x000ee20000004200 */
[----:B------:R-:W-:-:S02]  /*13680*/  IMAD.MOV.U32 R185, RZ, RZ, R110 ;  /* 0x000000ffffb97224 */ /* 0x000fc400078e006e */
[----:B-1----:R-:W-:Y:S01]  /*13690*/  FFMA.FTZ R3, R142, c[0x0][0x2d0], -R6 ;  /* 0x0000b4008e037a23 */ /* 0x002fe20000010806 */
[----:B------:R-:W1:Y:S01]  /*136a0*/  LDSM.16.MT88.4 R168, [R232+0x3100] ;  /* 0x00310000e8a8783b */ /* 0x000e620000004200 */
[----:B------:R-:W-:Y:S02]  /*136b0*/  IMAD.MOV.U32 R184, RZ, RZ, R111 ;  /* 0x000000ffffb87224 */ /* 0x000fe400078e006f */
[----:B------:R-:W-:Y:S02]  /*136c0*/  IMAD.MOV.U32 R186, RZ, RZ, R159 ;  /* 0x000000ffffba7224 */ /* 0x000fe400078e009f */
[----:B------:R-:W-:Y:S02]  /*136d0*/  IMAD.MOV.U32 R109, RZ, RZ, R158 ;  /* 0x000000ffff6d7224 */ /* 0x000fe400078e009e */
[----:B------:R-:W-:Y:S01]  /*136e0*/  IMAD.MOV.U32 R110, RZ, RZ, R116 ;  /* 0x000000ffff6e7224 */ /* 0x000fe200078e0074 */
[----:B------:R4:W-:Y:S01]  /*136f0*/  MUFU.EX2 R20, R3 ;  /* 0x0000000300147308 */ /* 0x0009e20000000800 */
[----:B------:R-:W-:-:S02]  /*13700*/  IMAD.MOV.U32 R111, RZ, RZ, R117 ;  /* 0x000000ffff6f7224 */ /* 0x000fc400078e0075 */
[----:B------:R-:W-:Y:S02]  /*13710*/  IMAD.MOV.U32 R159, RZ, RZ, R118 ;  /* 0x000000ffff9f7224 */ /* 0x000fe400078e0076 */
[----:B------:R-:W-:Y:S02]  /*13720*/  IMAD.MOV.U32 R158, RZ, RZ, R119 ;  /* 0x000000ffff9e7224 */ /* 0x000fe400078e0077 */
[----:B--2---:R-:W-:Y:S02]  /*13730*/  FFMA.FTZ R2, R173, c[0x0][0x2d0], -R6 ;  /* 0x0000b400ad027a23 */ /* 0x004fe40000010806 */
[----:B------:R-:W-:Y:S01]  /*13740*/  FADD.FTZ R12, R223, R215 ;  /* 0x000000d7df0c7221 */ /* 0x000fe20000010000 */
[----:B------:R2:W-:Y:S01]  /*13750*/  MUFU.EX2 R14, R4 ;  /* 0x00000004000e7308 */ /* 0x0005e20000000800 */
[----:B------:R-:W-:Y:S01]  /*13760*/  FFMA.FTZ R5, R187, c[0x0][0x2d0], -R0 ;  /* 0x0000b400bb057a23 */ /* 0x000fe20000010800 */
[----:B------:R-:W1:Y:S01]  /*13770*/  LDSM.16.MT88.4 R116, [R230+0x3100] ;  /* 0x00310000e674783b */ /* 0x000e620000004200 */
[----:B------:R-:W-:-:S02]  /*13780*/  IMAD.MOV.U32 R213, RZ, RZ, R109 ;  /* 0x000000ffffd57224 */ /* 0x000fc400078e006d */
[----:B------:R-:W-:Y:S02]  /*13790*/  IMAD.MOV.U32 R207, RZ, RZ, R110 ;  /* 0x000000ffffcf7224 */ /* 0x000fe400078e006e */
[----:B----4-:R-:W-:Y:S02]  /*137a0*/  FFMA.FTZ R3, R172, c[0x0][0x2d0], -R6 ;  /* 0x0000b400ac037a23 */ /* 0x010fe40000010806 */
[----:B------:R-:W-:Y:S02]  /*137b0*/  FFMA.FTZ R6, R185, c[0x0][0x2d0], -R0 ;  /* 0x0000b400b9067a23 */ /* 0x000fe40000010800 */
[----:B------:R-:W-:Y:S02]  /*137c0*/  IMAD.MOV.U32 R110, RZ, RZ, R111 ;  /* 0x000000ffff6e7224 */ /* 0x000fe400078e006f */
[----:B------:R-:W-:Y:S02]  /*137d0*/  IMAD.MOV.U32 R172, RZ, RZ, R159 ;  /* 0x000000ffffac7224 */ /* 0x000fe400078e009f */
[----:B------:R-:W-:-:S02]  /*137e0*/  IMAD.MOV.U32 R173, RZ, RZ, R158 ;  /* 0x000000ffffad7224 */ /* 0x000fc400078e009e */
[----:B------:R-:W-:Y:S02]  /*137f0*/  IMAD.MOV.U32 R109, RZ, RZ, R157 ;  /* 0x000000ffff6d7224 */ /* 0x000fe400078e009d */
[----:B------:R-:W-:Y:S02]  /*13800*/  FFMA.FTZ R0, R249, c[0x0][0x2d0], -R0 ;  /* 0x0000b400f9007a23 */ /* 0x000fe40000010800 */
[----:B------:R-:W-:Y:S01]  /*13810*/  IMAD.MOV.U32 R111, RZ, RZ, R156 ;  /* 0x000000ffff6f7224 */ /* 0x000fe200078e009c */
[----:B------:R4:W1:Y:S01]  /*13820*/  MUFU.EX2 R15, R2 ;  /* 0x00000002000f7308 */ /* 0x0008620000000800 */
[----:B------:R-:W-:Y:S02]  /*13830*/  IMAD.MOV.U32 R159, RZ, RZ, R127 ;  /* 0x000000ffff9f7224 */ /* 0x000fe400078e007f */
[----:B------:R-:W-:Y:S02]  /*13840*/  IMAD.MOV.U32 R158, RZ, RZ, R126 ;  /* 0x000000ffff9e7224 */ /* 0x000fe400078e007e */
[----:B--2---:R-:W-:-:S02]  /*13850*/  FADD.FTZ R4, R250, R225 ;  /* 0x000000e1fa047221 */ /* 0x004fc40000010000 */
[----:B------:R-:W-:Y:S01]  /*13860*/  IMAD.MOV.U32 R130, RZ, RZ, R228 ;  /* 0x000000ffff827224 */ /* 0x000fe200078e00e4 */
[----:B------:R2:W-:Y:S01]  /*13870*/  MUFU.EX2 R13, R3 ;  /* 0x00000003000d7308 */ /* 0x0005e20000000800 */
[----:B------:R-:W-:-:S07]  /*13880*/  IMAD.MOV.U32 R211, RZ, RZ, R186 ;  /* 0x000000ffffd37224 */ /* 0x000fce00078e00ba */
[----:B------:R-:W-:Y:S01]  /*13890*/  MUFU.EX2 R10, R7 ;  /* 0x00000007000a7308 */ /* 0x000fe20000000800 */
[----:B----4-:R-:W-:Y:S01]  /*138a0*/  FADD.FTZ R2, R110, R109 ;  /* 0x0000006d6e027221 */ /* 0x010fe20000010000 */
[----:B------:R-:W-:Y:S01]  /*138b0*/  UIADD3 UR5, UR17, UR14, -UR20 ;  /* 0x0000000e11057290 */ /* 0x000fe2000fffe814 */
[----:B------:R-:W-:Y:S01]  /*138c0*/  FADD.FTZ R4, R159, R4 ;  /* 0x000000049f047221 */ /* 0x000fe20000010000 */
[----:B------:R4:W5:Y:S01]  /*138d0*/  LDL.LU R228, [R1+0x28] ;  /* 0x0000280001e47983 */ /* 0x0009620000300800 */
[----:B------:R-:W-:Y:S01]  /*138e0*/  FADD.FTZ R2, R131, R2 ;  /* 0x0000000283027221 */ /* 0x000fe20000010000 */
[----:B------:R-:W-:Y:S01]  /*138f0*/  UIMAD.WIDE UR4, UR5, -0x6db6db6d, UR4 ;  /* 0x92492493050478a5 */ /* 0x000fe2000f8e0204 */
[----:B------:R-:W-:Y:S01]  /*13900*/  IMAD.MOV.U32 R210, RZ, RZ, R184 ;  /* 0x000000ffffd27224 */ /* 0x000fe200078e00b8 */
[----:B------:R1:W1:Y:S01]  /*13910*/  MUFU.EX2 R11, R0 ;  /* 0x00000000000b7308 */ /* 0x0002620000000800 */
[----:B--2---:R-:W-:Y:S01]  /*13920*/  FADD.FTZ R3, R172, R173 ;  /* 0x000000adac037221 */ /* 0x004fe20000010000 */
[----:B------:R-:W-:Y:S01]  /*13930*/  USHF.R.U32.HI UR6, URZ, 0x1f, UR5 ;  /* 0x0000001f3f067899 */ /* 0x000fe20008011605 */
[----:B------:R-:W-:Y:S01]  /*13940*/  FADD.FTZ R2, R211, R2 ;  /* 0x00000002d3027221 */ /* 0x000fe20000010000 */
[----:B------:R-:W-:Y:S01]  /*13950*/  UIADD3 UR12, UR13, -0x2, URZ ;  /* 0xfffffffe0d0c7890 */ /* 0x000fe2000fffe03f */
[----:B------:R-:W-:Y:S01]  /*13960*/  FADD.FTZ R3, R158, R3 ;  /* 0x000000039e037221 */ /* 0x000fe20000010000 */
[----:B------:R-:W-:Y:S01]  /*13970*/  ULEA.HI.SX32 UR6, UR5, UR6, 0x1a ;  /* 0x0000000605067291 */ /* 0x000fe2000f8fd23f */
[----:B------:R-:W-:Y:S01]  /*13980*/  IMAD.MOV.U32 R157, RZ, RZ, R125 ;  /* 0x000000ffff9d7224 */ /* 0x000fe200078e007d */
[----:B------:R2:W-:Y:S01]  /*13990*/  MUFU.EX2 R8, R5 ;  /* 0x0000000500087308 */ /* 0x0005e20000000800 */
[----:B------:R-:W-:Y:S01]  /*139a0*/  FADD.FTZ R3, R213, R3 ;  /* 0x00000003d5037221 */ /* 0x000fe20000010000 */
[----:B------:R-:W-:Y:S01]  /*139b0*/  UISETP.LT.AND UP0, UPT, URZ, UR6, UPT ;  /* 0x000000063f00728c */ /* 0x000fe2000bf01270 */
[----:B------:R-:W-:Y:S01]  /*139c0*/  IMAD.MOV.U32 R156, RZ, RZ, R124 ;  /* 0x000000ffff9c7224 */ /* 0x000fe200078e007c */
[----:B------:R-:W-:Y:S01]  /*139d0*/  F2FP.BF16.PACK_AB R184, R30, R29 ;  /* 0x0000001d1eb8723e */ /* 0x000fe200000010ff */
[----:B------:R-:W-:Y:S01]  /*139e0*/  FADD.FTZ R3, R123, R3 ;  /* 0x000000037b037221 */ /* 0x000fe20000010000 */
[----:B------:R-:W-:Y:S01]  /*139f0*/  USEL UR6, URZ, UR6, !UP0 ;  /* 0x000000063f067287 */ /* 0x000fe2000c000000 */
[----:B------:R-:W-:Y:S01]  /*13a00*/  FADD.FTZ R2, R121, R2 ;  /* 0x0000000279027221 */ /* 0x000fe20000010000 */
[----:B------:R-:W3:Y:S01]  /*13a10*/  MUFU.EX2 R9, R6 ;  /* 0x0000000600097308 */ /* 0x000ee20000000800 */
[----:B-1----:R-:W-:Y:S01]  /*13a20*/  FADD.FTZ R0, R111, R12 ;  /* 0x0000000c6f007221 */ /* 0x002fe20000010000 */
[----:B------:R-:W-:Y:S01]  /*13a30*/  UISETP.GE.AND UP0, UPT, UR12, UR6, UPT ;  /* 0x000000060c00728c */ /* 0x000fe2000bf06270 */
[----:B------:R-:W-:Y:S01]  /*13a40*/  IMAD.MOV.U32 R206, RZ, RZ, R157 ;  /* 0x000000ffffce7224 */ /* 0x000fe200078e009d */
[----:B------:R-:W-:Y:S01]  /*13a50*/  F2FP.BF16.PACK_AB R185, R23, R24 ;  /* 0x0000001817b9723e */ /* 0x000fe200000010ff */
[----:B------:R-:W-:Y:S01]  /*13a60*/  IMAD.MOV.U32 R109, RZ, RZ, R156 ;  /* 0x000000ffff6d7224 */ /* 0x000fe200078e009c */
[----:B------:R-:W-:Y:S01]  /*13a70*/  F2FP.BF16.PACK_AB R186, R25, R28 ;  /* 0x0000001c19ba723e */ /* 0x000fe200000010ff */
[----:B------:R-:W-:Y:S01]  /*13a80*/  IMAD.MOV.U32 R111, RZ, RZ, R128 ;  /* 0x000000ffff6f7224 */ /* 0x000fe200078e0080 */
[----:B------:R-:W-:Y:S01]  /*13a90*/  PLOP3.LUT P0, PT, PT, PT, UP0, 0x80, 0x0 ;  /* 0x000000000000781c */ /* 0x000fe20003f0f008 */
[----:B--2---:R-:W-:Y:S01]  /*13aa0*/  FADD.FTZ R5, R129, R0 ;  /* 0x0000000081057221 */ /* 0x004fe20000010000 */
[----:B------:R-:W-:Y:S01]  /*13ab0*/  F2FP.BF16.PACK_AB R187, R21, R22 ;  /* 0x0000001615bb723e */ /* 0x000fe200000010ff */
[----:B------:R-:W-:Y:S01]  /*13ac0*/  FADD.FTZ R0, R207, R4 ;  /* 0x00000004cf007221 */ /* 0x000fe20000010000 */
[----:B------:R-:W-:Y:S01]  /*13ad0*/  F2FP.BF16.PACK_AB R128, R15, R20 ;  /* 0x000000140f80723e */ /* 0x000fe200000010ff */
[----:B------:R-:W-:Y:S01]  /*13ae0*/  FADD.FTZ R5, R210, R5 ;  /* 0x00000005d2057221 */ /* 0x000fe20000010000 */
[----:B------:R-:W-:Y:S01]  /*13af0*/  F2FP.BF16.PACK_AB R131, R11, R10 ;  /* 0x0000000a0b83723e */ /* 0x000fe200000010ff */
[----:B------:R-:W-:Y:S01]  /*13b00*/  FADD.FTZ R4, R218, R0 ;  /* 0x00000000da047221 */ /* 0x000fe20000010000 */
[----:B---3--:R-:W-:Y:S01]  /*13b10*/  F2FP.BF16.PACK_AB R129, R9, R8 ;  /* 0x000000080981723e */ /* 0x008fe200000010ff */
        /* <DEDUP_REMOVED lines=12> */
[----:B------:R-:W-:Y:S01]  /*13be0*/  IMAD.MOV.U32 R110, RZ, RZ, R130 ;  /* 0x000000ffff6e7224 */ /* 0x000fe200078e0082 */
[----:B------:R-:W-:Y:S01]  /*13bf0*/  F2FP.BF16.PACK_AB R130, R13, R14 ;  /* 0x0000000e0d82723e */ /* 0x000fe200000010ff */
        /* <DEDUP_REMOVED lines=92> */
[----:B------:R1:W-:Y:S01]  /*141c0*/  STL [R1+0x8], R0 ;  /* 0x0000080001007387 */ /* 0x0003e20000100800 */
[----:B------:R-:W-:Y:S02]  /*141d0*/  FADD.FTZ R3, R28, R3 ;  /* 0x000000031c037221 */ /* 0x000fe40000010000 */
[----:B------:R-:W-:Y:S02]  /*141e0*/  FADD.FTZ R5, R11, R2 ;  /* 0x000000020b057221 */ /* 0x000fe40000010000 */
[----:B------:R-:W-:-:S03]  /*141f0*/  FADD.FTZ R2, R25, R3 ;  /* 0x0000000319027221 */ /* 0x000fc60000010000 */
[----:B------:R4:W-:Y:S01]  /*14200*/  STL [R1+0xc], R5 ;  /* 0x00000c0501007387 */ /* 0x0009e20000100800 */
[----:B-1----:R-:W-:-:S05]  /*14210*/  FADD.FTZ R0, R21, R4 ;  /* 0x0000000415007221 */ /* 0x002fca0000010000 */
[----:B------:R4:W-:Y:S04]  /*14220*/  STL [R1+0x14], R0 ;  /* 0x0000140001007387 */ /* 0x0009e80000100800 */
[----:B------:R4:W-:Y:S01]  /*14230*/  STL [R1+0x10], R2 ;  /* 0x0000100201007387 */ /* 0x0009e20000100800 */
[----:B------:R-:W-:Y:S05]  /*14240*/  @!P0 BRA `(.L_x_784) ;  /* 0x000056e000008947 */ /* 0x000fea0003800000 */
[----:B------:R-:W2:Y:S01]  /*14250*/  LDL R111, [R1+0x20] ;  /* 0x00002000016f7983 */ /* 0x000ea20000100800 */
[----:B------:R-:W-:Y:S01]  /*14260*/  PLOP3.LUT P1, PT, PT, PT, UP2, 0x80, 0x0 ;  /* 0x000000000000781c */ /* 0x000fe20003f2f028 */
[----:B------:R-:W-:Y:S01]  /*14270*/  IMAD.MOV.U32 R132, RZ, RZ, R136 ;  /* 0x000000ffff847224 */ /* 0x000fe200078e0088 */
[----:B------:R-:W-:Y:S01]  /*14280*/  PLOP3.LUT P0, PT, PT, PT, UP2, 0x80, 0x0 ;  /* 0x000000000000781c */ /* 0x000fe20003f0f028 */
[----:B------:R-:W-:Y:S01]  /*14290*/  IMAD.MOV.U32 R3, RZ, RZ, R137 ;  /* 0x000000ffff037224 */ /* 0x000fe200078e0089 */
[----:B------:R-:W-:Y:S01]  /*142a0*/  MOV R134, R70 ;  /* 0x0000004600867202 */ /* 0x000fe20000000f00 */
[----:B------:R-:W-:Y:S01]  /*142b0*/  IMAD.MOV.U32 R133, RZ, RZ, R135 ;  /* 0x000000ffff857224 */ /* 0x000fe200078e0087 */
[----:B------:R-:W-:-:S02]  /*142c0*/  ULDC UR5, c[0x0][0x210] ;  /* 0x0000840000057ab9 */ /* 0x000fc40000000800 */
[----:B------:R-:W-:Y:S02]  /*142d0*/  ULDC UR4, c[0x0][0x1e8] ;  /* 0x00007a0000047ab9 */ /* 0x000fe40000000800 */
[----:B------:R-:W-:Y:S02]  /*142e0*/  UIMAD UR5, UR16, UR5, URZ ;  /* 0x00000005100572a4 */ /* 0x000fe4000f8e023f */
[----:B------:R-:W-:Y:S01]  /*142f0*/  UIMAD UR4, UR16, UR4, URZ ;  /* 0x00000004100472a4 */ /* 0x000fe2000f8e023f */
[----:B--2-4-:R-:W-:-:S05]  /*14300*/  @P1 IMAD.HI.U32 R0, R111, c[0x0][0x2c8], RZ ;  /* 0x0000b2006f001a27 */ /* 0x014fca00078e00ff */
[----:B------:R-:W-:-:S05]  /*14310*/  @P0 SHF.R.U32.HI R0, RZ, c[0x0][0x2cc], R0 ;  /* 0x0000b300ff000a19 */ /* 0x000fca0000011600 */
[----:B------:R1:W-:Y:S02]  /*14320*/  @P0 STL [R1+0x1c], R0 ;  /* 0x00001c0001000387 */ /* 0x0003e40000100800 */
.L_x_787:
[----:B------:R-:W-:Y:S04]  /*14330*/  DEPBAR.LE SB0, 0x0 ;  /* 0x000080000000791a */ /* 0x000fe80000000000 */
[----:B------:R-:W-:Y:S01]  /*14340*/  BAR.SYNC.DEFER_BLOCKING 0x0 ;  /* 0x0000000000007b1d */ /* 0x000fe20000010000 */
[----:B------:R-:W-:Y:S05]  /*14350*/  ISETP.LE.AND P0, PT, RZ, UR12, PT ;  /* 0x0000000cff007c0c */ /* 0x000fea000bf03270 */
[----:B--2--5:R2:W3:Y:S04]  /*14360*/  LDSM.16.M88.4 R112, [R235+0x7100] ;  /* 0x00710000eb70783b */ /* 0x0244e80000000200 */
        /* <DEDUP_REMOVED lines=18> */
[----:B---34-:R-:W3:Y:S04]  /*14490*/  LDL R2, [R1+0x4] ;  /* 0x0000040001027983 */ /* 0x018ee80000100800 */
[----:B------:R-:W4:Y:S01]  /*144a0*/  LDL R6, [R1] ;  /* 0x0000000001067983 */ /* 0x000f220000100800 */
[----:B-1-3--:R-:W-:Y:S01]  /*144b0*/  SHF.R.S32.HI R0, RZ, 0x1f, R2 ;  /* 0x0000001fff007819 */ /* 0x00afe20000011402 */
[----:B------:R-:W-:Y:S04]  /*144c0*/  IMAD.WIDE.U32 R4, R2, c[0x0][0x208], RZ ;  /* 0x0000820002047a25 */ /* 0x000fe800078e00ff */
[----:B------:R-:W-:Y:S04]  /*144d0*/  IMAD R0, R0, c[0x0][0x208], RZ ;  /* 0x0000820000007a24 */ /* 0x000fe800078e02ff */
[----:B------:R-:W-:Y:S01]  /*144e0*/  IMAD R0, R2, c[0x0][0x20c], R0 ;  /* 0x0000830002007a24 */ /* 0x000fe200078e0200 */
[----:B----4-:R-:W-:Y:S03]  /*144f0*/  SHF.R.S32.HI R2, RZ, 0x1f, R6 ;  /* 0x0000001fff027819 */ /* 0x010fe60000011406 */
[----:B------:R-:W-:Y:S02]  /*14500*/  IMAD.IADD R5, R5, 0x1, R0 ;  /* 0x0000000105057824 */ /* 0x000fe400078e0200 */
[----:B------:R-:W-:Y:S02]  /*14510*/  IMAD R2, R2, c[0x0][0x218], RZ ;  /* 0x0000860002027a24 */ /* 0x000fe400078e02ff */
        /* <DEDUP_REMOVED lines=8> */
[----:B------:R-:W4:Y:S04]  /*145a0*/  SHFL.IDX PT, R5, R0, RZ, 0x181f ;  /* 0x00181fff00057589 */ /* 0x000f2800000e0000 */
[----:B------:R-:W5:Y:S04]  /*145b0*/  SHFL.IDX PT, R8, R0, 0x1, 0x181f ;  /* 0x00381f0000087f89 */ /* 0x000f6800000e0000 */
[----:B------:R-:W-:Y:S04]  /*145c0*/  SHFL.IDX PT, R11, R0, 0x2, 0x181f ;  /* 0x00581f00000b7f89 */ /* 0x000fe800000e0000 */
[----:B------:R-:W-:Y:S04]  /*145d0*/  SHFL.IDX PT, R22, R0, 0x3, 0x181f ;  /* 0x00781f0000167f89 */ /* 0x000fe800000e0000 */
[----:B------:R-:W-:Y:S01]  /*145e0*/  SHFL.IDX PT, R21, R0, 0x4, 0x181f ;  /* 0x00981f0000157f89 */ /* 0x000fe200000e0000 */
[-C--:B-1----:R-:W-:Y:S03]  /*145f0*/  IADD3 R6, P1, R6, R247.reuse, RZ ;  /* 0x000000f706067210 */ /* 0x082fe60007f3e0ff */
[----:B------:R-:W-:Y:S01]  /*14600*/  SHFL.IDX PT, R20, R0, 0x5, 0x181f ;  /* 0x00b81f0000147f89 */ /* 0x000fe200000e0000 */
[-C--:B---3--:R-:W-:Y:S03]  /*14610*/  IADD3 R4, P0, R4, R247.reuse, RZ ;  /* 0x000000f704047210 */ /* 0x088fe60007f1e0ff */
[----:B------:R1:W-:Y:S01]  /*14620*/  SHFL.IDX PT, R15, R0, 0x6, 0x181f ;  /* 0x00d81f00000f7f89 */ /* 0x0003e200000e0000 */
[--C-:B----4-:R-:W-:Y:S03]  /*14630*/  IMAD.X R7, R5, 0x1, R246.reuse, P1 ;  /* 0x0000000105077824 */ /* 0x110fe600008e06f6 */
[----:B------:R-:W3:Y:S01]  /*14640*/  SHFL.IDX PT, R12, R2, 0x2, 0x181f ;  /* 0x00581f00020c7f89 */ /* 0x000ee200000e0000 */
[--C-:B-----5:R-:W-:Y:S03]  /*14650*/  IMAD.X R5, R8, 0x1, R246.reuse, P0 ;  /* 0x0000000108057824 */ /* 0x120fe600000e06f6 */
[----:B------:R-:W4:Y:S04]  /*14660*/  SHFL.IDX PT, R10, R2, 0x3, 0x181f ;  /* 0x00781f00020a7f89 */ /* 0x000f2800000e0000 */
[----:B------:R-:W5:Y:S04]  /*14670*/  SHFL.IDX PT, R9, R2, 0x4, 0x181f ;  /* 0x00981f0002097f89 */ /* 0x000f6800000e0000 */
[----:B------:R-:W2:Y:S04]  /*14680*/  SHFL.IDX PT, R14, R2, 0x5, 0x181f ;  /* 0x00b81f00020e7f89 */ /* 0x000ea800000e0000 */
[----:B------:R-:W2:Y:S01]  /*14690*/  SHFL.IDX PT, R2, R2, 0x6, 0x181f ;  /* 0x00d81f0002027f89 */ /* 0x000ea200000e0000 */
[----:B-1----:R-:W-:Y:S05]  /*146a0*/  IADD3 R0, R248, 0x100, RZ ;  /* 0x00000100f8007810 */ /* 0x002fea0007ffe0ff */
[----:B------:R2:W-:Y:S01]  /*146b0*/  LDGSTS.E.BYPASS.LTC128B.128 [R0], [R6.64], !P6 ;  /* 0x0000000006007fae */ /* 0x0005e2000f101d56 */
[-C--:B---3--:R-:W-:Y:S03]  /*146c0*/  IADD3 R12, P0, R12, R247.reuse, RZ ;  /* 0x000000f70c0c7210 */ /* 0x088fe60007f1e0ff */
[----:B------:R1:W-:Y:S01]  /*146d0*/  LDGSTS.E.BYPASS.LTC128B.128 [R0+0x800], [R4.64], !P6 ;  /* 0x0080000004007fae */ /* 0x0003e2000f101d56 */
[-C--:B----4-:R-:W-:Y:S01]  /*146e0*/  IADD3 R10, P3, R10, R247.reuse, RZ ;  /* 0x000000f70a0a7210 */ /* 0x090fe20007f7e0ff */
[--C-:B------:R-:W-:Y:S01]  /*146f0*/  IMAD.X R13, R11, 0x1, R246.reuse, P0 ;  /* 0x000000010b0d7824 */ /* 0x100fe200000e06f6 */
[-C--:B-----5:R-:W-:Y:S03]  /*14700*/  IADD3 R8, P2, R9, R247.reuse, RZ ;  /* 0x000000f709087210 */ /* 0x0a0fe60007f5e0ff */
[--C-:B------:R-:W-:Y:S01]  /*14710*/  IMAD.X R11, R22, 0x1, R246.reuse, P3 ;  /* 0x00000001160b7824 */ /* 0x100fe200018e06f6 */
[----:B------:R3:W-:Y:S01]  /*14720*/  LDGSTS.E.BYPASS.LTC128B.128 [R0+0x1000], [R12.64], !P6 ;  /* 0x010000000c007fae */ /* 0x0007e2000f101d56 */
[--C-:B------:R-:W-:Y:S03]  /*14730*/  IMAD.X R9, R21, 0x1, R246.reuse, P2 ;  /* 0x0000000115097824 */ /* 0x100fe600010e06f6 */
[----:B------:R3:W-:Y:S04]  /*14740*/  LDGSTS.E.BYPASS.LTC128B.128 [R0+0x1800], [R10.64], !P6 ;  /* 0x018000000a007fae */ /* 0x0007e8000f101d56 */
[----:B------:R3:W-:Y:S01]  /*14750*/  LDGSTS.E.BYPASS.LTC128B.128 [R0+0x2000], [R8.64], !P6 ;  /* 0x0200000008007fae */ /* 0x0007e2000f101d56 */
[-C--:B--2---:R-:W-:Y:S02]  /*14760*/  IADD3 R6, P1, R14, R247.reuse, RZ ;  /* 0x000000f70e067210 */ /* 0x084fe40007f3e0ff */
[----:B-1----:R-:W-:Y:S03]  /*14770*/  IADD3 R4, P0, R2, R247, RZ ;  /* 0x000000f702047210 */ /* 0x002fe60007f1e0ff */
[--C-:B------:R-:W-:Y:S02]  /*14780*/  IMAD.X R7, R20, 0x1, R246.reuse, P1 ;  /* 0x0000000114077824 */ /* 0x100fe400008e06f6 */
[----:B------:R-:W-:Y:S03]  /*14790*/  IMAD.X R5, R15, 0x1, R246, P0 ;  /* 0x000000010f057824 */ /* 0x000fe600000e06f6 */
[----:B------:R3:W-:Y:S04]  /*147a0*/  LDGSTS.E.BYPASS.LTC128B.128 [R0+0x2800], [R6.64], !P6 ;  /* 0x0280000006007fae */ /* 0x0007e8000f101d56 */
[----:B------:R3:W-:Y:S02]  /*147b0*/  LDGSTS.E.BYPASS.LTC128B.128 [R0+0x3000], [R4.64], !P6 ;  /* 0x0300000004007fae */ /* 0x0007e4000f101d56 */
.L_x_785:
[-C--:B-1-34-:R-:W-:Y:S01]  /*147c0*/  HMMA.16816.F32.BF16 R4, R112, R16.reuse, RZ ;  /* 0x000000107004723c */ /* 0x09afe200000418ff */
        /* <DEDUP_REMOVED lines=64> */
[----:B------:R-:W2:Y:S07]  /*14bd0*/  LDSM.16.M88.4 R196, [R234+0x5900] ;  /* 0x00590000eac4783b */ /* 0x000eae0000000200 */
[----:B------:R-:W-:Y:S01]  /*14be0*/  HMMA.16816.F32.BF16 R112, R188, R222, R112 ;  /* 0x000000debc70723c */ /* 0x000fe20000041870 */
[----:B------:R-:W2:Y:S07]  /*14bf0*/  LDSM.16.M88.4 R188, [R234+0x6100] ;  /* 0x00610000eabc783b */ /* 0x000eae0000000200 */
[-C--:B-1----:R-:W-:Y:S01]  /*14c00*/  HMMA.16816.F32.BF16 R4, R136, R192.reuse, R4 ;  /* 0x000000c08804723c */ /* 0x082fe20000041804 */
[----:B------:R-:W-:Y:S07]  /*14c10*/  LDSM.16.M88.4 R220, [R233+0x1800] ;  /* 0x00180000e9dc783b */ /* 0x000fee0000000200 */
[C---:B---3--:R-:W-:Y:S08]  /*14c20*/  HMMA.16816.F32.BF16 R8, R200.reuse, R192, R8 ;  /* 0x000000c0c808723c */ /* 0x048ff00000041808 */
[-C--:B------:R-:W-:Y:S08]  /*14c30*/  HMMA.16816.F32.BF16 R12, R200, R194.reuse, R12 ;  /* 0x000000c2c80c723c */ /* 0x080ff0000004180c */
[C---:B------:R-:W-:Y:S01]  /*14c40*/  HMMA.16816.F32.BF16 R16, R136.reuse, R194, R16 ;  /* 0x000000c28810723c */ /* 0x040fe20000041810 */
[----:B------:R-:W1:Y:S07]  /*14c50*/  LDSM.16.M88.4 R192, [R234+0x6900] ;  /* 0x00690000eac0783b */ /* 0x000e6e0000000200 */
        /* <DEDUP_REMOVED lines=9> */
[----:B------:R-:W-:Y:S07]  /*14cf0*/  LDSM.16.M88.4 R208, [R237+0x9100] ;  /* 0x00910000edd0783b */ /* 0x000fee0000000200 */
[-C--:B--2---:R-:W-:Y:S08]  /*14d00*/  HMMA.16816.F32.BF16 R52, R136, R212.reuse, R52 ;  /* 0x000000d48834723c */ /* 0x084ff00000041834 */
        /* <DEDUP_REMOVED lines=14> */
[-C--:B-1----:R-:W-:Y:S08]  /*14df0*/  HMMA.16816.F32.BF16 R100, R136, R192.reuse, R100 ;  /* 0x000000c08864723c */ /* 0x082ff00000041864 */
[C---:B------:R-:W-:Y:S08]  /*14e00*/  HMMA.16816.F32.BF16 R104, R200.reuse, R192, R104 ;  /* 0x000000c0c868723c */ /* 0x040ff00000041868 */
[-C--:B------:R-:W-:Y:S01]  /*14e10*/  HMMA.16816.F32.BF16 R108, R200, R194.reuse, R108 ;  /* 0x000000c2c86c723c */ /* 0x080fe2000004186c */
[----:B------:R-:W1:Y:S07]  /*14e20*/  LDSM.16.M88.4 R200, [R233+0x2800] ;  /* 0x00280000e9c8783b */ /* 0x000e6e0000000200 */
[----:B------:R-:W-:Y:S01]  /*14e30*/  HMMA.16816.F32.BF16 R112, R136, R194, R112 ;  /* 0x000000c28870723c */ /* 0x000fe20000041870 */
[----:B------:R-:W4:Y:S01]  /*14e40*/  LDSM.16.M88.4 R136, [R233+0x3000] ;  /* 0x00300000e988783b */ /* 0x000f220000000200 */
[----:B------:R-:W-:Y:S06]  /*14e50*/  DEPBAR.LE SB0, 0x0 ;  /* 0x000080000000791a */ /* 0x000fec0000000000 */
[-C--:B--2---:R-:W-:Y:S01]  /*14e60*/  HMMA.16816.F32.BF16 R4, R196, R204.reuse, R4 ;  /* 0x000000ccc404723c */ /* 0x084fe20000041804 */
[----:B------:R-:W-:Y:S07]  /*14e70*/  BAR.SYNC.DEFER_BLOCKING 0x0 ;  /* 0x0000000000007b1d */ /* 0x000fee0000010000 */
        /* <DEDUP_REMOVED lines=29> */
[----:B------:R-:W-:Y:S01]  /*15050*/  IMAD.MOV.U32 R2, RZ, RZ, c[0x0][0x2b8] ;  /* 0x0000ae00ff027624 */ /* 0x000fe200078e00ff */
[----:B------:R-:W-:Y:S01]  /*15060*/  UIMAD UR10, UR12, 0x70, UR18 ;  /* 0x000000700c0a78a4 */ /* 0x000fe2000f8e0212 */
[----:B------:R-:W-:Y:S03]  /*15070*/  IMAD.MOV.U32 R138, RZ, RZ, RZ ;  /* 0x000000ffff8a7224 */ /* 0x000fe600078e00ff */
[----:B------:R-:W-:Y:S02]  /*15080*/  ISETP.NE.AND P2, PT, R2, 0x1, PT ;  /* 0x000000010200780c */ /* 0x000fe40003f45270 */
[----:B------:R-:W-:Y:S05]  /*15090*/  IMAD.U32 R2, RZ, RZ, UR10 ;  /* 0x0000000aff027e24 */ /* 0x000fea000f8e00ff */
[----:B--2---:R-:W-:Y:S02]  /*150a0*/  IADD3 R2, R2, -0x70, R0 ;  /* 0xffffff9002027810 */ /* 0x004fe40007ffe000 */
[----:B------:R-:W-:Y:S04]  /*150b0*/  ISETP.GT.AND P1, PT, R0, 0x6f, PT ;  /* 0x0000006f0000780c */ /* 0x000fe80003f24270 */
        /* <DEDUP_REMOVED lines=9> */
[----:B------:R-:W-:Y:S01]  /*15150*/  STL [R1+0x4], R139 ;  /* 0x0000048b01007387 */ /* 0x000fe20000100800 */
[----:B------:R-:W-:Y:S03]  /*15160*/  SHF.R.S32.HI R0, RZ, 0x1f, R139 ;  /* 0x0000001fff007819 */ /* 0x000fe6000001148b */
[----:B------:R1:W2:Y:S02]  /*15170*/  @!P1 LDG.E R138, [R136.64] ;  /* 0x00000016888a9981 */ /* 0x0002a4000c1e1900 */
[----:B------:R-:W-:Y:S04]  /*15180*/  IMAD R0, R0, c[0x0][0x1e0], RZ ;  /* 0x0000780000007a24 */ /* 0x000fe800078e02ff */
[C---:B------:R-:W-:Y:S02]  /*15190*/  IMAD R0, R139.reuse, c[0x0][0x1e4], R0 ;  /* 0x000079008b007a24 */ /* 0x040fe400078e0200 */
[----:B-1----:R-:W-:Y:S04]  /*151a0*/  IMAD.WIDE.U32 R136, R139, c[0x0][0x1e0], RZ ;  /* 0x000078008b887a25 */ /* 0x002fe800078e00ff */
[----:B------:R-:W-:Y:S01]  /*151b0*/  IMAD.IADD R137, R137, 0x1, R0 ;  /* 0x0000000189897824 */ /* 0x000fe200078e0200 */
[----:B--2---:R-:W-:Y:S01]  /*151c0*/  STL [R1], R138 ;  /* 0x0000008a01007387 */ /* 0x004fe20000100800 */
[----:B------:R-:W-:Y:S02]  /*151d0*/  SHF.R.S32.HI R2, RZ, 0x1f, R138 ;  /* 0x0000001fff027819 */ /* 0x000fe4000001148a */
        /* <DEDUP_REMOVED lines=38> */
[--C-:B-1----:R-:W-:Y:S02]  /*15440*/  IMAD.X R139, R194, 0x1, R246.reuse, P1 ;  /* 0x00000001c28b7824 */ /* 0x102fe400008e06f6 */
[----:B------:R-:W-:Y:S03]  /*15450*/  IMAD.X R137, R0, 0x1, R246, P0 ;  /* 0x0000000100897824 */ /* 0x000fe600000e06f6 */
[----:B------:R2:W-:Y:S04]  /*15460*/  LDGSTS.E.BYPASS.LTC128B.128 [R248+0x6100], [R138.64], !P6 ;  /* 0x061000008af87fae */ /* 0x0005e8000f101d56 */
[----:B------:R2:W-:Y:S02]  /*15470*/  LDGSTS.E.BYPASS.LTC128B.128 [R248+0x6900], [R136.64], !P6 ;  /* 0x0690000088f87fae */ /* 0x0005e4000f101d56 */
.L_x_786:
        /* <DEDUP_REMOVED lines=20> */
[----:B------:R-:W-:Y:S08]  /*155c0*/  SHFL.IDX PT, R135, R0, RZ, 0x1c1f ;  /* 0x001c1fff00877589 */ /* 0x000ff000000e0000 */
[----:B------:R-:W-:Y:S08]  /*155d0*/  SHFL.IDX PT, R138, R0, 0x2, 0x1c1f ;  /* 0x005c1f00008a7f89 */ /* 0x000ff000000e0000 */
[----:B------:R-:W-:Y:S08]  /*155e0*/  SHFL.IDX PT, R137, R0, 0x3, 0x1c1f ;  /* 0x007c1f0000897f89 */ /* 0x000ff000000e0000 */
[----:B------:R3:W4:Y:S02]  /*155f0*/  SHFL.IDX PT, R2, R0, 0x1, 0x1c1f ;  /* 0x003c1f0000027f89 */ /* 0x00072400000e0000 */
[----:B---3--:R-:W-:Y:S05]  /*15600*/  IMAD.U32 R0, RZ, RZ, UR10 ;  /* 0x0000000aff007e24 */ /* 0x008fea000f8e00ff */
[----:B--2---:R-:W-:Y:S04]  /*15610*/  IADD3 R0, -R139, 0x1, R0 ;  /* 0x000000018b007810 */ /* 0x004fe80007ffe100 */
[----:B------:R-:W-:Y:S05]  /*15620*/  IADD3 R136, -R136, UR14, R0 ;  /* 0x0000000e88887c10 */ /* 0x000fea000fffe100 */
[C---:B----4-:R-:W-:Y:S02]  /*15630*/  IMAD.IADD R2, R136.reuse, 0x1, R2 ;  /* 0x0000000188027824 */ /* 0x050fe400078e0202 */
[C---:B------:R-:W-:Y:S02]  /*15640*/  IMAD.IADD R135, R136.reuse, 0x1, R135 ;  /* 0x0000000188877824 */ /* 0x040fe400078e0287 */
[----:B------:R-:W-:Y:S01]  /*15650*/  IMAD.IADD R0, R136, 0x1, R138 ;  /* 0x0000000188007824 */ /* 0x000fe200078e028a */
[----:B------:R-:W-:Y:S01]  /*15660*/  ISETP.GT.AND P1, PT, R2, RZ, PT ;  /* 0x000000ff0200720c */ /* 0x000fe20003f24270 */
[----:B------:R-:W-:Y:S01]  /*15670*/  IMAD.IADD R136, R136, 0x1, R137 ;  /* 0x0000000188887824 */ /* 0x000fe200078e0289 */
[----:B------:R-:W-:Y:S02]  /*15680*/  ISETP.GT.AND P0, PT, R2, 0x1, PT ;  /* 0x000000010200780c */ /* 0x000fe40003f04270 */
        /* <DEDUP_REMOVED lines=25> */
[----:B------:R-:W-:Y:S02]  /*15820*/  ISETP.GT.AND P3, PT, R135, RZ, PT ;  /* 0x000000ff8700720c */ /* 0x000fe40003f64270 */
[----:B------:R-:W-:Y:S02]  /*15830*/  FSEL R33, R33, -INF , P2 ;  /* 0xff80000021217808 */ /* 0x000fe40001000000 */
[----:B------:R-:W-:Y:S02]  /*15840*/  ISETP.GT.AND P2, PT, R135, 0x21, PT ;  /* 0x000000218700780c */ /* 0x000fe40003f44270 */
[C---:B------:R-:W-:Y:S02]  /*15850*/  ISETP.GT.AND P1, PT, R2.reuse, 0x28, PT ;  /* 0x000000280200780c */ /* 0x040fe40003f24270 */
[----:B------:R-:W-:Y:S02]  /*15860*/  ISETP.GT.AND P0, PT, R2, 0x29, PT ;  /* 0x000000290200780c */ /* 0x000fe40003f04270 */
[----:B------:R-:W-:Y:S02]  /*15870*/  FSEL R37, R37, -INF , P2 ;  /* 0xff80000025257808 */ /* 0x000fe40001000000 */
[----:B------:R-:W-:Y:S02]  /*15880*/  FSEL R138, R4, -INF , P3 ;  /* 0xff800000048a7808 */ /* 0x000fe40001800000 */
        /* <DEDUP_REMOVED lines=10> */
[----:B------:R-:W-:Y:S02]  /*15930*/  FSEL R49, R49, -INF , P2 ;  /* 0xff80000031317808 */ /* 0x000fe40001000000 */
[C---:B------:R-:W-:Y:S02]  /*15940*/  ISETP.GT.AND P2, PT, R135.reuse, 0x31, PT ;  /* 0x000000318700780c */ /* 0x040fe40003f44270 */
[C---:B------:R-:W-:Y:S02]  /*15950*/  ISETP.GT.AND P1, PT, R136.reuse, RZ, PT ;  /* 0x000000ff8800720c */ /* 0x040fe40003f24270 */
        /* <DEDUP_REMOVED lines=13> */
[----:B------:R-:W-:Y:S02]  /*15a30*/  FMNMX.FTZ R137, R138, R3, !PT ;  /* 0x000000038a897209 */ /* 0x000fe40007810000 */
[----:B------:R-:W-:Y:S02]  /*15a40*/  FSEL R9, R9, -INF , P2 ;  /* 0xff80000009097808 */ /* 0x000fe40001000000 */
[C---:B------:R-:W-:Y:S02]  /*15a50*/  ISETP.GT.AND P2, PT, R135.reuse, 0x39, PT ;  /* 0x000000398700780c */ /* 0x040fe40003f44270 */
[C---:B------:R-:W-:Y:S02]  /*15a60*/  ISETP.GT.AND P1, PT, R136.reuse, 0x8, PT ;  /* 0x000000088800780c */ /* 0x040fe40003f24270 */
[----:B------:R-:W-:Y:S02]  /*15a70*/  ISETP.GT.AND P0, PT, R136, 0x9, PT ;  /* 0x000000098800780c */ /* 0x000fe40003f04270 */
        /* <DEDUP_REMOVED lines=19> */
[C---:B------:R-:W-:Y:S02]  /*15bb0*/  ISETP.GT.AND P3, PT, R0.reuse, RZ, PT ;  /* 0x000000ff0000720c */ /* 0x040fe40003f64270 */
[----:B------:R-:W-:Y:S02]  /*15bc0*/  FSEL R198, R69, -INF , P2 ;  /* 0xff80000045c67808 */ /* 0x000fe40001000000 */
[----:B------:R-:W-:Y:S02]  /*15bd0*/  ISETP.GT.AND P2, PT, R0, 0x11, PT ;  /* 0x000000110000780c */ /* 0x000fe40003f44270 */
[----:B------:R-:W-:Y:S02]  /*15be0*/  FMNMX.FTZ R137, R17, R137, !PT ;  /* 0x0000008911897209 */ /* 0x000fe40007810000 */
[----:B------:R-:W-:Y:S02]  /*15bf0*/  FSEL R26, R26, -INF , P1 ;  /* 0xff8000001a1a7808 */ /* 0x000fe40000800000 */
[----:B------:R-:W-:Y:S02]  /*15c00*/  FSEL R27, R27, -INF , P0 ;  /* 0xff8000001b1b7808 */ /* 0x000fe40000000000 */
[C---:B------:R-:W-:Y:S02]  /*15c10*/  ISETP.GT.AND P1, PT, R2.reuse, 0x48, PT ;  /* 0x000000480200780c */ /* 0x040fe40003f24270 */
        /* <DEDUP_REMOVED lines=46> */
[----:B------:R-:W-:Y:S02]  /*15f00*/  FSEL R81, R97, -INF , P2 ;  /* 0xff80000061517808 */ /* 0x000fe40001000000 */
[----:B------:R-:W-:Y:S02]  /*15f10*/  FMNMX.FTZ R137, R37, R137, !PT ;  /* 0x0000008925897209 */ /* 0x000fe40007810000 */
[----:B------:R-:W-:Y:S02]  /*15f20*/  FSEL R208, R80, -INF , P3 ;  /* 0xff80000050d07808 */ /* 0x000fe40001800000 */
[----:B------:R-:W-:Y:S02]  /*15f30*/  FSEL R80, R47, -INF , P0 ;  /* 0xff8000002f507808 */ /* 0x000fe40000000000 */
[----:B------:R-:W-:Y:S02]  /*15f40*/  ISETP.GT.AND P2, PT, R0, 0x29, PT ;  /* 0x000000290000780c */ /* 0x000fe40003f44270 */
        /* <DEDUP_REMOVED lines=11> */
[----:B------:R-:W-:Y:S02]  /*16000*/  ISETP.GT.AND P0, PT, R2, 0x69, PT ;  /* 0x000000690200780c */ /* 0x000fe40003f04270 */
[----:B------:R-:W-:Y:S02]  /*16010*/  FSEL R226, R101, -INF , P2 ;  /* 0xff80000065e27808 */ /* 0x000fe40001000000 */
[----:B------:R-:W-:Y:S02]  /*16020*/  FSEL R101, R58, -INF , P1 ;  /* 0xff8000003a657808 */ /* 0x000fe40000800000 */
[----:B------:R-:W-:Y:S02]  /*16030*/  ISETP.GT.AND P1, PT, R2, 0x68, PT ;  /* 0x000000680200780c */ /* 0x000fe40003f24270 */
[----:B------:R-:W-:Y:S02]  /*16040*/  FMNMX.FTZ R137, R49, R137, !PT ;  /* 0x0000008931897209 */ /* 0x000fe40007810000 */
[----:B------:R-:W-:Y:S02]  /*16050*/  FMNMX.FTZ R2, R188, R132, !PT ;  /* 0x00000084bc027209 */ /* 0x000fe40007810000 */
[----:B------:R-:W-:Y:S02]  /*16060*/  ISETP.GT.AND P3, PT, R0, 0x18, PT ;  /* 0x000000180000780c */ /* 0x000fe40003f64270 */
[----:B------:R-:W-:Y:S02]  /*16070*/  FMNMX.FTZ R137, R189, R137, !PT ;  /* 0x00000089bd897209 */ /* 0x000fe40007810000 */
[----:B------:R-:W-:Y:S02]  /*16080*/  FMNMX.FTZ R2, R7, R2, !PT ;  /* 0x0000000207027209 */ /* 0x000fe40007810000 */
[----:B------:R-:W-:Y:S02]  /*16090*/  FSEL R28, R28, -INF , P3 ;  /* 0xff8000001c1c7808 */ /* 0x000fe40001800000 */
        /* <DEDUP_REMOVED lines=24> */
[----:B------:R-:W-:Y:S01]  /*16220*/  FSEL R98, R56, -INF , P3 ;  /* 0xff80000038627808 */ /* 0x000fe20001800000 */
[----:B------:R-:W-:Y:S01]  /*16230*/  IMAD.MOV.U32 R56, RZ, RZ, R84 ;  /* 0x000000ffff387224 */ /* 0x000fe200078e0054 */
        /* <DEDUP_REMOVED lines=18> */
[----:B------:R-:W-:Y:S02]  /*16360*/  ISETP.GT.AND P3, PT, R135, 0x68, PT ;  /* 0x000000688700780c */ /* 0x000fe40003f64270 */
[----:B------:R-:W-:Y:S02]  /*16370*/  FMNMX.FTZ R137, R251, R137, !PT ;  /* 0x00000089fb897209 */ /* 0x000fe40007810000 */
[----:B------:R-:W-:Y:S02]  /*16380*/  FMNMX.FTZ R2, R192, R2, !PT ;  /* 0x00000002c0027209 */ /* 0x000fe40007810000 */
[----:B------:R-:W-:Y:S02]  /*16390*/  FMNMX.FTZ R5, R11, R5, !PT ;  /* 0x000000050b057209 */ /* 0x000fe40007810000 */
[----:B------:R-:W-:Y:S02]  /*163a0*/  FMNMX.FTZ R4, R29, R4, !PT ;  /* 0x000000041d047209 */ /* 0x000fe40007810000 */
[----:B------:R-:W-:Y:S02]  /*163b0*/  FSEL R99, R57, -INF , P2 ;  /* 0xff80000039637808 */ /* 0x000fe40001000000 */
        /* <DEDUP_REMOVED lines=25> */
[----:B------:R-:W-:Y:S02]  /*16550*/  ISETP.GT.AND P2, PT, R0, 0x39, PT ;  /* 0x000000390000780c */ /* 0x000fe40003f44270 */
[----:B------:R-:W-:Y:S02]  /*16560*/  FMNMX.FTZ R4, R99, R4, !PT ;  /* 0x0000000463047209 */ /* 0x000fe40007810000 */
[----:B------:R-:W-:Y:S02]  /*16570*/  FSEL R100, R60, -INF , P3 ;  /* 0xff8000003c647808 */ /* 0x000fe40001800000 */
        /* <DEDUP_REMOVED lines=18> */
[----:B------:R-:W-:Y:S02]  /*166a0*/  FMNMX.FTZ R5, R80, R5, !PT ;  /* 0x0000000550057209 */ /* 0x000fe40007810000 */
[C---:B------:R-:W-:Y:S02]  /*166b0*/  ISETP.GT.AND P0, PT, R136.reuse, 0x39, PT ;  /* 0x000000398800780c */ /* 0x040fe40003f04270 */
[----:B------:R-:W-:Y:S02]  /*166c0*/  ISETP.GT.AND P1, PT, R136, 0x38, PT ;  /* 0x000000388800780c */ /* 0x000fe40003f24270 */
[----:B--2---:R-:W-:Y:S02]  /*166d0*/  FMNMX.FTZ R137, R6, R137, !PT ;  /* 0x0000008906897209 */ /* 0x004fe40007810000 */
[----:B------:R-:W-:Y:S02]  /*166e0*/  ISETP.GT.AND P2, PT, R0, 0x49, PT ;  /* 0x000000490000780c */ /* 0x000fe40003f44270 */
[----:B------:R-:W-:Y:S01]  /*166f0*/  FSEL R203, R76, -INF , P3 ;  /* 0xff8000004ccb7808 */ /* 0x000fe20001800000 */
[----:B------:R-:W2:Y:S01]  /*16700*/  SHFL.BFLY PT, R6, R137, 0x1, 0x1f ;  /* 0x0c201f0089067f89 */ /* 0x000ea200000e0000 */
[----:B------:R-:W-:Y:S02]  /*16710*/  FMNMX.FTZ R4, R115, R4, !PT ;  /* 0x0000000473047209 */ /* 0x000fe40007810000 */
[----:B------:R-:W-:Y:S02]  /*16720*/  FMNMX.FTZ R2, R212, R2, !PT ;  /* 0x00000002d4027209 */ /* 0x000fe40007810000 */
[----:B------:R-:W-:Y:S02]  /*16730*/  FSEL R113, R63, -INF , P0 ;  /* 0xff8000003f717808 */ /* 0x000fe40000000000 */
[----:B------:R-:W-:Y:S02]  /*16740*/  FSEL R112, R62, -INF , P1 ;  /* 0xff8000003e707808 */ /* 0x000fe40000800000 */
[----:B------:R-:W-:Y:S02]  /*16750*/  FMNMX.FTZ R5, R101, R5, !PT ;  /* 0x0000000565057209 */ /* 0x000fe40007810000 */
[C---:B------:R-:W-:Y:S02]  /*16760*/  ISETP.GT.AND P1, PT, R136.reuse, 0x40, PT ;  /* 0x000000408800780c */ /* 0x040fe40003f24270 */
[----:B------:R-:W-:Y:S02]  /*16770*/  ISETP.GT.AND P0, PT, R136, 0x41, PT ;  /* 0x000000418800780c */ /* 0x000fe40003f04270 */
[----:B------:R-:W-:Y:S02]  /*16780*/  FSEL R205, R77, -INF , P2 ;  /* 0xff8000004dcd7808 */ /* 0x000fe40001000000 */
[----:B------:R-:W-:Y:S02]  /*16790*/  ISETP.GT.AND P3, PT, R0, 0x50, PT ;  /* 0x000000500000780c */ /* 0x000fe40003f64270 */
        /* <DEDUP_REMOVED lines=15> */
[----:B------:R-:W-:Y:S02]  /*16890*/  FMNMX.FTZ R5, R112, R5, !PT ;  /* 0x0000000570057209 */ /* 0x000fe40007810000 */
[----:B------:R-:W-:Y:S02]  /*168a0*/  FSEL R89, R89, -INF , P2 ;  /* 0xff80000059597808 */ /* 0x000fe40001000000 */
[----:B------:R-:W-:Y:S02]  /*168b0*/  FMNMX.FTZ R4, R88, R4, !PT ;  /* 0x0000000458047209 */ /* 0x000fe40007810000 */
[----:B------:R-:W-:Y:S02]  /*168c0*/  FMNMX.FTZ R2, R83, R2, !PT ;  /* 0x0000000253027209 */ /* 0x000fe40007810000 */
[----:B------:R-:W-:Y:S02]  /*168d0*/  FSEL R90, R90, -INF , P1 ;  /* 0xff8000005a5a7808 */ /* 0x000fe40000800000 */
[----:B------:R-:W-:Y:S02]  /*168e0*/  FSEL R91, R91, -INF , P0 ;  /* 0xff8000005b5b7808 */ /* 0x000fe40000000000 */
[C---:B------:R-:W-:Y:S02]  /*168f0*/  ISETP.GT.AND P1, PT, R0.reuse, 0x58, PT ;  /* 0x000000580000780c */ /* 0x040fe40003f24270 */
[C---:B------:R-:W-:Y:S02]  /*16900*/  ISETP.GT.AND P0, PT, R0.reuse, 0x59, PT ;  /* 0x000000590000780c */ /* 0x040fe40003f04270 */
[C---:B------:R-:W-:Y:S02]  /*16910*/  ISETP.GT.AND P3, PT, R0.reuse, 0x60, PT ;  /* 0x000000600000780c */ /* 0x040fe40003f64270 */
[C---:B------:R-:W-:Y:S02]  /*16920*/  ISETP.GT.AND P5, PT, R0.reuse, 0x61, PT ;  /* 0x000000610000780c */ /* 0x040fe40003fa4270 */
[C---:B------:R-:W-:Y:S02]  /*16930*/  ISETP.GT.AND P4, PT, R0.reuse, 0x68, PT ;  /* 0x000000680000780c */ /* 0x040fe40003f84270 */
[----:B------:R-:W-:Y:S02]  /*16940*/  ISETP.GT.AND P2, PT, R0, 0x69, PT ;  /* 0x000000690000780c */ /* 0x000fe40003f44270 */
[----:B------:R-:W-:Y:S02]  /*16950*/  FMNMX.FTZ R0, R113, R5, !PT ;  /* 0x0000000571007209 */ /* 0x000fe40007810000 */
[----:B------:R-:W-:Y:S02]  /*16960*/  FMNMX.FTZ R135, R89, R4, !PT ;  /* 0x0000000459877209 */ /* 0x000fe40007810000 */
[----:B------:R-:W3:Y:S01]  /*16970*/  SHFL.BFLY PT, R4, R2, 0x2, 0x1f ;  /* 0x0c401f0002047f89 */ /* 0x000ee200000e0000 */
[----:B------:R-:W-:Y:S02]  /*16980*/  FMNMX.FTZ R0, R201, R0, !PT ;  /* 0x00000000c9007209 */ /* 0x000fe40007810000 */
[----:B--2---:R-:W-:Y:S02]  /*16990*/  FMNMX.FTZ R137, R137, R6, !PT ;  /* 0x0000000689897209 */ /* 0x004fe40007810000 */
[----:B------:R-:W-:Y:S02]  /*169a0*/  FMNMX.FTZ R0, R202, R0, !PT ;  /* 0x00000000ca007209 */ /* 0x000fe40007810000 */
[----:B------:R-:W-:Y:S01]  /*169b0*/  FSEL R250, R92, -INF , P1 ;  /* 0xff8000005cfa7808 */ /* 0x000fe20000800000 */
[----:B------:R-:W-:Y:S01]  /*169c0*/  FMUL.FTZ R92, R137, c[0x0][0x2d0] ;  /* 0x0000b400895c7a20 */ /* 0x000fe20000410000 */
[----:B------:R-:W-:Y:S02]  /*169d0*/  FMNMX.FTZ R0, R206, R0, !PT ;  /* 0x00000000ce007209 */ /* 0x000fe40007810000 */
[----:B------:R-:W-:Y:S02]  /*169e0*/  FSEL R223, R105, -INF , P5 ;  /* 0xff80000069df7808 */ /* 0x000fe40002800000 */
[----:B------:R-:W-:Y:S02]  /*169f0*/  FMNMX.FTZ R0, R209, R0, !PT ;  /* 0x00000000d1007209 */ /* 0x000fe40007810000 */
[----:B------:R-:W-:Y:S02]  /*16a00*/  FSEL R105, R109, -INF , P2 ;  /* 0xff8000006d697808 */ /* 0x000fe40001000000 */
[----:B------:R-:W-:Y:S02]  /*16a10*/  FSETP.NEU.FTZ.AND P2, PT, R137, -INF , PT ;  /* 0xff8000008900780b */ /* 0x000fe40003f5d000 */
[----:B------:R-:W-:Y:S02]  /*16a20*/  FMNMX.FTZ R0, R90, R0, !PT ;  /* 0x000000005a007209 */ /* 0x000fe40007810000 */
[----:B------:R-:W-:Y:S02]  /*16a30*/  ISETP.GT.AND P1, PT, R136, 0x58, PT ;  /* 0x000000588800780c */ /* 0x000fe40003f24270 */
[----:B------:R-:W-:Y:S02]  /*16a40*/  FSEL R92, R92, RZ, P2 ;  /* 0x000000ff5c5c7208 */ /* 0x000fe40001000000 */
[----:B------:R-:W-:Y:S02]  /*16a50*/  FMNMX.FTZ R0, R91, R0, !PT ;  /* 0x000000005b007209 */ /* 0x000fe40007810000 */
[----:B------:R-:W-:Y:S02]  /*16a60*/  FSEL R204, R94, -INF , P1 ;  /* 0xff8000005ecc7808 */ /* 0x000fe40000800000 */
[----:B---3--:R-:W-:Y:S02]  /*16a70*/  FMNMX.FTZ R2, R2, R4, !PT ;  /* 0x0000000402027209 */ /* 0x008fe40007810000 */
[----:B------:R-:W-:Y:S01]  /*16a80*/  FMNMX.FTZ R4, R204, R0, !PT ;  /* 0x00000000cc047209 */ /* 0x000fe20007810000 */
[--C-:B------:R-:W-:Y:S01]  /*16a90*/  FFMA.FTZ R0, R138, c[0x0][0x2d0], -R92.reuse ;  /* 0x0000b4008a007a23 */ /* 0x100fe2000001085c */
[----:B------:R-:W-:Y:S01]  /*16aa0*/  FSEL R227, R93, -INF , P0 ;  /* 0xff8000005de37808 */ /* 0x000fe20000000000 */
[----:B------:R-:W-:Y:S01]  /*16ab0*/  IMAD.MOV.U32 R138, RZ, RZ, R91 ;  /* 0x000000ffff8a7224 */ /* 0x000fe200078e005b */
[----:B------:R-:W2:Y:S01]  /*16ac0*/  SHFL.BFLY PT, R6, R2, 0x1, 0x1f ;  /* 0x0c201f0002067f89 */ /* 0x000ea200000e0000 */
[----:B------:R3:W-:Y:S01]  /*16ad0*/  MUFU.EX2 R224, R0 ;  /* 0x0000000000e07308 */ /* 0x0007e20000000800 */
[----:B------:R-:W-:Y:S02]  /*16ae0*/  ISETP.GT.AND P0, PT, R136, 0x59, PT ;  /* 0x000000598800780c */ /* 0x000fe40003f04270 */
[----:B------:R-:W-:Y:S02]  /*16af0*/  FSEL R225, R104, -INF , P3 ;  /* 0xff80000068e17808 */ /* 0x000fe40001800000 */
[----:B------:R-:W-:Y:S02]  /*16b00*/  FSEL R249, R95, -INF , P0 ;  /* 0xff8000005ff97808 */ /* 0x000fe40000000000 */
[C---:B------:R-:W-:Y:S02]  /*16b10*/  ISETP.GT.AND P0, PT, R136.reuse, 0x60, PT ;  /* 0x000000608800780c */ /* 0x040fe40003f04270 */
[----:B------:R-:W-:Y:S02]  /*16b20*/  ISETP.GT.AND P3, PT, R136, 0x61, PT ;  /* 0x000000618800780c */ /* 0x000fe40003f64270 */
[----:B------:R-:W-:Y:S01]  /*16b30*/  FSEL R222, R106, -INF , P0 ;  /* 0xff8000006ade7808 */ /* 0x000fe20000000000 */
[----:B------:R-:W-:Y:S01]  /*16b40*/  IMAD.MOV.U32 R106, RZ, RZ, R207 ;  /* 0x000000ffff6a7224 */ /* 0x000fe200078e00cf */
[----:B------:R-:W-:Y:S02]  /*16b50*/  FMNMX.FTZ R4, R249, R4, !PT ;  /* 0x00000004f9047209 */ /* 0x000fe40007810000 */
[----:B------:R-:W-:Y:S02]  /*16b60*/  FMNMX.FTZ R135, R250, R135, !PT ;  /* 0x00000087fa877209 */ /* 0x000fe40007810000 */
[----:B------:R-:W-:Y:S02]  /*16b70*/  ISETP.GT.AND P1, PT, R136, 0x68, PT ;  /* 0x000000688800780c */ /* 0x000fe40003f24270 */
[----:B------:R-:W-:Y:S01]  /*16b80*/  FSEL R217, R107, -INF , P3 ;  /* 0xff8000006bd97808 */ /* 0x000fe20001800000 */
[----:B------:R-:W-:Y:S01]  /*16b90*/  IMAD.MOV.U32 R107, RZ, RZ, R251 ;  /* 0x000000ffff6b7224 */ /* 0x000fe200078e00fb */
[----:B------:R-:W-:Y:S02]  /*16ba0*/  FMNMX.FTZ R4, R222, R4, !PT ;  /* 0x00000004de047209 */ /* 0x000fe40007810000 */
[----:B------:R-:W-:Y:S01]  /*16bb0*/  FMNMX.FTZ R135, R227, R135, !PT ;  /* 0x00000087e3877209 */ /* 0x000fe20007810000 */
[--C-:B---3--:R-:W-:Y:S01]  /*16bc0*/  FFMA.FTZ R0, R139, c[0x0][0x2d0], -R92.reuse ;  /* 0x0000b4008b007a23 */ /* 0x108fe2000001085c */
[----:B------:R-:W-:Y:S02]  /*16bd0*/  FMNMX.FTZ R4, R217, R4, !PT ;  /* 0x00000004d9047209 */ /* 0x000fe40007810000 */
[----:B------:R-:W-:Y:S01]  /*16be0*/  FMNMX.FTZ R135, R225, R135, !PT ;  /* 0x00000087e1877209 */ /* 0x000fe20007810000 */
[----:B------:R3:W4:Y:S01]  /*16bf0*/  MUFU.EX2 R252, R0 ;  /* 0x0000000000fc7308 */ /* 0x0007220000000800 */
[----:B------:R-:W-:Y:S02]  /*16c00*/  ISETP.GT.AND P0, PT, R136, 0x69, PT ;  /* 0x000000698800780c */ /* 0x000fe40003f04270 */
[----:B------:R-:W-:Y:S02]  /*16c10*/  FSEL R214, R110, -INF , P1 ;  /* 0xff8000006ed67808 */ /* 0x000fe40000800000 */
[----:B------:R-:W-:Y:S02]  /*16c20*/  FSEL R71, R111, -INF , P0 ;  /* 0xff8000006f477808 */ /* 0x000fe40000000000 */
[----:B------:R-:W-:Y:S02]  /*16c30*/  FSEL R218, R108, -INF , P4 ;  /* 0xff8000006cda7808 */ /* 0x000fe40002000000 */
[----:B------:R-:W-:Y:S02]  /*16c40*/  FMNMX.FTZ R135, R223, R135, !PT ;  /* 0x00000087df877209 */ /* 0x000fe40007810000 */
[----:B--2---:R-:W-:Y:S01]  /*16c50*/  FMNMX.FTZ R136, R2, R6, !PT ;  /* 0x0000000602887209 */ /* 0x004fe20007810000 */
[--C-:B------:R-:W-:Y:S01]  /*16c60*/  FFMA.FTZ R6, R21, c[0x0][0x2d0], -R92.reuse ;  /* 0x0000b40015067a23 */ /* 0x100fe2000001085c */
[----:B------:R-:W-:Y:S02]  /*16c70*/  FMNMX.FTZ R135, R218, R135, !PT ;  /* 0x00000087da877209 */ /* 0x000fe40007810000 */
[C---:B------:R-:W-:Y:S01]  /*16c80*/  FSETP.NEU.FTZ.AND P1, PT, R136.reuse, -INF , PT ;  /* 0xff8000008800780b */ /* 0x040fe20003f3d000 */
[----:B------:R2:W-:Y:S01]  /*16c90*/  MUFU.EX2 R233, R6 ;  /* 0x0000000600e97308 */ /* 0x0005e20000000800 */
[----:B------:R-:W-:Y:S01]  /*16ca0*/  FMNMX.FTZ R135, R105, R135, !PT ;  /* 0x0000008769877209 */ /* 0x000fe20007810000 */
[----:B------:R-:W-:Y:S04]  /*16cb0*/  FMUL.FTZ R93, R136, c[0x0][0x2d0] ;  /* 0x0000b400885d7a20 */ /* 0x000fe80000410000 */
[----:B------:R-:W1:Y:S01]  /*16cc0*/  SHFL.BFLY PT, R5, R135, 0x2, 0x1f ;  /* 0x0c401f0087057f89 */ /* 0x000e6200000e0000 */
[----:B------:R-:W-:Y:S02]  /*16cd0*/  FSEL R93, R93, RZ, P1 ;  /* 0x000000ff5d5d7208 */ /* 0x000fe40000800000 */
[----:B---3--:R-:W-:Y:S01]  /*16ce0*/  FMNMX.FTZ R0, R214, R4, !PT ;  /* 0x00000004d6007209 */ /* 0x008fe20007810000 */
[--C-:B------:R-:W-:Y:S01]  /*16cf0*/  FFMA.FTZ R4, R16, c[0x0][0x2d0], -R92.reuse ;  /* 0x0000b40010047a23 */ /* 0x100fe2000001085c */
[----:B----4-:R-:W-:Y:S01]  /*16d00*/  F2FP.BF16.PACK_AB R72, R252, R224 ;  /* 0x000000e0fc48723e */ /* 0x010fe200000010ff */
[--C-:B------:R-:W-:Y:S01]  /*16d10*/  FFMA.FTZ R106, R106, c[0x0][0x2d0], -R93.reuse ;  /* 0x0000b4006a6a7a23 */ /* 0x100fe2000001085d */
[----:B------:R-:W-:Y:S01]  /*16d20*/  FMNMX.FTZ R0, R71, R0, !PT ;  /* 0x0000000047007209 */ /* 0x000fe20007810000 */
[----:B------:R3:W-:Y:S04]  /*16d30*/  MUFU.EX2 R53, R4 ;  /* 0x0000000400357308 */ /* 0x0007e80000000800 */
[----:B------:R-:W4:Y:S06]  /*16d40*/  SHFL.BFLY PT, R2, R0, 0x2, 0x1f ;  /* 0x0c401f0000027f89 */ /* 0x000f2c00000e0000 */
[----:B------:R-:W-:Y:S01]  /*16d50*/  MUFU.EX2 R106, R106 ;  /* 0x0000006a006a7308 */ /* 0x000fe20000000800 */
[--C-:B--2---:R-:W-:Y:S01]  /*16d60*/  FFMA.FTZ R6, R36, c[0x0][0x2d0], -R92.reuse ;  /* 0x0000b40024067a23 */ /* 0x104fe2000001085c */
[----:B-1----:R-:W-:Y:S08]  /*16d70*/  FMNMX.FTZ R135, R135, R5, !PT ;  /* 0x0000000587877209 */ /* 0x002ff00007810000 */
[----:B------:R-:W-:Y:S01]  /*16d80*/  MUFU.EX2 R104, R6 ;  /* 0x0000000600687308 */ /* 0x000fe20000000800 */
[----:B------:R-:W1:Y:S01]  /*16d90*/  SHFL.BFLY PT, R5, R135, 0x1, 0x1f ;  /* 0x0c201f0087057f89 */ /* 0x000e6200000e0000 */
[--C-:B---3--:R-:W-:Y:S01]  /*16da0*/  FFMA.FTZ R4, R17, c[0x0][0x2d0], -R92.reuse ;  /* 0x0000b40011047a23 */ /* 0x108fe2000001085c */
[----:B----4-:R-:W-:Y:S01]  /*16db0*/  FMNMX.FTZ R0, R0, R2, !PT ;  /* 0x0000000200007209 */ /* 0x010fe20007810000 */
[--C-:B------:R-:W-:Y:S06]  /*16dc0*/  FFMA.FTZ R2, R18, c[0x0][0x2d0], -R93.reuse ;  /* 0x0000b40012027a23 */ /* 0x100fec000001085d */
[----:B------:R2:W-:Y:S10]  /*16dd0*/  MUFU.EX2 R241, R4 ;  /* 0x0000000400f17308 */ /* 0x0005f40000000800 */
[----:B------:R3:W-:Y:S01]  /*16de0*/  MUFU.EX2 R52, R2 ;  /* 0x0000000200347308 */ /* 0x0007e20000000800 */
[----:B-1----:R-:W-:Y:S01]  /*16df0*/  FMNMX.FTZ R135, R135, R5, !PT ;  /* 0x0000000587877209 */ /* 0x002fe20007810000 */
[--C-:B------:R-:W-:Y:S03]  /*16e00*/  FFMA.FTZ R5, R32, c[0x0][0x2d0], -R92.reuse ;  /* 0x0000b40020057a23 */ /* 0x100fe6000001085c */
[C---:B------:R-:W-:Y:S05]  /*16e10*/  FSETP.NEU.FTZ.AND P0, PT, R135.reuse, -INF , PT ;  /* 0xff8000008700780b */ /* 0x040fea0003f1d000 */
[----:B------:R1:W-:Y:S01]  /*16e20*/  MUFU.EX2 R63, R5 ;  /* 0x00000005003f7308 */ /* 0x0003e20000000800 */
[----:B------:R-:W-:Y:S02]  /*16e30*/  FMUL.FTZ R96, R135, c[0x0][0x2d0] ;  /* 0x0000b40087607a20 */ /* 0x000fe40000410000 */
[--C-:B--2---:R-:W-:Y:S03]  /*16e40*/  FFMA.FTZ R4, R188, c[0x0][0x2d0], -R93.reuse ;  /* 0x0000b400bc047a23 */ /* 0x104fe6000001085d */
[----:B------:R-:W-:Y:S04]  /*16e50*/  FSEL R96, R96, RZ, P0 ;  /* 0x000000ff60607208 */ /* 0x000fe80000000000 */
[----:B------:R2:W-:Y:S01]  /*16e60*/  MUFU.EX2 R111, R4 ;  /* 0x00000004006f7308 */ /* 0x0005e20000000800 */
[----:B---3--:R-:W3:Y:S01]  /*16e70*/  SHFL.BFLY PT, R2, R0, 0x1, 0x1f ;  /* 0x0c201f0000027f89 */ /* 0x008ee200000e0000 */
[--C-:B-1----:R-:W-:Y:S08]  /*16e80*/  FFMA.FTZ R5, R37, c[0x0][0x2d0], -R92.reuse ;  /* 0x0000b40025057a23 */ /* 0x102ff0000001085c */
[----:B------:R-:W-:Y:S01]  /*16e90*/  MUFU.EX2 R60, R5 ;  /* 0x00000005003c7308 */ /* 0x000fe20000000800 */
[--C-:B--2---:R-:W-:Y:S02]  /*16ea0*/  FFMA.FTZ R4, R7, c[0x0][0x2d0], -R93.reuse ;  /* 0x0000b40007047a23 */ /* 0x104fe4000001085d */
[----:B------:R-:W-:Y:S07]  /*16eb0*/  FFMA.FTZ R7, R20, c[0x0][0x2d0], -R92 ;  /* 0x0000b40014077a23 */ /* 0x000fee000001085c */
[----:B------:R1:W2:Y:S01]  /*16ec0*/  MUFU.EX2 R215, R4 ;  /* 0x0000000400d77308 */ /* 0x0002a20000000800 */
[----:B---3--:R-:W-:Y:S01]  /*16ed0*/  FMNMX.FTZ R70, R2, R0, !PT ;  /* 0x0000000002467209 */ /* 0x008fe20007810000 */
[--C-:B------:R-:W-:Y:S02]  /*16ee0*/  FFMA.FTZ R0, R12, c[0x0][0x2d0], -R96.reuse ;  /* 0x0000b4000c007a23 */ /* 0x100fe40000010860 */
[--C-:B------:R-:W-:Y:S01]  /*16ef0*/  FFMA.FTZ R2, R22, c[0x0][0x2d0], -R93.reuse ;  /* 0x0000b40016027a23 */ /* 0x100fe2000001085d */
[C---:B------:R-:W-:Y:S01]  /*16f00*/  FSETP.NEU.FTZ.AND P3, PT, R70.reuse, -INF , PT ;  /* 0xff8000004600780b */ /* 0x040fe20003f7d000 */
[----:B------:R-:W-:Y:S04]  /*16f10*/  FMUL.FTZ R97, R70, c[0x0][0x2d0] ;  /* 0x0000b40046617a20 */ /* 0x000fe80000410000 */
[----:B------:R3:W-:Y:S01]  /*16f20*/  MUFU.EX2 R188, R0 ;  /* 0x0000000000bc7308 */ /* 0x0007e20000000800 */
[----:B------:R-:W-:Y:S09]  /*16f30*/  FSEL R97, R97, RZ, P3 ;  /* 0x000000ff61617208 */ /* 0x000ff20001800000 */
[----:B------:R4:W-:Y:S01]  /*16f40*/  MUFU.EX2 R236, R2 ;  /* 0x0000000200ec7308 */ /* 0x0009e20000000800 */
[--C-:B-1----:R-:W-:Y:S01]  /*16f50*/  FFMA.FTZ R4, R19, c[0x0][0x2d0], -R93.reuse ;  /* 0x0000b40013047a23 */ /* 0x102fe2000001085d */
[----:B--2---:R-:W-:Y:S08]  /*16f60*/  F2FP.BF16.PACK_AB R73, R215, R111 ;  /* 0x0000006fd749723e */ /* 0x004ff000000010ff */
[----:B------:R1:W-:Y:S01]  /*16f70*/  MUFU.EX2 R240, R4 ;  /* 0x0000000400f07308 */ /* 0x0003e20000000800 */
[--C-:B---3--:R-:W-:Y:S09]  /*16f80*/  FFMA.FTZ R0, R13, c[0x0][0x2d0], -R96.reuse ;  /* 0x0000b4000d007a23 */ /* 0x108ff20000010860 */
[----:B------:R2:W3:Y:S01]  /*16f90*/  MUFU.EX2 R239, R0 ;  /* 0x0000000000ef7308 */ /* 0x0004e20000000800 */
[----:B----4-:R-:W-:Y:S09]  /*16fa0*/  FFMA.FTZ R2, R39, c[0x0][0x2d0], -R93 ;  /* 0x0000b40027027a23 */ /* 0x010ff2000001085d */
[----:B------:R4:W-:Y:S01]  /*16fb0*/  MUFU.EX2 R94, R2 ;  /* 0x00000002005e7308 */ /* 0x0009e20000000800 */
[--C-:B-1----:R-:W-:Y:S09]  /*16fc0*/  FFMA.FTZ R4, R8, c[0x0][0x2d0], -R96.reuse ;  /* 0x0000b40008047a23 */ /* 0x102ff20000010860 */
[----:B------:R1:W-:Y:S01]  /*16fd0*/  MUFU.EX2 R110, R4 ;  /* 0x00000004006e7308 */ /* 0x0003e20000000800 */
[--C-:B--2---:R-:W-:Y:S01]  /*16fe0*/  FFMA.FTZ R0, R10, c[0x0][0x2d0], -R97.reuse ;  /* 0x0000b4000a007a23 */ /* 0x104fe20000010861 */
[----:B---3--:R-:W-:Y:S08]  /*16ff0*/  F2FP.BF16.PACK_AB R66, R239, R188 ;  /* 0x000000bcef42723e */ /* 0x008ff000000010ff */
[----:B------:R2:W-:Y:S01]  /*17000*/  MUFU.EX2 R108, R0 ;  /* 0x00000000006c7308 */ /* 0x0005e20000000800 */
[----:B----4-:R-:W-:Y:S09]  /*17010*/  FSEL R2, R136, RZ, P1 ;  /* 0x000000ff88027208 */ /* 0x010ff20000800000 */
[----:B------:R-:W-:Y:S01]  /*17020*/  MUFU.EX2 R237, R7 ;  /* 0x0000000700ed7308 */ /* 0x000fe20000000800 */
[----:B-1----:R-:W-:Y:S09]  /*17030*/  FFMA.FTZ R4, R9, c[0x0][0x2d0], -R96 ;  /* 0x0000b40009047a23 */ /* 0x002ff20000010860 */
[----:B------:R1:W3:Y:S01]  /*17040*/  MUFU.EX2 R95, R4 ;  /* 0x00000004005f7308 */ /* 0x0002e20000000800 */
[--C-:B--2---:R-:W-:Y:S09]  /*17050*/  FFMA.FTZ R0, R11, c[0x0][0x2d0], -R97.reuse ;  /* 0x0000b4000b007a23 */ /* 0x104ff20000010861 */
[----:B------:R2:W4:Y:S01]  /*17060*/  MUFU.EX2 R109, R0 ;  /* 0x00000000006d7308 */ /* 0x0005220000000800 */
[----:B-1----:R-:W-:Y:S01]  /*17070*/  FFMA.FTZ R4, R33, c[0x0][0x2d0], -R92 ;  /* 0x0000b40021047a23 */ /* 0x002fe2000001085c */
[----:B---3--:R-:W-:Y:S08]  /*17080*/  F2FP.BF16.PACK_AB R64, R95, R110 ;  /* 0x0000006e5f40723e */ /* 0x008ff000000010ff */
[----:B------:R1:W-:Y:S01]  /*17090*/  MUFU.EX2 R57, R4 ;  /* 0x0000000400397308 */ /* 0x0003e20000000800 */
[----:B--2---:R-:W-:Y:S01]  /*170a0*/  FFMA.FTZ R0, R14, c[0x0][0x2d0], -R97 ;  /* 0x0000b4000e007a23 */ /* 0x004fe20000010861 */
[----:B----4-:R-:W-:Y:S08]  /*170b0*/  F2FP.BF16.PACK_AB R65, R109, R108 ;  /* 0x0000006c6d41723e */ /* 0x010ff000000010ff */
[----:B------:R2:W-:Y:S01]  /*170c0*/  MUFU.EX2 R139, R0 ;  /* 0x00000000008b7308 */ /* 0x0005e20000000800 */
[----:B-1----:R-:W-:Y:S02]  /*170d0*/  FFMA.FTZ R4, R38, c[0x0][0x2d0], -R93 ;  /* 0x0000b40026047a23 */ /* 0x002fe4000001085d */
[----:B------:R-:W-:Y:S07]  /*170e0*/  LDSM.16.MT88.4 R36, [R232+0x100] ;  /* 0x00010000e824783b */ /* 0x000fee0000004200 */
        /* <DEDUP_REMOVED lines=27> */
[----:B--2---:R-:W-:Y:S05]  /*172a0*/  FSEL R0, R137, RZ, P2 ;  /* 0x000000ff89007208 */ /* 0x004fea0001000000 */
[----:B------:R-:W-:Y:S04]  /*172b0*/  FADD.FTZ R0, -R0, R3 ;  /* 0x0000000300007221 */ /* 0x000fe80000010100 */
[----:B------:R-:W-:Y:S04]  /*172c0*/  FMUL.FTZ R0, R0, c[0x0][0x2d0] ;  /* 0x0000b40000007a20 */ /* 0x000fe80000410000 */
[----:B------:R2:W3:Y:S02]  /*172d0*/  MUFU.EX2 R69, R0 ;  /* 0x0000000000457308 */ /* 0x0004e40000000800 */
[----:B--2---:R-:W-:Y:S01]  /*172e0*/  FADD.FTZ R0, -R2, R132 ;  /* 0x0000008402007221 */ /* 0x004fe20000010100 */
[----:B------:R-:W-:Y:S01]  /*172f0*/  FSEL R2, R135, RZ, P0 ;  /* 0x000000ff87027208 */ /* 0x000fe20000000000 */
[C---:B---3--:R-:W-:Y:S01]  /*17300*/  FMUL.FTZ R5, R69.reuse, R141 ;  /* 0x0000008d45057220 */ /* 0x048fe20000410000 */
[----:B------:R-:W-:Y:S01]  /*17310*/  PLOP3.LUT P0, PT, PT, PT, UP0, 0x80, 0x0 ;  /* 0x000000000000781c */ /* 0x000fe20003f0f008 */
[----:B------:R-:W-:Y:S02]  /*17320*/  FMUL.FTZ R0, R0, c[0x0][0x2d0] ;  /* 0x0000b40000007a20 */ /* 0x000fe40000410000 */
[C---:B------:R-:W-:Y:S02]  /*17330*/  FMUL.FTZ R4, R69.reuse, R140 ;  /* 0x0000008c45047220 */ /* 0x040fe40000410000 */
[----:B------:R2:W3:Y:S01]  /*17340*/  MUFU.EX2 R68, R0 ;  /* 0x0000000000447308 */ /* 0x0004e20000000800 */
[C---:B------:R-:W-:Y:S02]  /*17350*/  FMUL.FTZ R16, R69.reuse, R152 ;  /* 0x0000009845107220 */ /* 0x040fe40000410000 */
[C---:B------:R-:W-:Y:S02]  /*17360*/  FMUL.FTZ R17, R69.reuse, R153 ;  /* 0x0000009945117220 */ /* 0x040fe40000410000 */
[----:B------:R-:W-:Y:S02]  /*17370*/  FMUL.FTZ R33, R69, R169 ;  /* 0x000000a945217220 */ /* 0x000fe40000410000 */
[----:B------:R-:W-:Y:S02]  /*17380*/  IMAD.MOV.U32 R169, RZ, RZ, R212 ;  /* 0x000000ffffa97224 */ /* 0x000fe400078e00d4 */
[----:B------:R-:W-:Y:S02]  /*17390*/  IMAD.MOV.U32 R132, RZ, RZ, R204 ;  /* 0x000000ffff847224 */ /* 0x000fe400078e00cc */
[----:B------:R-:W-:Y:S02]  /*173a0*/  IMAD.MOV.U32 R153, RZ, RZ, R83 ;  /* 0x000000ffff997224 */ /* 0x000fe400078e0053 */
[----:B------:R-:W-:Y:S02]  /*173b0*/  IMAD.MOV.U32 R152, RZ, RZ, R90 ;  /* 0x000000ffff987224 */ /* 0x000fe400078e005a */
[----:B--2---:R-:W-:Y:S01]  /*173c0*/  FADD.FTZ R0, -R2, R133 ;  /* 0x0000008502007221 */ /* 0x004fe20000010100 */
[----:B------:R-:W-:Y:S01]  /*173d0*/  FSEL R2, R70, RZ, P3 ;  /* 0x000000ff46027208 */ /* 0x000fe20001800000 */
[----:B---3--:R-:W-:Y:S02]  /*173e0*/  FMUL.FTZ R6, R68, R142 ;  /* 0x0000008e44067220 */ /* 0x008fe40000410000 */
[----:B------:R-:W-:Y:S02]  /*173f0*/  FMUL.FTZ R0, R0, c[0x0][0x2d0] ;  /* 0x0000b40000007a20 */ /* 0x000fe40000410000 */
[----:B------:R-:W-:Y:S02]  /*17400*/  IMAD.MOV.U32 R133, RZ, RZ, R53 ;  /* 0x000000ffff857224 */ /* 0x000fe400078e0035 */
[----:B------:R2:W3:Y:S01]  /*17410*/  MUFU.EX2 R3, R0 ;  /* 0x0000000000037308 */ /* 0x0004e20000000800 */
[C---:B------:R-:W-:Y:S02]  /*17420*/  FMUL.FTZ R7, R68.reuse, R143 ;  /* 0x0000008f44077220 */ /* 0x040fe40000410000 */
[----:B------:R-:W-:Y:S01]  /*17430*/  F2FP.BF16.PACK_AB R74, R241, R133 ;  /* 0x00000085f14a723e */ /* 0x000fe200000010ff */
        /* <DEDUP_REMOVED lines=8> */
[----:B--2---:R-:W-:Y:S02]  /*174c0*/  FADD.FTZ R0, -R2, R134 ;  /* 0x0000008602007221 */ /* 0x004fe40000010100 */
[----:B------:R-:W-:Y:S02]  /*174d0*/  FFMA.FTZ R2, R48, c[0x0][0x2d0], -R92 ;  /* 0x0000b40030027a23 */ /* 0x000fe4000001085c */
[C---:B---3--:R-:W-:Y:S02]  /*174e0*/  FMUL.FTZ R8, R3.reuse, R144 ;  /* 0x0000009003087220 */ /* 0x048fe40000410000 */
[----:B------:R2:W3:Y:S01]  /*174f0*/  MUFU.EX2 R32, R2 ;  /* 0x0000000200207308 */ /* 0x0004e20000000800 */
[----:B------:R-:W-:Y:S02]  /*17500*/  FMUL.FTZ R0, R0, c[0x0][0x2d0] ;  /* 0x0000b40000007a20 */ /* 0x000fe40000410000 */
[C---:B------:R-:W-:Y:S02]  /*17510*/  FMUL.FTZ R29, R3.reuse, R165 ;  /* 0x000000a5031d7220 */ /* 0x040fe40000410000 */
[C---:B------:R-:W-:Y:S02]  /*17520*/  FMUL.FTZ R28, R3.reuse, R164 ;  /* 0x000000a4031c7220 */ /* 0x040fe40000410000 */
[----:B------:R-:W-:Y:S02]  /*17530*/  IMAD.MOV.U32 R134, RZ, RZ, R52 ;  /* 0x000000ffff867224 */ /* 0x000fe400078e0034 */
[C---:B------:R-:W-:Y:S01]  /*17540*/  FMUL.FTZ R9, R3.reuse, R145 ;  /* 0x0000009103097220 */ /* 0x040fe20000410000 */
[----:B------:R-:W4:Y:S01]  /*17550*/  MUFU.EX2 R0, R0 ;  /* 0x0000000000007308 */ /* 0x000f220000000800 */
[C---:B------:R-:W-:Y:S01]  /*17560*/  FMUL.FTZ R13, R3.reuse, R149 ;  /* 0x00000095030d7220 */ /* 0x040fe20000410000 */
[----:B------:R-:W-:Y:S01]  /*17570*/  F2FP.BF16.PACK_AB R75, R240, R134 ;  /* 0x00000086f04b723e */ /* 0x000fe200000010ff */
[----:B------:R-:W4:Y:S01]  /*17580*/  LDSM.16.MT88.4 R52, [R230+0x100] ;  /* 0x00010000e634783b */ /* 0x000f220000004200 */
[----:B------:R-:W-:Y:S02]  /*17590*/  FMUL.FTZ R25, R3, R161 ;  /* 0x000000a103197220 */ /* 0x000fe40000410000 */
[----:B------:R-:W-:Y:S02]  /*175a0*/  IMAD.MOV.U32 R161, RZ, RZ, R79 ;  /* 0x000000ffffa17224 */ /* 0x000fe400078e004f */
[----:B------:R-:W-:Y:S01]  /*175b0*/  FMUL.FTZ R48, R69, R116 ;  /* 0x0000007445307220 */ /* 0x000fe20000410000 */
[-C--:B-1----:R-:W-:Y:S01]  /*175c0*/  HMMA.16816.F32.BF16 R4, R72, R20.reuse, R4 ;  /* 0x000000144804723c */ /* 0x082fe20000041804 */
[C---:B------:R-:W-:Y:S02]  /*175d0*/  FMUL.FTZ R12, R3.reuse, R148 ;  /* 0x00000094030c7220 */ /* 0x040fe40000410000 */
[----:B------:R-:W-:Y:S02]  /*175e0*/  FMUL.FTZ R24, R3, R160 ;  /* 0x000000a003187220 */ /* 0x000fe40000410000 */
[----:B--2---:R-:W-:Y:S02]  /*175f0*/  FFMA.FTZ R2, R49, c[0x0][0x2d0], -R92 ;  /* 0x0000b40031027a23 */ /* 0x004fe4000001085c */
[----:B---3--:R-:W-:Y:S02]  /*17600*/  IMAD.MOV.U32 R140, RZ, RZ, R32 ;  /* 0x000000ffff8c7224 */ /* 0x008fe400078e0020 */
[----:B------:R1:W-:Y:S03]  /*17610*/  MUFU.EX2 R144, R2 ;  /* 0x0000000200907308 */ /* 0x0003e60000000800 */
[C---:B------:R-:W-:Y:S02]  /*17620*/  FMUL.FTZ R32, R69.reuse, R168 ;  /* 0x000000a845207220 */ /* 0x040fe40000410000 */
[----:B------:R-:W-:Y:S02]  /*17630*/  IMAD.MOV.U32 R160, RZ, RZ, R104 ;  /* 0x000000ffffa07224 */ /* 0x000fe400078e0068 */
[C---:B----4-:R-:W-:Y:S02]  /*17640*/  FMUL.FTZ R10, R0.reuse, R146 ;  /* 0x00000092000a7220 */ /* 0x050fe40000410000 */
[C---:B------:R-:W-:Y:S02]  /*17650*/  FMUL.FTZ R11, R0.reuse, R147 ;  /* 0x00000093000b7220 */ /* 0x040fe40000410000 */
[----:B------:R-:W-:Y:S02]  /*17660*/  IMAD.MOV.U32 R116, RZ, RZ, R87 ;  /* 0x000000ffff747224 */ /* 0x000fe400078e0057 */
[----:B------:R-:W-:Y:S02]  /*17670*/  IMAD.MOV.U32 R168, RZ, RZ, R89 ;  /* 0x000000ffffa87224 */ /* 0x000fe400078e0059 */
[----:B------:R-:W-:Y:S01]  /*17680*/  LDSM.16.MT88.4 R88, [R230+0x900] ;  /* 0x00090000e658783b */ /* 0x000fe20000004200 */
[C---:B------:R-:W-:Y:S01]  /*17690*/  HMMA.16816.F32.BF16 R8, R64.reuse, R20, R8 ;  /* 0x000000144008723c */ /* 0x040fe20000041808 */
[C---:B------:R-:W-:Y:S02]  /*176a0*/  FMUL.FTZ R14, R0.reuse, R150 ;  /* 0x00000096000e7220 */ /* 0x040fe40000410000 */
[C---:B------:R-:W-:Y:S02]  /*176b0*/  FMUL.FTZ R15, R0.reuse, R151 ;  /* 0x00000097000f7220 */ /* 0x040fe40000410000 */
[----:B------:R-:W-:Y:S02]  /*176c0*/  FMUL.FTZ R26, R0, R162 ;  /* 0x000000a2001a7220 */ /* 0x000fe40000410000 */
[----:B------:R-:W-:Y:S02]  /*176d0*/  IMAD.MOV.U32 R162, RZ, RZ, R78 ;  /* 0x000000ffffa27224 */ /* 0x000fe400078e004e */
[----:B-1----:R-:W-:Y:S01]  /*176e0*/  FFMA.FTZ R2, R50, c[0x0][0x2d0], -R93 ;  /* 0x0000b40032027a23 */ /* 0x002fe2000001085d */
[-C--:B------:R-:W-:Y:S02]  /*176f0*/  HMMA.16816.F32.BF16 R12, R64, R22.reuse, R12 ;  /* 0x00000016400c723c */ /* 0x080fe4000004180c */
[C---:B------:R-:W-:Y:S01]  /*17700*/  FMUL.FTZ R20, R69.reuse, R156 ;  /* 0x0000009c45147220 */ /* 0x040fe20000410000 */
[----:B------:R1:W-:Y:S01]  /*17710*/  MUFU.EX2 R141, R2 ;  /* 0x00000002008d7308 */ /* 0x0003e20000000800 */
[----:B------:R-:W-:Y:S02]  /*17720*/  IMAD.MOV.U32 R156, RZ, RZ, R76 ;  /* 0x000000ffff9c7224 */ /* 0x000fe400078e004c */
[C---:B------:R-:W-:Y:S02]  /*17730*/  FMUL.FTZ R27, R0.reuse, R163 ;  /* 0x000000a3001b7220 */ /* 0x040fe40000410000 */
[C---:B------:R-:W-:Y:S01]  /*17740*/  HMMA.16816.F32.BF16 R16, R72.reuse, R22, R16 ;  /* 0x000000164810723c */ /* 0x040fe20000041810 */
[----:B------:R-:W-:Y:S03]  /*17750*/  FMUL.FTZ R21, R69, R157 ;  /* 0x0000009d45157220 */ /* 0x000fe60000410000 */
[----:B------:R-:W-:Y:S02]  /*17760*/  FMUL.FTZ R30, R0, R166 ;  /* 0x000000a6001e7220 */ /* 0x000fe40000410000 */
[----:B------:R-:W-:Y:S02]  /*17770*/  IMAD.MOV.U32 R104, RZ, RZ, R226 ;  /* 0x000000ffff687224 */ /* 0x000fe400078e00e2 */
[C---:B------:R-:W-:Y:S04]  /*17780*/  FMUL.FTZ R22, R68.reuse, R158 ;  /* 0x0000009e44167220 */ /* 0x040fe80000410000 */
[----:B------:R-:W-:Y:S02]  /*17790*/  FMUL.FTZ R23, R68, R159 ;  /* 0x0000009f44177220 */ /* 0x000fe40000410000 */
[----:B------:R-:W-:Y:S02]  /*177a0*/  IMAD.MOV.U32 R163, RZ, RZ, R77 ;  /* 0x000000ffffa37224 */ /* 0x000fe400078e004d */
[----:B------:R-:W2:Y:S01]  /*177b0*/  LDSM.16.MT88.4 R76, [R231+0x100] ;  /* 0x00010000e74c783b */ /* 0x000ea20000004200 */
[----:B------:R-:W-:Y:S02]  /*177c0*/  FFMA.FTZ R104, R104, c[0x0][0x2d0], -R92 ;  /* 0x0000b40068687a23 */ /* 0x000fe4000001085c */
[-C--:B------:R-:W-:Y:S01]  /*177d0*/  HMMA.16816.F32.BF16 R20, R72, R36.reuse, R20 ;  /* 0x000000244814723c */ /* 0x080fe20000041814 */
[----:B-1----:R-:W-:Y:S02]  /*177e0*/  FFMA.FTZ R2, R51, c[0x0][0x2d0], -R93 ;  /* 0x0000b40033027a23 */ /* 0x002fe4000001085d */
[C---:B------:R-:W-:Y:S02]  /*177f0*/  FMUL.FTZ R49, R69.reuse, R117 ;  /* 0x0000007545317220 */ /* 0x040fe40000410000 */
[----:B------:R1:W-:Y:S01]  /*17800*/  MUFU.EX2 R146, R2 ;  /* 0x0000000200927308 */ /* 0x0003e20000000800 */
[----:B------:R-:W-:Y:S02]  /*17810*/  IMAD.MOV.U32 R117, RZ, RZ, R58 ;  /* 0x000000ffff757224 */ /* 0x000fe400078e003a */
[C---:B------:R-:W-:Y:S01]  /*17820*/  HMMA.16816.F32.BF16 R24, R64.reuse, R36, R24 ;  /* 0x000000244018723c */ /* 0x040fe20000041818 */
[----:B------:R-:W-:Y:S03]  /*17830*/  IMAD.MOV.U32 R151, RZ, RZ, R47 ;  /* 0x000000ffff977224 */ /* 0x000fe600078e002f */
[----:B------:R-:W-:Y:S02]  /*17840*/  FMUL.FTZ R47, R0, R183 ;  /* 0x000000b7002f7220 */ /* 0x000fe40000410000 */
[C---:B------:R-:W-:Y:S02]  /*17850*/  FMUL.FTZ R50, R68.reuse, R118 ;  /* 0x0000007644327220 */ /* 0x040fe40000410000 */
[C---:B------:R-:W-:Y:S04]  /*17860*/  FMUL.FTZ R36, R69.reuse, R172 ;  /* 0x000000ac45247220 */ /* 0x040fe80000410000 */
[----:B------:R-:W-:Y:S02]  /*17870*/  FMUL.FTZ R37, R69, R173 ;  /* 0x000000ad45257220 */ /* 0x000fe40000410000 */
[----:B------:R-:W-:Y:S02]  /*17880*/  FMUL.FTZ R51, R68, R119 ;  /* 0x0000007744337220 */ /* 0x000fe40000410000 */
[----:B------:R-:W-:Y:S02]  /*17890*/  IMAD.MOV.U32 R118, RZ, RZ, R57 ;  /* 0x000000ffff767224 */ /* 0x000fe400078e0039 */
[----:B------:R-:W-:Y:S02]  /*178a0*/  IMAD.MOV.U32 R148, RZ, RZ, R59 ;  /* 0x000000ffff947224 */ /* 0x000fe400078e003b */
[C---:B------:R-:W-:Y:S02]  /*178b0*/  FMUL.FTZ R57, R3.reuse, R125 ;  /* 0x0000007d03397220 */ /* 0x040fe40000410000 */
[----:B-1----:R-:W-:Y:S02]  /*178c0*/  FFMA.FTZ R2, R40, c[0x0][0x2d0], -R96 ;  /* 0x0000b40028027a23 */ /* 0x002fe40000010860 */
[C---:B------:R-:W-:Y:S02]  /*178d0*/  FMUL.FTZ R40, R3.reuse, R176 ;  /* 0x000000b003287220 */ /* 0x040fe40000410000 */
[----:B------:R1:W-:Y:S01]  /*178e0*/  MUFU.EX2 R147, R2 ;  /* 0x0000000200937308 */ /* 0x0003e20000000800 */
[C---:B------:R-:W-:Y:S02]  /*178f0*/  FMUL.FTZ R58, R0.reuse, R126 ;  /* 0x0000007e003a7220 */ /* 0x040fe40000410000 */
[C---:B------:R-:W-:Y:S02]  /*17900*/  FMUL.FTZ R59, R0.reuse, R127 ;  /* 0x0000007f003b7220 */ /* 0x040fe40000410000 */
[----:B------:R-:W-:Y:S02]  /*17910*/  IMAD.MOV.U32 R157, RZ, RZ, R63 ;  /* 0x000000ffff9d7224 */ /* 0x000fe400078e003f */
[----:B------:R-:W-:Y:S02]  /*17920*/  IMAD.MOV.U32 R158, RZ, RZ, R62 ;  /* 0x000000ffff9e7224 */ /* 0x000fe400078e003e */
[----:B------:R-:W-:Y:S02]  /*17930*/  IMAD.MOV.U32 R159, RZ, RZ, R61 ;  /* 0x000000ffff9f7224 */ /* 0x000fe400078e003d */
[----:B------:R-:W-:Y:S02]  /*17940*/  IMAD.MOV.U32 R145, RZ, RZ, R60 ;  /* 0x000000ffff917224 */ /* 0x000fe400078e003c */
[C---:B------:R-:W-:Y:S02]  /*17950*/  FMUL.FTZ R60, R3.reuse, R184 ;  /* 0x000000b8033c7220 */ /* 0x040fe40000410000 */
[----:B------:R-:W-:Y:S02]  /*17960*/  FMUL.FTZ R61, R3, R185 ;  /* 0x000000b9033d7220 */ /* 0x000fe40000410000 */
[C---:B------:R-:W-:Y:S02]  /*17970*/  FMUL.FTZ R62, R0.reuse, R186 ;  /* 0x000000ba003e7220 */ /* 0x040fe40000410000 */
[----:B------:R-:W-:Y:S02]  /*17980*/  FMUL.FTZ R63, R0, R187 ;  /* 0x000000bb003f7220 */ /* 0x000fe40000410000 */
[----:B------:R-:W-:Y:S02]  /*17990*/  IMAD.MOV.U32 R119, RZ, RZ, R86 ;  /* 0x000000ffff777224 */ /* 0x000fe400078e0056 */
[----:B-1----:R-:W-:Y:S02]  /*179a0*/  FFMA.FTZ R2, R41, c[0x0][0x2d0], -R96 ;  /* 0x0000b40029027a23 */ /* 0x002fe40000010860 */
[C---:B------:R-:W-:Y:S02]  /*179b0*/  FMUL.FTZ R41, R3.reuse, R177 ;  /* 0x000000b103297220 */ /* 0x040fe40000410000 */
[----:B------:R1:W3:Y:S02]  /*179c0*/  MUFU.EX2 R31, R2 ;  /* 0x00000002001f7308 */ /* 0x0002e40000000800 */
[----:B-1----:R-:W-:Y:S02]  /*179d0*/  FFMA.FTZ R2, R42, c[0x0][0x2d0], -R97 ;  /* 0x0000b4002a027a23 */ /* 0x002fe40000010861 */
[----:B---3--:R-:W-:Y:S06]  /*179e0*/  IMAD.MOV.U32 R166, RZ, RZ, R31 ;  /* 0x000000ffffa67224 */ /* 0x008fec00078e001f */
[----:B------:R1:W-:Y:S01]  /*179f0*/  MUFU.EX2 R165, R2 ;  /* 0x0000000200a57308 */ /* 0x0003e20000000800 */
[C---:B------:R-:W-:Y:S02]  /*17a00*/  FMUL.FTZ R31, R0.reuse, R167 ;  /* 0x000000a7001f7220 */ /* 0x040fe40000410000 */
[----:B------:R-:W-:Y:S02]  /*17a10*/  IMAD.MOV.U32 R167, RZ, RZ, R94 ;  /* 0x000000ffffa77224 */ /* 0x000fe400078e005e */
[----:B------:R-:W-:Y:S02]  /*17a20*/  FMUL.FTZ R42, R0, R178 ;  /* 0x000000b2002a7220 */ /* 0x000fe40000410000 */
[----:B------:R-:W-:Y:S01]  /*17a30*/  IMAD.MOV.U32 R94, RZ, RZ, R56 ;  /* 0x000000ffff5e7224 */ /* 0x000fe200078e0038 */
[-C--:B------:R-:W-:Y:S01]  /*17a40*/  HMMA.16816.F32.BF16 R28, R64, R38.reuse, R28 ;  /* 0x00000026401c723c */ /* 0x080fe2000004181c */
[----:B------:R-:W-:Y:S07]  /*17a50*/  FMUL.FTZ R56, R3, R124 ;  /* 0x0000007c03387220 */ /* 0x000fee0000410000 */
[C---:B------:R-:W-:Y:S07]  /*17a60*/  HMMA.16816.F32.BF16 R32, R72.reuse, R38, R32 ;  /* 0x000000264820723c */ /* 0x040fee0000041820 */
[C---:B------:R-:W-:Y:S02]  /*17a70*/  FMUL.FTZ R38, R68.reuse, R174 ;  /* 0x000000ae44267220 */ /* 0x040fe40000410000 */
[----:B-1----:R-:W-:Y:S03]  /*17a80*/  FFMA.FTZ R2, R43, c[0x0][0x2d0], -R97 ;  /* 0x0000b4002b027a23 */ /* 0x002fe60000010861 */
[----:B------:R-:W-:Y:S01]  /*17a90*/  FMUL.FTZ R39, R68, R175 ;  /* 0x000000af44277220 */ /* 0x000fe20000410000 */
[----:B------:R1:W3:Y:S01]  /*17aa0*/  MUFU.EX2 R164, R2 ;  /* 0x0000000200a47308 */ /* 0x0002e20000000800 */
[----:B------:R-:W-:Y:S05]  /*17ab0*/  FMUL.FTZ R43, R0, R179 ;  /* 0x000000b3002b7220 */ /* 0x000fea0000410000 */
[-C--:B------:R-:W-:Y:S08]  /*17ac0*/  HMMA.16816.F32.BF16 R36, R72, R52.reuse, R36 ;  /* 0x000000344824723c */ /* 0x080ff00000041824 */
[C---:B------:R-:W-:Y:S07]  /*17ad0*/  HMMA.16816.F32.BF16 R40, R64.reuse, R52, R40 ;  /* 0x000000344028723c */ /* 0x040fee0000041828 */
[C---:B------:R-:W-:Y:S02]  /*17ae0*/  FMUL.FTZ R52, R69.reuse, R120 ;  /* 0x0000007845347220 */ /* 0x040fe40000410000 */
[----:B------:R-:W-:Y:S03]  /*17af0*/  FMUL.FTZ R53, R69, R121 ;  /* 0x0000007945357220 */ /* 0x000fe60000410000 */
[----:B-1----:R-:W-:Y:S02]  /*17b00*/  FFMA.FTZ R2, R44, c[0x0][0x2d0], -R96 ;  /* 0x0000b4002c027a23 */ /* 0x002fe40000010860 */
[----:B------:R-:W-:Y:S02]  /*17b10*/  FMUL.FTZ R44, R3, R180 ;  /* 0x000000b4032c7220 */ /* 0x000fe40000410000 */
[----:B------:R1:W-:Y:S01]  /*17b20*/  MUFU.EX2 R142, R2 ;  /* 0x00000002008e7308 */ /* 0x0003e20000000800 */
[----:B------:R-:W-:Y:S02]  /*17b30*/  IMAD.MOV.U32 R180, RZ, RZ, R85 ;  /* 0x000000ffffb47224 */ /* 0x000fe400078e0055 */
[----:B------:R-:W-:Y:S02]  /*17b40*/  LDSM.16.MT88.4 R84, [R232+0x900] ;  /* 0x00090000e854783b */ /* 0x000fe40000004200 */
[----:B------:R-:W-:Y:S02]  /*17b50*/  IMAD.MOV.U32 R124, RZ, RZ, R180 ;  /* 0x000000ffff7c7224 */ /* 0x000fe400078e00b4 */
[----:B-1----:R-:W-:Y:S02]  /*17b60*/  FFMA.FTZ R2, R45, c[0x0][0x2d0], -R96 ;  /* 0x0000b4002d027a23 */ /* 0x002fe40000010860 */
[----:B------:R-:W-:Y:S02]  /*17b70*/  FMUL.FTZ R45, R3, R181 ;  /* 0x000000b5032d7220 */ /* 0x000fe40000410000 */
[----:B------:R1:W4:Y:S01]  /*17b80*/  MUFU.EX2 R149, R2 ;  /* 0x0000000200957308 */ /* 0x0003220000000800 */
[----:B------:R-:W-:Y:S02]  /*17b90*/  IMAD.MOV.U32 R181, RZ, RZ, R82 ;  /* 0x000000ffffb57224 */ /* 0x000fe400078e0052 */
[--C-:B-1----:R-:W-:Y:S02]  /*17ba0*/  FFMA.FTZ R2, R46, c[0x0][0x2d0], -R97.reuse ;  /* 0x0000b4002e027a23 */ /* 0x102fe40000010861 */
[----:B------:R-:W-:Y:S05]  /*17bb0*/  FMUL.FTZ R46, R0, R182 ;  /* 0x000000b6002e7220 */ /* 0x000fea0000410000 */
[----:B------:R1:W-:Y:S02]  /*17bc0*/  MUFU.EX2 R143, R2 ;  /* 0x00000002008f7308 */ /* 0x0003e40000000800 */
[-C--:B------:R-:W-:Y:S08]  /*17bd0*/  HMMA.16816.F32.BF16 R44, R64, R54.reuse, R44 ;  /* 0x00000036402c723c */ /* 0x080ff0000004182c */
[C---:B------:R-:W-:Y:S07]  /*17be0*/  HMMA.16816.F32.BF16 R48, R72.reuse, R54, R48 ;  /* 0x000000364830723c */ /* 0x040fee0000041830 */
[C---:B------:R-:W-:Y:S02]  /*17bf0*/  FMUL.FTZ R54, R68.reuse, R122 ;  /* 0x0000007a44367220 */ /* 0x040fe40000410000 */
[----:B------:R-:W-:Y:S03]  /*17c00*/  FMUL.FTZ R55, R68, R123 ;  /* 0x0000007b44377220 */ /* 0x000fe60000410000 */
[----:B-1----:R-:W-:Y:S04]  /*17c10*/  FFMA.FTZ R2, R80, c[0x0][0x2d0], -R97 ;  /* 0x0000b40050027a23 */ /* 0x002fe80000010861 */
[-C--:B--2---:R-:W-:Y:S01]  /*17c20*/  HMMA.16816.F32.BF16 R52, R72, R76.reuse, R52 ;  /* 0x0000004c4834723c */ /* 0x084fe20000041834 */
[----:B------:R1:W3:Y:S07]  /*17c30*/  MUFU.EX2 R150, R2 ;  /* 0x0000000200967308 */ /* 0x0002ee0000000800 */
[C---:B------:R-:W-:Y:S07]  /*17c40*/  HMMA.16816.F32.BF16 R56, R64.reuse, R76, R56 ;  /* 0x0000004c4038723c */ /* 0x040fee0000041838 */
[----:B------:R-:W-:Y:S01]  /*17c50*/  F2FP.BF16.PACK_AB R76, R159, R235 ;  /* 0x000000eb9f4c723e */ /* 0x000fe200000010ff */
[-C--:B------:R-:W-:Y:S01]  /*17c60*/  HMMA.16816.F32.BF16 R60, R64, R78.reuse, R60 ;  /* 0x0000004e403c723c */ /* 0x080fe2000004183c */
[----:B------:R-:W-:Y:S06]  /*17c70*/  F2FP.BF16.PACK_AB R77, R158, R234 ;  /* 0x000000ea9e4d723e */ /* 0x000fec00000010ff */
[----:B------:R-:W-:Y:S02]  /*17c80*/  FMUL.FTZ R64, R69, R128 ;  /* 0x0000008045407220 */ /* 0x000fe40000410000 */
[--C-:B-1----:R-:W-:Y:S01]  /*17c90*/  FFMA.FTZ R2, R189, c[0x0][0x2d0], -R92.reuse ;  /* 0x0000b400bd027a23 */ /* 0x102fe2000001085c */
[----:B------:R-:W2:Y:S02]  /*17ca0*/  LDL.LU R128, [R1+0x8] ;  /* 0x0000080001807983 */ /* 0x000ea40000300800 */
[----:B------:R-:W-:Y:S01]  /*17cb0*/  IMAD.MOV.U32 R189, RZ, RZ, R81 ;  /* 0x000000ffffbd7224 */ /* 0x000fe200078e0051 */
[----:B------:R1:W-:Y:S01]  /*17cc0*/  MUFU.EX2 R120, R2 ;  /* 0x0000000200787308 */ /* 0x0003e20000000800 */
[----:B------:R-:W3:Y:S01]  /*17cd0*/  LDSM.16.MT88.4 R80, [R229+0x900] ;  /* 0x00090000e550783b */ /* 0x000ee20000004200 */
[C---:B------:R-:W-:Y:S02]  /*17ce0*/  FMUL.FTZ R66, R68.reuse, R130 ;  /* 0x0000008244427220 */ /* 0x040fe40000410000 */
[----:B------:R-:W-:Y:S02]  /*17cf0*/  FMUL.FTZ R67, R68, R131 ;  /* 0x0000008344437220 */ /* 0x000fe40000410000 */
[----:B------:R-:W-:Y:S07]  /*17d00*/  FMUL.FTZ R65, R69, R129 ;  /* 0x0000008145417220 */ /* 0x000fee0000410000 */
[----:B------:R-:W-:Y:S07]  /*17d10*/  HMMA.16816.F32.BF16 R64, R72, R78, R64 ;  /* 0x0000004e4840723c */ /* 0x000fee0000041840 */
[----:B------:R-:W-:Y:S02]  /*17d20*/  F2FP.BF16.PACK_AB R72, R233, R237 ;  /* 0x000000ede948723e */ /* 0x000fe400000010ff */
[----:B------:R-:W-:Y:S03]  /*17d30*/  F2FP.BF16.PACK_AB R73, R228, R236 ;  /* 0x000000ece449723e */ /* 0x000fe600000010ff */
[--C-:B-1----:R-:W-:Y:S01]  /*17d40*/  FFMA.FTZ R2, R190, c[0x0][0x2d0], -R92.reuse ;  /* 0x0000b400be027a23 */ /* 0x102fe2000001085c */
[----:B------:R-:W-:Y:S02]  /*17d50*/  F2FP.BF16.PACK_AB R74, R118, R157 ;  /* 0x0000009d764a723e */ /* 0x000fe400000010ff */
[----:B------:R-:W-:Y:S01]  /*17d60*/  F2FP.BF16.PACK_AB R75, R163, R156 ;  /* 0x0000009ca34b723e */ /* 0x000fe200000010ff */
[----:B------:R1:W-:Y:S01]  /*17d70*/  MUFU.EX2 R121, R2 ;  /* 0x0000000200797308 */ /* 0x0003e20000000800 */
[----:B------:R-:W-:Y:S02]  /*17d80*/  F2FP.BF16.PACK_AB R79, R161, R117 ;  /* 0x00000075a14f723e */ /* 0x000fe400000010ff */
[----:B------:R-:W-:Y:S03]  /*17d90*/  F2FP.BF16.PACK_AB R78, R162, R151 ;  /* 0x00000097a24e723e */ /* 0x000fe600000010ff */
[-C--:B---3--:R-:W-:Y:S08]  /*17da0*/  HMMA.16816.F32.BF16 R4, R72, R80.reuse, R4 ;  /* 0x000000504804723c */ /* 0x088ff00000041804 */
[C---:B------:R-:W-:Y:S01]  /*17db0*/  HMMA.16816.F32.BF16 R8, R76.reuse, R80, R8 ;  /* 0x000000504c08723c */ /* 0x040fe20000041808 */
[--C-:B-1----:R-:W-:Y:S07]  /*17dc0*/  FFMA.FTZ R2, R191, c[0x0][0x2d0], -R93.reuse ;  /* 0x0000b400bf027a23 */ /* 0x102fee000001085d */
[-C--:B------:R-:W-:Y:S01]  /*17dd0*/  HMMA.16816.F32.BF16 R12, R76, R82.reuse, R12 ;  /* 0x000000524c0c723c */ /* 0x080fe2000004180c */
[----:B------:R1:W-:Y:S07]  /*17de0*/  MUFU.EX2 R175, R2 ;  /* 0x0000000200af7308 */ /* 0x0003ee0000000800 */
[C---:B------:R-:W-:Y:S01]  /*17df0*/  HMMA.16816.F32.BF16 R16, R72.reuse, R82, R16 ;  /* 0x000000524810723c */ /* 0x040fe20000041810 */
[----:B------:R-:W3:Y:S07]  /*17e00*/  LDSM.16.MT88.4 R80, [R231+0x900] ;  /* 0x00090000e750783b */ /* 0x000eee0000004200 */
[-C--:B------:R-:W-:Y:S08]  /*17e10*/  HMMA.16816.F32.BF16 R20, R72, R84.reuse, R20 ;  /* 0x000000544814723c */ /* 0x080ff00000041814 */
[C---:B------:R-:W-:Y:S01]  /*17e20*/  HMMA.16816.F32.BF16 R24, R76.reuse, R84, R24 ;  /* 0x000000544c18723c */ /* 0x040fe20000041818 */
[----:B-1----:R-:W-:Y:S04]  /*17e30*/  FFMA.FTZ R2, R192, c[0x0][0x2d0], -R93 ;  /* 0x0000b400c0027a23 */ /* 0x002fe8000001085d */
[----:B------:R1:W1:Y:S02]  /*17e40*/  MUFU.EX2 R174, R2 ;  /* 0x0000000200ae7308 */ /* 0x0002640000000800 */
[----:B------:R-:W-:Y:S01]  /*17e50*/  FFMA.FTZ R84, R101, c[0x0][0x2d0], -R97 ;  /* 0x0000b40065547a23 */ /* 0x000fe20000010861 */
[-C--:B------:R-:W-:Y:S01]  /*17e60*/  HMMA.16816.F32.BF16 R28, R76, R86.reuse, R28 ;  /* 0x000000564c1c723c */ /* 0x080fe2000004181c */
[--C-:B------:R-:W-:Y:S03]  /*17e70*/  FFMA.FTZ R101, R107, c[0x0][0x2d0], -R92.reuse ;  /* 0x0000b4006b657a23 */ /* 0x100fe6000001085c */
[--C-:B------:R-:W-:Y:S02]  /*17e80*/  FFMA.FTZ R107, R220, c[0x0][0x2d0], -R92.reuse ;  /* 0x0000b400dc6b7a23 */ /* 0x100fe4000001085c */
[----:B------:R-:W-:Y:S01]  /*17e90*/  IMAD.MOV.U32 R220, RZ, RZ, R145 ;  /* 0x000000ffffdc7224 */ /* 0x000fe200078e0091 */
[----:B------:R3:W-:Y:S01]  /*17ea0*/  MUFU.EX2 R172, R84 ;  /* 0x0000005400ac7308 */ /* 0x0007e20000000800 */
[C---:B------:R-:W-:Y:S08]  /*17eb0*/  HMMA.16816.F32.BF16 R32, R72.reuse, R86, R32 ;  /* 0x000000564820723c */ /* 0x040ff00000041820 */
[-C--:B------:R-:W-:Y:S01]  /*17ec0*/  HMMA.16816.F32.BF16 R36, R72, R88.reuse, R36 ;  /* 0x000000584824723c */ /* 0x080fe20000041824 */
[----:B------:R-:W-:Y:S03]  /*17ed0*/  MUFU.EX2 R107, R107 ;  /* 0x0000006b006b7308 */ /* 0x000fe60000000800 */
[--C-:B-1----:R-:W-:Y:S04]  /*17ee0*/  FFMA.FTZ R2, R193, c[0x0][0x2d0], -R92.reuse ;  /* 0x0000b400c1027a23 */ /* 0x102fe8000001085c */
[C---:B------:R-:W-:Y:S03]  /*17ef0*/  HMMA.16816.F32.BF16 R40, R76.reuse, R88, R40 ;  /* 0x000000584c28723c */ /* 0x040fe60000041828 */
[----:B------:R1:W-:Y:S01]  /*17f00*/  MUFU.EX2 R251, R2 ;  /* 0x0000000200fb7308 */ /* 0x0003e20000000800 */
[----:B---3--:R-:W3:Y:S04]  /*17f10*/  LDSM.16.MT88.4 R84, [R229+0x1100] ;  /* 0x00110000e554783b */ /* 0x008ee80000004200 */
[-C--:B------:R-:W-:Y:S08]  /*17f20*/  HMMA.16816.F32.BF16 R44, R76, R90.reuse, R44 ;  /* 0x0000005a4c2c723c */ /* 0x080ff0000004182c */
[C---:B------:R-:W-:Y:S01]  /*17f30*/  HMMA.16816.F32.BF16 R48, R72.reuse, R90, R48 ;  /* 0x0000005a4830723c */ /* 0x040fe20000041830 */
[----:B------:R-:W3:Y:S07]  /*17f40*/  LDSM.16.MT88.4 R88, [R232+0x1100] ;  /* 0x00110000e858783b */ /* 0x000eee0000004200 */
[-C--:B------:R-:W-:Y:S01]  /*17f50*/  HMMA.16816.F32.BF16 R52, R72, R80.reuse, R52 ;  /* 0x000000504834723c */ /* 0x080fe20000041834 */
[----:B-1----:R-:W-:Y:S07]  /*17f60*/  FFMA.FTZ R2, R194, c[0x0][0x2d0], -R92 ;  /* 0x0000b400c2027a23 */ /* 0x002fee000001085c */
[C---:B------:R-:W-:Y:S01]  /*17f70*/  HMMA.16816.F32.BF16 R56, R76.reuse, R80, R56 ;  /* 0x000000504c38723c */ /* 0x040fe20000041838 */
[----:B------:R1:W1:Y:S07]  /*17f80*/  MUFU.EX2 R226, R2 ;  /* 0x0000000200e27308 */ /* 0x00026e0000000800 */
[-C--:B------:R-:W-:Y:S07]  /*17f90*/  HMMA.16816.F32.BF16 R60, R76, R82.reuse, R60 ;  /* 0x000000524c3c723c */ /* 0x080fee000004183c */
[----:B------:R-:W-:Y:S01]  /*17fa0*/  F2FP.BF16.PACK_AB R76, R166, R147 ;  /* 0x00000093a64c723e */ /* 0x000fe200000010ff */
[----:B------:R-:W-:Y:S01]  /*17fb0*/  HMMA.16816.F32.BF16 R64, R72, R82, R64 ;  /* 0x000000524840723c */ /* 0x000fe20000041840 */
[----:B------:R-:W-:Y:S01]  /*17fc0*/  F2FP.BF16.PACK_AB R77, R164, R165 ;  /* 0x000000a5a44d723e */ /* 0x000fe200000010ff */
[----:B------:R-:W3:Y:S02]  /*17fd0*/  LDSM.16.MT88.4 R80, [R230+0x1100] ;  /* 0x00110000e650783b */ /* 0x000ee40000004200 */
[----:B----4-:R-:W-:Y:S02]  /*17fe0*/  F2FP.BF16.PACK_AB R78, R149, R142 ;  /* 0x0000008e954e723e */ /* 0x010fe400000010ff */
[----:B------:R-:W-:Y:S02]  /*17ff0*/  F2FP.BF16.PACK_AB R79, R150, R143 ;  /* 0x0000008f964f723e */ /* 0x000fe400000010ff */
[----:B------:R-:W-:Y:S01]  /*18000*/  F2FP.BF16.PACK_AB R72, R145, R160 ;  /* 0x000000a09148723e */ /* 0x000fe200000010ff */
[--C-:B-1----:R-:W-:Y:S03]  /*18010*/  FFMA.FTZ R2, R195, c[0x0][0x2d0], -R93.reuse ;  /* 0x0000b400c3027a23 */ /* 0x102fe6000001085d */
[----:B------:R-:W-:Y:S01]  /*18020*/  F2FP.BF16.PACK_AB R73, R167, R148 ;  /* 0x00000094a749723e */ /* 0x000fe200000010ff */
[----:B------:R1:W-:Y:S01]  /*18030*/  MUFU.EX2 R216, R2 ;  /* 0x0000000200d87308 */ /* 0x0003e20000000800 */
[----:B------:R-:W-:Y:S02]  /*18040*/  F2FP.BF16.PACK_AB R74, R144, R140 ;  /* 0x0000008c904a723e */ /* 0x000fe400000010ff */
[----:B------:R-:W-:Y:S07]  /*18050*/  F2FP.BF16.PACK_AB R75, R146, R141 ;  /* 0x0000008d924b723e */ /* 0x000fee00000010ff */
[-C--:B---3--:R-:W-:Y:S08]  /*18060*/  HMMA.16816.F32.BF16 R4, R72, R84.reuse, R4 ;  /* 0x000000544804723c */ /* 0x088ff00000041804 */
[C---:B------:R-:W-:Y:S01]  /*18070*/  HMMA.16816.F32.BF16 R8, R76.reuse, R84, R8 ;  /* 0x000000544c08723c */ /* 0x040fe20000041808 */
[--C-:B-1----:R-:W-:Y:S07]  /*18080*/  FFMA.FTZ R2, R196, c[0x0][0x2d0], -R93.reuse ;  /* 0x0000b400c4027a23 */ /* 0x102fee000001085d */
[-C--:B------:R-:W-:Y:S01]  /*18090*/  HMMA.16816.F32.BF16 R12, R76, R86.reuse, R12 ;  /* 0x000000564c0c723c */ /* 0x080fe2000004180c */
[----:B------:R1:W3:Y:S07]  /*180a0*/  MUFU.EX2 R221, R2 ;  /* 0x0000000200dd7308 */ /* 0x0002ee0000000800 */
[C---:B------:R-:W-:Y:S01]  /*180b0*/  HMMA.16816.F32.BF16 R16, R72.reuse, R86, R16 ;  /* 0x000000564810723c */ /* 0x040fe20000041810 */
[----:B------:R-:W4:Y:S07]  /*180c0*/  LDSM.16.MT88.4 R84, [R231+0x1100] ;  /* 0x00110000e754783b */ /* 0x000f2e0000004200 */
[-C--:B------:R-:W-:Y:S08]  /*180d0*/  HMMA.16816.F32.BF16 R20, R72, R88.reuse, R20 ;  /* 0x000000584814723c */ /* 0x080ff00000041814 */
[C---:B------:R-:W-:Y:S01]  /*180e0*/  HMMA.16816.F32.BF16 R24, R76.reuse, R88, R24 ;  /* 0x000000584c18723c */ /* 0x040fe20000041818 */
[--C-:B-1----:R-:W-:Y:S03]  /*180f0*/  FFMA.FTZ R2, R98, c[0x0][0x2d0], -R96.reuse ;  /* 0x0000b40062027a23 */ /* 0x102fe60000010860 */
[----:B------:R-:W-:Y:S04]  /*18100*/  FFMA.FTZ R98, R171, c[0x0][0x2d0], -R93 ;  /* 0x0000b400ab627a23 */ /* 0x000fe8000001085d */
[-C--:B------:R-:W-:Y:S01]  /*18110*/  HMMA.16816.F32.BF16 R28, R76, R90.reuse, R28 ;  /* 0x0000005a4c1c723c */ /* 0x080fe2000004181c */
[----:B------:R1:W-:Y:S07]  /*18120*/  MUFU.EX2 R173, R2 ;  /* 0x0000000200ad7308 */ /* 0x0003ee0000000800 */
[C---:B------:R-:W-:Y:S01]  /*18130*/  HMMA.16816.F32.BF16 R32, R72.reuse, R90, R32 ;  /* 0x0000005a4820723c */ /* 0x040fe20000041820 */
[----:B------:R-:W-:Y:S07]  /*18140*/  LDSM.16.MT88.4 R88, [R232+0x1900] ;  /* 0x00190000e858783b */ /* 0x000fee0000004200 */
[-C--:B------:R-:W-:Y:S08]  /*18150*/  HMMA.16816.F32.BF16 R36, R72, R80.reuse, R36 ;  /* 0x000000504824723c */ /* 0x080ff00000041824 */
[C---:B------:R-:W-:Y:S01]  /*18160*/  HMMA.16816.F32.BF16 R40, R76.reuse, R80, R40 ;  /* 0x000000504c28723c */ /* 0x040fe20000041828 */
[----:B-1----:R-:W-:Y:S03]  /*18170*/  FFMA.FTZ R2, R99, c[0x0][0x2d0], -R96 ;  /* 0x0000b40063027a23 */ /* 0x002fe60000010860 */
[----:B------:R-:W-:Y:S01]  /*18180*/  FFMA.FTZ R99, R189, c[0x0][0x2d0], -R92 ;  /* 0x0000b400bd637a23 */ /* 0x000fe2000001085c */
[----:B------:R1:W-:Y:S03]  /*18190*/  MUFU.EX2 R179, R2 ;  /* 0x0000000200b37308 */ /* 0x0003e60000000800 */
[-C--:B------:R-:W-:Y:S08]  /*181a0*/  HMMA.16816.F32.BF16 R44, R76, R82.reuse, R44 ;  /* 0x000000524c2c723c */ /* 0x080ff0000004182c */
[C---:B------:R-:W-:Y:S01]  /*181b0*/  HMMA.16816.F32.BF16 R48, R72.reuse, R82, R48 ;  /* 0x000000524830723c */ /* 0x040fe20000041830 */
[----:B------:R-:W3:Y:S07]  /*181c0*/  LDSM.16.MT88.4 R80, [R229+0x1900] ;  /* 0x00190000e550783b */ /* 0x000eee0000004200 */
[-C--:B----4-:R-:W-:Y:S01]  /*181d0*/  HMMA.16816.F32.BF16 R52, R72, R84.reuse, R52 ;  /* 0x000000544834723c */ /* 0x090fe20000041834 */
[----:B-1----:R-:W-:Y:S03]  /*181e0*/  FFMA.FTZ R2, R103, c[0x0][0x2d0], -R97 ;  /* 0x0000b40067027a23 */ /* 0x002fe60000010861 */
[----:B------:R-:W-:Y:S04]  /*181f0*/  FFMA.FTZ R103, R169, c[0x0][0x2d0], -R93 ;  /* 0x0000b400a9677a23 */ /* 0x000fe8000001085d */
[C---:B------:R-:W-:Y:S01]  /*18200*/  HMMA.16816.F32.BF16 R56, R76.reuse, R84, R56 ;  /* 0x000000544c38723c */ /* 0x040fe20000041838 */
[----:B------:R1:W4:Y:S03]  /*18210*/  MUFU.EX2 R178, R2 ;  /* 0x0000000200b27308 */ /* 0x0003260000000800 */
[----:B------:R-:W-:Y:S02]  /*18220*/  IMAD.MOV.U32 R169, RZ, RZ, R168 ;  /* 0x000000ffffa97224 */ /* 0x000fe400078e00a8 */
[----:B------:R-:W-:Y:S02]  /*18230*/  IMAD.MOV.U32 R168, RZ, RZ, R152 ;  /* 0x000000ffffa87224 */ /* 0x000fe400078e0098 */
[-C--:B------:R-:W-:Y:S01]  /*18240*/  HMMA.16816.F32.BF16 R60, R76, R86.reuse, R60 ;  /* 0x000000564c3c723c */ /* 0x080fe2000004183c */
[----:B------:R-:W-:Y:S02]  /*18250*/  IMAD.MOV.U32 R152, RZ, RZ, R139 ;  /* 0x000000ffff987224 */ /* 0x000fe400078e008b */
[----:B------:R-:W-:Y:S01]  /*18260*/  MUFU.EX2 R139, R98 ;  /* 0x00000062008b7308 */ /* 0x000fe20000000800 */
[----:B--2---:R-:W-:Y:S03]  /*18270*/  FFMA.FTZ R69, R69, R128, R224 ;  /* 0x0000008045457223 */ /* 0x004fe600000100e0 */
[--C-:B------:R-:W-:Y:S01]  /*18280*/  FFMA.FTZ R76, R116, c[0x0][0x2d0], -R93.reuse ;  /* 0x0000b400744c7a23 */ /* 0x100fe2000001085d */
[----:B------:R-:W-:Y:S01]  /*18290*/  HMMA.16816.F32.BF16 R64, R72, R86, R64 ;  /* 0x000000564840723c */ /* 0x000fe20000041840 */
[----:B------:R-:W2:Y:S03]  /*182a0*/  LDSM.16.MT88.4 R84, [R230+0x1900] ;  /* 0x00190000e654783b */ /* 0x000ea60000004200 */
[----:B------:R-:W-:Y:S01]  /*182b0*/  FFMA.FTZ R116, R153, c[0x0][0x2d0], -R93 ;  /* 0x0000b40099747a23 */ /* 0x000fe2000001085d */
[----:B------:R2:W-:Y:S01]  /*182c0*/  MUFU.EX2 R190, R76 ;  /* 0x0000004c00be7308 */ /* 0x0005e20000000800 */
[----:B------:R-:W-:Y:S01]  /*182d0*/  IMAD.MOV.U32 R153, RZ, RZ, R188 ;  /* 0x000000ffff997224 */ /* 0x000fe200078e00bc */
[----:B------:R-:W-:Y:S01]  /*182e0*/  F2FP.BF16.PACK_AB R73, R174, R175 ;  /* 0x000000afae49723e */ /* 0x000fe200000010ff */
[----:B------:R-:W-:Y:S01]  /*182f0*/  FADD.FTZ R69, R252, R69 ;  /* 0x00000045fc457221 */ /* 0x000fe20000010000 */
[----:B------:R-:W-:Y:S03]  /*18300*/  F2FP.BF16.PACK_AB R74, R226, R251 ;  /* 0x000000fbe24a723e */ /* 0x000fe600000010ff */
[--C-:B-1----:R-:W-:Y:S01]  /*18310*/  FFMA.FTZ R2, R100, c[0x0][0x2d0], -R96.reuse ;  /* 0x0000b40064027a23 */ /* 0x102fe20000010860 */
[----:B---3--:R-:W-:Y:S01]  /*18320*/  F2FP.BF16.PACK_AB R75, R221, R216 ;  /* 0x000000d8dd4b723e */ /* 0x008fe200000010ff */
[--C-:B------:R-:W-:Y:S01]  /*18330*/  FFMA.FTZ R100, R225, c[0x0][0x2d0], -R96.reuse ;  /* 0x0000b400e1647a23 */ /* 0x100fe20000010860 */
[----:B----4-:R-:W-:Y:S01]  /*18340*/  F2FP.BF16.PACK_AB R77, R178, R172 ;  /* 0x000000acb24d723e */ /* 0x010fe200000010ff */
[----:B------:R1:W-:Y:S01]  /*18350*/  MUFU.EX2 R177, R2 ;  /* 0x0000000200b17308 */ /* 0x0003e20000000800 */
[----:B------:R-:W-:Y:S09]  /*18360*/  IMAD.MOV.U32 R225, RZ, RZ, R117 ;  /* 0x000000ffffe17224 */ /* 0x000ff200078e0075 */
[----:B------:R-:W-:Y:S01]  /*18370*/  MUFU.EX2 R100, R100 ;  /* 0x0000006400647308 */ /* 0x000fe20000000800 */
[----:B--2---:R-:W-:Y:S09]  /*18380*/  F2FP.BF16.PACK_AB R76, R179, R173 ;  /* 0x000000adb34c723e */ /* 0x004ff200000010ff */
[----:B------:R2:W-:Y:S01]  /*18390*/  MUFU.EX2 R188, R99 ;  /* 0x0000006300bc7308 */ /* 0x0005e20000000800 */
[--C-:B-1----:R-:W-:Y:S02]  /*183a0*/  FFMA.FTZ R2, R102, c[0x0][0x2d0], -R96.reuse ;  /* 0x0000b40066027a23 */ /* 0x102fe40000010860 */
[----:B------:R-:W-:Y:S07]  /*183b0*/  FFMA.FTZ R102, R222, c[0x0][0x2d0], -R97 ;  /* 0x0000b400de667a23 */ /* 0x000fee0000010861 */
[----:B------:R1:W3:Y:S01]  /*183c0*/  MUFU.EX2 R212, R2 ;  /* 0x0000000200d47308 */ /* 0x0002e20000000800 */
[----:B--2---:R-:W-:Y:S02]  /*183d0*/  FFMA.FTZ R99, R223, c[0x0][0x2d0], -R96 ;  /* 0x0000b400df637a23 */ /* 0x004fe40000010860 */
[----:B------:R-:W-:Y:S07]  /*183e0*/  IMAD.MOV.U32 R223, RZ, RZ, R151 ;  /* 0x000000ffffdf7224 */ /* 0x000fee00078e0097 */
[----:B------:R-:W2:Y:S01]  /*183f0*/  MUFU.EX2 R99, R99 ;  /* 0x0000006300637308 */ /* 0x000ea20000000800 */
[----:B-1----:R-:W-:Y:S01]  /*18400*/  FFMA.FTZ R2, R112, c[0x0][0x2d0], -R97 ;  /* 0x0000b40070027a23 */ /* 0x002fe20000010861 */
[----:B---3--:R-:W-:Y:S01]  /*18410*/  F2FP.BF16.PACK_AB R78, R212, R177 ;  /* 0x000000b1d44e723e */ /* 0x008fe200000010ff */
[----:B------:R-:W-:Y:S02]  /*18420*/  FFMA.FTZ R112, R154, c[0x0][0x2d0], -R93 ;  /* 0x0000b4009a707a23 */ /* 0x000fe4000001085d */
[----:B------:R-:W-:Y:S05]  /*18430*/  IMAD.MOV.U32 R154, RZ, RZ, R95 ;  /* 0x000000ffff9a7224 */ /* 0x000fea00078e005f */
[----:B------:R1:W-:Y:S01]  /*18440*/  MUFU.EX2 R176, R2 ;  /* 0x0000000200b07308 */ /* 0x0003e20000000800 */
[----:B--2---:R-:W-:Y:S01]  /*18450*/  F2FP.BF16.PACK_AB R184, R99, R100 ;  /* 0x0000006463b8723e */ /* 0x004fe200000010ff */
[----:B-1----:R-:W-:Y:S08]  /*18460*/  FFMA.FTZ R2, R113, c[0x0][0x2d0], -R97 ;  /* 0x0000b40071027a23 */ /* 0x002ff00000010861 */
[----:B------:R1:W2:Y:S02]  /*18470*/  MUFU.EX2 R207, R2 ;  /* 0x0000000200cf7308 */ /* 0x0002a40000000800 */
[--C-:B-1----:R-:W-:Y:S01]  /*18480*/  FFMA.FTZ R2, R197, c[0x0][0x2d0], -R92.reuse ;  /* 0x0000b400c5027a23 */ /* 0x102fe2000001085c */
[----:B--2---:R-:W-:Y:S07]  /*18490*/  F2FP.BF16.PACK_AB R79, R207, R176 ;  /* 0x000000b0cf4f723e */ /* 0x004fee00000010ff */
[----:B------:R1:W-:Y:S02]  /*184a0*/  MUFU.EX2 R183, R2 ;  /* 0x0000000200b77308 */ /* 0x0003e40000000800 */
[--C-:B-1----:R-:W-:Y:S08]  /*184b0*/  FFMA.FTZ R2, R198, c[0x0][0x2d0], -R92.reuse ;  /* 0x0000b400c6027a23 */ /* 0x102ff0000001085c */
        /* <DEDUP_REMOVED lines=8> */
[----:B------:R-:W-:Y:S02]  /*18540*/  IMAD.MOV.U32 R121, RZ, RZ, R94 ;  /* 0x000000ffff797224 */ /* 0x000fe400078e005e */
[----:B------:R-:W-:Y:S02]  /*18550*/  FFMA.FTZ R94, R114, c[0x0][0x2d0], -R96 ;  /* 0x0000b400725e7a23 */ /* 0x000fe40000010860 */
[----:B------:R-:W-:Y:S02]  /*18560*/  FFMA.FTZ R114, R214, c[0x0][0x2d0], -R97 ;  /* 0x0000b400d6727a23 */ /* 0x000fe40000010861 */
[----:B-1----:R-:W-:Y:S02]  /*18570*/  FFMA.FTZ R2, R210, c[0x0][0x2d0], -R92 ;  /* 0x0000b400d2027a23 */ /* 0x002fe4000001085c */
[----:B------:R-:W-:Y:S02]  /*18580*/  IMAD.MOV.U32 R210, RZ, RZ, R120 ;  /* 0x000000ffffd27224 */ /* 0x000fe400078e0078 */
[----:B------:R1:W-:Y:S01]  /*18590*/  MUFU.EX2 R199, R2 ;  /* 0x0000000200c77308 */ /* 0x0003e20000000800 */
[----:B------:R-:W-:Y:S02]  /*185a0*/  IMAD.MOV.U32 R120, RZ, RZ, R181 ;  /* 0x000000ffff787224 */ /* 0x000fe400078e00b5 */
[----:B------:R-:W-:Y:S07]  /*185b0*/  F2FP.BF16.PACK_AB R72, R208, R210 ;  /* 0x000000d2d048723e */ /* 0x000fee00000010ff */
[-C--:B------:R-:W-:Y:S01]  /*185c0*/  HMMA.16816.F32.BF16 R4, R72, R80.reuse, R4 ;  /* 0x000000504804723c */ /* 0x080fe20000041804 */
[----:B------:R2:W-:Y:S07]  /*185d0*/  MUFU.EX2 R181, R94 ;  /* 0x0000005e00b57308 */ /* 0x0005ee0000000800 */
[C---:B------:R-:W-:Y:S01]  /*185e0*/  HMMA.16816.F32.BF16 R8, R76.reuse, R80, R8 ;  /* 0x000000504c08723c */ /* 0x040fe20000041808 */
[--C-:B-1----:R-:W-:Y:S07]  /*185f0*/  FFMA.FTZ R2, R211, c[0x0][0x2d0], -R93.reuse ;  /* 0x0000b400d3027a23 */ /* 0x102fee000001085d */
[-C--:B------:R-:W-:Y:S01]  /*18600*/  HMMA.16816.F32.BF16 R12, R76, R82.reuse, R12 ;  /* 0x000000524c0c723c */ /* 0x080fe2000004180c */
[----:B------:R-:W-:Y:S01]  /*18610*/  IMAD.MOV.U32 R211, RZ, RZ, R150 ;  /* 0x000000ffffd37224 */ /* 0x000fe200078e0096 */
[----:B------:R1:W-:Y:S06]  /*18620*/  MUFU.EX2 R196, R2 ;  /* 0x0000000200c47308 */ /* 0x0003ec0000000800 */
[C---:B------:R-:W-:Y:S01]  /*18630*/  HMMA.16816.F32.BF16 R16, R72.reuse, R82, R16 ;  /* 0x000000524810723c */ /* 0x040fe20000041810 */
[----:B--2---:R-:W-:Y:S01]  /*18640*/  FFMA.FTZ R94, R120, c[0x0][0x2d0], -R92 ;  /* 0x0000b400785e7a23 */ /* 0x004fe2000001085c */
[----:B------:R-:W-:Y:S03]  /*18650*/  LDSM.16.MT88.4 R80, [R229+0x2100] ;  /* 0x00210000e550783b */ /* 0x000fe60000004200 */
[----:B------:R-:W-:Y:S03]  /*18660*/  MUFU.EX2 R189, R94 ;  /* 0x0000005e00bd7308 */ /* 0x000fe60000000800 */
[-C--:B------:R-:W-:Y:S08]  /*18670*/  HMMA.16816.F32.BF16 R20, R72, R88.reuse, R20 ;  /* 0x000000584814723c */ /* 0x080ff00000041814 */
[C---:B------:R-:W-:Y:S01]  /*18680*/  HMMA.16816.F32.BF16 R24, R76.reuse, R88, R24 ;  /* 0x000000584c18723c */ /* 0x040fe20000041818 */
[----:B-1----:R-:W-:Y:S03]  /*18690*/  FFMA.FTZ R2, R213, c[0x0][0x2d0], -R93 ;  /* 0x0000b400d5027a23 */ /* 0x002fe6000001085d */
[----:B------:R-:W-:Y:S04]  /*186a0*/  IMAD.MOV.U32 R213, RZ, RZ, R149 ;  /* 0x000000ffffd57224 */ /* 0x000fe800078e0095 */
        /* <DEDUP_REMOVED lines=8> */
[----:B------:R1:W-:Y:S01]  /*18730*/  MUFU.EX2 R195, R2 ;  /* 0x0000000200c37308 */ /* 0x0003e20000000800 */
[----:B------:R-:W-:Y:S02]  /*18740*/  IMAD.MOV.U32 R219, RZ, RZ, R147 ;  /* 0x000000ffffdb7224 */ /* 0x000fe400078e0093 */
[-C--:B------:R-:W-:Y:S08]  /*18750*/  HMMA.16816.F32.BF16 R44, R76, R86.reuse, R44 ;  /* 0x000000564c2c723c */ /* 0x080ff0000004182c */
[C---:B------:R-:W-:Y:S01]  /*18760*/  HMMA.16816.F32.BF16 R48, R72.reuse, R86, R48 ;  /* 0x000000564830723c */ /* 0x040fe20000041830 */
[----:B------:R-:W-:Y:S03]  /*18770*/  LDSM.16.MT88.4 R84, [R232+0x2100] ;  /* 0x00210000e854783b */ /* 0x000fe60000004200 */
[--C-:B-1----:R-:W-:Y:S02]  /*18780*/  FFMA.FTZ R2, R201, c[0x0][0x2d0], -R97.reuse ;  /* 0x0000b400c9027a23 */ /* 0x102fe40000010861 */
[----:B------:R-:W-:Y:S02]  /*18790*/  IMAD.MOV.U32 R201, RZ, RZ, R146 ;  /* 0x000000ffffc97224 */ /* 0x000fe400078e0092 */
[----:B------:R1:W-:Y:S04]  /*187a0*/  MUFU.EX2 R180, R2 ;  /* 0x0000000200b47308 */ /* 0x0003e80000000800 */
[----:B-1----:R-:W-:Y:S02]  /*187b0*/  FFMA.FTZ R2, R202, c[0x0][0x2d0], -R97 ;  /* 0x0000b400ca027a23 */ /* 0x002fe40000010861 */
[----:B------:R-:W-:Y:S04]  /*187c0*/  IMAD.MOV.U32 R202, RZ, RZ, R144 ;  /* 0x000000ffffca7224 */ /* 0x000fe800078e0090 */
[----:B------:R1:W2:Y:S02]  /*187d0*/  MUFU.EX2 R194, R2 ;  /* 0x0000000200c27308 */ /* 0x0002a40000000800 */
[--C-:B-1----:R-:W-:Y:S02]  /*187e0*/  FFMA.FTZ R2, R203, c[0x0][0x2d0], -R96.reuse ;  /* 0x0000b400cb027a23 */ /* 0x102fe40000010860 */
[----:B------:R-:W-:Y:S06]  /*187f0*/  IMAD.MOV.U32 R203, RZ, RZ, R143 ;  /* 0x000000ffffcb7224 */ /* 0x000fec00078e008f */
[----:B------:R1:W-:Y:S02]  /*18800*/  MUFU.EX2 R192, R2 ;  /* 0x0000000200c07308 */ /* 0x0003e40000000800 */
[----:B-1----:R-:W-:Y:S02]  /*18810*/  FFMA.FTZ R2, R205, c[0x0][0x2d0], -R96 ;  /* 0x0000b400cd027a23 */ /* 0x002fe40000010860 */
[----:B------:R-:W-:Y:S06]  /*18820*/  IMAD.MOV.U32 R205, RZ, RZ, R142 ;  /* 0x000000ffffcd7224 */ /* 0x000fec00078e008e */
[----:B------:R1:W3:Y:S02]  /*18830*/  MUFU.EX2 R193, R2 ;  /* 0x0000000200c17308 */ /* 0x0002e40000000800 */
[----:B-1----:R-:W-:Y:S02]  /*18840*/  FFMA.FTZ R2, R206, c[0x0][0x2d0], -R97 ;  /* 0x0000b400ce027a23 */ /* 0x002fe40000010861 */
[----:B------:R-:W-:Y:S06]  /*18850*/  IMAD.MOV.U32 R206, RZ, RZ, R141 ;  /* 0x000000ffffce7224 */ /* 0x000fec00078e008d */
[----:B------:R1:W-:Y:S02]  /*18860*/  MUFU.EX2 R123, R2 ;  /* 0x00000002007b7308 */ /* 0x0003e40000000800 */
[----:B-1----:R-:W-:Y:S02]  /*18870*/  FFMA.FTZ R2, R209, c[0x0][0x2d0], -R97 ;  /* 0x0000b400d1027a23 */ /* 0x002fe40000010861 */
[----:B------:R-:W-:Y:S06]  /*18880*/  IMAD.MOV.U32 R209, RZ, RZ, R140 ;  /* 0x000000ffffd17224 */ /* 0x000fec00078e008c */
[----:B------:R1:W2:Y:S02]  /*18890*/  MUFU.EX2 R122, R2 ;  /* 0x00000002007a7308 */ /* 0x0002a40000000800 */
[--C-:B-1----:R-:W-:Y:S08]  /*188a0*/  FFMA.FTZ R2, R121, c[0x0][0x2d0], -R92.reuse ;  /* 0x0000b40079027a23 */ /* 0x102ff0000001085c */
[----:B------:R1:W-:Y:S02]  /*188b0*/  MUFU.EX2 R121, R2 ;  /* 0x0000000200797308 */ /* 0x0003e40000000800 */
[----:B-1----:R-:W-:Y:S08]  /*188c0*/  FFMA.FTZ R2, R124, c[0x0][0x2d0], -R92 ;  /* 0x0000b4007c027a23 */ /* 0x002ff0000001085c */
[----:B------:R1:W-:Y:S02]  /*188d0*/  MUFU.EX2 R191, R2 ;  /* 0x0000000200bf7308 */ /* 0x0003e40000000800 */
[--C-:B-1----:R-:W-:Y:S02]  /*188e0*/  FFMA.FTZ R2, R119, c[0x0][0x2d0], -R93.reuse ;  /* 0x0000b40077027a23 */ /* 0x102fe4000001085d */
[----:B------:R-:W4:Y:S06]  /*188f0*/  LDL.LU R119, [R1+0xc] ;  /* 0x00000c0001777983 */ /* 0x000f2c0000300800 */
[----:B------:R1:W-:Y:S01]  /*18900*/  MUFU.EX2 R120, R2 ;  /* 0x0000000200787308 */ /* 0x0003e20000000800 */
[----:B------:R-:W4:Y:S04]  /*18910*/  LDL.LU R113, [R1+0x10] ;  /* 0x0000100001717983 */ /* 0x000f280000300800 */
[----:B------:R-:W4:Y:S01]  /*18920*/  LDL.LU R98, [R1+0x14] ;  /* 0x0000140001627983 */ /* 0x000f220000300800 */
[----:B-1----:R-:W-:Y:S02]  /*18930*/  FFMA.FTZ R2, R170, c[0x0][0x2d0], -R93 ;  /* 0x0000b400aa027a23 */ /* 0x002fe4000001085d */
[----:B------:R-:W-:Y:S01]  /*18940*/  IMAD.MOV.U32 R170, RZ, RZ, R155 ;  /* 0x000000ffffaa7224 */ /* 0x000fe200078e009b */
[----:B------:R-:W1:Y:S01]  /*18950*/  LDSM.16.MT88.4 R92, [R231+0x1900] ;  /* 0x00190000e75c783b */ /* 0x000e620000004200 */
[----:B------:R-:W-:Y:S02]  /*18960*/  IMAD.MOV.U32 R155, RZ, RZ, R138 ;  /* 0x000000ffff9b7224 */ /* 0x000fe400078e008a */
[----:B------:R2:W-:Y:S02]  /*18970*/  MUFU.EX2 R138, R2 ;  /* 0x00000002008a7308 */ /* 0x0005e40000000800 */
[--C-:B--2---:R-:W-:Y:S08]  /*18980*/  FFMA.FTZ R2, R170, c[0x0][0x2d0], -R96.reuse ;  /* 0x0000b400aa027a23 */ /* 0x104ff00000010860 */
[----:B------:R2:W-:Y:S01]  /*18990*/  MUFU.EX2 R127, R2 ;  /* 0x00000002007f7308 */ /* 0x0005e20000000800 */
[-C--:B-1----:R-:W-:Y:S08]  /*189a0*/  HMMA.16816.F32.BF16 R52, R72, R92.reuse, R52 ;  /* 0x0000005c4834723c */ /* 0x082ff00000041834 */
[C---:B------:R-:W-:Y:S01]  /*189b0*/  HMMA.16816.F32.BF16 R56, R76.reuse, R92, R56 ;  /* 0x0000005c4c38723c */ /* 0x040fe20000041838 */
[----:B--2---:R-:W-:Y:S07]  /*189c0*/  FFMA.FTZ R2, R169, c[0x0][0x2d0], -R96 ;  /* 0x0000b400a9027a23 */ /* 0x004fee0000010860 */
[-C--:B------:R-:W-:Y:S01]  /*189d0*/  HMMA.16816.F32.BF16 R60, R76, R94.reuse, R60 ;  /* 0x0000005e4c3c723c */ /* 0x080fe2000004183c */
[----:B------:R-:W-:Y:S01]  /*189e0*/  IMAD.MOV.U32 R169, RZ, RZ, R154 ;  /* 0x000000ffffa97224 */ /* 0x000fe200078e009a */
[----:B------:R1:W-:Y:S02]  /*189f0*/  MUFU.EX2 R126, R2 ;  /* 0x00000002007e7308 */ /* 0x0003e40000000800 */
[----:B------:R-:W-:Y:S03]  /*18a00*/  IMAD.MOV.U32 R154, RZ, RZ, R134 ;  /* 0x000000ffff9a7224 */ /* 0x000fe600078e0086 */
[--C-:B------:R-:W-:Y:S01]  /*18a10*/  FFMA.FTZ R76, R249, c[0x0][0x2d0], -R97.reuse ;  /* 0x0000b400f94c7a23 */ /* 0x100fe20000010861 */
[----:B------:R-:W-:Y:S01]  /*18a20*/  HMMA.16816.F32.BF16 R64, R72, R94, R64 ;  /* 0x0000005e4840723c */ /* 0x000fe20000041840 */
[----:B------:R-:W-:Y:S01]  /*18a30*/  F2FP.BF16.PACK_AB R77, R194, R180 ;  /* 0x000000b4c24d723e */ /* 0x000fe200000010ff */
[----:B------:R-:W2:Y:S02]  /*18a40*/  LDSM.16.MT88.4 R92, [R231+0x2100] ;  /* 0x00210000e75c783b */ /* 0x000ea40000004200 */
[----:B---3--:R-:W-:Y:S02]  /*18a50*/  F2FP.BF16.PACK_AB R78, R193, R192 ;  /* 0x000000c0c14e723e */ /* 0x008fe400000010ff */
[----:B------:R-:W-:Y:S02]  /*18a60*/  F2FP.BF16.PACK_AB R79, R122, R123 ;  /* 0x0000007b7a4f723e */ /* 0x000fe400000010ff */
[----:B------:R-:W-:Y:S04]  /*18a70*/  F2FP.BF16.PACK_AB R72, R204, R183 ;  /* 0x000000b7cc48723e */ /* 0x000fe800000010ff */
[----:B------:R-:W-:Y:S02]  /*18a80*/  F2FP.BF16.PACK_AB R73, R200, R182 ;  /* 0x000000b6c849723e */ /* 0x000fe400000010ff */
[----:B------:R-:W-:Y:S02]  /*18a90*/  F2FP.BF16.PACK_AB R74, R199, R198 ;  /* 0x000000c6c74a723e */ /* 0x000fe400000010ff */
[----:B------:R-:W-:Y:S01]  /*18aa0*/  F2FP.BF16.PACK_AB R75, R197, R196 ;  /* 0x000000c4c54b723e */ /* 0x000fe200000010ff */
[----:B-1----:R-:W-:Y:S02]  /*18ab0*/  FFMA.FTZ R2, R168, c[0x0][0x2d0], -R97 ;  /* 0x0000b400a8027a23 */ /* 0x002fe40000010861 */
[----:B------:R-:W-:Y:S04]  /*18ac0*/  IMAD.MOV.U32 R168, RZ, RZ, R109 ;  /* 0x000000ffffa87224 */ /* 0x000fe800078e006d */
[-C--:B------:R-:W-:Y:S01]  /*18ad0*/  HMMA.16816.F32.BF16 R4, R72, R80.reuse, R4 ;  /* 0x000000504804723c */ /* 0x080fe20000041804 */
[----:B------:R1:W-:Y:S01]  /*18ae0*/  MUFU.EX2 R125, R2 ;  /* 0x00000002007d7308 */ /* 0x0003e20000000800 */
[--C-:B------:R-:W-:Y:S02]  /*18af0*/  FFMA.FTZ R109, R218, c[0x0][0x2d0], -R96.reuse ;  /* 0x0000b400da6d7a23 */ /* 0x100fe40000010860 */
[----:B-1----:R-:W-:Y:S02]  /*18b00*/  FFMA.FTZ R2, R155, c[0x0][0x2d0], -R97 ;  /* 0x0000b4009b027a23 */ /* 0x002fe40000010861 */
[----:B------:R-:W-:Y:S05]  /*18b10*/  IMAD.MOV.U32 R155, RZ, RZ, R133 ;  /* 0x000000ffff9b7224 */ /* 0x000fea00078e0085 */
[----:B------:R1:W-:Y:S02]  /*18b20*/  MUFU.EX2 R124, R2 ;  /* 0x00000002007c7308 */ /* 0x0003e40000000800 */
[----:B-1----:R-:W-:Y:S02]  /*18b30*/  FFMA.FTZ R2, R250, c[0x0][0x2d0], -R96 ;  /* 0x0000b400fa027a23 */ /* 0x002fe40000010860 */
[----:B------:R-:W-:Y:S06]  /*18b40*/  IMAD.MOV.U32 R250, RZ, RZ, R148 ;  /* 0x000000fffffa7224 */ /* 0x000fec00078e0094 */
[----:B------:R1:W-:Y:S02]  /*18b50*/  MUFU.EX2 R134, R2 ;  /* 0x0000000200867308 */ /* 0x0003e40000000800 */
[--C-:B-1----:R-:W-:Y:S02]  /*18b60*/  FFMA.FTZ R2, R227, c[0x0][0x2d0], -R96.reuse ;  /* 0x0000b400e3027a23 */ /* 0x102fe40000010860 */
[----:B------:R-:W-:Y:S06]  /*18b70*/  FFMA.FTZ R96, R105, c[0x0][0x2d0], -R96 ;  /* 0x0000b40069607a23 */ /* 0x000fec0000010860 */
[----:B------:R1:W-:Y:S01]  /*18b80*/  MUFU.EX2 R133, R2 ;  /* 0x0000000200857308 */ /* 0x0003e20000000800 */
[--C-:B------:R-:W-:Y:S02]  /*18b90*/  FFMA.FTZ R105, R217, c[0x0][0x2d0], -R97.reuse ;  /* 0x0000b400d9697a23 */ /* 0x100fe40000010861 */
[----:B------:R-:W-:Y:S07]  /*18ba0*/  IMAD.MOV.U32 R227, RZ, RZ, R118 ;  /* 0x000000ffffe37224 */ /* 0x000fee00078e0076 */
[----:B------:R-:W-:Y:S01]  /*18bb0*/  MUFU.EX2 R96, R96 ;  /* 0x0000006000607308 */ /* 0x000fe20000000800 */
[--C-:B-1----:R-:W-:Y:S02]  /*18bc0*/  FFMA.FTZ R2, R132, c[0x0][0x2d0], -R97.reuse ;  /* 0x0000b40084027a23 */ /* 0x102fe40000010861 */
[----:B------:R-:W-:Y:S07]  /*18bd0*/  FFMA.FTZ R97, R71, c[0x0][0x2d0], -R97 ;  /* 0x0000b40047617a23 */ /* 0x000fee0000010861 */
[----:B------:R1:W-:Y:S10]  /*18be0*/  MUFU.EX2 R132, R2 ;  /* 0x0000000200847308 */ /* 0x0003f40000000800 */
[----:B------:R-:W-:Y:S01]  /*18bf0*/  MUFU.EX2 R97, R97 ;  /* 0x0000006100617308 */ /* 0x000fe20000000800 */
[----:B----4-:R-:W-:Y:S09]  /*18c00*/  FFMA.FTZ R68, R68, R119, R111 ;  /* 0x0000007744447223 */ /* 0x010ff2000001006f */
[----:B------:R-:W-:Y:S01]  /*18c10*/  MUFU.EX2 R111, R101 ;  /* 0x00000065006f7308 */ /* 0x000fe20000000800 */
[----:B------:R-:W-:Y:S02]  /*18c20*/  FFMA.FTZ R71, R3, R113, R110 ;  /* 0x0000007103477223 */ /* 0x000fe4000001006e */
[----:B------:R-:W-:Y:S02]  /*18c30*/  FADD.FTZ R3, R215, R68 ;  /* 0x00000044d7037221 */ /* 0x000fe40000010000 */
[----:B------:R-:W-:Y:S02]  /*18c40*/  FADD.FTZ R68, R155, R69 ;  /* 0x000000459b447221 */ /* 0x000fe40000010000 */
[----:B-1----:R-:W-:Y:S03]  /*18c50*/  FADD.FTZ R2, R169, R71 ;  /* 0x00000047a9027221 */ /* 0x002fe60000010000 */
[----:B------:R1:W-:Y:S01]  /*18c60*/  MUFU.EX2 R113, R76 ;  /* 0x0000004c00717308 */ /* 0x0003e20000000800 */
[----:B------:R-:W-:Y:S02]  /*18c70*/  FADD.FTZ R3, R154, R3 ;  /* 0x000000039a037221 */ /* 0x000fe40000010000 */
[----:B------:R-:W-:Y:S02]  /*18c80*/  FADD.FTZ R69, R241, R68 ;  /* 0x00000044f1457221 */ /* 0x000fe40000010000 */
[----:B------:R3:W5:Y:S01]  /*18c90*/  LDL.LU R241, [R1+0x4c] ;  /* 0x00004c0001f17983 */ /* 0x0007620000300800 */
[----:B------:R-:W-:Y:S02]  /*18ca0*/  FFMA.FTZ R0, R0, R98, R108 ;  /* 0x0000006200007223 */ /* 0x000fe4000001006c */
[----:B------:R-:W-:Y:S02]  /*18cb0*/  FADD.FTZ R98, R153, R2 ;  /* 0x0000000299627221 */ /* 0x000fe40000010000 */
[----:B------:R-:W-:Y:S01]  /*18cc0*/  FADD.FTZ R0, R168, R0 ;  /* 0x00000000a8007221 */ /* 0x000fe20000010000 */
[----:B------:R4:W-:Y:S01]  /*18cd0*/  MUFU.EX2 R101, R116 ;  /* 0x0000007400657308 */ /* 0x0009e20000000800 */
[----:B------:R-:W-:Y:S01]  /*18ce0*/  LDSM.16.MT88.4 R168, [R232+0x3100] ;  /* 0x00310000e8a8783b */ /* 0x000fe20000004200 */
[----:B------:R-:W-:Y:S02]  /*18cf0*/  FADD.FTZ R2, R240, R3 ;  /* 0x00000003f0027221 */ /* 0x000fe40000010000 */
[----:B------:R-:W-:Y:S02]  /*18d00*/  FADD.FTZ R71, R152, R0 ;  /* 0x0000000098477221 */ /* 0x000fe40000010000 */
[----:B------:R-:W-:Y:S02]  /*18d10*/  FADD.FTZ R0, R239, R98 ;  /* 0x00000062ef007221 */ /* 0x000fe40000010000 */
[----:B------:R-:W-:Y:S01]  /*18d20*/  FADD.FTZ R68, R238, R71 ;  /* 0x00000047ee447221 */ /* 0x000fe20000010000 */
[----:B------:R-:W-:Y:S01]  /*18d30*/  LDSM.16.MT88.4 R152, [R229+0x3100] ;  /* 0x00310000e598783b */ /* 0x000fe20000004200 */
[----:B------:R-:W-:Y:S01]  /*18d40*/  FADD.FTZ R3, R237, R69 ;  /* 0x00000045ed037221 */ /* 0x000fe20000010000 */
[----:B------:R-:W2:Y:S01]  /*18d50*/  MUFU.EX2 R110, R104 ;  /* 0x00000068006e7308 */ /* 0x000ea20000000800 */
[----:B------:R-:W-:Y:S01]  /*18d60*/  FADD.FTZ R2, R236, R2 ;  /* 0x00000002ec027221 */ /* 0x000fe20000010000 */
[----:B-1----:R-:W-:Y:S01]  /*18d70*/  F2FP.BF16.PACK_AB R76, R195, R181 ;  /* 0x000000b5c34c723e */ /* 0x002fe200000010ff */
[----:B------:R-:W-:Y:S02]  /*18d80*/  FADD.FTZ R71, R235, R0 ;  /* 0x00000000eb477221 */ /* 0x000fe40000010000 */
[----:B------:R-:W-:Y:S01]  /*18d90*/  FADD.FTZ R69, R234, R68 ;  /* 0x00000044ea457221 */ /* 0x000fe20000010000 */
[----:B------:R3:W5:Y:S01]  /*18da0*/  LDL.LU R240, [R1+0x48] ;  /* 0x0000480001f07983 */ /* 0x0007620000300800 */
[----:B------:R-:W-:Y:S02]  /*18db0*/  FADD.FTZ R0, R233, R3 ;  /* 0x00000003e9007221 */ /* 0x000fe40000010000 */
[C---:B------:R-:W-:Y:S01]  /*18dc0*/  HMMA.16816.F32.BF16 R8, R76.reuse, R80, R8 ;  /* 0x000000504c08723c */ /* 0x040fe20000041808 */
[----:B------:R3:W5:Y:S01]  /*18dd0*/  LDL.LU R239, [R1+0x44] ;  /* 0x0000440001ef7983 */ /* 0x0007620000300800 */
[----:B------:R-:W-:Y:S01]  /*18de0*/  FADD.FTZ R68, R228, R2 ;  /* 0x00000002e4447221 */ /* 0x000fe20000010000 */
[----:B------:R-:W1:Y:S01]  /*18df0*/  MUFU.EX2 R104, R115 ;  /* 0x0000007300687308 */ /* 0x000e620000000800 */
[----:B------:R-:W-:Y:S01]  /*18e00*/  FADD.FTZ R3, R159, R71 ;  /* 0x000000479f037221 */ /* 0x000fe20000010000 */
[----:B----4-:R-:W-:Y:S01]  /*18e10*/  LDSM.16.MT88.4 R116, [R230+0x3100] ;  /* 0x00310000e674783b */ /* 0x010fe20000004200 */
[----:B------:R-:W-:Y:S02]  /*18e20*/  FADD.FTZ R2, R158, R69 ;  /* 0x000000459e027221 */ /* 0x000fe40000010000 */
[-C--:B------:R-:W-:Y:S01]  /*18e30*/  HMMA.16816.F32.BF16 R12, R76, R82.reuse, R12 ;  /* 0x000000524c0c723c */ /* 0x080fe2000004180c */
[----:B------:R-:W-:Y:S03]  /*18e40*/  FADD.FTZ R3, R223, R3 ;  /* 0x00000003df037221 */ /* 0x000fe60000010000 */
[----:B------:R-:W-:Y:S01]  /*18e50*/  FADD.FTZ R2, R225, R2 ;  /* 0x00000002e1027221 */ /* 0x000fe20000010000 */
[----:B------:R3:W5:Y:S01]  /*18e60*/  LDL.LU R238, [R1+0x40] ;  /* 0x0000400001ee7983 */ /* 0x0007620000300800 */
[----:B------:R-:W4:Y:S01]  /*18e70*/  MUFU.EX2 R108, R103 ;  /* 0x00000067006c7308 */ /* 0x000f220000000800 */
[----:B--2---:R-:W-:Y:S01]  /*18e80*/  F2FP.BF16.PACK_AB R128, R110, R111 ;  /* 0x0000006f6e80723e */ /* 0x004fe200000010ff */
[C---:B------:R-:W-:Y:S01]  /*18e90*/  HMMA.16816.F32.BF16 R16, R72.reuse, R82, R16 ;  /* 0x000000524810723c */ /* 0x040fe20000041810 */
[----:B------:R-:W2:Y:S03]  /*18ea0*/  LDSM.16.MT88.4 R80, [R229+0x2900] ;  /* 0x00290000e550783b */ /* 0x000ea60000004200 */
[----:B------:R-:W-:Y:S04]  /*18eb0*/  FADD.FTZ R0, R157, R0 ;  /* 0x000000009d007221 */ /* 0x000fe80000010000 */
[-C--:B------:R-:W-:Y:S01]  /*18ec0*/  HMMA.16816.F32.BF16 R20, R72, R84.reuse, R20 ;  /* 0x000000544814723c */ /* 0x080fe20000041814 */
[----:B------:R3:W5:Y:S01]  /*18ed0*/  LDL.LU R237, [R1+0x3c] ;  /* 0x00003c0001ed7983 */ /* 0x0007620000300800 */
[----:B------:R-:W3:Y:S02]  /*18ee0*/  MUFU.EX2 R103, R112 ;  /* 0x0000007000677308 */ /* 0x000ee40000000800 */
[----:B------:R-:W-:Y:S01]  /*18ef0*/  FADD.FTZ R0, R227, R0 ;  /* 0x00000000e3007221 */ /* 0x000fe20000010000 */
[----:B------:R2:W5:Y:S01]  /*18f00*/  LDL.LU R236, [R1+0x38] ;  /* 0x0000380001ec7983 */ /* 0x0005620000300800 */
[----:B-1----:R-:W-:Y:S02]  /*18f10*/  F2FP.BF16.PACK_AB R130, R104, R107 ;  /* 0x0000006b6882723e */ /* 0x002fe400000010ff */
[C---:B------:R-:W-:Y:S01]  /*18f20*/  HMMA.16816.F32.BF16 R24, R76.reuse, R84, R24 ;  /* 0x000000544c18723c */ /* 0x040fe20000041818 */
[----:B------:R1:W5:Y:S04]  /*18f30*/  LDL.LU R235, [R1+0x34] ;  /* 0x0000340001eb7983 */ /* 0x0003680000300800 */
[----:B------:R1:W5:Y:S01]  /*18f40*/  LDL.LU R234, [R1+0x30] ;  /* 0x0000300001ea7983 */ /* 0x0003620000300800 */
[----:B----4-:R-:W-:Y:S02]  /*18f50*/  F2FP.BF16.PACK_AB R129, R106, R108 ;  /* 0x0000006c6a81723e */ /* 0x010fe400000010ff */
[-C--:B------:R-:W-:Y:S01]  /*18f60*/  HMMA.16816.F32.BF16 R28, R76, R86.reuse, R28 ;  /* 0x000000564c1c723c */ /* 0x080fe2000004181c */
[----:B------:R1:W5:Y:S04]  /*18f70*/  LDL.LU R233, [R1+0x2c] ;  /* 0x00002c0001e97983 */ /* 0x0003680000300800 */
[----:B------:R1:W5:Y:S03]  /*18f80*/  LDL.LU R228, [R1+0x28] ;  /* 0x0000280001e47983 */ /* 0x0003660000300800 */
[C---:B------:R-:W-:Y:S01]  /*18f90*/  HMMA.16816.F32.BF16 R32, R72.reuse, R86, R32 ;  /* 0x000000564820723c */ /* 0x040fe20000041820 */
[----:B------:R-:W4:Y:S03]  /*18fa0*/  LDSM.16.MT88.4 R84, [R232+0x2900] ;  /* 0x00290000e854783b */ /* 0x000f260000004200 */
[----:B---3--:R-:W-:Y:S04]  /*18fb0*/  F2FP.BF16.PACK_AB R131, R101, R103 ;  /* 0x000000676583723e */ /* 0x008fe800000010ff */
[-C--:B------:R-:W-:Y:S08]  /*18fc0*/  HMMA.16816.F32.BF16 R36, R72, R88.reuse, R36 ;  /* 0x000000584824723c */ /* 0x080ff00000041824 */
[C---:B------:R-:W-:Y:S08]  /*18fd0*/  HMMA.16816.F32.BF16 R40, R76.reuse, R88, R40 ;  /* 0x000000584c28723c */ /* 0x040ff00000041828 */
[-C--:B------:R-:W-:Y:S08]  /*18fe0*/  HMMA.16816.F32.BF16 R44, R76, R90.reuse, R44 ;  /* 0x0000005a4c2c723c */ /* 0x080ff0000004182c */
[C---:B------:R-:W-:Y:S01]  /*18ff0*/  HMMA.16816.F32.BF16 R48, R72.reuse, R90, R48 ;  /* 0x0000005a4830723c */ /* 0x040fe20000041830 */
[----:B------:R-:W3:Y:S07]  /*19000*/  LDSM.16.MT88.4 R88, [R230+0x2900] ;  /* 0x00290000e658783b */ /* 0x000eee0000004200 */
[-C--:B------:R-:W-:Y:S08]  /*19010*/  HMMA.16816.F32.BF16 R52, R72, R92.reuse, R52 ;  /* 0x0000005c4834723c */ /* 0x080ff00000041834 */
[C---:B------:R-:W-:Y:S08]  /*19020*/  HMMA.16816.F32.BF16 R56, R76.reuse, R92, R56 ;  /* 0x0000005c4c38723c */ /* 0x040ff00000041838 */
[-C--:B------:R-:W-:Y:S07]  /*19030*/  HMMA.16816.F32.BF16 R60, R76, R94.reuse, R60 ;  /* 0x0000005e4c3c723c */ /* 0x080fee000004183c */
[----:B------:R-:W-:Y:S01]  /*19040*/  F2FP.BF16.PACK_AB R76, R126, R127 ;  /* 0x0000007f7e4c723e */ /* 0x000fe200000010ff */
[----:B------:R-:W-:Y:S01]  /*19050*/  HMMA.16816.F32.BF16 R64, R72, R94, R64 ;  /* 0x0000005e4840723c */ /* 0x000fe20000041840 */
[----:B------:R-:W-:Y:S01]  /*19060*/  F2FP.BF16.PACK_AB R77, R124, R125 ;  /* 0x0000007d7c4d723e */ /* 0x000fe200000010ff */
[----:B------:R-:W1:Y:S02]  /*19070*/  LDSM.16.MT88.4 R92, [R231+0x2900] ;  /* 0x00290000e75c783b */ /* 0x000e640000004200 */
[----:B------:R-:W-:Y:S02]  /*19080*/  F2FP.BF16.PACK_AB R78, R133, R134 ;  /* 0x00000086854e723e */ /* 0x000fe400000010ff */
[----:B------:R-:W-:Y:S02]  /*19090*/  F2FP.BF16.PACK_AB R79, R113, R132 ;  /* 0x00000084714f723e */ /* 0x000fe400000010ff */
[----:B------:R-:W-:Y:S04]  /*190a0*/  F2FP.BF16.PACK_AB R72, R191, R121 ;  /* 0x00000079bf48723e */ /* 0x000fe800000010ff */
[----:B------:R-:W-:Y:S02]  /*190b0*/  F2FP.BF16.PACK_AB R73, R190, R120 ;  /* 0x00000078be49723e */ /* 0x000fe400000010ff */
[----:B------:R-:W-:Y:S02]  /*190c0*/  F2FP.BF16.PACK_AB R74, R188, R189 ;  /* 0x000000bdbc4a723e */ /* 0x000fe400000010ff */
[----:B------:R-:W-:Y:S07]  /*190d0*/  F2FP.BF16.PACK_AB R75, R138, R139 ;  /* 0x0000008b8a4b723e */ /* 0x000fee00000010ff */
[-C--:B--2---:R-:W-:Y:S08]  /*190e0*/  HMMA.16816.F32.BF16 R4, R72, R80.reuse, R4 ;  /* 0x000000504804723c */ /* 0x084ff00000041804 */
[C---:B------:R-:W-:Y:S01]  /*190f0*/  HMMA.16816.F32.BF16 R8, R76.reuse, R80, R8 ;  /* 0x000000504c08723c */ /* 0x040fe20000041808 */
[----:B------:R-:W2:Y:S07]  /*19100*/  MUFU.EX2 R81, R109 ;  /* 0x0000006d00517308 */ /* 0x000eae0000000800 */
[-C--:B------:R-:W-:Y:S03]  /*19110*/  HMMA.16816.F32.BF16 R12, R76, R82.reuse, R12 ;  /* 0x000000524c0c723c */ /* 0x080fe6000004180c */
[----:B------:R-:W1:Y:S05]  /*19120*/  MUFU.EX2 R80, R114 ;  /* 0x0000007200507308 */ /* 0x000e6a0000000800 */
[C---:B------:R-:W-:Y:S05]  /*19130*/  HMMA.16816.F32.BF16 R16, R72.reuse, R82, R16 ;  /* 0x000000524810723c */ /* 0x040fea0000041810 */
[----:B------:R-:W-:Y:S03]  /*19140*/  MUFU.EX2 R83, R102 ;  /* 0x0000006600537308 */ /* 0x000fe60000000800 */
[-C--:B----4-:R-:W-:Y:S01]  /*19150*/  HMMA.16816.F32.BF16 R20, R72, R84.reuse, R20 ;  /* 0x000000544814723c */ /* 0x090fe20000041814 */
[----:B--2---:R-:W-:Y:S06]  /*19160*/  F2FP.BF16.PACK_AB R186, R96, R81 ;  /* 0x0000005160ba723e */ /* 0x004fec00000010ff */
[----:B------:R-:W2:Y:S01]  /*19170*/  MUFU.EX2 R82, R105 ;  /* 0x0000006900527308 */ /* 0x000ea20000000800 */
[C---:B------:R-:W-:Y:S01]  /*19180*/  HMMA.16816.F32.BF16 R24, R76.reuse, R84, R24 ;  /* 0x000000544c18723c */ /* 0x040fe20000041818 */
[----:B-1----:R-:W-:Y:S07]  /*19190*/  F2FP.BF16.PACK_AB R187, R97, R80 ;  /* 0x0000005061bb723e */ /* 0x002fee00000010ff */
[-C--:B------:R-:W-:Y:S08]  /*191a0*/  HMMA.16816.F32.BF16 R28, R76, R86.reuse, R28 ;  /* 0x000000564c1c723c */ /* 0x080ff0000004181c */
[C---:B------:R-:W-:Y:S01]  /*191b0*/  HMMA.16816.F32.BF16 R32, R72.reuse, R86, R32 ;  /* 0x000000564820723c */ /* 0x040fe20000041820 */
[----:B--2---:R-:W-:Y:S07]  /*191c0*/  F2FP.BF16.PACK_AB R185, R82, R83 ;  /* 0x0000005352b9723e */ /* 0x004fee00000010ff */
[-C--:B---3--:R-:W-:Y:S08]  /*191d0*/  HMMA.16816.F32.BF16 R36, R72, R88.reuse, R36 ;  /* 0x000000584824723c */ /* 0x088ff00000041824 */
        /* <DEDUP_REMOVED lines=28> */
[----:B------:R-:W-:Y:S02]  /*193a0*/  FADD.FTZ R11, R203, R4 ;  /* 0x00000004cb0b7221 */ /* 0x000fe40000010000 */
[----:B------:R-:W1:Y:S01]  /*193b0*/  LDSM.16.MT88.4 R4, [R231+0x3100] ;  /* 0x00310000e704783b */ /* 0x000e620000004200 */
        /* <DEDUP_REMOVED lines=87> */
.L_x_784:
[----:B------:R-:W-:-:S13]  /*19930*/  ISETP.LE.AND P0, PT, RZ, UR12, PT ;  /* 0x0000000cff007c0c */ /* 0x000fda000bf03270 */
[----:B------:R-:W-:Y:S05]  /*19940*/  @!P0 BRA `(.L_x_788) ;  /* 0x000042e000008947 */ /* 0x000fea0003800000 */
[----:B------:R-:W-:Y:S01]  /*19950*/  IMAD.MOV.U32 R3, RZ, RZ, R136 ;  /* 0x000000ffff037224 */ /* 0x000fe200078e0088 */
[----:B------:R-:W-:Y:S01]  /*19960*/  MOV R138, R70 ;  /* 0x00000046008a7202 */ /* 0x000fe20000000f00 */
[----:B--2-4-:R-:W-:Y:S01]  /*19970*/  IMAD.MOV.U32 R0, RZ, RZ, R137 ;  /* 0x000000ffff007224 */ /* 0x014fe200078e0089 */
[----:B------:R-:W-:Y:S01]  /*19980*/  MOV R133, R135 ;  /* 0x0000008700857202 */ /* 0x000fe20000000f00 */
[----:B------:R-:W-:Y:S01]  /*19990*/  ULDC UR5, c[0x0][0x210] ;  /* 0x0000840000057ab9 */ /* 0x000fe20000000800 */
[----:B------:R-:W-:Y:S01]  /*199a0*/  IADD3 R249, R248, 0x100, RZ ;  /* 0x00000100f8f97810 */ /* 0x000fe20007ffe0ff */
[----:B------:R-:W-:Y:S02]  /*199b0*/  ULDC UR4, c[0x0][0x1e8] ;  /* 0x00007a0000047ab9 */ /* 0x000fe40000000800 */
[----:B------:R-:W-:Y:S02]  /*199c0*/  UIMAD UR5, UR16, UR5, URZ ;  /* 0x00000005100572a4 */ /* 0x000fe4000f8e023f */
[----:B------:R-:W-:Y:S01]  /*199d0*/  UIMAD UR4, UR16, UR4, URZ ;  /* 0x00000004100472a4 */ /* 0x000fe2000f8e023f */
[----:B------:R-:W-:Y:S05]  /*199e0*/  BRA `(.L_x_789) ;  /* 0x0000045000007947 */ /* 0x000fea0003800000 */
.L_x_791:
[----:B------:R-:W2:Y:S01]  /*199f0*/  LDL R136, [R1+0x18] ;  /* 0x0000180001887983 */ /* 0x000ea20000100800 */
[----:B------:R-:W-:Y:S01]  /*19a00*/  IMAD.MOV.U32 R137, RZ, RZ, c[0x0][0x2b8] ;  /* 0x0000ae00ff897624 */ /* 0x000fe200078e00ff */
[----:B------:R-:W-:Y:S04]  /*19a10*/  UIMAD UR6, UR12, 0x70, UR18 ;  /* 0x000000700c0678a4 */ /* 0x000fe8000f8e0212 */
[----:B------:R-:W-:Y:S01]  /*19a20*/  ISETP.NE.AND P3, PT, R137, 0x1, PT ;  /* 0x000000018900780c */ /* 0x000fe20003f65270 */
[----:B------:R-:W-:Y:S02]  /*19a30*/  IMAD.MOV.U32 R137, RZ, RZ, RZ ;  /* 0x000000ffff897224 */ /* 0x000fe400078e00ff */
[----:B------:R-:W-:Y:S05]  /*19a40*/  IMAD.U32 R132, RZ, RZ, UR6 ;  /* 0x00000006ff847e24 */ /* 0x000fea000f8e00ff */
[----:B--2---:R-:W-:Y:S02]  /*19a50*/  IADD3 R132, R132, -0x70, R136 ;  /* 0xffffff9084847810 */ /* 0x004fe40007ffe088 */
[----:B------:R-:W-:Y:S03]  /*19a60*/  ISETP.GT.AND P2, PT, R136, 0x6f, PT ;  /* 0x0000006f8800780c */ /* 0x000fe60003f44270 */
[----:B------:R-:W-:Y:S04]  /*19a70*/  @P3 IMAD.HI.U32 R134, R132, c[0x0][0x2bc], RZ ;  /* 0x0000af0084863a27 */ /* 0x000fe800078e00ff */
[----:B------:R-:W-:Y:S01]  /*19a80*/  IMAD.MOV.U32 R2, RZ, RZ, R132 ;  /* 0x000000ffff027224 */ /* 0x000fe200078e0084 */
[----:B------:R-:W-:Y:S05]  /*19a90*/  @P3 SHF.R.U32.HI R2, RZ, c[0x0][0x2c0], R134 ;  /* 0x0000b000ff023a19 */ /* 0x000fea0000011686 */
        /* <DEDUP_REMOVED lines=36> */
[--C-:B----4-:R-:W-:Y:S01]  /*19ce0*/  IMAD.X R135, R135, 0x1, R246.reuse, P0 ;  /* 0x0000000187877824 */ /* 0x110fe200000e06f6 */
[-C--:B------:R-:W-:Y:S02]  /*19cf0*/  IADD3 R192, P0, R192, R247.reuse, RZ ;  /* 0x000000f7c0c07210 */ /* 0x080fe40007f1e0ff */
        /* <DEDUP_REMOVED lines=15> */
[--C-:B-1----:R-:W-:Y:S02]  /*19df0*/  IMAD.X R137, R194, 0x1, R246.reuse, P1 ;  /* 0x00000001c2897824 */ /* 0x102fe400008e06f6 */
[----:B-----5:R-:W-:Y:S03]  /*19e00*/  IMAD.X R135, R2, 0x1, R246, P0 ;  /* 0x0000000102877824 */ /* 0x020fe600000e06f6 */
[----:B------:R2:W-:Y:S04]  /*19e10*/  LDGSTS.E.BYPASS.LTC128B.128 [R248+0x6100], [R136.64], !P6 ;  /* 0x0610000088f87fae */ /* 0x0005e8000f101d56 */
[----:B------:R2:W-:Y:S01]  /*19e20*/  LDGSTS.E.BYPASS.LTC128B.128 [R248+0x6900], [R134.64], !P6 ;  /* 0x0690000086f87fae */ /* 0x0005e2000f101d56 */
[----:B------:R-:W-:-:S05]  /*19e30*/  BRA `(.L_x_790) ;  /* 0x00000cf000007947 */ /* 0x000fca0003800000 */
.L_x_789:
[----:B------:R-:W2:Y:S01]  /*19e40*/  LDL R56, [R1+0x4] ;  /* 0x0000040001387983 */ /* 0x000ea20000100800 */
[----:B------:R-:W-:Y:S04]  /*19e50*/  DEPBAR.LE SB0, 0x0 ;  /* 0x000080000000791a */ /* 0x000fe80000000000 */
[----:B------:R-:W-:Y:S01]  /*19e60*/  UISETP.GE.AND UP0, UPT, UR12, 0x1, UPT ;  /* 0x000000010c00788c */ /* 0x000fe2000bf06270 */
[----:B------:R-:W3:Y:S06]  /*19e70*/  LDL R70, [R1] ;  /* 0x0000000001467983 */ /* 0x000eec0000100800 */
[----:B------:R-:W-:Y:S06]  /*19e80*/  BAR.SYNC.DEFER_BLOCKING 0x0 ;  /* 0x0000000000007b1d */ /* 0x000fec0000010000 */
[----:B-----5:R-:W-:Y:S06]  /*19e90*/  LDSM.16.M88.4 R112, [R235+0x7100] ;  /* 0x00710000eb70783b */ /* 0x020fec0000000200 */
[----:B------:R-:W1:Y:S06]  /*19ea0*/  LDSM.16.M88.4 R16, [R228+0x3900] ;  /* 0x00390000e410783b */ /* 0x000e6c0000000200 */
[----:B------:R-:W4:Y:S06]  /*19eb0*/  LDSM.16.M88.4 R108, [R235+0x9100] ;  /* 0x00910000eb6c783b */ /* 0x000f2c0000000200 */
[----:B------:R-:W4:Y:S06]  /*19ec0*/  LDSM.16.M88.4 R32, [R228+0x4100] ;  /* 0x00410000e420783b */ /* 0x000f2c0000000200 */
[----:B------:R-:W4:Y:S06]  /*19ed0*/  LDSM.16.M88.4 R48, [R228+0x4900] ;  /* 0x00490000e430783b */ /* 0x000f2c0000000200 */
[----:B------:R-:W4:Y:S06]  /*19ee0*/  LDSM.16.M88.4 R64, [R228+0x5100] ;  /* 0x00510000e440783b */ /* 0x000f2c0000000200 */
[----:B------:R-:W2:Y:S06]  /*19ef0*/  LDSM.16.M88.4 R80, [R228+0x5900] ;  /* 0x00590000e450783b */ /* 0x000eac0000000200 */
[----:B------:R-:W-:Y:S01]  /*19f00*/  LDSM.16.M88.4 R96, [R228+0x6100] ;  /* 0x00610000e460783b */ /* 0x000fe20000000200 */
[-C--:B-1----:R-:W-:Y:S05]  /*19f10*/  HMMA.16816.F32.BF16 R4, R112, R16.reuse, RZ ;  /* 0x000000107004723c */ /* 0x082fea00000418ff */
[----:B------:R-:W-:Y:S03]  /*19f20*/  LDSM.16.M88.4 R188, [R228+0x6900] ;  /* 0x00690000e4bc783b */ /* 0x000fe60000000200 */
[C---:B----4-:R-:W-:Y:S03]  /*19f30*/  HMMA.16816.F32.BF16 R8, R108.reuse, R16, RZ ;  /* 0x000000106c08723c */ /* 0x050fe600000418ff */
[----:B------:R-:W-:Y:S06]  /*19f40*/  LDSM.16.M88.4 R192, [R238+0x7100] ;  /* 0x00710000eec0783b */ /* 0x000fec0000000200 */
[----:B------:R-:W-:Y:S01]  /*19f50*/  LDSM.16.M88.4 R196, [R239] ;  /* 0x00000000efc4783b */ /* 0x000fe20000000200 */
[-C--:B------:R-:W-:Y:S05]  /*19f60*/  HMMA.16816.F32.BF16 R12, R108, R18.reuse, RZ ;  /* 0x000000126c0c723c */ /* 0x080fea00000418ff */
[----:B------:R-:W-:Y:S03]  /*19f70*/  LDSM.16.M88.4 R200, [R238+0x9100] ;  /* 0x00910000eec8783b */ /* 0x000fe60000000200 */
[C---:B------:R-:W-:Y:S03]  /*19f80*/  HMMA.16816.F32.BF16 R16, R112.reuse, R18, RZ ;  /* 0x000000127010723c */ /* 0x040fe600000418ff */
[----:B------:R-:W-:Y:S05]  /*19f90*/  LDSM.16.M88.4 R204, [R245] ;  /* 0x00000000f5cc783b */ /* 0x000fea0000000200 */
[-C--:B------:R-:W-:Y:S01]  /*19fa0*/  HMMA.16816.F32.BF16 R20, R112, R32.reuse, RZ ;  /* 0x000000207014723c */ /* 0x080fe200000418ff */
        /* <DEDUP_REMOVED lines=8> */
[-C--:B------:R-:W-:Y:S08]  /*1a030*/  HMMA.16816.F32.BF16 R36, R112, R48.reuse, RZ ;  /* 0x000000307024723c */ /* 0x080ff000000418ff */
[C---:B------:R-:W-:Y:S08]  /*1a040*/  HMMA.16816.F32.BF16 R40, R108.reuse, R48, RZ ;  /* 0x000000306c28723c */ /* 0x040ff000000418ff */
[-C--:B------:R-:W-:Y:S08]  /*1a050*/  HMMA.16816.F32.BF16 R44, R108, R50.reuse, RZ ;  /* 0x000000326c2c723c */ /* 0x080ff000000418ff */
[C---:B------:R-:W-:Y:S08]  /*1a060*/  HMMA.16816.F32.BF16 R48, R112.reuse, R50, RZ ;  /* 0x000000327030723c */ /* 0x040ff000000418ff */
[-C--:B------:R-:W-:Y:S01]  /*1a070*/  HMMA.16816.F32.BF16 R52, R112, R64.reuse, RZ ;  /* 0x000000407034723c */ /* 0x080fe200000418ff */
[----:B--2---:R-:W-:Y:S03]  /*1a080*/  SHF.R.S32.HI R2, RZ, 0x1f, R56 ;  /* 0x0000001fff027819 */ /* 0x004fe60000011438 */
[----:B------:R-:W-:Y:S04]  /*1a090*/  IMAD.WIDE.U32 R68, R56, c[0x0][0x208], RZ ;  /* 0x0000820038447a25 */ /* 0x000fe800078e00ff */
[----:B------:R-:W-:Y:S04]  /*1a0a0*/  IMAD R2, R2, c[0x0][0x208], RZ ;  /* 0x0000820002027a24 */ /* 0x000fe800078e02ff */
[----:B------:R-:W-:Y:S02]  /*1a0b0*/  IMAD R2, R56, c[0x0][0x20c], R2 ;  /* 0x0000830038027a24 */ /* 0x000fe400078e0202 */
[C---:B------:R-:W-:Y:S07]  /*1a0c0*/  HMMA.16816.F32.BF16 R56, R108.reuse, R64, RZ ;  /* 0x000000406c38723c */ /* 0x040fee00000418ff */
[----:B------:R-:W-:Y:S01]  /*1a0d0*/  IMAD.IADD R65, R69, 0x1, R2 ;  /* 0x0000000145417824 */ /* 0x000fe200078e0202 */
[-C--:B------:R-:W-:Y:S01]  /*1a0e0*/  HMMA.16816.F32.BF16 R60, R108, R66.reuse, RZ ;  /* 0x000000426c3c723c */ /* 0x080fe200000418ff */
[----:B------:R-:W-:Y:S03]  /*1a0f0*/  IMAD.MOV.U32 R64, RZ, RZ, R68 ;  /* 0x000000ffff407224 */ /* 0x000fe600078e0044 */
[----:B---3--:R-:W-:Y:S01]  /*1a100*/  SHF.R.S32.HI R2, RZ, 0x1f, R70 ;  /* 0x0000001fff027819 */ /* 0x008fe20000011446 */
[----:B------:R-:W-:Y:S03]  /*1a110*/  IMAD.WIDE.U32 R72, R70, c[0x0][0x218], R64 ;  /* 0x0000860046487a25 */ /* 0x000fe600078e0040 */
[C---:B------:R-:W-:Y:S04]  /*1a120*/  HMMA.16816.F32.BF16 R64, R112.reuse, R66, RZ ;  /* 0x000000427040723c */ /* 0x040fe800000418ff */
[----:B------:R-:W-:Y:S01]  /*1a130*/  IMAD R2, R2, c[0x0][0x218], RZ ;  /* 0x0000860002027a24 */ /* 0x000fe200078e02ff */
[----:B------:R-:W-:Y:S03]  /*1a140*/  IADD3 R132, P1, R72, UR5, RZ ;  /* 0x0000000548847c10 */ /* 0x000fe6000ff3e0ff */
[----:B------:R-:W-:Y:S01]  /*1a150*/  IMAD R72, R70, c[0x0][0x21c], R2 ;  /* 0x0000870046487a24 */ /* 0x000fe200078e0202 */
[C---:B------:R-:W-:Y:S01]  /*1a160*/  LEA R2, P0, R132.reuse, c[0x0][0x1f8], 0x1 ;  /* 0x00007e0084027a11 */ /* 0x040fe200078008ff */
[-C--:B------:R-:W-:Y:S03]  /*1a170*/  HMMA.16816.F32.BF16 R68, R112, R80.reuse, RZ ;  /* 0x000000507044723c */ /* 0x080fe600000418ff */
[----:B------:R-:W-:Y:S01]  /*1a180*/  IADD3.X R72, R73, UR15, R72, P1, !PT ;  /* 0x0000000f49487c10 */ /* 0x000fe20008ffe448 */
        /* <DEDUP_REMOVED lines=154> */
.L_x_790:
        /* <DEDUP_REMOVED lines=187> */
[--C-:B------:R-:W-:Y:S01]  /*1b6e0*/  FFMA.FTZ R51, R51, c[0x0][0x2d0], -R139.reuse ;  /* 0x0000b40033337a23 */ /* 0x100fe2000001088b */
[----:B------:R1:W2:Y:S01]  /*1b6f0*/  MUFU.EX2 R203, R17 ;  /* 0x0000001100cb7308 */ /* 0x0002a20000000800 */
[--C-:B------:R-:W-:Y:S02]  /*1b700*/  FFMA.FTZ R80, R80, c[0x0][0x2d0], -R192.reuse ;  /* 0x0000b40050507a23 */ /* 0x100fe400000108c0 */
[----:B------:R-:W-:Y:S02]  /*1b710*/  FFMA.FTZ R82, R82, c[0x0][0x2d0], -R139 ;  /* 0x0000b40052527a23 */ /* 0x000fe4000001088b */
        /* <DEDUP_REMOVED lines=29> */
[----:B------:R-:W-:Y:S01]  /*1b8f0*/  FFMA.FTZ R115, R115, c[0x0][0x2d0], -R139 ;  /* 0x0000b40073737a23 */ /* 0x000fe2000001088b */
        /* <DEDUP_REMOVED lines=11> */
[--C-:B------:R-:W-:Y:S01]  /*1b9b0*/  FFMA.FTZ R97, R97, c[0x0][0x2d0], -R192.reuse ;  /* 0x0000b40061617a23 */ /* 0x100fe200000108c0 */
        /* <DEDUP_REMOVED lines=34> */
[C---:B--2---:R-:W-:Y:S02]  /*1bbe0*/  FMUL.FTZ R126, R0.reuse, R126 ;  /* 0x0000007e007e7220 */ /* 0x044fe40000410000 */
[----:B------:R-:W-:Y:S02]  /*1bbf0*/  FMUL.FTZ R127, R0, R127 ;  /* 0x0000007f007f7220 */ /* 0x000fe40000410000 */
[--C-:B------:R-:W-:Y:S01]  /*1bc00*/  FFMA.FTZ R60, R60, c[0x0][0x2d0], -R138.reuse ;  /* 0x0000b4003c3c7a23 */ /* 0x100fe2000001088a */
[----:B------:R-:W1:Y:S01]  /*1bc10*/  MUFU.EX2 R197, R13 ;  /* 0x0000000d00c57308 */ /* 0x000e620000000800 */
[--C-:B------:R-:W-:Y:S02]  /*1bc20*/  FFMA.FTZ R61, R61, c[0x0][0x2d0], -R138.reuse ;  /* 0x0000b4003d3d7a23 */ /* 0x100fe4000001088a */
[--C-:B------:R-:W-:Y:S02]  /*1bc30*/  FFMA.FTZ R62, R62, c[0x0][0x2d0], -R3.reuse ;  /* 0x0000b4003e3e7a23 */ /* 0x100fe40000010803 */
[--C-:B------:R-:W-:Y:S02]  /*1bc40*/  FFMA.FTZ R63, R63, c[0x0][0x2d0], -R3.reuse ;  /* 0x0000b4003f3f7a23 */ /* 0x100fe40000010803 */
[--C-:B------:R-:W-:Y:S02]  /*1bc50*/  FFMA.FTZ R79, R79, c[0x0][0x2d0], -R3.reuse ;  /* 0x0000b4004f4f7a23 */ /* 0x100fe40000010803 */
[C---:B---3--:R-:W-:Y:S01]  /*1bc60*/  FMUL.FTZ R8, R133.reuse, R144 ;  /* 0x0000009085087220 */ /* 0x048fe20000410000 */
[----:B------:R2:W-:Y:S01]  /*1bc70*/  MUFU.EX2 R199, R10 ;  /* 0x0000000a00c77308 */ /* 0x0005e20000000800 */
[----:B----4-:R-:W-:Y:S01]  /*1bc80*/  F2FP.BF16.PACK_AB R144, R212, R200 ;  /* 0x000000c8d490723e */ /* 0x010fe200000010ff */
[C---:B------:R-:W-:Y:S02]  /*1bc90*/  FMUL.FTZ R9, R133.reuse, R145 ;  /* 0x0000009185097220 */ /* 0x040fe40000410000 */
[----:B-----5:R-:W-:Y:S02]  /*1bca0*/  FMUL.FTZ R12, R133, R148 ;  /* 0x00000094850c7220 */ /* 0x020fe40000410000 */
[--C-:B------:R-:W-:Y:S02]  /*1bcb0*/  FFMA.FTZ R25, R25, c[0x0][0x2d0], -R138.reuse ;  /* 0x0000b40019197a23 */ /* 0x100fe4000001088a */
[--C-:B------:R-:W-:Y:S02]  /*1bcc0*/  FFMA.FTZ R40, R40, c[0x0][0x2d0], -R138.reuse ;  /* 0x0000b40028287a23 */ /* 0x100fe4000001088a */
[----:B------:R-:W3:Y:S01]  /*1bcd0*/  MUFU.EX2 R211, R11 ;  /* 0x0000000b00d37308 */ /* 0x000ee20000000800 */
[--C-:B------:R-:W-:Y:S02]  /*1bce0*/  FFMA.FTZ R41, R41, c[0x0][0x2d0], -R138.reuse ;  /* 0x0000b40029297a23 */ /* 0x100fe4000001088a */
[--C-:B------:R-:W-:Y:S01]  /*1bcf0*/  FFMA.FTZ R42, R42, c[0x0][0x2d0], -R3.reuse ;  /* 0x0000b4002a2a7a23 */ /* 0x100fe20000010803 */
[----:B-1----:R-:W-:Y:S01]  /*1bd00*/  MOV R170, R197 ;  /* 0x000000c500aa7202 */ /* 0x002fe20000000f00 */
[----:B------:R-:W-:Y:S02]  /*1bd10*/  FMUL.FTZ R13, R133, R149 ;  /* 0x00000095850d7220 */ /* 0x000fe40000410000 */
[--C-:B------:R-:W-:Y:S02]  /*1bd20*/  FFMA.FTZ R43, R43, c[0x0][0x2d0], -R3.reuse ;  /* 0x0000b4002b2b7a23 */ /* 0x100fe40000010803 */
[--C-:B------:R-:W-:Y:S01]  /*1bd30*/  FFMA.FTZ R44, R44, c[0x0][0x2d0], -R138.reuse ;  /* 0x0000b4002c2c7a23 */ /* 0x100fe2000001088a */
[----:B------:R1:W-:Y:S01]  /*1bd40*/  MUFU.EX2 R213, R14 ;  /* 0x0000000e00d57308 */ /* 0x0003e20000000800 */
[--C-:B------:R-:W-:Y:S02]  /*1bd50*/  FFMA.FTZ R45, R45, c[0x0][0x2d0], -R138.reuse ;  /* 0x0000b4002d2d7a23 */ /* 0x100fe4000001088a */
[--C-:B------:R-:W-:Y:S02]  /*1bd60*/  FFMA.FTZ R46, R46, c[0x0][0x2d0], -R3.reuse ;  /* 0x0000b4002e2e7a23 */ /* 0x100fe40000010803 */
[----:B--2---:R-:W-:Y:S01]  /*1bd70*/  FMUL.FTZ R10, R0, R146 ;  /* 0x00000092000a7220 */ /* 0x004fe20000410000 */
[----:B------:R-:W-:Y:S01]  /*1bd80*/  F2FP.BF16.PACK_AB R146, R197, R218 ;  /* 0x000000dac592723e */ /* 0x000fe200000010ff */
[--C-:B------:R-:W-:Y:S02]  /*1bd90*/  FFMA.FTZ R47, R47, c[0x0][0x2d0], -R3.reuse ;  /* 0x0000b4002f2f7a23 */ /* 0x100fe40000010803 */
[--C-:B------:R-:W-:Y:S01]  /*1bda0*/  FFMA.FTZ R24, R24, c[0x0][0x2d0], -R138.reuse ;  /* 0x0000b40018187a23 */ /* 0x100fe2000001088a */
[----:B------:R-:W2:Y:S01]  /*1bdb0*/  MUFU.EX2 R196, R15 ;  /* 0x0000000f00c47308 */ /* 0x000ea20000000800 */
[--C-:B------:R-:W-:Y:S02]  /*1bdc0*/  FFMA.FTZ R26, R26, c[0x0][0x2d0], -R3.reuse ;  /* 0x0000b4001a1a7a23 */ /* 0x100fe40000010803 */
[--C-:B------:R-:W-:Y:S01]  /*1bdd0*/  FFMA.FTZ R27, R27, c[0x0][0x2d0], -R3.reuse ;  /* 0x0000b4001b1b7a23 */ /* 0x100fe20000010803 */
[----:B---3--:R-:W-:Y:S01]  /*1bde0*/  F2FP.BF16.PACK_AB R145, R211, R199 ;  /* 0x000000c7d391723e */ /* 0x008fe200000010ff */
        /* <DEDUP_REMOVED lines=16> */
[----:B------:R-:W-:Y:S01]  /*1bef0*/  MUFU.EX2 R197, R69 ;  /* 0x0000004500c57308 */ /* 0x000fe20000000800 */
[C---:B------:R-:W-:Y:S04]  /*1bf00*/  HMMA.16816.F32.BF16 R8, R144.reuse, R20, R8 ;  /* 0x000000149008723c */ /* 0x040fe80000041808 */
[C---:B---3--:R-:W-:Y:S02]  /*1bf10*/  FMUL.FTZ R24, R133.reuse, R160 ;  /* 0x000000a085187220 */ /* 0x048fe40000410000 */
[--C-:B------:R-:W-:Y:S02]  /*1bf20*/  FFMA.FTZ R90, R90, c[0x0][0x2d0], -R3.reuse ;  /* 0x0000b4005a5a7a23 */ /* 0x100fe40000010803 */
[-C--:B------:R-:W-:Y:S01]  /*1bf30*/  HMMA.16816.F32.BF16 R12, R144, R22.reuse, R12 ;  /* 0x00000016900c723c */ /* 0x080fe2000004180c */
[----:B------:R3:W-:Y:S03]  /*1bf40*/  MUFU.EX2 R226, R26 ;  /* 0x0000001a00e27308 */ /* 0x0007e60000000800 */
[C---:B------:R-:W-:Y:S01]  /*1bf50*/  FMUL.FTZ R20, R134.reuse, R156 ;  /* 0x0000009c86147220 */ /* 0x040fe20000410000 */
[----:B------:R-:W-:Y:S01]  /*1bf60*/  MOV R156, R210 ;  /* 0x000000d2009c7202 */ /* 0x000fe20000000f00 */
[----:B------:R-:W-:Y:S02]  /*1bf70*/  FMUL.FTZ R21, R134, R157 ;  /* 0x0000009d86157220 */ /* 0x000fe40000410000 */
[C---:B------:R-:W-:Y:S03]  /*1bf80*/  HMMA.16816.F32.BF16 R16, R140.reuse, R22, R16 ;  /* 0x000000168c10723c */ /* 0x040fe60000041810 */
[----:B------:R-:W5:Y:S01]  /*1bf90*/  MUFU.EX2 R209, R27 ;  /* 0x0000001b00d17308 */ /* 0x000f620000000800 */
[----:B-1----:R-:W-:Y:S02]  /*1bfa0*/  FMUL.FTZ R25, R133, R161 ;  /* 0x000000a185197220 */ /* 0x002fe40000410000 */
[--C-:B------:R-:W-:Y:S02]  /*1bfb0*/  FFMA.FTZ R91, R91, c[0x0][0x2d0], -R3.reuse ;  /* 0x0000b4005b5b7a23 */ /* 0x100fe40000010803 */
[C---:B------:R-:W-:Y:S01]  /*1bfc0*/  FMUL.FTZ R22, R132.reuse, R158 ;  /* 0x0000009e84167220 */ /* 0x040fe20000410000 */
[----:B----4-:R-:W-:Y:S03]  /*1bfd0*/  MOV R158, R208 ;  /* 0x000000d0009e7202 */ /* 0x010fe60000000f00 */
[----:B------:R-:W-:Y:S01]  /*1bfe0*/  FMUL.FTZ R23, R132, R159 ;  /* 0x0000009f84177220 */ /* 0x000fe20000410000 */
[----:B------:R1:W-:Y:S01]  /*1bff0*/  MUFU.EX2 R193, R28 ;  /* 0x0000001c00c17308 */ /* 0x0003e20000000800 */
[----:B------:R-:W-:Y:S01]  /*1c000*/  MOV R159, R207 ;  /* 0x000000cf009f7202 */ /* 0x000fe20000000f00 */
[--C-:B------:R-:W-:Y:S02]  /*1c010*/  FFMA.FTZ R92, R92, c[0x0][0x2d0], -R138.reuse ;  /* 0x0000b4005c5c7a23 */ /* 0x100fe4000001088a */
[----:B---3--:R-:W-:Y:S02]  /*1c020*/  FMUL.FTZ R26, R0, R162 ;  /* 0x000000a2001a7220 */ /* 0x008fe40000410000 */
[-C--:B------:R-:W-:Y:S03]  /*1c030*/  HMMA.16816.F32.BF16 R20, R140, R188.reuse, R20 ;  /* 0x000000bc8c14723c */ /* 0x080fe60000041814 */
[----:B------:R-:W-:Y:S01]  /*1c040*/  FFMA.FTZ R93, R93, c[0x0][0x2d0], -R138 ;  /* 0x0000b4005d5d7a23 */ /* 0x000fe2000001088a */
[----:B------:R3:W4:Y:S01]  /*1c050*/  MUFU.EX2 R221, R29 ;  /* 0x0000001d00dd7308 */ /* 0x0007220000000800 */
[--C-:B------:R-:W-:Y:S02]  /*1c060*/  FFMA.FTZ R94, R94, c[0x0][0x2d0], -R3.reuse ;  /* 0x0000b4005e5e7a23 */ /* 0x100fe40000010803 */
[--C-:B------:R-:W-:Y:S01]  /*1c070*/  FFMA.FTZ R95, R95, c[0x0][0x2d0], -R3.reuse ;  /* 0x0000b4005f5f7a23 */ /* 0x100fe20000010803 */
[----:B-----5:R-:W-:Y:S01]  /*1c080*/  MOV R157, R209 ;  /* 0x000000d1009d7202 */ /* 0x020fe20000000f00 */
[----:B------:R-:W-:Y:S03]  /*1c090*/  FMUL.FTZ R27, R0, R163 ;  /* 0x000000a3001b7220 */ /* 0x000fe60000410000 */
[----:B------:R-:W-:Y:S01]  /*1c0a0*/  MOV R163, R215 ;  /* 0x000000d700a37202 */ /* 0x000fe20000000f00 */
[----:B------:R-:W-:Y:S01]  /*1c0b0*/  FFMA.FTZ R112, R112, c[0x0][0x2d0], -R192 ;  /* 0x0000b40070707a23 */ /* 0x000fe200000108c0 */
[----:B------:R5:W-:Y:S01]  /*1c0c0*/  MUFU.EX2 R252, R30 ;  /* 0x0000001e00fc7308 */ /* 0x000be20000000800 */
[--C-:B------:R-:W-:Y:S01]  /*1c0d0*/  FFMA.FTZ R104, R104, c[0x0][0x2d0], -R138.reuse ;  /* 0x0000b40068687a23 */ /* 0x100fe2000001088a */
[C---:B------:R-:W-:Y:S04]  /*1c0e0*/  HMMA.16816.F32.BF16 R24, R144.reuse, R188, R24 ;  /* 0x000000bc9018723c */ /* 0x040fe80000041818 */
[----:B-1----:R-:W-:Y:S02]  /*1c0f0*/  FMUL.FTZ R28, R133, R164 ;  /* 0x000000a4851c7220 */ /* 0x002fe40000410000 */
[--C-:B------:R-:W-:Y:S02]  /*1c100*/  FFMA.FTZ R105, R105, c[0x0][0x2d0], -R138.reuse ;  /* 0x0000b40069697a23 */ /* 0x100fe4000001088a */
[----:B------:R1:W1:Y:S01]  /*1c110*/  MUFU.EX2 R32, R31 ;  /* 0x0000001f00207308 */ /* 0x0002620000000800 */
[--C-:B------:R-:W-:Y:S03]  /*1c120*/  FFMA.FTZ R108, R108, c[0x0][0x2d0], -R138.reuse ;  /* 0x0000b4006c6c7a23 */ /* 0x100fe6000001088a */
[----:B---3--:R-:W-:Y:S01]  /*1c130*/  FMUL.FTZ R29, R133, R165 ;  /* 0x000000a5851d7220 */ /* 0x008fe20000410000 */
[----:B----4-:R-:W-:Y:S01]  /*1c140*/  MOV R161, R221 ;  /* 0x000000dd00a17202 */ /* 0x010fe20000000f00 */
[----:B------:R-:W-:Y:S02]  /*1c150*/  FFMA.FTZ R138, R109, c[0x0][0x2d0], -R138 ;  /* 0x0000b4006d8a7a23 */ /* 0x000fe4000001088a */
[--C-:B------:R-:W-:Y:S02]  /*1c160*/  FFMA.FTZ R106, R106, c[0x0][0x2d0], -R3.reuse ;  /* 0x0000b4006a6a7a23 */ /* 0x100fe40000010803 */
[----:B------:R3:W4:Y:S01]  /*1c170*/  MUFU.EX2 R216, R35 ;  /* 0x0000002300d87308 */ /* 0x0007220000000800 */
[--C-:B------:R-:W-:Y:S02]  /*1c180*/  FFMA.FTZ R107, R107, c[0x0][0x2d0], -R3.reuse ;  /* 0x0000b4006b6b7a23 */ /* 0x100fe40000010803 */
[--C-:B------:R-:W-:Y:S02]  /*1c190*/  FFMA.FTZ R110, R110, c[0x0][0x2d0], -R3.reuse ;  /* 0x0000b4006e6e7a23 */ /* 0x100fe40000010803 */
[C---:B-----5:R-:W-:Y:S02]  /*1c1a0*/  FMUL.FTZ R30, R0.reuse, R166 ;  /* 0x000000a6001e7220 */ /* 0x060fe40000410000 */
[----:B------:R-:W-:Y:S03]  /*1c1b0*/  FFMA.FTZ R3, R111, c[0x0][0x2d0], -R3 ;  /* 0x0000b4006f037a23 */ /* 0x000fe60000010803 */
[----:B------:R-:W5:Y:S01]  /*1c1c0*/  MUFU.EX2 R33, R37 ;  /* 0x0000002500217308 */ /* 0x000f620000000800 */
[----:B-1----:R-:W-:Y:S01]  /*1c1d0*/  FMUL.FTZ R31, R0, R167 ;  /* 0x000000a7001f7220 */ /* 0x002fe20000410000 */
[----:B------:R-:W-:Y:S01]  /*1c1e0*/  MOV R160, R32 ;  /* 0x0000002000a07202 */ /* 0x000fe20000000f00 */
[----:B------:R-:W-:Y:S01]  /*1c1f0*/  FMUL.FTZ R32, R134, R168 ;  /* 0x000000a886207220 */ /* 0x000fe20000410000 */
[----:B------:R-:W-:Y:S06]  /*1c200*/  MOV R168, R203 ;  /* 0x000000cb00a87202 */ /* 0x000fec0000000f00 */
[----:B------:R1:W1:Y:S01]  /*1c210*/  MUFU.EX2 R205, R36 ;  /* 0x0000002400cd7308 */ /* 0x0002620000000800 */
[-C--:B------:R-:W-:Y:S03]  /*1c220*/  HMMA.16816.F32.BF16 R28, R144, R190.reuse, R28 ;  /* 0x000000be901c723c */ /* 0x080fe6000004181c */
[----:B---3--:R-:W-:Y:S01]  /*1c230*/  FMUL.FTZ R35, R132, R171 ;  /* 0x000000ab84237220 */ /* 0x008fe20000410000 */
[----:B----4-:R-:W-:Y:S02]  /*1c240*/  MOV R162, R216 ;  /* 0x000000d800a27202 */ /* 0x010fe40000000f00 */
[----:B------:R-:W-:Y:S03]  /*1c250*/  MOV R171, R196 ;  /* 0x000000c400ab7202 */ /* 0x000fe60000000f00 */
[----:B------:R3:W-:Y:S03]  /*1c260*/  MUFU.EX2 R250, R39 ;  /* 0x0000002700fa7308 */ /* 0x0007e60000000800 */
[----:B-----5:R-:W-:Y:S01]  /*1c270*/  MOV R167, R33 ;  /* 0x0000002100a77202 */ /* 0x020fe20000000f00 */
[C---:B------:R-:W-:Y:S01]  /*1c280*/  FMUL.FTZ R33, R134.reuse, R169 ;  /* 0x000000a986217220 */ /* 0x040fe20000410000 */
[----:B------:R-:W-:Y:S01]  /*1c290*/  MOV R169, R198 ;  /* 0x000000c600a97202 */ /* 0x000fe20000000f00 */
[C---:B------:R-:W-:Y:S04]  /*1c2a0*/  FMUL.FTZ R37, R134.reuse, R173 ;  /* 0x000000ad86257220 */ /* 0x040fe80000410000 */
[----:B------:R4:W5:Y:S01]  /*1c2b0*/  MUFU.EX2 R251, R38 ;  /* 0x0000002600fb7308 */ /* 0x0009620000000800 */
[C---:B------:R-:W-:Y:S04]  /*1c2c0*/  HMMA.16816.F32.BF16 R32, R140.reuse, R190, R32 ;  /* 0x000000be8c20723c */ /* 0x040fe80000041820 */
[----:B-1----:R-:W-:Y:S05]  /*1c2d0*/  FMUL.FTZ R36, R134, R172 ;  /* 0x000000ac86247220 */ /* 0x002fea0000410000 */
[----:B------:R1:W-:Y:S03]  /*1c2e0*/  MUFU.EX2 R225, R48 ;  /* 0x0000003000e17308 */ /* 0x0003e60000000800 */
[C---:B---3--:R-:W-:Y:S07]  /*1c2f0*/  FMUL.FTZ R39, R132.reuse, R175 ;  /* 0x000000af84277220 */ /* 0x048fee0000410000 */
[----:B------:R3:W-:Y:S01]  /*1c300*/  MUFU.EX2 R223, R50 ;  /* 0x0000003200df7308 */ /* 0x0007e20000000800 */
[----:B----4-:R-:W-:Y:S09]  /*1c310*/  FMUL.FTZ R38, R132, R174 ;  /* 0x000000ae84267220 */ /* 0x010ff20000410000 */
[----:B------:R4:W4:Y:S01]  /*1c320*/  MUFU.EX2 R224, R49 ;  /* 0x0000003100e07308 */ /* 0x0009220000000800 */
[-C--:B--2---:R-:W-:Y:S03]  /*1c330*/  HMMA.16816.F32.BF16 R36, R140, R148.reuse, R36 ;  /* 0x000000948c24723c */ /* 0x084fe60000041824 */
[C---:B-1----:R-:W-:Y:S06]  /*1c340*/  FMUL.FTZ R48, R133.reuse, R176 ;  /* 0x000000b085307220 */ /* 0x042fec0000410000 */
[----:B------:R1:W3:Y:S03]  /*1c350*/  MUFU.EX2 R222, R51 ;  /* 0x0000003300de7308 */ /* 0x0002e60000000800 */
[C---:B---3--:R-:W-:Y:S07]  /*1c360*/  FMUL.FTZ R50, R0.reuse, R178 ;  /* 0x000000b200327220 */ /* 0x048fee0000410000 */
[----:B------:R3:W-:Y:S01]  /*1c370*/  MUFU.EX2 R166, R40 ;  /* 0x0000002800a67308 */ /* 0x0007e20000000800 */
[C---:B----4-:R-:W-:Y:S09]  /*1c380*/  FMUL.FTZ R49, R133.reuse, R177 ;  /* 0x000000b185317220 */ /* 0x050ff20000410000 */
[----:B------:R4:W3:Y:S01]  /*1c390*/  MUFU.EX2 R165, R41 ;  /* 0x0000002900a57308 */ /* 0x0008e20000000800 */
[C---:B-1----:R-:W-:Y:S09]  /*1c3a0*/  FMUL.FTZ R51, R0.reuse, R179 ;  /* 0x000000b300337220 */ /* 0x042ff20000410000 */
[----:B------:R1:W-:Y:S01]  /*1c3b0*/  MUFU.EX2 R164, R42 ;  /* 0x0000002a00a47308 */ /* 0x0003e20000000800 */
[C---:B------:R-:W-:Y:S04]  /*1c3c0*/  HMMA.16816.F32.BF16 R48, R144.reuse, R148, R48 ;  /* 0x000000949030723c */ /* 0x040fe80000041830 */
[C---:B---3--:R-:W-:Y:S05]  /*1c3d0*/  FMUL.FTZ R40, R133.reuse, R180 ;  /* 0x000000b485287220 */ /* 0x048fea0000410000 */
[----:B------:R3:W3:Y:S03]  /*1c3e0*/  MUFU.EX2 R221, R43 ;  /* 0x0000002b00dd7308 */ /* 0x0006e60000000800 */
[C---:B----4-:R-:W-:Y:S07]  /*1c3f0*/  FMUL.FTZ R41, R133.reuse, R181 ;  /* 0x000000b585297220 */ /* 0x050fee0000410000 */
[----:B------:R4:W-:Y:S01]  /*1c400*/  MUFU.EX2 R215, R44 ;  /* 0x0000002c00d77308 */ /* 0x0009e20000000800 */
[C---:B-1----:R-:W-:Y:S09]  /*1c410*/  FMUL.FTZ R42, R0.reuse, R182 ;  /* 0x000000b6002a7220 */ /* 0x042ff20000410000 */
[----:B------:R1:W1:Y:S01]  /*1c420*/  MUFU.EX2 R216, R45 ;  /* 0x0000002d00d87308 */ /* 0x0002620000000800 */
[C---:B---3--:R-:W-:Y:S09]  /*1c430*/  FMUL.FTZ R43, R0.reuse, R183 ;  /* 0x000000b7002b7220 */ /* 0x048ff20000410000 */
[----:B------:R-:W-:Y:S01]  /*1c440*/  MUFU.EX2 R208, R52 ;  /* 0x0000003400d07308 */ /* 0x000fe20000000800 */
[-C--:B------:R-:W-:Y:S03]  /*1c450*/  HMMA.16816.F32.BF16 R40, R144, R150.reuse, R40 ;  /* 0x000000969028723c */ /* 0x080fe60000041828 */
[C---:B----4-:R-:W-:Y:S01]  /*1c460*/  FMUL.FTZ R44, R133.reuse, R184 ;  /* 0x000000b8852c7220 */ /* 0x050fe20000410000 */
[----:B------:R-:W-:Y:S04]  /*1c470*/  MOV R184, R206 ;  /* 0x000000ce00b87202 */ /* 0x000fe80000000f00 */
[C---:B------:R-:W-:Y:S01]  /*1c480*/  HMMA.16816.F32.BF16 R116, R140.reuse, R150, R116 ;  /* 0x000000968c74723c */ /* 0x040fe20000041874 */
[----:B------:R3:W-:Y:S01]  /*1c490*/  MUFU.EX2 R210, R46 ;  /* 0x0000002e00d27308 */ /* 0x0007e20000000800 */
[----:B------:R-:W4:Y:S02]  /*1c4a0*/  LDSM.16.MT88.4 R148, [R229+0x900] ;  /* 0x00090000e594783b */ /* 0x000f240000004200 */
[----:B-1----:R-:W-:Y:S01]  /*1c4b0*/  FMUL.FTZ R45, R133, R185 ;  /* 0x000000b9852d7220 */ /* 0x002fe20000410000 */
[----:B------:R-:W-:Y:S03]  /*1c4c0*/  MOV R185, R205 ;  /* 0x000000cd00b97202 */ /* 0x000fe60000000f00 */
[-C--:B------:R-:W-:Y:S03]  /*1c4d0*/  HMMA.16816.F32.BF16 R120, R140, R152.reuse, R120 ;  /* 0x000000988c78723c */ /* 0x080fe60000041878 */
[----:B------:R1:W1:Y:S01]  /*1c4e0*/  MUFU.EX2 R209, R47 ;  /* 0x0000002f00d17308 */ /* 0x0002620000000800 */
[----:B------:R-:W-:Y:S04]  /*1c4f0*/  MOV R192, R185 ;  /* 0x000000b900c07202 */ /* 0x000fe80000000f00 */
[C---:B------:R-:W-:Y:S05]  /*1c500*/  HMMA.16816.F32.BF16 R124, R144.reuse, R152, R124 ;  /* 0x00000098907c723c */ /* 0x040fea000004187c */
[----:B------:R-:W-:Y:S01]  /*1c510*/  MUFU.EX2 R175, R53 ;  /* 0x0000003500af7308 */ /* 0x000fe20000000800 */
[C---:B---3--:R-:W-:Y:S01]  /*1c520*/  FMUL.FTZ R46, R0.reuse, R186 ;  /* 0x000000ba002e7220 */ /* 0x048fe20000410000 */
[----:B------:R-:W-:Y:S08]  /*1c530*/  MOV R186, R204 ;  /* 0x000000cc00ba7202 */ /* 0x000ff00000000f00 */
[----:B------:R-:W-:Y:S01]  /*1c540*/  MUFU.EX2 R174, R54 ;  /* 0x0000003600ae7308 */ /* 0x000fe20000000800 */
[----:B-1----:R-:W-:Y:S01]  /*1c550*/  FMUL.FTZ R47, R0, R187 ;  /* 0x000000bb002f7220 */ /* 0x002fe20000410000 */
[----:B------:R-:W-:Y:S04]  /*1c560*/  MOV R187, R195 ;  /* 0x000000c300bb7202 */ /* 0x000fe80000000f00 */
[----:B------:R-:W-:Y:S04]  /*1c570*/  MOV R111, R187 ;  /* 0x000000bb006f7202 */ /* 0x000fe80000000f00 */
        /* <DEDUP_REMOVED lines=14> */
[----:B------:R-:W-:Y:S02]  /*1c660*/  MOV R187, R171 ;  /* 0x000000ab00bb7202 */ /* 0x000fe40000000f00 */
[----:B------:R-:W-:Y:S03]  /*1c670*/  F2FP.BF16.PACK_AB R147, R160, R252 ;  /* 0x000000fca093723e */ /* 0x000fe600000010ff */
[-C--:B----4-:R-:W-:Y:S01]  /*1c680*/  HMMA.16816.F32.BF16 R4, R140, R148.reuse, R4 ;  /* 0x000000948c04723c */ /* 0x090fe20000041804 */
[----:B------:R-:W-:Y:S07]  /*1c690*/  MUFU.EX2 R203, R66 ;  /* 0x0000004200cb7308 */ /* 0x000fee0000000800 */
[C---:B------:R-:W-:Y:S03]  /*1c6a0*/  HMMA.16816.F32.BF16 R8, R144.reuse, R148, R8 ;  /* 0x000000949008723c */ /* 0x040fe60000041808 */
[----:B------:R4:W-:Y:S04]  /*1c6b0*/  MUFU.EX2 R204, R67 ;  /* 0x0000004300cc7308 */ /* 0x0009e80000000800 */
[----:B------:R-:W-:Y:S01]  /*1c6c0*/  MOV R149, R194 ;  /* 0x000000c200957202 */ /* 0x000fe20000000f00 */
[-C--:B------:R-:W-:Y:S04]  /*1c6d0*/  HMMA.16816.F32.BF16 R12, R144, R150.reuse, R12 ;  /* 0x00000096900c723c */ /* 0x080fe8000004180c */
[----:B------:R-:W-:Y:S01]  /*1c6e0*/  MOV R148, R193 ;  /* 0x000000c100947202 */ /* 0x000fe20000000f00 */
[----:B------:R-:W-:Y:S01]  /*1c6f0*/  MUFU.EX2 R173, R56 ;  /* 0x0000003800ad7308 */ /* 0x000fe20000000800 */
[----:B------:R-:W-:Y:S02]  /*1c700*/  MOV R109, R149 ;  /* 0x00000095006d7202 */ /* 0x000fe40000000f00 */
[C---:B------:R-:W-:Y:S01]  /*1c710*/  HMMA.16816.F32.BF16 R16, R140.reuse, R150, R16 ;  /* 0x000000968c10723c */ /* 0x040fe20000041810 */
[----:B------:R-:W2:Y:S03]  /*1c720*/  LDL.LU R150, [R1+0x10] ;  /* 0x0000100001967983 */ /* 0x000ea60000300800 */
[----:B------:R-:W-:Y:S01]  /*1c730*/  MOV R149, R170 ;  /* 0x000000aa00957202 */ /* 0x000fe20000000f00 */
[----:B------:R-:W2:Y:S01]  /*1c740*/  LDL.LU R151, [R1+0x14] ;  /* 0x0000140001977983 */ /* 0x000ea20000300800 */
[----:B------:R-:W-:Y:S01]  /*1c750*/  MOV R139, R148 ;  /* 0x00000094008b7202 */ /* 0x000fe20000000f00 */
[----:B------:R-:W1:Y:S01]  /*1c760*/  MUFU.EX2 R179, R57 ;  /* 0x0000003900b37308 */ /* 0x000e620000000800 */
[-C--:B---3--:R-:W-:Y:S01]  /*1c770*/  HMMA.16816.F32.BF16 R20, R140, R152.reuse, R20 ;  /* 0x000000988c14723c */ /* 0x088fe20000041814 */
[----:B----4-:R-:W3:Y:S03]  /*1c780*/  LDSM.16.MT88.4 R64, [R231+0x900] ;  /* 0x00090000e740783b */ /* 0x010ee60000004200 */
[----:B------:R-:W-:Y:S04]  /*1c790*/  MOV R148, R169 ;  /* 0x000000a900947202 */ /* 0x000fe80000000f00 */
[C---:B------:R-:W-:Y:S01]  /*1c7a0*/  HMMA.16816.F32.BF16 R24, R144.reuse, R152, R24 ;  /* 0x000000989018723c */ /* 0x040fe20000041818 */
[----:B------:R-:W-:Y:S01]  /*1c7b0*/  MUFU.EX2 R172, R58 ;  /* 0x0000003a00ac7308 */ /* 0x000fe20000000800 */
[----:B------:R-:W4:Y:S04]  /*1c7c0*/  LDL.LU R152, [R1+0x8] ;  /* 0x0000080001987983 */ /* 0x000f280000300800 */
[----:B------:R-:W4:Y:S02]  /*1c7d0*/  LDL.LU R153, [R1+0xc] ;  /* 0x00000c0001997983 */ /* 0x000f240000300800 */
[-C--:B------:R-:W-:Y:S03]  /*1c7e0*/  HMMA.16816.F32.BF16 R28, R144, R154.reuse, R28 ;  /* 0x0000009a901c723c */ /* 0x080fe6000004181c */
[----:B------:R3:W3:Y:S05]  /*1c7f0*/  MUFU.EX2 R178, R59 ;  /* 0x0000003b00b27308 */ /* 0x0006ea0000000800 */
[C---:B------:R-:W-:Y:S05]  /*1c800*/  HMMA.16816.F32.BF16 R32, R140.reuse, R154, R32 ;  /* 0x0000009a8c20723c */ /* 0x040fea0000041820 */
[----:B------:R-:W-:Y:S03]  /*1c810*/  MUFU.EX2 R182, R68 ;  /* 0x0000004400b67308 */ /* 0x000fe60000000800 */
[-C--:B-1----:R-:W-:Y:S07]  /*1c820*/  HMMA.16816.F32.BF16 R36, R140, R52.reuse, R36 ;  /* 0x000000348c24723c */ /* 0x082fee0000041824 */
[----:B------:R-:W-:Y:S01]  /*1c830*/  MUFU.EX2 R181, R70 ;  /* 0x0000004600b57308 */ /* 0x000fe20000000800 */
[C---:B------:R-:W-:Y:S01]  /*1c840*/  HMMA.16816.F32.BF16 R48, R144.reuse, R52, R48 ;  /* 0x000000349030723c */ /* 0x040fe20000041830 */
[----:B---3--:R-:W1:Y:S06]  /*1c850*/  LDSM.16.MT88.4 R56, [R229+0x1100] ;  /* 0x00110000e538783b */ /* 0x008e6c0000004200 */
[----:B------:R-:W-:Y:S01]  /*1c860*/  F2FP.BF16.PACK_AB R52, R167, R185 ;  /* 0x000000b9a734723e */ /* 0x000fe200000010ff */
[-C--:B------:R-:W-:Y:S01]  /*1c870*/  HMMA.16816.F32.BF16 R40, R144, R54.reuse, R40 ;  /* 0x000000369028723c */ /* 0x080fe20000041828 */
[----:B------:R3:W-:Y:S03]  /*1c880*/  MUFU.EX2 R196, R71 ;  /* 0x0000004700c47308 */ /* 0x0007e60000000800 */
[----:B-----5:R-:W-:Y:S04]  /*1c890*/  F2FP.BF16.PACK_AB R53, R250, R251 ;  /* 0x000000fbfa35723e */ /* 0x020fe800000010ff */
[C---:B------:R-:W-:Y:S03]  /*1c8a0*/  HMMA.16816.F32.BF16 R116, R140.reuse, R54, R116 ;  /* 0x000000368c74723c */ /* 0x040fe60000041874 */
[----:B------:R-:W-:Y:S04]  /*1c8b0*/  MUFU.EX2 R180, R72 ;  /* 0x0000004800b47308 */ /* 0x000fe80000000800 */
[----:B------:R-:W-:Y:S01]  /*1c8c0*/  F2FP.BF16.PACK_AB R54, R224, R225 ;  /* 0x000000e1e036723e */ /* 0x000fe200000010ff */
[-C--:B------:R-:W-:Y:S04]  /*1c8d0*/  HMMA.16816.F32.BF16 R120, R140, R64.reuse, R120 ;  /* 0x000000408c78723c */ /* 0x080fe80000041878 */
[----:B------:R-:W-:Y:S01]  /*1c8e0*/  F2FP.BF16.PACK_AB R55, R222, R223 ;  /* 0x000000dfde37723e */ /* 0x000fe200000010ff */
[----:B------:R-:W-:Y:S03]  /*1c8f0*/  MUFU.EX2 R190, R73 ;  /* 0x0000004900be7308 */ /* 0x000fe60000000800 */
[C---:B------:R-:W-:Y:S01]  /*1c900*/  HMMA.16816.F32.BF16 R124, R144.reuse, R64, R124 ;  /* 0x00000040907c723c */ /* 0x040fe2000004187c */
[----:B---3--:R-:W-:Y:S06]  /*1c910*/  LDSM.16.MT88.4 R68, [R230+0x1100] ;  /* 0x00110000e644783b */ /* 0x008fec0000004200 */
[----:B------:R3:W-:Y:S01]  /*1c920*/  MUFU.EX2 R177, R60 ;  /* 0x0000003c00b17308 */ /* 0x0007e20000000800 */
[-C--:B------:R-:W-:Y:S08]  /*1c930*/  HMMA.16816.F32.BF16 R44, R144, R66.reuse, R44 ;  /* 0x00000042902c723c */ /* 0x080ff0000004182c */
[----:B------:R-:W-:Y:S01]  /*1c940*/  HMMA.16816.F32.BF16 R128, R140, R66, R128 ;  /* 0x000000428c80723c */ /* 0x000fe20000041880 */
[----:B------:R5:W5:Y:S01]  /*1c950*/  MUFU.EX2 R198, R61 ;  /* 0x0000003d00c67308 */ /* 0x000b620000000800 */
[----:B------:R-:W5:Y:S06]  /*1c960*/  LDSM.16.MT88.4 R64, [R232+0x1100] ;  /* 0x00110000e840783b */ /* 0x000f6c0000004200 */
[-C--:B-1----:R-:W-:Y:S03]  /*1c970*/  HMMA.16816.F32.BF16 R4, R52, R56.reuse, R4 ;  /* 0x000000383404723c */ /* 0x082fe60000041804 */
[----:B------:R1:W-:Y:S02]  /*1c980*/  MUFU.EX2 R176, R62 ;  /* 0x0000003e00b07308 */ /* 0x0003e40000000800 */
[----:B---3--:R-:W-:Y:S08]  /*1c990*/  F2FP.BF16.PACK_AB R60, R165, R166 ;  /* 0x000000a6a53c723e */ /* 0x008ff000000010ff */
[----:B------:R3:W3:Y:S01]  /*1c9a0*/  MUFU.EX2 R183, R63 ;  /* 0x0000003f00b77308 */ /* 0x0006e20000000800 */
[----:B-----5:R-:W-:Y:S09]  /*1c9b0*/  F2FP.BF16.PACK_AB R61, R221, R164 ;  /* 0x000000a4dd3d723e */ /* 0x020ff200000010ff */
[----:B------:R-:W-:Y:S01]  /*1c9c0*/  MUFU.EX2 R189, R74 ;  /* 0x0000004a00bd7308 */ /* 0x000fe20000000800 */
[----:B-1----:R-:W-:Y:S09]  /*1c9d0*/  F2FP.BF16.PACK_AB R62, R216, R215 ;  /* 0x000000d7d83e723e */ /* 0x002ff200000010ff */
[----:B------:R1:W5:Y:S01]  /*1c9e0*/  MUFU.EX2 R188, R75 ;  /* 0x0000004b00bc7308 */ /* 0x0003620000000800 */
[----:B---3--:R-:W-:Y:S09]  /*1c9f0*/  F2FP.BF16.PACK_AB R63, R209, R210 ;  /* 0x000000d2d13f723e */ /* 0x008ff200000010ff */
[----:B------:R-:W-:Y:S01]  /*1ca00*/  MUFU.EX2 R113, R113 ;  /* 0x0000007100717308 */ /* 0x000fe20000000800 */
[C---:B------:R-:W-:Y:S08]  /*1ca10*/  HMMA.16816.F32.BF16 R8, R60.reuse, R56, R8 ;  /* 0x000000383c08723c */ /* 0x040ff00000041808 */
[-C--:B------:R-:W-:Y:S01]  /*1ca20*/  HMMA.16816.F32.BF16 R12, R60, R58.reuse, R12 ;  /* 0x0000003a3c0c723c */ /* 0x080fe2000004180c */
[----:B------:R-:W-:Y:S01]  /*1ca30*/  MUFU.EX2 R115, R115 ;  /* 0x0000007300737308 */ /* 0x000fe20000000800 */
[----:B-1----:R-:W-:Y:S06]  /*1ca40*/  LDSM.16.MT88.4 R72, [R230+0x2100] ;  /* 0x00210000e648783b */ /* 0x002fec0000004200 */
[C---:B------:R-:W-:Y:S03]  /*1ca50*/  HMMA.16816.F32.BF16 R16, R52.reuse, R58, R16 ;  /* 0x0000003a3410723c */ /* 0x040fe60000041810 */
[----:B------:R-:W-:Y:S01]  /*1ca60*/  MUFU.EX2 R138, R138 ;  /* 0x0000008a008a7308 */ /* 0x000fe20000000800 */
[----:B------:R-:W1:Y:S04]  /*1ca70*/  LDSM.16.MT88.4 R56, [R231+0x1100] ;  /* 0x00110000e738783b */ /* 0x000e680000004200 */
[-C--:B------:R-:W-:Y:S05]  /*1ca80*/  HMMA.16816.F32.BF16 R20, R52, R64.reuse, R20 ;  /* 0x000000403414723c */ /* 0x080fea0000041814 */
        /* <DEDUP_REMOVED lines=14> */
[----:B------:R2:W-:Y:S06]  /*1cb70*/  MUFU.EX2 R83, R76 ;  /* 0x0000004c00537308 */ /* 0x0005ec0000000800 */
[-C--:B-1----:R-:W-:Y:S04]  /*1cb80*/  HMMA.16816.F32.BF16 R120, R52, R56.reuse, R120 ;  /* 0x000000383478723c */ /* 0x082fe80000041878 */
[----:B------:R-:W1:Y:S04]  /*1cb90*/  MUFU.EX2 R82, R77 ;  /* 0x0000004d00527308 */ /* 0x000e680000000800 */
[C---:B------:R-:W-:Y:S06]  /*1cba0*/  HMMA.16816.F32.BF16 R124, R60.reuse, R56, R124 ;  /* 0x000000383c7c723c */ /* 0x040fec000004187c */
[----:B------:R-:W1:Y:S01]  /*1cbb0*/  MUFU.EX2 R81, R78 ;  /* 0x0000004e00517308 */ /* 0x000e620000000800 */
[----:B------:R-:W-:Y:S01]  /*1cbc0*/  F2FP.BF16.PACK_AB R56, R179, R173 ;  /* 0x000000adb338723e */ /* 0x000fe200000010ff */
[-C--:B------:R-:W-:Y:S01]  /*1cbd0*/  HMMA.16816.F32.BF16 R44, R60, R58.reuse, R44 ;  /* 0x0000003a3c2c723c */ /* 0x080fe2000004182c */
[----:B------:R-:W1:Y:S03]  /*1cbe0*/  LDSM.16.MT88.4 R60, [R232+0x1900] ;  /* 0x00190000e83c783b */ /* 0x000e660000004200 */
        /* <DEDUP_REMOVED lines=10> */
[-C--:B---3--:R-:W-:Y:S01]  /*1cc90*/  HMMA.16816.F32.BF16 R4, R52, R64.reuse, R4 ;  /* 0x000000403404723c */ /* 0x088fe20000041804 */
[----:B------:R-:W-:Y:S07]  /*1cca0*/  MUFU.EX2 R86, R86 ;  /* 0x0000005600567308 */ /* 0x000fee0000000800 */
[C---:B------:R-:W-:Y:S03]  /*1ccb0*/  HMMA.16816.F32.BF16 R8, R56.reuse, R64, R8 ;  /* 0x000000403808723c */ /* 0x040fe60000041808 */
[----:B------:R-:W-:Y:S05]  /*1ccc0*/  MUFU.EX2 R87, R87 ;  /* 0x0000005700577308 */ /* 0x000fea0000000800 */
[-C--:B------:R-:W-:Y:S04]  /*1ccd0*/  HMMA.16816.F32.BF16 R12, R56, R66.reuse, R12 ;  /* 0x00000042380c723c */ /* 0x080fe8000004180c */
[----:B--2---:R-:W-:Y:S01]  /*1cce0*/  FFMA.FTZ R133, R133, R150, R200 ;  /* 0x0000009685857223 */ /* 0x004fe200000100c8 */
[----:B------:R-:W-:Y:S03]  /*1ccf0*/  MUFU.EX2 R96, R96 ;  /* 0x0000006000607308 */ /* 0x000fe60000000800 */
[C---:B------:R-:W-:Y:S01]  /*1cd00*/  HMMA.16816.F32.BF16 R16, R52.reuse, R66, R16 ;  /* 0x000000423410723c */ /* 0x040fe20000041810 */
[----:B------:R-:W2:Y:S03]  /*1cd10*/  LDSM.16.MT88.4 R64, [R231+0x1900] ;  /* 0x00190000e740783b */ /* 0x000ea60000004200 */
[----:B------:R-:W-:Y:S01]  /*1cd20*/  FFMA.FTZ R0, R0, R151, R199 ;  /* 0x0000009700007223 */ /* 0x000fe200000100c7 */
[----:B------:R-:W-:Y:S02]  /*1cd30*/  MOV R151, R168 ;  /* 0x000000a800977202 */ /* 0x000fe40000000f00 */
[----:B------:R-:W-:Y:S01]  /*1cd40*/  MUFU.EX2 R97, R97 ;  /* 0x0000006100617308 */ /* 0x000fe20000000800 */
[-C--:B-1----:R-:W-:Y:S01]  /*1cd50*/  HMMA.16816.F32.BF16 R20, R52, R60.reuse, R20 ;  /* 0x0000003c3414723c */ /* 0x082fe20000041814 */
[----:B------:R-:W-:Y:S03]  /*1cd60*/  LDSM.16.MT88.4 R168, [R232+0x3100] ;  /* 0x00310000e8a8783b */ /* 0x000fe60000004200 */
[----:B------:R-:W-:Y:S02]  /*1cd70*/  FADD.FTZ R0, R211, R0 ;  /* 0x00000000d3007221 */ /* 0x000fe40000010000 */
[----:B----4-:R-:W-:Y:S02]  /*1cd80*/  FFMA.FTZ R134, R134, R152, R202 ;  /* 0x0000009886867223 */ /* 0x010fe400000100ca */
[C---:B------:R-:W-:Y:S01]  /*1cd90*/  HMMA.16816.F32.BF16 R24, R56.reuse, R60, R24 ;  /* 0x0000003c3818723c */ /* 0x040fe20000041818 */
[----:B------:R-:W-:Y:S03]  /*1cda0*/  MUFU.EX2 R98, R98 ;  /* 0x0000006200627308 */ /* 0x000fe60000000800 */
[----:B------:R-:W-:Y:S02]  /*1cdb0*/  FFMA.FTZ R132, R132, R153, R201 ;  /* 0x0000009984847223 */ /* 0x000fe400000100c9 */
[----:B------:R-:W-:Y:S01]  /*1cdc0*/  LDSM.16.MT88.4 R152, [R229+0x3100] ;  /* 0x00310000e598783b */ /* 0x000fe20000004200 */
[----:B------:R-:W-:Y:S01]  /*1cdd0*/  FADD.FTZ R76, R213, R0 ;  /* 0x00000000d54c7221 */ /* 0x000fe20000010000 */
[-C--:B------:R-:W-:Y:S03]  /*1cde0*/  HMMA.16816.F32.BF16 R28, R56, R62.reuse, R28 ;  /* 0x0000003e381c723c */ /* 0x080fe6000004181c */
[----:B------:R-:W-:Y:S05]  /*1cdf0*/  MUFU.EX2 R99, R99 ;  /* 0x0000006300637308 */ /* 0x000fea0000000800 */
[C---:B------:R-:W-:Y:S01]  /*1ce00*/  HMMA.16816.F32.BF16 R32, R52.reuse, R62, R32 ;  /* 0x0000003e3420723c */ /* 0x040fe20000041820 */
[----:B------:R-:W1:Y:S04]  /*1ce10*/  LDSM.16.MT88.4 R60, [R229+0x2100] ;  /* 0x00210000e53c783b */ /* 0x000e680000004200 */
[----:B------:R-:W-:Y:S03]  /*1ce20*/  MUFU.EX2 R100, R100 ;  /* 0x0000006400647308 */ /* 0x000fe60000000800 */
[-C--:B------:R-:W-:Y:S07]  /*1ce30*/  HMMA.16816.F32.BF16 R36, R52, R68.reuse, R36 ;  /* 0x000000443424723c */ /* 0x080fee0000041824 */
[----:B------:R-:W-:Y:S01]  /*1ce40*/  MUFU.EX2 R101, R101 ;  /* 0x0000006500657308 */ /* 0x000fe20000000800 */
[C---:B------:R-:W-:Y:S08]  /*1ce50*/  HMMA.16816.F32.BF16 R48, R56.reuse, R68, R48 ;  /* 0x000000443830723c */ /* 0x040ff00000041830 */
[-C--:B------:R-:W-:Y:S01]  /*1ce60*/  HMMA.16816.F32.BF16 R40, R56, R70.reuse, R40 ;  /* 0x000000463828723c */ /* 0x080fe20000041828 */
[----:B------:R-:W-:Y:S07]  /*1ce70*/  MUFU.EX2 R102, R102 ;  /* 0x0000006600667308 */ /* 0x000fee0000000800 */
[C---:B------:R-:W-:Y:S01]  /*1ce80*/  HMMA.16816.F32.BF16 R116, R52.reuse, R70, R116 ;  /* 0x000000463474723c */ /* 0x040fe20000041874 */
[----:B------:R-:W3:Y:S02]  /*1ce90*/  LDSM.16.MT88.4 R68, [R232+0x2100] ;  /* 0x00210000e844783b */ /* 0x000ee40000004200 */
[----:B------:R-:W-:Y:S05]  /*1cea0*/  MUFU.EX2 R103, R103 ;  /* 0x0000006700677308 */ /* 0x000fea0000000800 */
[-C--:B--2---:R-:W-:Y:S05]  /*1ceb0*/  HMMA.16816.F32.BF16 R120, R52, R64.reuse, R120 ;  /* 0x000000403478723c */ /* 0x084fea0000041878 */
        /* <DEDUP_REMOVED lines=8> */
[----:B-----5:R-:W-:Y:S02]  /*1cf40*/  F2FP.BF16.PACK_AB R57, R188, R189 ;  /* 0x000000bdbc39723e */ /* 0x020fe400000010ff */
[----:B------:R-:W-:Y:S02]  /*1cf50*/  F2FP.BF16.PACK_AB R58, R82, R83 ;  /* 0x00000053523a723e */ /* 0x000fe400000010ff */
[----:B------:R-:W-:Y:S04]  /*1cf60*/  F2FP.BF16.PACK_AB R52, R197, R182 ;  /* 0x000000b6c534723e */ /* 0x000fe800000010ff */
[----:B------:R-:W-:Y:S01]  /*1cf70*/  F2FP.BF16.PACK_AB R53, R196, R181 ;  /* 0x000000b5c435723e */ /* 0x000fe200000010ff */
[----:B------:R-:W-:Y:S01]  /*1cf80*/  MUFU.EX2 R108, R108 ;  /* 0x0000006c006c7308 */ /* 0x000fe20000000800 */
[----:B------:R-:W-:Y:S02]  /*1cf90*/  F2FP.BF16.PACK_AB R54, R194, R195 ;  /* 0x000000c3c236723e */ /* 0x000fe400000010ff */
[----:B------:R-:W-:Y:S02]  /*1cfa0*/  F2FP.BF16.PACK_AB R55, R191, R193 ;  /* 0x000000c1bf37723e */ /* 0x000fe400000010ff */
[----:B------:R-:W-:Y:S05]  /*1cfb0*/  F2FP.BF16.PACK_AB R59, R80, R81 ;  /* 0x00000051503b723e */ /* 0x000fea00000010ff */
        /* <DEDUP_REMOVED lines=9> */
[-C--:B---3--:R-:W-:Y:S08]  /*1d050*/  HMMA.16816.F32.BF16 R20, R52, R68.reuse, R20 ;  /* 0x000000443414723c */ /* 0x088ff00000041814 */
        /* <DEDUP_REMOVED lines=13> */
[----:B------:R-:W1:Y:S02]  /*1d130*/  LDSM.16.MT88.4 R72, [R230+0x2900] ;  /* 0x00290000e648783b */ /* 0x000e640000004200 */
[----:B------:R-:W-:Y:S05]  /*1d140*/  MUFU.EX2 R104, R104 ;  /* 0x0000006800687308 */ /* 0x000fea0000000800 */
[-C--:B--2---:R-:W-:Y:S05]  /*1d150*/  HMMA.16816.F32.BF16 R120, R52, R64.reuse, R120 ;  /* 0x000000403478723c */ /* 0x084fea0000041878 */
[----:B------:R-:W-:Y:S03]  /*1d160*/  MUFU.EX2 R105, R105 ;  /* 0x0000006900697308 */ /* 0x000fe60000000800 */
[C---:B------:R-:W-:Y:S07]  /*1d170*/  HMMA.16816.F32.BF16 R124, R56.reuse, R64, R124 ;  /* 0x00000040387c723c */ /* 0x040fee000004187c */
[----:B------:R-:W-:Y:S01]  /*1d180*/  FADD.FTZ R64, R217, R134 ;  /* 0x00000086d9407221 */ /* 0x000fe20000010000 */
[-C--:B------:R-:W-:Y:S01]  /*1d190*/  HMMA.16816.F32.BF16 R44, R56, R66.reuse, R44 ;  /* 0x00000042382c723c */ /* 0x080fe2000004182c */
[----:B------:R-:W2:Y:S03]  /*1d1a0*/  MUFU.EX2 R106, R106 ;  /* 0x0000006a006a7308 */ /* 0x000ea60000000800 */
[----:B------:R-:W-:Y:S03]  /*1d1b0*/  FADD.FTZ R79, R220, R64 ;  /* 0x00000040dc4f7221 */ /* 0x000fe60000010000 */
[----:B----4-:R-:W-:Y:S01]  /*1d1c0*/  F2FP.BF16.PACK_AB R58, R93, R92 ;  /* 0x0000005c5d3a723e */ /* 0x010fe200000010ff */
[----:B------:R-:W-:Y:S01]  /*1d1d0*/  HMMA.16816.F32.BF16 R128, R52, R66, R128 ;  /* 0x000000423480723c */ /* 0x000fe20000041880 */
[----:B------:R-:W4:Y:S03]  /*1d1e0*/  LDSM.16.MT88.4 R64, [R231+0x2900] ;  /* 0x00290000e740783b */ /* 0x000f260000004200 */
        /* <DEDUP_REMOVED lines=13> */
[----:B--2---:R-:W-:Y:S01]  /*1d2c0*/  F2FP.BF16.PACK_AB R185, R107, R106 ;  /* 0x0000006a6bb9723e */ /* 0x004fe200000010ff */
[-C--:B-1----:R-:W-:Y:S03]  /*1d2d0*/  HMMA.16816.F32.BF16 R4, R52, R60.reuse, R4 ;  /* 0x0000003c3404723c */ /* 0x082fe60000041804 */
[----:B------:R-:W-:Y:S01]  /*1d2e0*/  F2FP.BF16.PACK_AB R186, R138, R108 ;  /* 0x0000006c8aba723e */ /* 0x000fe200000010ff */
[----:B------:R-:W-:Y:S01]  /*1d2f0*/  FADD.FTZ R0, R111, R0 ;  /* 0x000000006f007221 */ /* 0x000fe20000010000 */
[----:B------:R-:W-:Y:S03]  /*1d300*/  MOV R133, R135 ;  /* 0x0000008700857202 */ /* 0x000fe60000000f00 */
[C---:B------:R-:W-:Y:S01]  /*1d310*/  HMMA.16816.F32.BF16 R8, R56.reuse, R60, R8 ;  /* 0x0000003c3808723c */ /* 0x040fe20000041808 */
[----:B------:R1:W2:Y:S07]  /*1d320*/  MUFU.EX2 R60, R3 ;  /* 0x00000003003c7308 */ /* 0x0002ae0000000800 */
[-C--:B------:R-:W-:Y:S08]  /*1d330*/  HMMA.16816.F32.BF16 R12, R56, R62.reuse, R12 ;  /* 0x0000003e380c723c */ /* 0x080ff0000004180c */
[C---:B------:R-:W-:Y:S08]  /*1d340*/  HMMA.16816.F32.BF16 R16, R52.reuse, R62, R16 ;  /* 0x0000003e3410723c */ /* 0x040ff00000041810 */
[-C--:B---3--:R-:W-:Y:S04]  /*1d350*/  HMMA.16816.F32.BF16 R20, R52, R68.reuse, R20 ;  /* 0x000000443414723c */ /* 0x088fe80000041814 */
[----:B-1----:R-:W-:Y:S01]  /*1d360*/  FADD.FTZ R3, R187, R76 ;  /* 0x0000004cbb037221 */ /* 0x002fe20000010000 */
[----:B--2---:R-:W-:Y:S03]  /*1d370*/  F2FP.BF16.PACK_AB R187, R60, R110 ;  /* 0x0000006e3cbb723e */ /* 0x004fe600000010ff */
[C---:B------:R-:W-:Y:S08]  /*1d380*/  HMMA.16816.F32.BF16 R24, R56.reuse, R68, R24 ;  /* 0x000000443818723c */ /* 0x040ff00000041818 */
[-C--:B------:R-:W-:Y:S08]  /*1d390*/  HMMA.16816.F32.BF16 R28, R56, R70.reuse, R28 ;  /* 0x00000046381c723c */ /* 0x080ff0000004181c */
[C---:B------:R-:W-:Y:S07]  /*1d3a0*/  HMMA.16816.F32.BF16 R32, R52.reuse, R70, R32 ;  /* 0x000000463420723c */ /* 0x040fee0000041820 */
[----:B------:R-:W-:Y:S01]  /*1d3b0*/  MOV R70, R2 ;  /* 0x0000000200467202 */ /* 0x000fe20000000f00 */
[-C--:B------:R-:W-:Y:S08]  /*1d3c0*/  HMMA.16816.F32.BF16 R36, R52, R72.reuse, R36 ;  /* 0x000000483424723c */ /* 0x080ff00000041824 */
        /* <DEDUP_REMOVED lines=134> */
.L_x_788:
[----:B------:R-:W3:Y:S04]  /*1dc30*/  LDL.LU R6, [R1+0x8] ;  /* 0x0000080001067983 */ /* 0x000ee80000300800 */
[----:B--2---:R-:W2:Y:S04]  /*1dc40*/  LDL.LU R9, [R1+0xc] ;  /* 0x00000c0001097983 */ /* 0x004ea80000300800 */
[----:B----4-:R-:W4:Y:S04]  /*1dc50*/  LDL.LU R8, [R1+0x10] ;  /* 0x0000100001087983 */ /* 0x010f280000300800 */
[----:B------:R-:W4:Y:S01]  /*1dc60*/  LDL.LU R2, [R1+0x14] ;  /* 0x0000140001027983 */ /* 0x000f220000300800 */
[----:B------:R-:W-:-:S02]  /*1dc70*/  MOV R36, 0xff800000 ;  /* 0xff80000000247802 */ /* 0x000fc40000000f00 */
[----:B------:R-:W-:Y:S02]  /*1dc80*/  MOV R37, 0xff800000 ;  /* 0xff80000000257802 */ /* 0x000fe40000000f00 */
[----:B------:R-:W-:Y:S02]  /*1dc90*/  MOV R38, 0xff800000 ;  /* 0xff80000000267802 */ /* 0x000fe40000000f00 */
[----:B------:R-:W-:Y:S02]  /*1dca0*/  MOV R39, 0xff800000 ;  /* 0xff80000000277802 */ /* 0x000fe40000000f00 */
[----:B------:R-:W-:Y:S01]  /*1dcb0*/  PLOP3.LUT P4, PT, PT, PT, PT, 0x8, 0x0 ;  /* 0x000000000000781c */ /* 0x000fe20003f8e170 */
[----:B---3--:R-:W1:Y:S04]  /*1dcc0*/  SHFL.BFLY PT, R4, R6, 0x2, 0x1f ;  /* 0x0c401f0006047f89 */ /* 0x008e6800000e0000 */
[----:B--2---:R-:W2:Y:S04]  /*1dcd0*/  SHFL.BFLY PT, R5, R9, 0x2, 0x1f ;  /* 0x0c401f0009057f89 */ /* 0x004ea800000e0000 */
[----:B----4-:R-:W3:Y:S01]  /*1dce0*/  SHFL.BFLY PT, R7, R2, 0x2, 0x1f ;  /* 0x0c401f0002077f89 */ /* 0x010ee200000e0000 */
        /* <DEDUP_REMOVED lines=108> */
.L_x_732:
        /* <DEDUP_REMOVED lines=76> */
[----:B------:R1:W-:Y:S01]  /*1e870*/  STS [R3+0x2480], R150 ;  /* 0x0024809603007388 */ /* 0x0003e20000000800 */
[----:B------:R-:W-:-:S02]  /*1e880*/  PLOP3.LUT P0, PT, PT, PT, UP1, 0x80, 0x0 ;  /* 0x000000000000781c */ /* 0x000fc40003f0f018 */
[----:B------:R-:W-:-:S05]  /*1e890*/  SEL R6, R6, 0xffffffe0, !P1 ;  /* 0xffffffe006067807 */ /* 0x000fca0004800000 */
[----:B------:R-:W-:-:S05]  /*1e8a0*/  IMAD.IADD R4, R0, 0x1, R6 ;  /* 0x0000000100047824 */ /* 0x000fca00078e0206 */
[----:B------:R-:W-:Y:S01]  /*1e8b0*/  STS [R4+0x80], R30 ;  /* 0x0000801e04007388 */ /* 0x000fe20000000800 */
[----:B--2---:R-:W-:-:S03]  /*1e8c0*/  IMAD.IADD R0, R6, 0x1, R3 ;  /* 0x0000000106007824 */ /* 0x004fc600078e0203 */
        /* <DEDUP_REMOVED lines=53> */
.L_x_793:
        /* <DEDUP_REMOVED lines=17> */
[----:B------:R-:W-:Y:S01]  /*1ed30*/  UIMAD UR11, UR16, UR11, UR4 ;  /* 0x0000000b100b72a4 */ /* 0x000fe2000f8e0204 */
[----:B------:R-:W-:Y:S01]  /*1ed40*/  SHF.R.S32.HI R2, RZ, 0x1f, R5 ;  /* 0x0000001fff027819 */ /* 0x000fe20000011405 */
[----:B------:R-:W-:Y:S01]  /*1ed50*/  USHF.R.S32.HI UR9, URZ, 0x1f, UR21 ;  /* 0x0000001f3f097899 */ /* 0x000fe20008011415 */
[----:B------:R-:W-:Y:S01]  /*1ed60*/  LEA.HI R0, R0, R34, RZ, 0x2 ;  /* 0x0000002200007211 */ /* 0x000fe200078f10ff */
[----:B------:R-:W-:Y:S01]  /*1ed70*/  ULDC.64 UR4, c[0x0][0x3a0] ;  /* 0x0000e80000047ab9 */ /* 0x000fe20000000a00 */
[----:B------:R-:W-:Y:S01]  /*1ed80*/  LEA.HI R2, R2, R5, RZ, 0x2 ;  /* 0x0000000502027211 */ /* 0x000fe200078f10ff */
[----:B------:R-:W-:Y:S01]  /*1ed90*/  UIMAD UR13, UR7, UR4, URZ ;  /* 0x00000004070d72a4 */ /* 0x000fe2000f8e023f */
[----:B------:R-:W-:Y:S01]  /*1eda0*/  LOP3.LUT R0, R0, 0xffffffc, RZ, 0xc0, !PT ;  /* 0x0ffffffc00007812 */ /* 0x000fe200078ec0ff */
[----:B------:R-:W-:Y:S01]  /*1edb0*/  UMOV UR14, UR6 ;  /* 0x00000006000e7c82 */ /* 0x000fe20008000000 */
[----:B------:R-:W-:Y:S01]  /*1edc0*/  SHF.R.S32.HI R2, RZ, 0x2, R2 ;  /* 0x00000002ff027819 */ /* 0x000fe20000011402 */
[----:B------:R-:W-:Y:S01]  /*1edd0*/  UMOV UR15, UR7 ;  /* 0x00000007000f7c82 */ /* 0x000fe20008000000 */
[----:B------:R-:W-:Y:S01]  /*1ede0*/  LEA.HI R21, R41, R40, RZ, 0x6 ;  /* 0x0000002829157211 */ /* 0x000fe200078f30ff */
[----:B------:R-:W-:Y:S01]  /*1edf0*/  IMAD.IADD R0, R34, 0x1, -R0 ;  /* 0x0000000122007824 */ /* 0x000fe200078e0a00 */
[----:B------:R-:W-:-:S02]  /*1ee00*/  USEL UR9, UR9, URZ, !UP1 ;  /* 0x0000003f09097287 */ /* 0x000fc4000c800000 */
[----:B------:R-:W-:Y:S01]  /*1ee10*/  UIMAD.WIDE.U32 UR14, UR16, UR10, UR14 ;  /* 0x0000000a100e72a5 */ /* 0x000fe2000f8e000e */
        /* <DEDUP_REMOVED lines=10> */
[----:B------:R-:W-:Y:S01]  /*1eec0*/  UIMAD UR17, UR9, UR6, URZ ;  /* 0x00000006091172a4 */ /* 0x000fe2000f8e023f */
[----:B------:R-:W-:Y:S01]  /*1eed0*/  @P0 IMAD.HI.U32 R4, R3, c[0x0][0x4ec], RZ ;  /* 0x00013b0003040a27 */ /* 0x000fe200078e00ff */
[----:B------:R-:W-:-:S02]  /*1eee0*/  UIADD3 UR15, UR15, UR11, URZ ;  /* 0x0000000b0f0f7290 */ /* 0x000fc4000fffe03f */
[----:B------:R-:W-:Y:S01]  /*1eef0*/  UIMAD UR7, UR10, UR7, UR17 ;  /* 0x000000070a0772a4 */ /* 0x000fe2000f8e0211 */
[----:B------:R-:W-:Y:S01]  /*1ef00*/  IMAD R10, R22, 0x80, R6 ;  /* 0x00000080160a7824 */ /* 0x000fe200078e0206 */
[----:B------:R-:W-:Y:S01]  /*1ef10*/  UIMAD.WIDE.U32 UR14, UR10, UR6, UR14 ;  /* 0x000000060a0e72a5 */ /* 0x000fe2000f8e000e */
[--C-:B------:R-:W-:Y:S01]  /*1ef20*/  IMAD.MOV.U32 R0, RZ, RZ, R3.reuse ;  /* 0x000000ffff007224 */ /* 0x100fe200078e0003 */
[----:B------:R-:W-:Y:S01]  /*1ef30*/  @P0 SHF.R.U32.HI R0, RZ, c[0x0][0x4f0], R4 ;  /* 0x00013c00ff000a19 */ /* 0x000fe20000011604 */
[----:B------:R-:W-:Y:S01]  /*1ef40*/  @P0 IMAD.HI.U32 R4, R10, c[0x0][0x4ec], RZ ;  /* 0x00013b000a040a27 */ /* 0x000fe200078e00ff */
[----:B------:R-:W-:Y:S02]  /*1ef50*/  ULDC.64 UR4, c[0x0][0x3e8] ;  /* 0x0000fa0000047ab9 */ /* 0x000fe40000000a00 */
[----:B------:R-:W-:Y:S01]  /*1ef60*/  UIMAD UR12, UR8, UR4, URZ ;  /* 0x00000004080c72a4 */ /* 0x000fe2000f8e023f */
[----:B------:R-:W-:Y:S01]  /*1ef70*/  IMAD.MOV.U32 R8, RZ, RZ, R10 ;  /* 0x000000ffff087224 */ /* 0x000fe200078e000a */
[----:B------:R-:W-:Y:S01]  /*1ef80*/  @P0 SHF.R.U32.HI R8, RZ, c[0x0][0x4f0], R4 ;  /* 0x00013c00ff080a19 */ /* 0x000fe20000011604 */
[----:B------:R-:W-:Y:S01]  /*1ef90*/  IMAD.SHL.U32 R4, R19, 0x40, RZ ;  /* 0x0000004013047824 */ /* 0x000fe200078e00ff */
[----:B------:R-:W-:Y:S01]  /*1efa0*/  UIADD3 UR19, UR19, UR13, URZ ;  /* 0x0000000d13137290 */ /* 0x000fe2000fffe03f */
[--C-:B------:R-:W-:Y:S01]  /*1efb0*/  IMAD.MOV R5, RZ, RZ, -R0.reuse ;  /* 0x000000ffff057224 */ /* 0x100fe200078e0a00 */
[----:B------:R-:W-:Y:S01]  /*1efc0*/  SHF.R.S32.HI R7, RZ, 0x1f, R0 ;  /* 0x0000001fff077819 */ /* 0x000fe20000011400 */
[----:B------:R-:W-:Y:S01]  /*1efd0*/  IMAD.SHL.U32 R2, R2, 0x8, RZ ;  /* 0x0000000802027824 */ /* 0x000fe200078e00ff */
[----:B------:R-:W-:Y:S01]  /*1efe0*/  LOP3.LUT R4, R4, 0x1c0, RZ, 0xc0, !PT ;  /* 0x000001c004047812 */ /* 0x000fe200078ec0ff */
[----:B------:R-:W-:Y:S01]  /*1eff0*/  IMAD R3, R5, c[0x0][0x4e8], R3 ;  /* 0x00013a0005037a24 */ /* 0x000fe200078e0203 */
[----:B------:R-:W-:Y:S01]  /*1f000*/  UIMAD UR12, UR16, UR5, UR12 ;  /* 0x00000005100c72a4 */ /* 0x000fe2000f8e020c */
[----:B------:R-:W-:Y:S01]  /*1f010*/  IMAD.U32 R5, RZ, RZ, UR7 ;  /* 0x00000007ff057e24 */ /* 0x000fe2000f8e00ff */
[----:B------:R-:W-:Y:S01]  /*1f020*/  LOP3.LUT R9, R4, 0x38, R2, 0xf8, !PT ;  /* 0x0000003804097812 */ /* 0x000fe200078ef802 */
[----:B------:R-:W-:Y:S01]  /*1f030*/  UIMAD.WIDE.U32 UR18, UR16, UR4, UR18 ;  /* 0x00000004101272a5 */ /* 0x000fe2000f8e0012 */
[----:B------:R-:W-:Y:S01]  /*1f040*/  SHF.R.U32.HI R6, RZ, 0x3, R4 ;  /* 0x00000003ff067819 */ /* 0x000fe20000011604 */
[--C-:B------:R-:W-:Y:S01]  /*1f050*/  IMAD.MOV R16, RZ, RZ, -R8.reuse ;  /* 0x000000ffff107224 */ /* 0x100fe200078e0a08 */
[----:B------:R-:W-:Y:S01]  /*1f060*/  IADD3 R4, P0, R0, UR14, RZ ;  /* 0x0000000e00047c10 */ /* 0x000fe2000ff1e0ff */
[----:B------:R-:W-:Y:S01]  /*1f070*/  ULDC.64 UR4, c[0x0][0x3f0] ;  /* 0x0000fc0000047ab9 */ /* 0x000fe20000000a00 */
[----:B------:R-:W-:Y:S01]  /*1f080*/  SHF.R.S32.HI R0, RZ, 0x1f, R3 ;  /* 0x0000001fff007819 */ /* 0x000fe20000011403 */
[----:B------:R-:W-:Y:S01]  /*1f090*/  UIMAD UR9, UR9, UR4, URZ ;  /* 0x00000004090972a4 */ /* 0x000fe2000f8e023f */
[----:B------:R-:W-:Y:S01]  /*1f0a0*/  IADD3.X R5, R7, UR15, R5, P0, !PT ;  /* 0x0000000f07057c10 */ /* 0x000fe200087fe405 */
[----:B------:R-:W-:Y:S01]  /*1f0b0*/  UIADD3 UR13, UR19, UR12, URZ ;  /* 0x0000000c130d7290 */ /* 0x000fe2000fffe03f */
[----:B------:R-:W-:Y:S01]  /*1f0c0*/  LOP3.LUT R20, R9, R6, RZ, 0x3c, !PT ;  /* 0x0000000609147212 */ /* 0x000fe200078e3cff */
[----:B------:R-:W-:Y:S01]  /*1f0d0*/  IMAD R0, R0, c[0x0][0x488], RZ ;  /* 0x0001220000007a24 */ /* 0x000fe200078e02ff */
[----:B------:R-:W-:Y:S01]  /*1f0e0*/  UMOV UR12, UR18 ;  /* 0x00000012000c7c82 */ /* 0x000fe20008000000 */
[----:B------:R-:W-:Y:S01]  /*1f0f0*/  SHF.R.S32.HI R9, RZ, 0x1f, R8 ;  /* 0x0000001fff097819 */ /* 0x000fe20000011408 */
[----:B------:R-:W-:Y:S01]  /*1f100*/  UIMAD UR5, UR10, UR5, UR9 ;  /* 0x000000050a0572a4 */ /* 0x000fe2000f8e0209 */
[----:B------:R-:W-:Y:S01]  /*1f110*/  IMAD.WIDE.U32 R6, R3, c[0x0][0x488], R4 ;  /* 0x0001220003067a25 */ /* 0x000fe200078e0004 */
[----:B------:R-:W-:Y:S01]  /*1f120*/  UIMAD.WIDE.U32 UR10, UR10, UR4, UR12 ;  /* 0x000000040a0a72a5 */ /* 0x000fe2000f8e000c */
[----:B------:R-:W-:-:S02]  /*1f130*/  SHF.R.S32.HI R53, RZ, 0x1f, R2 ;  /* 0x0000001fff357819 */ /* 0x000fc40000011402 */
[----:B------:R-:W-:Y:S01]  /*1f140*/  IMAD R3, R3, c[0x0][0x48c], R0 ;  /* 0x0001230003037a24 */ /* 0x000fe200078e0200 */
[----:B------:R-:W-:Y:S01]  /*1f150*/  UIADD3 UR5, UR11, UR5, URZ ;  /* 0x000000050b057290 */ /* 0x000fe2000fffe03f */
        /* <DEDUP_REMOVED lines=9> */
[C---:B------:R-:W-:Y:S01]  /*1f1f0*/  IMAD R7, R8.reuse, c[0x0][0x3e4], R0 ;  /* 0x0000f90008077a24 */ /* 0x040fe200078e0200 */
[----:B------:R-:W1:Y:S01]  /*1f200*/  SHFL.IDX PT, R15, R3, RZ, 0x1c1f ;  /* 0x001c1fff030f7589 */ /* 0x000e6200000e0000 */
[----:B------:R-:W-:Y:S01]  /*1f210*/  IMAD.WIDE.U32 R4, R8, c[0x0][0x3e0], R4 ;  /* 0x0000f80008047a25 */ /* 0x000fe200078e0004 */
[----:B------:R-:W-:Y:S02]  /*1f220*/  SHF.R.S32.HI R8, RZ, 0x1f, R16 ;  /* 0x0000001fff087819 */ /* 0x000fe40000011410 */
[----:B------:R-:W-:Y:S01]  /*1f230*/  SHFL.IDX PT, R13, R3, 0x1, 0x1c1f ;  /* 0x003c1f00030d7f89 */ /* 0x000fe200000e0000 */
[----:B-----5:R-:W-:Y:S02]  /*1f240*/  IMAD R0, R12, c[0x0][0x4e8], RZ ;  /* 0x00013a000c007a24 */ /* 0x020fe400078e02ff */
[----:B------:R-:W-:Y:S01]  /*1f250*/  IMAD R6, R22, 0x80, R11 ;  /* 0x0000008016067824 */ /* 0x000fe200078e020b */
[----:B------:R-:W2:Y:S01]  /*1f260*/  SHFL.IDX PT, R12, R9, 0x1, 0x1c1f ;  /* 0x003c1f00090c7f89 */ /* 0x000ea200000e0000 */
[----:B------:R-:W-:-:S02]  /*1f270*/  IMAD.IADD R5, R5, 0x1, R7 ;  /* 0x0000000105057824 */ /* 0x000fc400078e0207 */
[----:B------:R-:W-:Y:S01]  /*1f280*/  IMAD R7, R8, c[0x0][0x3d8], RZ ;  /* 0x0000f60008077a24 */ /* 0x000fe200078e02ff */
[----:B------:R-:W-:Y:S01]  /*1f290*/  SHFL.IDX PT, R10, R9, 0x2, 0x1c1f ;  /* 0x005c1f00090a7f89 */ /* 0x000fe200000e0000 */
[----:B------:R-:W-:Y:S01]  /*1f2a0*/  IADD3 R17, R6, 0x8, RZ ;  /* 0x0000000806117810 */ /* 0x000fe20007ffe0ff */
[----:B------:R-:W-:Y:S01]  /*1f2b0*/  IMAD.WIDE.U32 R4, R16, c[0x0][0x3d8], R4 ;  /* 0x0000f60010047a25 */ /* 0x000fe200078e0004 */
[-C--:B------:R-:W-:Y:S01]  /*1f2c0*/  ISETP.GE.OR P5, PT, R6, R0.reuse, P1 ;  /* 0x000000000600720c */ /* 0x080fe20000fa6670 */
[----:B------:R-:W3:Y:S01]  /*1f2d0*/  SHFL.IDX PT, R11, R3, 0x2, 0x1c1f ;  /* 0x005c1f00030b7f89 */ /* 0x000ee200000e0000 */
[----:B------:R-:W-:Y:S01]  /*1f2e0*/  ISETP.GE.OR P4, PT, R17, R0, P1 ;  /* 0x000000001100720c */ /* 0x000fe20000f86670 */
[----:B------:R-:W-:Y:S01]  /*1f2f0*/  IMAD R18, R16, c[0x0][0x3dc], R7 ;  /* 0x0000f70010127a24 */ /* 0x000fe200078e0207 */
[----:B------:R-:W-:Y:S01]  /*1f300*/  IADD3 R16, R6, 0x48, RZ ;  /* 0x0000004806107810 */ /* 0x000fe20007ffe0ff */
[----:B------:R-:W-:Y:S01]  /*1f310*/  SHFL.IDX PT, R8, R9, 0x3, 0x1c1f ;  /* 0x007c1f0009087f89 */ /* 0x000fe200000e0000 */
[----:B------:R-:W-:-:S02]  /*1f320*/  IMAD.SHL.U32 R7, R21, 0x8, RZ ;  /* 0x0000000815077824 */ /* 0x000fc400078e00ff */
[----:B------:R-:W-:Y:S01]  /*1f330*/  ISETP.GE.OR P0, PT, R16, R0, P1 ;  /* 0x000000001000720c */ /* 0x000fe20000f06670 */
[----:B------:R4:W3:Y:S02]  /*1f340*/  SHFL.IDX PT, R9, R3, 0x3, 0x1c1f ;  /* 0x007c1f0003097f89 */ /* 0x0008e400000e0000 */
[----:B------:R-:W-:Y:S02]  /*1f350*/  LOP3.LUT R7, R20, 0x7ffffe00, R7, 0xf8, !PT ;  /* 0x7ffffe0014077812 */ /* 0x000fe400078ef807 */
[----:B-1----:R-:W-:Y:S04]  /*1f360*/  @!P5 ST.E [R14.64], R36 ;  /* 0x000000240e00d985 */ /* 0x002fe8000c101916 */
[----:B--2---:R-:W-:Y:S01]  /*1f370*/  @!P4 ST.E [R12.64], R37 ;  /* 0x000000250c00c985 */ /* 0x004fe2000c101916 */
[----:B----4-:R-:W-:Y:S01]  /*1f380*/  IADD3 R3, R6, 0x40, RZ ;  /* 0x0000004006037810 */ /* 0x010fe20007ffe0ff */
[----:B------:R-:W-:Y:S01]  /*1f390*/  IMAD.IADD R6, R5, 0x1, R18 ;  /* 0x0000000105067824 */ /* 0x000fe200078e0212 */
[----:B------:R-:W-:-:S02]  /*1f3a0*/  LEA R5, P2, R4, c[0x0][0x380], 0x1 ;  /* 0x0000e00004057a11 */ /* 0x000fc400078408ff */
[----:B------:R-:W-:Y:S01]  /*1f3b0*/  ISETP.GE.OR P3, PT, R3, R0, P1 ;  /* 0x000000000300720c */ /* 0x000fe20000f66670 */
[----:B------:R-:W-:Y:S01]  /*1f3c0*/  IMAD R3, R22, 0x80, R19 ;  /* 0x0000008016037824 */ /* 0x000fe200078e0213 */
[----:B------:R-:W-:Y:S01]  /*1f3d0*/  LEA.HI.X R4, R4, c[0x0][0x384], R6, 0x1, P2 ;  /* 0x0000e10004047a11 */ /* 0x000fe200010f0c06 */
[----:B------:R-:W-:Y:S01]  /*1f3e0*/  IMAD.SHL.U32 R6, R7, 0x2, RZ ;  /* 0x0000000207067824 */ /* 0x000fe200078e00ff */
[----:B------:R-:W-:Y:S02]  /*1f3f0*/  SHFL.IDX PT, R12, R5, RZ, 0x181f ;  /* 0x00181fff050c7589 */ /* 0x000fe400000e0000 */
[C---:B------:R-:W-:Y:S02]  /*1f400*/  IADD3 R7, R3.reuse, 0x10, RZ ;  /* 0x0000001003077810 */ /* 0x040fe40007ffe0ff */
        /* <DEDUP_REMOVED lines=68> */
.L_x_792:
        /* <DEDUP_REMOVED lines=31> */
.L_x_794:
        /* <DEDUP_REMOVED lines=43> */
.L_x_796:
[----:B------:R-:W-:Y:S05]  /*1fcf0*/  BSYNC B0 ;  /* 0x0000000000007941 */ /* 0x000fea0003800000 */
.L_x_795:
        /* <DEDUP_REMOVED lines=109> */
.L_x_797:
        /* <DEDUP_REMOVED lines=11> */
.L_x_808:


//--------------------- .nv.shared._ZN7cutlass13device_kernelIN5flash19enable_sm80_to_sm89INS1_16FlashAttnFwdSm80INS1_25CollectiveMainloopFwdSm80ILi4ELi1ELb0EN4cute5tupleIJNS5_1CILi128EEENS7_ILi112EEENS7_ILi64EEEEEELi64ENS_10bfloat16_tEfNS_4arch4Sm80ELb0ELb0ELb0ELb0ELb1ELb0ELb1ELb0EEENS1_21CollectiveEpilogueFwdINS6_IJS8_SA_S9_EEENS6_IJNS7_ILi1EEESI_SI_EEESC_SE_Li128ELb0ELb1ELb0ELb0EEENS1_19SingleTileSchedulerILb0ELb0ELb1ELi128EEEEEEEEEvNT_6ParamsE --------------------------
	.section	.nv.shared._ZN7cutlass13device_kernelIN5flash19enable_sm80_to_sm89INS1_16FlashAttnFwdSm80INS1_25CollectiveMainloopFwdSm80ILi4ELi1ELb0EN4cute5tupleIJNS5_1CILi128EEENS7_ILi112EEENS7_ILi64EEEEEELi64ENS_10bfloat16_tEfNS_4arch4Sm80ELb0ELb0ELb0ELb0ELb1ELb0ELb1ELb0EEENS1_21CollectiveEpilogueFwdINS6_IJS8_SA_S9_EEENS6_IJNS7_ILi1EEESI_SI_EEESC_SE_Li128ELb0ELb1ELb0ELb0EEENS1_19SingleTileSchedulerILb0ELb0ELb1ELi128EEEEEEEEEvNT_6ParamsE,"aw",@nobits
	.sectionflags	@""
	.align	16


//--------------------- .nv.global                --------------------------
	.section	.nv.global,"aw",@nobits
.nv.global:
	.type		_ZN71_INTERNAL_decf364e_35_flash_fwd_hdim64_bf16_paged_sm80_cu_0106449f_37824cute1_E,@object
	.size		_ZN71_INTERNAL_decf364e_35_flash_fwd_hdim64_bf16_paged_sm80_cu_0106449f_37824cute1_E,(_ZN71_INTERNAL_decf364e_35_flash_fwd_hdim64_bf16_paged_sm80_cu_0106449f_37824cuda3std3__45__cpo6cbeginE - _ZN71_INTERNAL_decf364e_35_flash_fwd_hdim64_bf16_paged_sm80_cu_0106449f_37824cute1_E)
_ZN71_INTERNAL_decf364e_35_flash_fwd_hdim64_bf16_paged_sm80_cu_0106449f_37824cute1_E:
	.zero		1
	.type		_ZN71_INTERNAL_decf364e_35_flash_fwd_hdim64_bf16_paged_sm80_cu_0106449f_37824cuda3std3__45__cpo6cbeginE,@object
	.size		_ZN71_INTERNAL_decf364e_35_flash_fwd_hdim64_bf16_paged_sm80_cu_0106449f_37824cuda3std3__45__cpo6cbeginE,(_ZN71_INTERNAL_decf364e_35_flash_fwd_hdim64_bf16_paged_sm80_cu_0106449f_37824cuda3std3__48in_placeE - _ZN71_INTERNAL_decf364e_35_flash_fwd_hdim64_bf16_paged_sm80_cu_0106449f_37824cuda3std3__45__cpo6cbeginE)
_ZN71_INTERNAL_decf364e_35_flash_fwd_hdim64_bf16_paged_sm80_cu_0106449f_37824cuda3std3__45__cpo6cbeginE:
	.zero		1
	.type		_ZN71_INTERNAL_decf364e_35_flash_fwd_hdim64_bf16_paged_sm80_cu_0106449f_37824cuda3std3__48in_placeE,@object
	.size		_ZN71_INTERNAL_decf364e_35_flash_fwd_hdim64_bf16_paged_sm80_cu_0106449f_37824cuda3std3__48in_placeE,(_ZN71_INTERNAL_decf364e_35_flash_fwd_hdim64_bf16_paged_sm80_cu_0106449f_37824cuda3std6ranges3__45__cpo9iter_moveE - _ZN71_INTERNAL_decf364e_35_flash_fwd_hdim64_bf16_paged_sm80_cu_0106449f_37824cuda3std3__48in_placeE)
_ZN71_INTERNAL_decf364e_35_flash_fwd_hdim64_bf16_paged_sm80_cu_0106449f_37824cuda3std3__48in_placeE:
	.zero		1
	.type		_ZN71_INTERNAL_decf364e_35_flash_fwd_hdim64_bf16_paged_sm80_cu_0106449f_37824cuda3std6ranges3__45__cpo9iter_moveE,@object
	.size		_ZN71_INTERNAL_decf364e_35_flash_fwd_hdim64_bf16_paged_sm80_cu_0106449f_37824cuda3std6ranges3__45__cpo9iter_moveE,(_ZN71_INTERNAL_decf364e_35_flash_fwd_hdim64_bf16_paged_sm80_cu_0106449f_37824cuda3std3__45__cpo5beginE - _ZN71_INTERNAL_decf364e_35_flash_fwd_hdim64_bf16_paged_sm80_cu_0106449f_37824cuda3std6ranges3__45__cpo9iter_moveE)
_ZN71_INTERNAL_decf364e_35_flash_fwd_hdim64_bf16_paged_sm80_cu_0106449f_37824cuda3std6ranges3__45__cpo9iter_moveE:
	.zero		1
	.type		_ZN71_INTERNAL_decf364e_35_flash_fwd_hdim64_bf16_paged_sm80_cu_0106449f_37824cuda3std3__45__cpo5beginE,@object
	.size		_ZN71_INTERNAL_decf364e_35_flash_fwd_hdim64_bf16_paged_sm80_cu_0106449f_37824cuda3std3__45__cpo5beginE,(_ZN71_INTERNAL_decf364e_35_flash_fwd_hdim64_bf16_paged_sm80_cu_0106449f_37824cuda3std3__473_GLOBAL__N__decf364e_35_flash_fwd_hdim64_bf16_paged_sm80_cu_0106449f_37826ignoreE - _ZN71_INTERNAL_decf364e_35_flash_fwd_hdim64_bf16_paged_sm80_cu_0106449f_37824cuda3std3__45__cpo5beginE)
_ZN71_INTERNAL_decf364e_35_flash_fwd_hdim64_bf16_paged_sm80_cu_0106449f_37824cuda3std3__45__cpo5beginE:
	.zero		1
	.type		_ZN71_INTERNAL_decf364e_35_flash_fwd_hdim64_bf16_paged_sm80_cu_0106449f_37824cuda3std3__473_GLOBAL__N__decf364e_35_flash_fwd_hdim64_bf16_paged_sm80_cu_0106449f_37826ignoreE,@object
	.size		_ZN71_INTERNAL_decf364e_35_flash_fwd_hdim64_bf16_paged_sm80_cu_0106449f_37824cuda3std3__473_GLOBAL__N__decf364e_35_flash_fwd_hdim64_bf16_paged_sm80_cu_0106449f_37826ignoreE,(_ZN71_INTERNAL_decf364e_35_flash_fwd_hdim64_bf16_paged_sm80_cu_0106449f_37824cute7productE - _ZN71_INTERNAL_decf364e_35_flash_fwd_hdim64_bf16_paged_sm80_cu_0106449f_37824cuda3std3__473_GLOBAL__N__decf364e_35_flash_fwd_hdim64_bf16_paged_sm80_cu_0106449f_37826ignoreE)
_ZN71_INTERNAL_decf364e_35_flash_fwd_hdim64_bf16_paged_sm80_cu_0106449f_37824cuda3std3__473_GLOBAL__N__decf364e_35_flash_fwd_hdim64_bf16_paged_sm80_cu_0106449f_37826ignoreE:
	.zero		1
	.type		_ZN71_INTERNAL_decf364e_35_flash_fwd_hdim64_bf16_paged_sm80_cu_0106449f_37824cute7productE,@object
	.size		_ZN71_INTERNAL_decf364e_35_flash_fwd_hdim64_bf16_paged_sm80_cu_0106449f_37824cute7productE,(_ZN71_INTERNAL_decf364e_35_flash_fwd_hdim64_bf16_paged_sm80_cu_0106449f_37824cuda3std3__45__cpo3endE - _ZN71_INTERNAL_decf364e_35_flash_fwd_hdim64_bf16_paged_sm80_cu_0106449f_37824cute7productE)
_ZN71_INTERNAL_decf364e_35_flash_fwd_hdim64_bf16_paged_sm80_cu_0106449f_37824cute7productE:
	.zero		1
	.type		_ZN71_INTERNAL_decf364e_35_flash_fwd_hdim64_bf16_paged_sm80_cu_0106449f_37824cuda3std3__45__cpo3endE,@object
	.size		_ZN71_INTERNAL_decf364e_35_flash_fwd_hdim64_bf16_paged_sm80_cu_0106449f_37824cuda3std3__45__cpo3endE,(_ZN71_INTERNAL_decf364e_35_flash_fwd_hdim64_bf16_paged_sm80_cu_0106449f_37824cuda3std3__419piecewise_constructE - _ZN71_INTERNAL_decf364e_35_flash_fwd_hdim64_bf16_paged_sm80_cu_0106449f_37824cuda3std3__45__cpo3endE)
_ZN71_INTERNAL_decf364e_35_flash_fwd_hdim64_bf16_paged_sm80_cu_0106449f_37824cuda3std3__45__cpo3endE:
	.zero		1
	.type		_ZN71_INTERNAL_decf364e_35_flash_fwd_hdim64_bf16_paged_sm80_cu_0106449f_37824cuda3std3__419piecewise_constructE,@object
	.size		_ZN71_INTERNAL_decf364e_35_flash_fwd_hdim64_bf16_paged_sm80_cu_0106449f_37824cuda3std3__419piecewise_constructE,(_ZN71_INTERNAL_decf364e_35_flash_fwd_hdim64_bf16_paged_sm80_cu_0106449f_37824cuda3std3__45__cpo4cendE - _ZN71_INTERNAL_decf364e_35_flash_fwd_hdim64_bf16_paged_sm80_cu_0106449f_37824cuda3std3__419piecewise_constructE)
_ZN71_INTERNAL_decf364e_35_flash_fwd_hdim64_bf16_paged_sm80_cu_0106449f_37824cuda3std3__419piecewise_constructE:
	.zero		1
	.type		_ZN71_INTERNAL_decf364e_35_flash_fwd_hdim64_bf16_paged_sm80_cu_0106449f_37824cuda3std3__45__cpo4cendE,@object
	.size		_ZN71_INTERNAL_decf364e_35_flash_fwd_hdim64_bf16_paged_sm80_cu_0106449f_37824cuda3std3__45__cpo4cendE,(_ZN71_INTERNAL_decf364e_35_flash_fwd_hdim64_bf16_paged_sm80_cu_0106449f_37824cuda3std6ranges3__45__cpo4swapE - _ZN71_INTERNAL_decf364e_35_flash_fwd_hdim64_bf16_paged_sm80_cu_0106449f_37824cuda3std3__45__cpo4cendE)
_ZN71_INTERNAL_decf364e_35_flash_fwd_hdim64_bf16_paged_sm80_cu_0106449f_37824cuda3std3__45__cpo4cendE:
	.zero		1
	.type		_ZN71_INTERNAL_decf364e_35_flash_fwd_hdim64_bf16_paged_sm80_cu_0106449f_37824cuda3std6ranges3__45__cpo4swapE,@object
	.size		_ZN71_INTERNAL_decf364e_35_flash_fwd_hdim64_bf16_paged_sm80_cu_0106449f_37824cuda3std6ranges3__45__cpo4swapE,(.L_7 - _ZN71_INTERNAL_decf364e_35_flash_fwd_hdim64_bf16_paged_sm80_cu_0106449f_37824cuda3std6ranges3__45__cpo4swapE)
_ZN71_INTERNAL_decf364e_35_flash_fwd_hdim64_bf16_paged_sm80_cu_0106449f_37824cuda3std6ranges3__45__cpo4swapE:
	.zero		1
.L_7:


//--------------------- .nv.shared._ZN7cutlass13device_kernelIN5flash19enable_sm80_to_sm89INS1_16FlashAttnFwdSm80INS1_25CollectiveMainloopFwdSm80ILi4ELi1ELb0EN4cute5tupleIJNS5_1CILi128EEENS7_ILi112EEENS7_ILi64EEEEEELi64ENS_10bfloat16_tEfNS_4arch4Sm80ELb0ELb0ELb0ELb1ELb1ELb0ELb1ELb0EEENS1_21CollectiveEpilogueFwdINS6_IJS8_SA_S9_EEENS6_IJNS7_ILi1EEESI_SI_EEESC_SE_Li128ELb1ELb1ELb0ELb0EEENS1_19SingleTileSchedulerILb1ELb0ELb1ELi128EEEEEEEEEvNT_6ParamsE --------------------------
	.section	.nv.shared._ZN7cutlass13device_kernelIN5flash19enable_sm80_to_sm89INS1_16FlashAttnFwdSm80INS1_25CollectiveMainloopFwdSm80ILi4ELi1ELb0EN4cute5tupleIJNS5_1CILi128EEENS7_ILi112EEENS7_ILi64EEEEEELi64ENS_10bfloat16_tEfNS_4arch4Sm80ELb0ELb0ELb0ELb1ELb1ELb0ELb1ELb0EEENS1_21CollectiveEpilogueFwdINS6_IJS8_SA_S9_EEENS6_IJNS7_ILi1EEESI_SI_EEESC_SE_Li128ELb1ELb1ELb0ELb0EEENS1_19SingleTileSchedulerILb1ELb0ELb1ELi128EEEEEEEEEvNT_6ParamsE,"aw",@nobits
	.sectionflags	@""
	.align	16


//--------------------- .nv.shared._ZN7cutlass13device_kernelIN5flash19enable_sm80_to_sm89INS1_16FlashAttnFwdSm80INS1_25CollectiveMainloopFwdSm80ILi4ELi1ELb0EN4cute5tupleIJNS5_1CILi128EEENS7_ILi112EEENS7_ILi64EEEEEELi64ENS_10bfloat16_tEfNS_4arch4Sm80ELb0ELb0ELb0ELb1ELb1ELb1ELb1ELb0EEENS1_21CollectiveEpilogueFwdINS6_IJS8_SA_S9_EEENS6_IJNS7_ILi1EEESI_SI_EEESC_SE_Li128ELb1ELb1ELb0ELb0EEENS1_19SingleTileSchedulerILb1ELb0ELb1ELi128EEEEEEEEEvNT_6ParamsE --------------------------
	.section	.nv.shared._ZN7cutlass13device_kernelIN5flash19enable_sm80_to_sm89INS1_16FlashAttnFwdSm80INS1_25CollectiveMainloopFwdSm80ILi4ELi1ELb0EN4cute5tupleIJNS5_1CILi128EEENS7_ILi112EEENS7_ILi64EEEEEELi64ENS_10bfloat16_tEfNS_4arch4Sm80ELb0ELb0ELb0ELb1ELb1ELb1ELb1ELb0EEENS1_21CollectiveEpilogueFwdINS6_IJS8_SA_S9_EEENS6_IJNS7_ILi1EEESI_SI_EEESC_SE_Li128ELb1ELb1ELb0ELb0EEENS1_19SingleTileSchedulerILb1ELb0ELb1ELi128EEEEEEEEEvNT_6ParamsE,"aw",@nobits
	.sectionflags	@""
	.align	16


//--------------------- .nv.shared._ZN7cutlass13device_kernelIN5flash19enable_sm80_to_sm89INS1_16FlashAttnFwdSm80INS1_25CollectiveMainloopFwdSm80ILi4ELi1ELb0EN4cute5tupleIJNS5_1CILi128EEENS7_ILi96EEENS7_ILi64EEEEEELi64ENS_10bfloat16_tEfNS_4arch4Sm80ELb0ELb1ELb0ELb0ELb1ELb0ELb1ELb0EEENS1_21CollectiveEpilogueFwdINS6_IJS8_SA_S9_EEENS6_IJNS7_ILi1EEESI_SI_EEESC_SE_Li128ELb0ELb1ELb0ELb0EEENS1_19SingleTileSchedulerILb0ELb0ELb1ELi128EEEEEEEEEvNT_6ParamsE --------------------------
	.section	.nv.shared._ZN7cutlass13device_kernelIN5flash19enable_sm80_to_sm89INS1_16FlashAttnFwdSm80INS1_25CollectiveMainloopFwdSm80ILi4ELi1ELb0EN4cute5tupleIJNS5_1CILi128EEENS7_ILi96EEENS7_ILi64EEEEEELi64ENS_10bfloat16_tEfNS_4arch4Sm80ELb0ELb1ELb0ELb0ELb1ELb0ELb1ELb0EEENS1_21CollectiveEpilogueFwdINS6_IJS8_SA_S9_EEENS6_IJNS7_ILi1EEESI_SI_EEESC_SE_Li128ELb0ELb1ELb0ELb0EEENS1_19SingleTileSchedulerILb0ELb0ELb1ELi128EEEEEEEEEvNT_6ParamsE,"aw",@nobits
	.sectionflags	@""
	.align	16


//--------------------- .nv.shared._ZN7cutlass13device_kernelIN5flash19enable_sm80_to_sm89INS1_16FlashAttnFwdSm80INS1_25CollectiveMainloopFwdSm80ILi4ELi1ELb0EN4cute5tupleIJNS5_1CILi128EEENS7_ILi96EEENS7_ILi64EEEEEELi64ENS_10bfloat16_tEfNS_4arch4Sm80ELb0ELb1ELb0ELb1ELb1ELb0ELb1ELb0EEENS1_21CollectiveEpilogueFwdINS6_IJS8_SA_S9_EEENS6_IJNS7_ILi1EEESI_SI_EEESC_SE_Li128ELb1ELb1ELb0ELb0EEENS1_19SingleTileSchedulerILb1ELb0ELb1ELi128EEEEEEEEEvNT_6ParamsE --------------------------
	.section	.nv.shared._ZN7cutlass13device_kernelIN5flash19enable_sm80_to_sm89INS1_16FlashAttnFwdSm80INS1_25CollectiveMainloopFwdSm80ILi4ELi1ELb0EN4cute5tupleIJNS5_1CILi128EEENS7_ILi96EEENS7_ILi64EEEEEELi64ENS_10bfloat16_tEfNS_4arch4Sm80ELb0ELb1ELb0ELb1ELb1ELb0ELb1ELb0EEENS1_21CollectiveEpilogueFwdINS6_IJS8_SA_S9_EEENS6_IJNS7_ILi1EEESI_SI_EEESC_SE_Li128ELb1ELb1ELb0ELb0EEENS1_19SingleTileSchedulerILb1ELb0ELb1ELi128EEEEEEEEEvNT_6ParamsE,"aw",@nobits
	.sectionflags	@""
	.align	16


//--------------------- .nv.shared._ZN7cutlass13device_kernelIN5flash19enable_sm80_to_sm89INS1_16FlashAttnFwdSm80INS1_25CollectiveMainloopFwdSm80ILi4ELi1ELb0EN4cute5tupleIJNS5_1CILi128EEENS7_ILi96EEENS7_ILi64EEEEEELi64ENS_10bfloat16_tEfNS_4arch4Sm80ELb0ELb1ELb0ELb1ELb1ELb1ELb1ELb0EEENS1_21CollectiveEpilogueFwdINS6_IJS8_SA_S9_EEENS6_IJNS7_ILi1EEESI_SI_EEESC_SE_Li128ELb1ELb1ELb0ELb0EEENS1_19SingleTileSchedulerILb1ELb0ELb1ELi128EEEEEEEEEvNT_6ParamsE --------------------------
	.section	.nv.shared._ZN7cutlass13device_kernelIN5flash19enable_sm80_to_sm89INS1_16FlashAttnFwdSm80INS1_25CollectiveMainloopFwdSm80ILi4ELi1ELb0EN4cute5tupleIJNS5_1CILi128EEENS7_ILi96EEENS7_ILi64EEEEEELi64ENS_10bfloat16_tEfNS_4arch4Sm80ELb0ELb1ELb0ELb1ELb1ELb1ELb1ELb0EEENS1_21CollectiveEpilogueFwdINS6_IJS8_SA_S9_EEENS6_IJNS7_ILi1EEESI_SI_EEESC_SE_Li128ELb1ELb1ELb0ELb0EEENS1_19SingleTileSchedulerILb1ELb0ELb1ELi128EEEEEEEEEvNT_6ParamsE,"aw",@nobits
	.sectionflags	@""
	.align	16


//--------------------- .nv.shared._ZN7cutlass13device_kernelIN5flash19enable_sm80_to_sm89INS1_16FlashAttnFwdSm80INS1_25CollectiveMainloopFwdSm80ILi4ELi1ELb0EN4cute5tupleIJNS5_1CILi128EEENS7_ILi112EEENS7_ILi64EEEEEELi64ENS_10bfloat16_tEfNS_4arch4Sm80ELb1ELb0ELb0ELb0ELb1ELb0ELb1ELb0EEENS1_21CollectiveEpilogueFwdINS6_IJS8_SA_S9_EEENS6_IJNS7_ILi1EEESI_SI_EEESC_SE_Li128ELb0ELb1ELb0ELb0EEENS1_30DynamicPersistentTileSchedulerILi128ELi128ELb0ELb1ELb0EEEEEEEEEvNT_6ParamsE --------------------------
	.section	.nv.shared._ZN7cutlass13device_kernelIN5flash19enable_sm80_to_sm89INS1_16FlashAttnFwdSm80INS1_25CollectiveMainloopFwdSm80ILi4ELi1ELb0EN4cute5tupleIJNS5_1CILi128EEENS7_ILi112EEENS7_ILi64EEEEEELi64ENS_10bfloat16_tEfNS_4arch4Sm80ELb1ELb0ELb0ELb0ELb1ELb0ELb1ELb0EEENS1_21CollectiveEpilogueFwdINS6_IJS8_SA_S9_EEENS6_IJNS7_ILi1EEESI_SI_EEESC_SE_Li128ELb0ELb1ELb0ELb0EEENS1_30DynamicPersistentTileSchedulerILi128ELi128ELb0ELb1ELb0EEEEEEEEEvNT_6ParamsE,"aw",@nobits
	.sectionflags	@""
	.align	16


//--------------------- .nv.shared._ZN7cutlass13device_kernelIN5flash19enable_sm80_to_sm89INS1_16FlashAttnFwdSm80INS1_25CollectiveMainloopFwdSm80ILi4ELi1ELb0EN4cute5tupleIJNS5_1CILi128EEENS7_ILi112EEENS7_ILi64EEEEEELi64ENS_10bfloat16_tEfNS_4arch4Sm80ELb1ELb0ELb0ELb1ELb1ELb0ELb1ELb0EEENS1_21CollectiveEpilogueFwdINS6_IJS8_SA_S9_EEENS6_IJNS7_ILi1EEESI_SI_EEESC_SE_Li128ELb1ELb1ELb0ELb0EEENS1_19SingleTileSchedulerILb1ELb0ELb1ELi128EEEEEEEEEvNT_6ParamsE --------------------------
	.section	.nv.shared._ZN7cutlass13device_kernelIN5flash19enable_sm80_to_sm89INS1_16FlashAttnFwdSm80INS1_25CollectiveMainloopFwdSm80ILi4ELi1ELb0EN4cute5tupleIJNS5_1CILi128EEENS7_ILi112EEENS7_ILi64EEEEEELi64ENS_10bfloat16_tEfNS_4arch4Sm80ELb1ELb0ELb0ELb1ELb1ELb0ELb1ELb0EEENS1_21CollectiveEpilogueFwdINS6_IJS8_SA_S9_EEENS6_IJNS7_ILi1EEESI_SI_EEESC_SE_Li128ELb1ELb1ELb0ELb0EEENS1_19SingleTileSchedulerILb1ELb0ELb1ELi128EEEEEEEEEvNT_6ParamsE,"aw",@nobits
	.sectionflags	@""
	.align	16


//--------------------- .nv.shared._ZN7cutlass13device_kernelIN5flash19enable_sm80_to_sm89INS1_16FlashAttnFwdSm80INS1_25CollectiveMainloopFwdSm80ILi4ELi1ELb0EN4cute5tupleIJNS5_1CILi128EEENS7_ILi112EEENS7_ILi64EEEEEELi64ENS_10bfloat16_tEfNS_4arch4Sm80ELb1ELb0ELb0ELb1ELb1ELb1ELb1ELb0EEENS1_21CollectiveEpilogueFwdINS6_IJS8_SA_S9_EEENS6_IJNS7_ILi1EEESI_SI_EEESC_SE_Li128ELb1ELb1ELb0ELb0EEENS1_19SingleTileSchedulerILb1ELb0ELb1ELi128EEEEEEEEEvNT_6ParamsE --------------------------
	.section	.nv.shared._ZN7cutlass13device_kernelIN5flash19enable_sm80_to_sm89INS1_16FlashAttnFwdSm80INS1_25CollectiveMainloopFwdSm80ILi4ELi1ELb0EN4cute5tupleIJNS5_1CILi128EEENS7_ILi112EEENS7_ILi64EEEEEELi64ENS_10bfloat16_tEfNS_4arch4Sm80ELb1ELb0ELb0ELb1ELb1ELb1ELb1ELb0EEENS1_21CollectiveEpilogueFwdINS6_IJS8_SA_S9_EEENS6_IJNS7_ILi1EEESI_SI_EEESC_SE_Li128ELb1ELb1ELb0ELb0EEENS1_19SingleTileSchedulerILb1ELb0ELb1ELi128EEEEEEEEEvNT_6ParamsE,"aw",@nobits
	.sectionflags	@""
	.align	16
